// Copyright (c) 2024, Jay Shah, Ganesh Bikshandi, Ying Zhang, Vijay Thakkar, Pradeep Ramani, Tri Dao.
// Splitting the different template instantiations to different files to speed up compilation.
// This file is auto-generated. See "generate_kernels.py"

#include "flash_fwd_launch_template.h"

#ifndef FLASHATTENTION_DISABLE_HDIM192
template void run_mha_fwd_<90, cutlass::float_e4m3_t, 192, 192, true, false, true, true>(Flash_fwd_params &params, cudaStream_t stream);
#endif


// ===== COMPILED SASS (sm_90a) =====

	.target	sm_90a

	.elftype	@"ET_EXEC"


//--------------------- .note.nv.tkinfo           --------------------------
	.section	.note.nv.tkinfo,"",@"SHT_NOTE"
	.sectionflags	@"SHF_NOTE_NV_TKINFO"
	.tkinfo
        /*0018*/ 	.word	0x00000002
        /*0030*/ 	.string	""
        /*0030*/ 	.string	"ptxas"
        /*0030*/ 	.string	"Cuda compilation tools, release 13.0, V13.0.88"
        /*0030*/ 	.string	"Build cuda_13.0.r13.0/compiler.36424714_0"
        /*0030*/ 	.string	"-arch sm_90a -m 64 "



//--------------------- .note.nv.cuinfo           --------------------------
	.section	.note.nv.cuinfo,"",@"SHT_NOTE"
	.sectionflags	@"SHF_NOTE_NV_CUINFO"
        /*0018*/ 	.short	0x0002
        /*001a*/ 	.short	0x005a
        /*001c*/ 	.short	0x0082
	.zero		2


//--------------------- .nv.info                  --------------------------
	.section	.nv.info,"",@"SHT_CUDA_INFO"
	.align	4


	//----- nvinfo : EIATTR_REGCOUNT
	.align		4
        /*0000*/ 	.byte	0x04, 0x2f
        /*0002*/ 	.short	(.L_26 - .L_25)
	.align		4
.L_25:
        /*0004*/ 	.word	index@(_ZN7cutlass13device_kernelIN5flash11enable_sm90INS1_16FlashAttnFwdSm90INS1_25CollectiveMainloopFwdSm90ILi2EN4cute5tupleIJNS5_1CILi1EEES8_S8_EEENS6_IJNS7_ILi128EEENS7_ILi160EEENS7_ILi192EEEEEELi192ENS_12float_e4m3_tEfNS_4arch4Sm90ELb1ELb0ELb1ELb1ELb0ELb1ELb0ELb1ELb1ELb1ELb1ELb0EEENS1_21CollectiveEpilogueFwdINS6_IJSA_SC_SB_EEES9_NS_10bfloat16_tESG_Li256ELb1ELb1ELb1ELb1EEENS1_36VarlenDynamicPersistentTileSchedulerILi128ELi160ELi256ELi128ELb1ELb1ELb1ELb1ELb1ELb1EEEEEEEEEvNT_6ParamsE)
        /*0008*/ 	.word	0x000000a8


	//----- nvinfo : EIATTR_FRAME_SIZE
	.align		4
.L_26:
        /*000c*/ 	.byte	0x04, 0x11
        /*000e*/ 	.short	(.L_28 - .L_27)
	.align		4
.L_27:
        /*0010*/ 	.word	index@(_ZN7cutlass13device_kernelIN5flash11enable_sm90INS1_16FlashAttnFwdSm90INS1_25CollectiveMainloopFwdSm90ILi2EN4cute5tupleIJNS5_1CILi1EEES8_S8_EEENS6_IJNS7_ILi128EEENS7_ILi160EEENS7_ILi192EEEEEELi192ENS_12float_e4m3_tEfNS_4arch4Sm90ELb1ELb0ELb1ELb1ELb0ELb1ELb0ELb1ELb1ELb1ELb1ELb0EEENS1_21CollectiveEpilogueFwdINS6_IJSA_SC_SB_EEES9_NS_10bfloat16_tESG_Li256ELb1ELb1ELb1ELb1EEENS1_36VarlenDynamicPersistentTileSchedulerILi128ELi160ELi256ELi128ELb1ELb1ELb1ELb1ELb1ELb1EEEEEEEEEvNT_6ParamsE)
        /*0014*/ 	.word	0x00000078


	//----- nvinfo : EIATTR_REGCOUNT
	.align		4
.L_28:
        /*0018*/ 	.byte	0x04, 0x2f
        /*001a*/ 	.short	(.L_30 - .L_29)
	.align		4
.L_29:
        /*001c*/ 	.word	index@(_ZN7cutlass13device_kernelIN5flash11enable_sm90INS1_16FlashAttnFwdSm90INS1_25CollectiveMainloopFwdSm90ILi2EN4cute5tupleIJNS5_1CILi1EEES8_S8_EEENS6_IJNS7_ILi128EEENS7_ILi160EEENS7_ILi192EEEEEELi192ENS_12float_e4m3_tEfNS_4arch4Sm90ELb1ELb0ELb1ELb1ELb0ELb0ELb0ELb1ELb1ELb1ELb1ELb0EEENS1_21CollectiveEpilogueFwdINS6_IJSA_SC_SB_EEES9_NS_10bfloat16_tESG_Li256ELb1ELb1ELb1ELb1EEENS1_36VarlenDynamicPersistentTileSchedulerILi128ELi160ELi256ELi128ELb1ELb1ELb1ELb1ELb1ELb1EEEEEEEEEvNT_6ParamsE)
        /*0020*/ 	.word	0x000000a8


	//----- nvinfo : EIATTR_FRAME_SIZE
	.align		4
.L_30:
        /*0024*/ 	.byte	0x04, 0x11
        /*0026*/ 	.short	(.L_32 - .L_31)
	.align		4
.L_31:
        /*0028*/ 	.word	index@(_ZN7cutlass13device_kernelIN5flash11enable_sm90INS1_16FlashAttnFwdSm90INS1_25CollectiveMainloopFwdSm90ILi2EN4cute5tupleIJNS5_1CILi1EEES8_S8_EEENS6_IJNS7_ILi128EEENS7_ILi160EEENS7_ILi192EEEEEELi192ENS_12float_e4m3_tEfNS_4arch4Sm90ELb1ELb0ELb1ELb1ELb0ELb0ELb0ELb1ELb1ELb1ELb1ELb0EEENS1_21CollectiveEpilogueFwdINS6_IJSA_SC_SB_EEES9_NS_10bfloat16_tESG_Li256ELb1ELb1ELb1ELb1EEENS1_36VarlenDynamicPersistentTileSchedulerILi128ELi160ELi256ELi128ELb1ELb1ELb1ELb1ELb1ELb1EEEEEEEEEvNT_6ParamsE)
        /*002c*/ 	.word	0x00000040


	//----- nvinfo : EIATTR_REGCOUNT
	.align		4
.L_32:
        /*0030*/ 	.byte	0x04, 0x2f
        /*0032*/ 	.short	(.L_34 - .L_33)
	.align		4
.L_33:
        /*0034*/ 	.word	index@(_ZN7cutlass13device_kernelIN5flash11enable_sm90INS1_16FlashAttnFwdSm90INS1_25CollectiveMainloopFwdSm90ILi2EN4cute5tupleIJNS5_1CILi1EEES8_S8_EEENS6_IJNS7_ILi128EEENS7_ILi160EEENS7_ILi192EEEEEELi192ENS_12float_e4m3_tEfNS_4arch4Sm90ELb1ELb0ELb1ELb0ELb0ELb0ELb0ELb1ELb1ELb1ELb1ELb0EEENS1_21CollectiveEpilogueFwdINS6_IJSA_SC_SB_EEES9_NS_10bfloat16_tESG_Li256ELb0ELb1ELb1ELb1EEENS1_19SingleTileSchedulerILb0ELb1ELb1ELi128EEEEEEEEEvNT_6ParamsE)
        /*0038*/ 	.word	0x000000a8


	//----- nvinfo : EIATTR_FRAME_SIZE
	.align		4
.L_34:
        /*003c*/ 	.byte	0x04, 0x11
        /*003e*/ 	.short	(.L_36 - .L_35)
	.align		4
.L_35:
        /*0040*/ 	.word	index@(_ZN7cutlass13device_kernelIN5flash11enable_sm90INS1_16FlashAttnFwdSm90INS1_25CollectiveMainloopFwdSm90ILi2EN4cute5tupleIJNS5_1CILi1EEES8_S8_EEENS6_IJNS7_ILi128EEENS7_ILi160EEENS7_ILi192EEEEEELi192ENS_12float_e4m3_tEfNS_4arch4Sm90ELb1ELb0ELb1ELb0ELb0ELb0ELb0ELb1ELb1ELb1ELb1ELb0EEENS1_21CollectiveEpilogueFwdINS6_IJSA_SC_SB_EEES9_NS_10bfloat16_tESG_Li256ELb0ELb1ELb1ELb1EEENS1_19SingleTileSchedulerILb0ELb1ELb1ELi128EEEEEEEEEvNT_6ParamsE)
        /*0044*/ 	.word	0x00000018


	//----- nvinfo : EIATTR_REGCOUNT
	.align		4
.L_36:
        /*0048*/ 	.byte	0x04, 0x2f
        /*004a*/ 	.short	(.L_38 - .L_37)
	.align		4
.L_37:
        /*004c*/ 	.word	index@(_ZN7cutlass13device_kernelIN5flash11enable_sm90INS1_16FlashAttnFwdSm90INS1_25CollectiveMainloopFwdSm90ILi2EN4cute5tupleIJNS5_1CILi1EEES8_S8_EEENS6_IJNS7_ILi128EEESA_NS7_ILi192EEEEEELi192ENS_12float_e4m3_tEfNS_4arch4Sm90ELb0ELb1ELb1ELb1ELb0ELb1ELb0ELb1ELb1ELb1ELb1ELb0EEENS1_21CollectiveEpilogueFwdINS6_IJSA_SB_SA_EEES9_NS_10bfloat16_tESF_Li256ELb1ELb1ELb1ELb1EEENS1_36VarlenDynamicPersistentTileSchedulerILi128ELi128ELi256ELi128ELb1ELb1ELb1ELb1ELb0ELb1EEEEEEEEEvNT_6ParamsE)
        /*0050*/ 	.word	0x000000a8


	//----- nvinfo : EIATTR_FRAME_SIZE
	.align		4
.L_38:
        /*0054*/ 	.byte	0x04, 0x11
        /*0056*/ 	.short	(.L_40 - .L_39)
	.align		4
.L_39:
        /*0058*/ 	.word	index@(_ZN7cutlass13device_kernelIN5flash11enable_sm90INS1_16FlashAttnFwdSm90INS1_25CollectiveMainloopFwdSm90ILi2EN4cute5tupleIJNS5_1CILi1EEES8_S8_EEENS6_IJNS7_ILi128EEESA_NS7_ILi192EEEEEELi192ENS_12float_e4m3_tEfNS_4arch4Sm90ELb0ELb1ELb1ELb1ELb0ELb1ELb0ELb1ELb1ELb1ELb1ELb0EEENS1_21CollectiveEpilogueFwdINS6_IJSA_SB_SA_EEES9_NS_10bfloat16_tESF_Li256ELb1ELb1ELb1ELb1EEENS1_36VarlenDynamicPersistentTileSchedulerILi128ELi128ELi256ELi128ELb1ELb1ELb1ELb1ELb0ELb1EEEEEEEEEvNT_6ParamsE)
        /*005c*/ 	.word	0x00000070


	//----- nvinfo : EIATTR_REGCOUNT
	.align		4
.L_40:
        /*0060*/ 	.byte	0x04, 0x2f
        /*0062*/ 	.short	(.L_42 - .L_41)
	.align		4
.L_41:
        /*0064*/ 	.word	index@(_ZN7cutlass13device_kernelIN5flash11enable_sm90INS1_16FlashAttnFwdSm90INS1_25CollectiveMainloopFwdSm90ILi2EN4cute5tupleIJNS5_1CILi1EEES8_S8_EEENS6_IJNS7_ILi128EEESA_NS7_ILi192EEEEEELi192ENS_12float_e4m3_tEfNS_4arch4Sm90ELb0ELb1ELb1ELb1ELb0ELb0ELb0ELb1ELb1ELb1ELb1ELb0EEENS1_21CollectiveEpilogueFwdINS6_IJSA_SB_SA_EEES9_NS_10bfloat16_tESF_Li256ELb1ELb1ELb1ELb1EEENS1_36VarlenDynamicPersistentTileSchedulerILi128ELi128ELi256ELi128ELb1ELb1ELb1ELb1ELb0ELb1EEEEEEEEEvNT_6ParamsE)
        /*0068*/ 	.word	0x000000a8


	//----- nvinfo : EIATTR_FRAME_SIZE
	.align		4
.L_42:
        /*006c*/ 	.byte	0x04, 0x11
        /*006e*/ 	.short	(.L_44 - .L_43)
	.align		4
.L_43:
        /*0070*/ 	.word	index@(_ZN7cutlass13device_kernelIN5flash11enable_sm90INS1_16FlashAttnFwdSm90INS1_25CollectiveMainloopFwdSm90ILi2EN4cute5tupleIJNS5_1CILi1EEES8_S8_EEENS6_IJNS7_ILi128EEESA_NS7_ILi192EEEEEELi192ENS_12float_e4m3_tEfNS_4arch4Sm90ELb0ELb1ELb1ELb1ELb0ELb0ELb0ELb1ELb1ELb1ELb1ELb0EEENS1_21CollectiveEpilogueFwdINS6_IJSA_SB_SA_EEES9_NS_10bfloat16_tESF_Li256ELb1ELb1ELb1ELb1EEENS1_36VarlenDynamicPersistentTileSchedulerILi128ELi128ELi256ELi128ELb1ELb1ELb1ELb1ELb0ELb1EEEEEEEEEvNT_6ParamsE)
        /*0074*/ 	.word	0x00000040


	//----- nvinfo : EIATTR_REGCOUNT
	.align		4
.L_44:
        /*0078*/ 	.byte	0x04, 0x2f
        /*007a*/ 	.short	(.L_46 - .L_45)
	.align		4
.L_45:
        /*007c*/ 	.word	index@(_ZN7cutlass13device_kernelIN5flash11enable_sm90INS1_16FlashAttnFwdSm90INS1_25CollectiveMainloopFwdSm90ILi2EN4cute5tupleIJNS5_1CILi1EEES8_S8_EEENS6_IJNS7_ILi128EEESA_NS7_ILi192EEEEEELi192ENS_12float_e4m3_tEfNS_4arch4Sm90ELb0ELb1ELb1ELb0ELb0ELb0ELb0ELb1ELb1ELb1ELb1ELb0EEENS1_21CollectiveEpilogueFwdINS6_IJSA_SB_SA_EEES9_NS_10bfloat16_tESF_Li256ELb0ELb1ELb1ELb1EEENS1_19SingleTileSchedulerILb0ELb1ELb1ELi128EEEEEEEEEvNT_6ParamsE)
        /*0080*/ 	.word	0x000000a8


	//----- nvinfo : EIATTR_FRAME_SIZE
	.align		4
.L_46:
        /*0084*/ 	.byte	0x04, 0x11
        /*0086*/ 	.short	(.L_48 - .L_47)
	.align		4
.L_47:
        /*0088*/ 	.word	index@(_ZN7cutlass13device_kernelIN5flash11enable_sm90INS1_16FlashAttnFwdSm90INS1_25CollectiveMainloopFwdSm90ILi2EN4cute5tupleIJNS5_1CILi1EEES8_S8_EEENS6_IJNS7_ILi128EEESA_NS7_ILi192EEEEEELi192ENS_12float_e4m3_tEfNS_4arch4Sm90ELb0ELb1ELb1ELb0ELb0ELb0ELb0ELb1ELb1ELb1ELb1ELb0EEENS1_21CollectiveEpilogueFwdINS6_IJSA_SB_SA_EEES9_NS_10bfloat16_tESF_Li256ELb0ELb1ELb1ELb1EEENS1_19SingleTileSchedulerILb0ELb1ELb1ELi128EEEEEEEEEvNT_6ParamsE)
        /*008c*/ 	.word	0x00000018


	//----- nvinfo : EIATTR_REGCOUNT
	.align		4
.L_48:
        /*0090*/ 	.byte	0x04, 0x2f
        /*0092*/ 	.short	(.L_50 - .L_49)
	.align		4
.L_49:
        /*0094*/ 	.word	index@(_ZN7cutlass13device_kernelIN5flash11enable_sm90INS1_16FlashAttnFwdSm90INS1_25CollectiveMainloopFwdSm90ILi2EN4cute5tupleIJNS5_1CILi1EEES8_S8_EEENS6_IJNS7_ILi128EEENS7_ILi160EEENS7_ILi192EEEEEELi192ENS_12float_e4m3_tEfNS_4arch4Sm90ELb0ELb0ELb1ELb1ELb0ELb1ELb0ELb1ELb1ELb1ELb1ELb0EEENS1_21CollectiveEpilogueFwdINS6_IJSA_SC_SB_EEES9_NS_10bfloat16_tESG_Li256ELb1ELb1ELb1ELb1EEENS1_36VarlenDynamicPersistentTileSchedulerILi128ELi160ELi256ELi128ELb1ELb1ELb1ELb0ELb1ELb1EEEEEEEEEvNT_6ParamsE)
        /*0098*/ 	.word	0x000000a8


	//----- nvinfo : EIATTR_FRAME_SIZE
	.align		4
.L_50:
        /*009c*/ 	.byte	0x04, 0x11
        /*009e*/ 	.short	(.L_52 - .L_51)
	.align		4
.L_51:
        /*00a0*/ 	.word	index@(_ZN7cutlass13device_kernelIN5flash11enable_sm90INS1_16FlashAttnFwdSm90INS1_25CollectiveMainloopFwdSm90ILi2EN4cute5tupleIJNS5_1CILi1EEES8_S8_EEENS6_IJNS7_ILi128EEENS7_ILi160EEENS7_ILi192EEEEEELi192ENS_12float_e4m3_tEfNS_4arch4Sm90ELb0ELb0ELb1ELb1ELb0ELb1ELb0ELb1ELb1ELb1ELb1ELb0EEENS1_21CollectiveEpilogueFwdINS6_IJSA_SC_SB_EEES9_NS_10bfloat16_tESG_Li256ELb1ELb1ELb1ELb1EEENS1_36VarlenDynamicPersistentTileSchedulerILi128ELi160ELi256ELi128ELb1ELb1ELb1ELb0ELb1ELb1EEEEEEEEEvNT_6ParamsE)
        /*00a4*/ 	.word	0x000000e0


	//----- nvinfo : EIATTR_REGCOUNT
	.align		4
.L_52:
        /*00a8*/ 	.byte	0x04, 0x2f
        /*00aa*/ 	.short	(.L_54 - .L_53)
	.align		4
.L_53:
        /*00ac*/ 	.word	index@(_ZN7cutlass13device_kernelIN5flash11enable_sm90INS1_16FlashAttnFwdSm90INS1_25CollectiveMainloopFwdSm90ILi2EN4cute5tupleIJNS5_1CILi1EEES8_S8_EEENS6_IJNS7_ILi128EEENS7_ILi160EEENS7_ILi192EEEEEELi192ENS_12float_e4m3_tEfNS_4arch4Sm90ELb0ELb0ELb1ELb1ELb0ELb0ELb0ELb1ELb1ELb1ELb1ELb0EEENS1_21CollectiveEpilogueFwdINS6_IJSA_SC_SB_EEES9_NS_10bfloat16_tESG_Li256ELb1ELb1ELb1ELb1EEENS1_36VarlenDynamicPersistentTileSchedulerILi128ELi160ELi256ELi128ELb1ELb1ELb1ELb0ELb1ELb1EEEEEEEEEvNT_6ParamsE)
        /*00b0*/ 	.word	0x000000a8


	//----- nvinfo : EIATTR_FRAME_SIZE
	.align		4
.L_54:
        /*00b4*/ 	.byte	0x04, 0x11
        /*00b6*/ 	.short	(.L_56 - .L_55)
	.align		4
.L_55:
        /*00b8*/ 	.word	index@(_ZN7cutlass13device_kernelIN5flash11enable_sm90INS1_16FlashAttnFwdSm90INS1_25CollectiveMainloopFwdSm90ILi2EN4cute5tupleIJNS5_1CILi1EEES8_S8_EEENS6_IJNS7_ILi128EEENS7_ILi160EEENS7_ILi192EEEEEELi192ENS_12float_e4m3_tEfNS_4arch4Sm90ELb0ELb0ELb1ELb1ELb0ELb0ELb0ELb1ELb1ELb1ELb1ELb0EEENS1_21CollectiveEpilogueFwdINS6_IJSA_SC_SB_EEES9_NS_10bfloat16_tESG_Li256ELb1ELb1ELb1ELb1EEENS1_36VarlenDynamicPersistentTileSchedulerILi128ELi160ELi256ELi128ELb1ELb1ELb1ELb0ELb1ELb1EEEEEEEEEvNT_6ParamsE)
        /*00bc*/ 	.word	0x00000040


	//----- nvinfo : EIATTR_REGCOUNT
	.align		4
.L_56:
        /*00c0*/ 	.byte	0x04, 0x2f
        /*00c2*/ 	.short	(.L_58 - .L_57)
	.align		4
.L_57:
        /*00c4*/ 	.word	index@(_ZN7cutlass13device_kernelIN5flash11enable_sm90INS1_16FlashAttnFwdSm90INS1_25CollectiveMainloopFwdSm90ILi2EN4cute5tupleIJNS5_1CILi1EEES8_S8_EEENS6_IJNS7_ILi128EEENS7_ILi160EEENS7_ILi192EEEEEELi192ENS_12float_e4m3_tEfNS_4arch4Sm90ELb0ELb0ELb1ELb0ELb0ELb0ELb0ELb1ELb1ELb1ELb1ELb0EEENS1_21CollectiveEpilogueFwdINS6_IJSA_SC_SB_EEES9_NS_10bfloat16_tESG_Li256ELb0ELb1ELb1ELb1EEENS1_19SingleTileSchedulerILb0ELb1ELb1ELi128EEEEEEEEEvNT_6ParamsE)
        /*00c8*/ 	.word	0x000000a8


	//----- nvinfo : EIATTR_FRAME_SIZE
	.align		4
.L_58:
        /*00cc*/ 	.byte	0x04, 0x11
        /*00ce*/ 	.short	(.L_60 - .L_59)
	.align		4
.L_59:
        /*00d0*/ 	.word	index@(_ZN7cutlass13device_kernelIN5flash11enable_sm90INS1_16FlashAttnFwdSm90INS1_25CollectiveMainloopFwdSm90ILi2EN4cute5tupleIJNS5_1CILi1EEES8_S8_EEENS6_IJNS7_ILi128EEENS7_ILi160EEENS7_ILi192EEEEEELi192ENS_12float_e4m3_tEfNS_4arch4Sm90ELb0ELb0ELb1ELb0ELb0ELb0ELb0ELb1ELb1ELb1ELb1ELb0EEENS1_21CollectiveEpilogueFwdINS6_IJSA_SC_SB_EEES9_NS_10bfloat16_tESG_Li256ELb0ELb1ELb1ELb1EEENS1_19SingleTileSchedulerILb0ELb1ELb1ELi128EEEEEEEEEvNT_6ParamsE)
        /*00d4*/ 	.word	0x00000018


	//----- nvinfo : EIATTR_MIN_STACK_SIZE
	.align		4
.L_60:
        /*00d8*/ 	.byte	0x04, 0x12
        /*00da*/ 	.short	(.L_62 - .L_61)
	.align		4
.L_61:
        /*00dc*/ 	.word	index@(_ZN7cutlass13device_kernelIN5flash11enable_sm90INS1_16FlashAttnFwdSm90INS1_25CollectiveMainloopFwdSm90ILi2EN4cute5tupleIJNS5_1CILi1EEES8_S8_EEENS6_IJNS7_ILi128EEENS7_ILi160EEENS7_ILi192EEEEEELi192ENS_12float_e4m3_tEfNS_4arch4Sm90ELb0ELb0ELb1ELb0ELb0ELb0ELb0ELb1ELb1ELb1ELb1ELb0EEENS1_21CollectiveEpilogueFwdINS6_IJSA_SC_SB_EEES9_NS_10bfloat16_tESG_Li256ELb0ELb1ELb1ELb1EEENS1_19SingleTileSchedulerILb0ELb1ELb1ELi128EEEEEEEEEvNT_6ParamsE)
        /*00e0*/ 	.word	0x00000018


	//----- nvinfo : EIATTR_MIN_STACK_SIZE
	.align		4
.L_62:
        /*00e4*/ 	.byte	0x04, 0x12
        /*00e6*/ 	.short	(.L_64 - .L_63)
	.align		4
.L_63:
        /*00e8*/ 	.word	index@(_ZN7cutlass13device_kernelIN5flash11enable_sm90INS1_16FlashAttnFwdSm90INS1_25CollectiveMainloopFwdSm90ILi2EN4cute5tupleIJNS5_1CILi1EEES8_S8_EEENS6_IJNS7_ILi128EEENS7_ILi160EEENS7_ILi192EEEEEELi192ENS_12float_e4m3_tEfNS_4arch4Sm90ELb0ELb0ELb1ELb1ELb0ELb0ELb0ELb1ELb1ELb1ELb1ELb0EEENS1_21CollectiveEpilogueFwdINS6_IJSA_SC_SB_EEES9_NS_10bfloat16_tESG_Li256ELb1ELb1ELb1ELb1EEENS1_36VarlenDynamicPersistentTileSchedulerILi128ELi160ELi256ELi128ELb1ELb1ELb1ELb0ELb1ELb1EEEEEEEEEvNT_6ParamsE)
        /*00ec*/ 	.word	0x00000040


	//----- nvinfo : EIATTR_MIN_STACK_SIZE
	.align		4
.L_64:
        /*00f0*/ 	.byte	0x04, 0x12
        /*00f2*/ 	.short	(.L_66 - .L_65)
	.align		4
.L_65:
        /*00f4*/ 	.word	index@(_ZN7cutlass13device_kernelIN5flash11enable_sm90INS1_16FlashAttnFwdSm90INS1_25CollectiveMainloopFwdSm90ILi2EN4cute5tupleIJNS5_1CILi1EEES8_S8_EEENS6_IJNS7_ILi128EEENS7_ILi160EEENS7_ILi192EEEEEELi192ENS_12float_e4m3_tEfNS_4arch4Sm90ELb0ELb0ELb1ELb1ELb0ELb1ELb0ELb1ELb1ELb1ELb1ELb0EEENS1_21CollectiveEpilogueFwdINS6_IJSA_SC_SB_EEES9_NS_10bfloat16_tESG_Li256ELb1ELb1ELb1ELb1EEENS1_36VarlenDynamicPersistentTileSchedulerILi128ELi160ELi256ELi128ELb1ELb1ELb1ELb0ELb1ELb1EEEEEEEEEvNT_6ParamsE)
        /*00f8*/ 	.word	0x000000e0


	//----- nvinfo : EIATTR_MIN_STACK_SIZE
	.align		4
.L_66:
        /*00fc*/ 	.byte	0x04, 0x12
        /*00fe*/ 	.short	(.L_68 - .L_67)
	.align		4
.L_67:
        /*0100*/ 	.word	index@(_ZN7cutlass13device_kernelIN5flash11enable_sm90INS1_16FlashAttnFwdSm90INS1_25CollectiveMainloopFwdSm90ILi2EN4cute5tupleIJNS5_1CILi1EEES8_S8_EEENS6_IJNS7_ILi128EEESA_NS7_ILi192EEEEEELi192ENS_12float_e4m3_tEfNS_4arch4Sm90ELb0ELb1ELb1ELb0ELb0ELb0ELb0ELb1ELb1ELb1ELb1ELb0EEENS1_21CollectiveEpilogueFwdINS6_IJSA_SB_SA_EEES9_NS_10bfloat16_tESF_Li256ELb0ELb1ELb1ELb1EEENS1_19SingleTileSchedulerILb0ELb1ELb1ELi128EEEEEEEEEvNT_6ParamsE)
        /*0104*/ 	.word	0x00000018


	//----- nvinfo : EIATTR_MIN_STACK_SIZE
	.align		4
.L_68:
        /*0108*/ 	.byte	0x04, 0x12
        /*010a*/ 	.short	(.L_70 - .L_69)
	.align		4
.L_69:
        /*010c*/ 	.word	index@(_ZN7cutlass13device_kernelIN5flash11enable_sm90INS1_16FlashAttnFwdSm90INS1_25CollectiveMainloopFwdSm90ILi2EN4cute5tupleIJNS5_1CILi1EEES8_S8_EEENS6_IJNS7_ILi128EEESA_NS7_ILi192EEEEEELi192ENS_12float_e4m3_tEfNS_4arch4Sm90ELb0ELb1ELb1ELb1ELb0ELb0ELb0ELb1ELb1ELb1ELb1ELb0EEENS1_21CollectiveEpilogueFwdINS6_IJSA_SB_SA_EEES9_NS_10bfloat16_tESF_Li256ELb1ELb1ELb1ELb1EEENS1_36VarlenDynamicPersistentTileSchedulerILi128ELi128ELi256ELi128ELb1ELb1ELb1ELb1ELb0ELb1EEEEEEEEEvNT_6ParamsE)
        /*0110*/ 	.word	0x00000040


	//----- nvinfo : EIATTR_MIN_STACK_SIZE
	.align		4
.L_70:
        /*0114*/ 	.byte	0x04, 0x12
        /*0116*/ 	.short	(.L_72 - .L_71)
	.align		4
.L_71:
        /*0118*/ 	.word	index@(_ZN7cutlass13device_kernelIN5flash11enable_sm90INS1_16FlashAttnFwdSm90INS1_25CollectiveMainloopFwdSm90ILi2EN4cute5tupleIJNS5_1CILi1EEES8_S8_EEENS6_IJNS7_ILi128EEESA_NS7_ILi192EEEEEELi192ENS_12float_e4m3_tEfNS_4arch4Sm90ELb0ELb1ELb1ELb1ELb0ELb1ELb0ELb1ELb1ELb1ELb1ELb0EEENS1_21CollectiveEpilogueFwdINS6_IJSA_SB_SA_EEES9_NS_10bfloat16_tESF_Li256ELb1ELb1ELb1ELb1EEENS1_36VarlenDynamicPersistentTileSchedulerILi128ELi128ELi256ELi128ELb1ELb1ELb1ELb1ELb0ELb1EEEEEEEEEvNT_6ParamsE)
        /*011c*/ 	.word	0x00000070


	//----- nvinfo : EIATTR_MIN_STACK_SIZE
	.align		4
.L_72:
        /*0120*/ 	.byte	0x04, 0x12
        /*0122*/ 	.short	(.L_74 - .L_73)
	.align		4
.L_73:
        /*0124*/ 	.word	index@(_ZN7cutlass13device_kernelIN5flash11enable_sm90INS1_16FlashAttnFwdSm90INS1_25CollectiveMainloopFwdSm90ILi2EN4cute5tupleIJNS5_1CILi1EEES8_S8_EEENS6_IJNS7_ILi128EEENS7_ILi160EEENS7_ILi192EEEEEELi192ENS_12float_e4m3_tEfNS_4arch4Sm90ELb1ELb0ELb1ELb0ELb0ELb0ELb0ELb1ELb1ELb1ELb1ELb0EEENS1_21CollectiveEpilogueFwdINS6_IJSA_SC_SB_EEES9_NS_10bfloat16_tESG_Li256ELb0ELb1ELb1ELb1EEENS1_19SingleTileSchedulerILb0ELb1ELb1ELi128EEEEEEEEEvNT_6ParamsE)
        /*0128*/ 	.word	0x00000018


	//----- nvinfo : EIATTR_MIN_STACK_SIZE
	.align		4
.L_74:
        /*012c*/ 	.byte	0x04, 0x12
        /*012e*/ 	.short	(.L_76 - .L_75)
	.align		4
.L_75:
        /*0130*/ 	.word	index@(_ZN7cutlass13device_kernelIN5flash11enable_sm90INS1_16FlashAttnFwdSm90INS1_25CollectiveMainloopFwdSm90ILi2EN4cute5tupleIJNS5_1CILi1EEES8_S8_EEENS6_IJNS7_ILi128EEENS7_ILi160EEENS7_ILi192EEEEEELi192ENS_12float_e4m3_tEfNS_4arch4Sm90ELb1ELb0ELb1ELb1ELb0ELb0ELb0ELb1ELb1ELb1ELb1ELb0EEENS1_21CollectiveEpilogueFwdINS6_IJSA_SC_SB_EEES9_NS_10bfloat16_tESG_Li256ELb1ELb1ELb1ELb1EEENS1_36VarlenDynamicPersistentTileSchedulerILi128ELi160ELi256ELi128ELb1ELb1ELb1ELb1ELb1ELb1EEEEEEEEEvNT_6ParamsE)
        /*0134*/ 	.word	0x00000040


	//----- nvinfo : EIATTR_MIN_STACK_SIZE
	.align		4
.L_76:
        /*0138*/ 	.byte	0x04, 0x12
        /*013a*/ 	.short	(.L_78 - .L_77)
	.align		4
.L_77:
        /*013c*/ 	.word	index@(_ZN7cutlass13device_kernelIN5flash11enable_sm90INS1_16FlashAttnFwdSm90INS1_25CollectiveMainloopFwdSm90ILi2EN4cute5tupleIJNS5_1CILi1EEES8_S8_EEENS6_IJNS7_ILi128EEENS7_ILi160EEENS7_ILi192EEEEEELi192ENS_12float_e4m3_tEfNS_4arch4Sm90ELb1ELb0ELb1ELb1ELb0ELb1ELb0ELb1ELb1ELb1ELb1ELb0EEENS1_21CollectiveEpilogueFwdINS6_IJSA_SC_SB_EEES9_NS_10bfloat16_tESG_Li256ELb1ELb1ELb1ELb1EEENS1_36VarlenDynamicPersistentTileSchedulerILi128ELi160ELi256ELi128ELb1ELb1ELb1ELb1ELb1ELb1EEEEEEEEEvNT_6ParamsE)
        /*0140*/ 	.word	0x00000078
.L_78:


//--------------------- .nv.compat                --------------------------
	.section	.nv.compat,"",@"SHT_CUDA_COMPAT_INFO"
	.align	4
        /*0000*/ 	.byte	0x02, 0x09, 0x01, 0x00, 0x02, 0x02, 0x04, 0x00, 0x02, 0x05, 0x05, 0x00, 0x03, 0x07, 0x01, 0x01
        /*0010*/ 	.byte	0x02, 0x03, 0x01, 0x00, 0x02, 0x06, 0x01, 0x00, 0x04, 0x0b, 0x08, 0x00, 0x00, 0x00, 0x00, 0x00
        /*0020*/ 	.byte	0x00, 0x00, 0x00, 0x00


//--------------------- .nv.info._ZN7cutlass13device_kernelIN5flash11enable_sm90INS1_16FlashAttnFwdSm90INS1_25CollectiveMainloopFwdSm90ILi2EN4cute5tupleIJNS5_1CILi1EEES8_S8_EEENS6_IJNS7_ILi128EEENS7_ILi160EEENS7_ILi192EEEEEELi192ENS_12float_e4m3_tEfNS_4arch4Sm90ELb0ELb0ELb1ELb0ELb0ELb0ELb0ELb1ELb1ELb1ELb1ELb0EEENS1_21CollectiveEpilogueFwdINS6_IJSA_SC_SB_EEES9_NS_10bfloat16_tESG_Li256ELb0ELb1ELb1ELb1EEENS1_19SingleTileSchedulerILb0ELb1ELb1ELi128EEEEEEEEEvNT_6ParamsE --------------------------
	.section	.nv.info._ZN7cutlass13device_kernelIN5flash11enable_sm90INS1_16FlashAttnFwdSm90INS1_25CollectiveMainloopFwdSm90ILi2EN4cute5tupleIJNS5_1CILi1EEES8_S8_EEENS6_IJNS7_ILi128EEENS7_ILi160EEENS7_ILi192EEEEEELi192ENS_12float_e4m3_tEfNS_4arch4Sm90ELb0ELb0ELb1ELb0ELb0ELb0ELb0ELb1ELb1ELb1ELb1ELb0EEENS1_21CollectiveEpilogueFwdINS6_IJSA_SC_SB_EEES9_NS_10bfloat16_tESG_Li256ELb0ELb1ELb1ELb1EEENS1_19SingleTileSchedulerILb0ELb1ELb1ELi128EEEEEEEEEvNT_6ParamsE,"",@"SHT_CUDA_INFO"
	.sectionflags	@""
	.align	4


	//----- nvinfo : EIATTR_CUDA_API_VERSION
	.align		4
        /*0000*/ 	.byte	0x04, 0x37
        /*0002*/ 	.short	(.L_80 - .L_79)
.L_79:
        /*0004*/ 	.word	0x00000082


	//----- nvinfo : EIATTR_KPARAM_INFO
	.align		4
.L_80:
        /*0008*/ 	.byte	0x04, 0x17
        /*000a*/ 	.short	(.L_82 - .L_81)
.L_81:
        /*000c*/ 	.word	0x00000000
        /*0010*/ 	.short	0x0000
        /*0012*/ 	.short	0x0070
        /*0014*/ 	.byte	0x00, 0xf0, 0x01, 0x28


	//----- nvinfo : EIATTR_SPARSE_MMA_MASK
	.align		4
.L_82:
        /*0018*/ 	.byte	0x03, 0x50
        /*001a*/ 	.short	0x0000


	//----- nvinfo : EIATTR_MAXREG_COUNT
	.align		4
        /*001c*/ 	.byte	0x03, 0x1b
        /*001e*/ 	.short	0x00a8


	//----- nvinfo : EIATTR_NUM_BARRIERS
	.align		4
        /*0020*/ 	.byte	0x02, 0x4c
        /*0022*/ 	.byte	0x10
	.zero		1


	//----- nvinfo : EIATTR_EXTERNS
	.align		4
        /*0024*/ 	.byte	0x04, 0x0f
        /*0026*/ 	.short	(.L_84 - .L_83)


	//   ....[0]....
	.align		4
.L_83:
        /*0028*/ 	.word	index@(__assertfail)


	//----- nvinfo : EIATTR_ANNOTATIONS
	.align		4
.L_84:
        /*002c*/ 	.byte	0x04, 0x55
        /*002e*/ 	.short	(.L_86 - .L_85)


	//   ....[0]....
.L_85:
        /*0030*/ 	.word	0x00000001
        /*0034*/ 	.byte	0x40, 0x09, 0x00, 0x00, 0x01, 0x00, 0x00, 0x00, 0xc0, 0x13, 0x00, 0x00, 0x01, 0x00, 0x00, 0x00
        /*0044*/ 	.byte	0xc0, 0xd1, 0x00, 0x00, 0x01, 0x00, 0x00, 0x00, 0x50, 0xd8, 0x00, 0x00, 0x01, 0x00, 0x00, 0x00
        /*0054*/ 	.byte	0x30, 0xd9, 0x00, 0x00, 0x01, 0x00, 0x00, 0x00, 0x60, 0xd9, 0x00, 0x00, 0x01, 0x00, 0x00, 0x00
        /*0064*/ 	.byte	0x60, 0xe9, 0x00, 0x00, 0x01, 0x00, 0x00, 0x00, 0xe0, 0xe9, 0x00, 0x00, 0x01, 0x00, 0x00, 0x00
        /*0074*/ 	.byte	0x00, 0xeb, 0x00, 0x00, 0x01, 0x00, 0x00, 0x00, 0xf0, 0xf4, 0x00, 0x00, 0x01, 0x00, 0x00, 0x00
        /*0084*/ 	.byte	0x00, 0xf5, 0x00, 0x00, 0x01, 0x00, 0x00, 0x00, 0x70, 0xfb, 0x00, 0x00, 0x01, 0x00, 0x00, 0x00
        /*0094*/ 	.byte	0x70, 0xfc, 0x00, 0x00, 0x01, 0x00, 0x00, 0x00, 0xa0, 0xfd, 0x00, 0x00, 0x01, 0x00, 0x00, 0x00
        /*00a4*/ 	.byte	0xb0, 0xfd, 0x00, 0x00, 0x01, 0x00, 0x00, 0x00, 0xf0, 0x05, 0x01, 0x00


	//----- nvinfo : EIATTR_MERCURY_ISA_VERSION
	.align		4
.L_86:
        /*00b0*/ 	.byte	0x03, 0x5f
        /*00b2*/ 	.short	0x0101


	//----- nvinfo : EIATTR_INT_WARP_WIDE_INSTR_OFFSETS
	.align		4
        /*00b4*/ 	.byte	0x04, 0x31
        /*00b6*/ 	.short	(.L_88 - .L_87)


	//   ....[0]....
.L_87:
        /*00b8*/ 	.word	0x00000120


	//   ....[1]....
        /*00bc*/ 	.word	0x000001c0


	//   ....[2]....
        /*00c0*/ 	.word	0x00000230


	//----- nvinfo : EIATTR_COOP_GROUP_MASK_REGIDS
	.align		4
.L_88:
        /*00c4*/ 	.byte	0x04, 0x29
        /*00c6*/ 	.short	(.L_90 - .L_89)


	//   ....[0]....
.L_89:
        /*00c8*/ 	.word	0xffffffff


	//   ....[1]....
        /*00cc*/ 	.word	0xffffffff


	//   ....[2]....
        /*00d0*/ 	.word	0xffffffff


	//   ....[3]....
        /*00d4*/ 	.word	0xffffffff


	//   ....[4]....
        /*00d8*/ 	.word	0xffffffff


	//   ....[5]....
        /*00dc*/ 	.word	0xffffffff


	//   ....[6]....
        /*00e0*/ 	.word	0xffffffff


	//   ....[7]....
        /*00e4*/ 	.word	0xffffffff


	//   ....[8]....
        /*00e8*/ 	.word	0xffffffff


	//   ....[9]....
        /*00ec*/ 	.word	0xffffffff


	//   ....[10]....
        /*00f0*/ 	.word	0xffffffff


	//   ....[11]....
        /*00f4*/ 	.word	0xffffffff


	//   ....[12]....
        /*00f8*/ 	.word	0xffffffff


	//   ....[13]....
        /*00fc*/ 	.word	0xffffffff


	//   ....[14]....
        /*0100*/ 	.word	0xffffffff


	//   ....[15]....
        /*0104*/ 	.word	0xffffffff


	//   ....[16]....
        /*0108*/ 	.word	0xffffffff


	//   ....[17]....
        /*010c*/ 	.word	0xffffffff


	//   ....[18]....
        /*0110*/ 	.word	0xffffffff


	//   ....[19]....
        /*0114*/ 	.word	0xffffffff


	//   ....[20]....
        /*0118*/ 	.word	0xffffffff


	//   ....[21]....
        /*011c*/ 	.word	0xffffffff


	//   ....[22]....
        /*0120*/ 	.word	0xffffffff


	//   ....[23]....
        /*0124*/ 	.word	0xffffffff


	//   ....[24]....
        /*0128*/ 	.word	0xffffffff


	//   ....[25]....
        /*012c*/ 	.word	0xffffffff


	//   ....[26]....
        /*0130*/ 	.word	0xffffffff


	//   ....[27]....
        /*0134*/ 	.word	0xffffffff


	//   ....[28]....
        /*0138*/ 	.word	0xffffffff


	//   ....[29]....
        /*013c*/ 	.word	0xffffffff


	//   ....[30]....
        /*0140*/ 	.word	0xffffffff


	//   ....[31]....
        /*0144*/ 	.word	0xffffffff


	//   ....[32]....
        /*0148*/ 	.word	0xffffffff


	//   ....[33]....
        /*014c*/ 	.word	0xffffffff


	//   ....[34]....
        /*0150*/ 	.word	0xffffffff


	//   ....[35]....
        /*0154*/ 	.word	0xffffffff


	//   ....[36]....
        /*0158*/ 	.word	0xffffffff


	//   ....[37]....
        /*015c*/ 	.word	0xffffffff


	//   ....[38]....
        /*0160*/ 	.word	0xffffffff


	//   ....[39]....
        /*0164*/ 	.word	0xffffffff


	//   ....[40]....
        /*0168*/ 	.word	0xffffffff


	//   ....[41]....
        /*016c*/ 	.word	0xffffffff


	//   ....[42]....
        /*0170*/ 	.word	0xffffffff


	//   ....[43]....
        /*0174*/ 	.word	0xffffffff


	//   ....[44]....
        /*0178*/ 	.word	0xffffffff


	//   ....[45]....
        /*017c*/ 	.word	0xffffffff


	//   ....[46]....
        /*0180*/ 	.word	0xffffffff


	//   ....[47]....
        /*0184*/ 	.word	0xffffffff


	//   ....[48]....
        /*0188*/ 	.word	0xffffffff


	//   ....[49]....
        /*018c*/ 	.word	0xffffffff


	//   ....[50]....
        /*0190*/ 	.word	0xffffffff


	//   ....[51]....
        /*0194*/ 	.word	0xffffffff


	//   ....[52]....
        /*0198*/ 	.word	0xffffffff


	//   ....[53]....
        /*019c*/ 	.word	0xffffffff


	//   ....[54]....
        /*01a0*/ 	.word	0xffffffff


	//   ....[55]....
        /*01a4*/ 	.word	0xffffffff


	//   ....[56]....
        /*01a8*/ 	.word	0xffffffff


	//   ....[57]....
        /*01ac*/ 	.word	0xffffffff


	//   ....[58]....
        /*01b0*/ 	.word	0xffffffff


	//   ....[59]....
        /*01b4*/ 	.word	0xffffffff


	//   ....[60]....
        /*01b8*/ 	.word	0xffffffff


	//   ....[61]....
        /*01bc*/ 	.word	0xffffffff


	//   ....[62]....
        /*01c0*/ 	.word	0xffffffff


	//   ....[63]....
        /*01c4*/ 	.word	0xffffffff


	//   ....[64]....
        /*01c8*/ 	.word	0xffffffff


	//   ....[65]....
        /*01cc*/ 	.word	0xffffffff


	//   ....[66]....
        /*01d0*/ 	.word	0xffffffff


	//   ....[67]....
        /*01d4*/ 	.word	0xffffffff


	//   ....[68]....
        /*01d8*/ 	.word	0xffffffff


	//   ....[69]....
        /*01dc*/ 	.word	0xffffffff


	//   ....[70]....
        /*01e0*/ 	.word	0xffffffff


	//   ....[71]....
        /*01e4*/ 	.word	0xffffffff


	//   ....[72]....
        /*01e8*/ 	.word	0xffffffff


	//   ....[73]....
        /*01ec*/ 	.word	0xffffffff


	//   ....[74]....
        /*01f0*/ 	.word	0xffffffff


	//   ....[75]....
        /*01f4*/ 	.word	0xffffffff


	//   ....[76]....
        /*01f8*/ 	.word	0xffffffff


	//   ....[77]....
        /*01fc*/ 	.word	0xffffffff


	//   ....[78]....
        /*0200*/ 	.word	0xffffffff


	//   ....[79]....
        /*0204*/ 	.word	0xffffffff


	//   ....[80]....
        /*0208*/ 	.word	0xffffffff


	//   ....[81]....
        /*020c*/ 	.word	0xffffffff


	//   ....[82]....
        /*0210*/ 	.word	0xffffffff


	//   ....[83]....
        /*0214*/ 	.word	0xffffffff


	//   ....[84]....
        /*0218*/ 	.word	0xffffffff


	//   ....[85]....
        /*021c*/ 	.word	0xffffffff


	//   ....[86]....
        /*0220*/ 	.word	0xffffffff


	//   ....[87]....
        /*0224*/ 	.word	0xffffffff


	//   ....[88]....
        /*0228*/ 	.word	0xffffffff


	//   ....[89]....
        /*022c*/ 	.word	0xffffffff


	//   ....[90]....
        /*0230*/ 	.word	0xffffffff


	//   ....[91]....
        /*0234*/ 	.word	0xffffffff


	//   ....[92]....
        /*0238*/ 	.word	0xffffffff


	//   ....[93]....
        /*023c*/ 	.word	0xffffffff


	//   ....[94]....
        /*0240*/ 	.word	0xffffffff


	//   ....[95]....
        /*0244*/ 	.word	0xffffffff


	//   ....[96]....
        /*0248*/ 	.word	0xffffffff


	//   ....[97]....
        /*024c*/ 	.word	0xffffffff


	//   ....[98]....
        /*0250*/ 	.word	0xffffffff


	//   ....[99]....
        /*0254*/ 	.word	0xffffffff


	//   ....[100]....
        /*0258*/ 	.word	0xffffffff


	//   ....[101]....
        /*025c*/ 	.word	0xffffffff


	//   ....[102]....
        /*0260*/ 	.word	0xffffffff


	//   ....[103]....
        /*0264*/ 	.word	0xffffffff


	//   ....[104]....
        /*0268*/ 	.word	0xffffffff


	//   ....[105]....
        /*026c*/ 	.word	0xffffffff


	//   ....[106]....
        /*0270*/ 	.word	0xffffffff


	//   ....[107]....
        /*0274*/ 	.word	0xffffffff


	//   ....[108]....
        /*0278*/ 	.word	0xffffffff


	//   ....[109]....
        /*027c*/ 	.word	0xffffffff


	//   ....[110]....
        /*0280*/ 	.word	0xffffffff


	//   ....[111]....
        /*0284*/ 	.word	0xffffffff


	//   ....[112]....
        /*0288*/ 	.word	0xffffffff


	//   ....[113]....
        /*028c*/ 	.word	0xffffffff


	//   ....[114]....
        /*0290*/ 	.word	0xffffffff


	//   ....[115]....
        /*0294*/ 	.word	0xffffffff


	//   ....[116]....
        /*0298*/ 	.word	0xffffffff


	//   ....[117]....
        /*029c*/ 	.word	0xffffffff


	//   ....[118]....
        /*02a0*/ 	.word	0xffffffff


	//   ....[119]....
        /*02a4*/ 	.word	0xffffffff


	//   ....[120]....
        /*02a8*/ 	.word	0xffffffff


	//   ....[121]....
        /*02ac*/ 	.word	0xffffffff


	//   ....[122]....
        /*02b0*/ 	.word	0xffffffff


	//   ....[123]....
        /*02b4*/ 	.word	0xffffffff


	//   ....[124]....
        /*02b8*/ 	.word	0xffffffff


	//   ....[125]....
        /*02bc*/ 	.word	0xffffffff


	//   ....[126]....
        /*02c0*/ 	.word	0xffffffff


	//   ....[127]....
        /*02c4*/ 	.word	0xffffffff


	//   ....[128]....
        /*02c8*/ 	.word	0xffffffff


	//   ....[129]....
        /*02cc*/ 	.word	0xffffffff


	//   ....[130]....
        /*02d0*/ 	.word	0xffffffff


	//   ....[131]....
        /*02d4*/ 	.word	0xffffffff


	//   ....[132]....
        /*02d8*/ 	.word	0xffffffff


	//   ....[133]....
        /*02dc*/ 	.word	0xffffffff


	//   ....[134]....
        /*02e0*/ 	.word	0xffffffff


	//   ....[135]....
        /*02e4*/ 	.word	0x0500000f


	//   ....[136]....
        /*02e8*/ 	.word	0x0500000f


	//   ....[137]....
        /*02ec*/ 	.word	0x0500000f


	//   ....[138]....
        /*02f0*/ 	.word	0x0500000f


	//   ....[139]....
        /*02f4*/ 	.word	0x0500000f


	//   ....[140]....
        /*02f8*/ 	.word	0x0500000f


	//   ....[141]....
        /*02fc*/ 	.word	0x0500000f


	//   ....[142]....
        /*0300*/ 	.word	0x0500000f


	//   ....[143]....
        /*0304*/ 	.word	0x0500000f


	//----- nvinfo : EIATTR_COOP_GROUP_INSTR_OFFSETS
	.align		4
.L_90:
        /*0308*/ 	.byte	0x04, 0x28
        /*030a*/ 	.short	(.L_92 - .L_91)


	//   ....[0]....
.L_91:
        /*030c*/ 	.word	0x00000060


	//   ....[1]....
        /*0310*/ 	.word	0x00000130


	//   ....[2]....
        /*0314*/ 	.word	0x000001e0


	//   ....[3]....
        /*0318*/ 	.word	0x000003a0


	//   ....[4]....
        /*031c*/ 	.word	0x00000500


	//   ....[5]....
        /*0320*/ 	.word	0x00000620


	//   ....[6]....
        /*0324*/ 	.word	0x00000780


	//   ....[7]....
        /*0328*/ 	.word	0x000011e0


	//   ....[8]....
        /*032c*/ 	.word	0x000039e0


	//   ....[9]....
        /*0330*/ 	.word	0x00003a80


	//   ....[10]....
        /*0334*/ 	.word	0x00003e80


	//   ....[11]....
        /*0338*/ 	.word	0x00003f80


	//   ....[12]....
        /*033c*/ 	.word	0x00007540


	//   ....[13]....
        /*0340*/ 	.word	0x000075a0


	//   ....[14]....
        /*0344*/ 	.word	0x00007600


	//   ....[15]....
        /*0348*/ 	.word	0x00007610


	//   ....[16]....
        /*034c*/ 	.word	0x00009300


	//   ....[17]....
        /*0350*/ 	.word	0x00009310


	//   ....[18]....
        /*0354*/ 	.word	0x00009390


	//   ....[19]....
        /*0358*/ 	.word	0x000093a0


	//   ....[20]....
        /*035c*/ 	.word	0x0000a5a0


	//   ....[21]....
        /*0360*/ 	.word	0x0000a5b0


	//   ....[22]....
        /*0364*/ 	.word	0x0000a5c0


	//   ....[23]....
        /*0368*/ 	.word	0x0000a5e0


	//   ....[24]....
        /*036c*/ 	.word	0x0000a5f0


	//   ....[25]....
        /*0370*/ 	.word	0x0000a600


	//   ....[26]....
        /*0374*/ 	.word	0x0000a610


	//   ....[27]....
        /*0378*/ 	.word	0x0000a620


	//   ....[28]....
        /*037c*/ 	.word	0x0000a630


	//   ....[29]....
        /*0380*/ 	.word	0x0000a640


	//   ....[30]....
        /*0384*/ 	.word	0x0000a650


	//   ....[31]....
        /*0388*/ 	.word	0x0000a660


	//   ....[32]....
        /*038c*/ 	.word	0x0000a670


	//   ....[33]....
        /*0390*/ 	.word	0x0000a680


	//   ....[34]....
        /*0394*/ 	.word	0x0000a690


	//   ....[35]....
        /*0398*/ 	.word	0x0000a6a0


	//   ....[36]....
        /*039c*/ 	.word	0x0000a6b0


	//   ....[37]....
        /*03a0*/ 	.word	0x0000a6c0


	//   ....[38]....
        /*03a4*/ 	.word	0x0000a6d0


	//   ....[39]....
        /*03a8*/ 	.word	0x0000a6e0


	//   ....[40]....
        /*03ac*/ 	.word	0x0000a6f0


	//   ....[41]....
        /*03b0*/ 	.word	0x0000a700


	//   ....[42]....
        /*03b4*/ 	.word	0x0000a710


	//   ....[43]....
        /*03b8*/ 	.word	0x0000a720


	//   ....[44]....
        /*03bc*/ 	.word	0x0000a740


	//   ....[45]....
        /*03c0*/ 	.word	0x0000a750


	//   ....[46]....
        /*03c4*/ 	.word	0x0000a770


	//   ....[47]....
        /*03c8*/ 	.word	0x0000a780


	//   ....[48]....
        /*03cc*/ 	.word	0x0000a790


	//   ....[49]....
        /*03d0*/ 	.word	0x0000a7a0


	//   ....[50]....
        /*03d4*/ 	.word	0x0000a7c0


	//   ....[51]....
        /*03d8*/ 	.word	0x0000a7e0


	//   ....[52]....
        /*03dc*/ 	.word	0x0000a7f0


	//   ....[53]....
        /*03e0*/ 	.word	0x0000a800


	//   ....[54]....
        /*03e4*/ 	.word	0x0000a810


	//   ....[55]....
        /*03e8*/ 	.word	0x0000a820


	//   ....[56]....
        /*03ec*/ 	.word	0x0000a830


	//   ....[57]....
        /*03f0*/ 	.word	0x0000a850


	//   ....[58]....
        /*03f4*/ 	.word	0x0000a860


	//   ....[59]....
        /*03f8*/ 	.word	0x0000a890


	//   ....[60]....
        /*03fc*/ 	.word	0x0000a8c0


	//   ....[61]....
        /*0400*/ 	.word	0x0000a8e0


	//   ....[62]....
        /*0404*/ 	.word	0x0000a8f0


	//   ....[63]....
        /*0408*/ 	.word	0x0000a900


	//   ....[64]....
        /*040c*/ 	.word	0x0000a920


	//   ....[65]....
        /*0410*/ 	.word	0x0000a940


	//   ....[66]....
        /*0414*/ 	.word	0x0000a970


	//   ....[67]....
        /*0418*/ 	.word	0x0000a980


	//   ....[68]....
        /*041c*/ 	.word	0x0000a990


	//   ....[69]....
        /*0420*/ 	.word	0x0000a9a0


	//   ....[70]....
        /*0424*/ 	.word	0x0000a9b0


	//   ....[71]....
        /*0428*/ 	.word	0x0000a9c0


	//   ....[72]....
        /*042c*/ 	.word	0x0000a9e0


	//   ....[73]....
        /*0430*/ 	.word	0x0000aa00


	//   ....[74]....
        /*0434*/ 	.word	0x0000aa10


	//   ....[75]....
        /*0438*/ 	.word	0x0000aa30


	//   ....[76]....
        /*043c*/ 	.word	0x0000aa40


	//   ....[77]....
        /*0440*/ 	.word	0x0000aa60


	//   ....[78]....
        /*0444*/ 	.word	0x0000aa70


	//   ....[79]....
        /*0448*/ 	.word	0x0000aa80


	//   ....[80]....
        /*044c*/ 	.word	0x0000aa90


	//   ....[81]....
        /*0450*/ 	.word	0x0000aab0


	//   ....[82]....
        /*0454*/ 	.word	0x0000aac0


	//   ....[83]....
        /*0458*/ 	.word	0x0000aae0


	//   ....[84]....
        /*045c*/ 	.word	0x0000ab00


	//   ....[85]....
        /*0460*/ 	.word	0x0000ab20


	//   ....[86]....
        /*0464*/ 	.word	0x0000ab30


	//   ....[87]....
        /*0468*/ 	.word	0x0000ab50


	//   ....[88]....
        /*046c*/ 	.word	0x0000ab70


	//   ....[89]....
        /*0470*/ 	.word	0x0000ab90


	//   ....[90]....
        /*0474*/ 	.word	0x0000aba0


	//   ....[91]....
        /*0478*/ 	.word	0x0000abc0


	//   ....[92]....
        /*047c*/ 	.word	0x0000abe0


	//   ....[93]....
        /*0480*/ 	.word	0x0000ac00


	//   ....[94]....
        /*0484*/ 	.word	0x0000ac30


	//   ....[95]....
        /*0488*/ 	.word	0x0000ac50


	//   ....[96]....
        /*048c*/ 	.word	0x0000ac60


	//   ....[97]....
        /*0490*/ 	.word	0x0000ac70


	//   ....[98]....
        /*0494*/ 	.word	0x0000ac80


	//   ....[99]....
        /*0498*/ 	.word	0x0000ac90


	//   ....[100]....
        /*049c*/ 	.word	0x0000aca0


	//   ....[101]....
        /*04a0*/ 	.word	0x0000acb0


	//   ....[102]....
        /*04a4*/ 	.word	0x0000acd0


	//   ....[103]....
        /*04a8*/ 	.word	0x0000ad00


	//   ....[104]....
        /*04ac*/ 	.word	0x0000ad30


	//   ....[105]....
        /*04b0*/ 	.word	0x0000ad60


	//   ....[106]....
        /*04b4*/ 	.word	0x0000ad90


	//   ....[107]....
        /*04b8*/ 	.word	0x0000adc0


	//   ....[108]....
        /*04bc*/ 	.word	0x0000adf0


	//   ....[109]....
        /*04c0*/ 	.word	0x0000ae30


	//   ....[110]....
        /*04c4*/ 	.word	0x0000ae70


	//   ....[111]....
        /*04c8*/ 	.word	0x0000aea0


	//   ....[112]....
        /*04cc*/ 	.word	0x0000aed0


	//   ....[113]....
        /*04d0*/ 	.word	0x0000aef0


	//   ....[114]....
        /*04d4*/ 	.word	0x0000af00


	//   ....[115]....
        /*04d8*/ 	.word	0x0000af10


	//   ....[116]....
        /*04dc*/ 	.word	0x0000b3b0


	//   ....[117]....
        /*04e0*/ 	.word	0x0000b410


	//   ....[118]....
        /*04e4*/ 	.word	0x0000b440


	//   ....[119]....
        /*04e8*/ 	.word	0x0000b480


	//   ....[120]....
        /*04ec*/ 	.word	0x0000b4c0


	//   ....[121]....
        /*04f0*/ 	.word	0x0000b4f0


	//   ....[122]....
        /*04f4*/ 	.word	0x0000bea0


	//   ....[123]....
        /*04f8*/ 	.word	0x0000bed0


	//   ....[124]....
        /*04fc*/ 	.word	0x0000ccf0


	//   ....[125]....
        /*0500*/ 	.word	0x0000d980


	//   ....[126]....
        /*0504*/ 	.word	0x0000e5d0


	//   ....[127]....
        /*0508*/ 	.word	0x0000e5f0


	//   ....[128]....
        /*050c*/ 	.word	0x0000e640


	//   ....[129]....
        /*0510*/ 	.word	0x0000e6d0


	//   ....[130]....
        /*0514*/ 	.word	0x0000e720


	//   ....[131]....
        /*0518*/ 	.word	0x0000e770


	//   ....[132]....
        /*051c*/ 	.word	0x0000e7a0


	//   ....[133]....
        /*0520*/ 	.word	0x0000e7e0


	//   ....[134]....
        /*0524*/ 	.word	0x000105a0


	//   ....[135]....
        /*0528*/ 	.word	0x00010a90


	//   ....[136]....
        /*052c*/ 	.word	0x00010c60


	//   ....[137]....
        /*0530*/ 	.word	0x00010cb0


	//   ....[138]....
        /*0534*/ 	.word	0x00010da0


	//   ....[139]....
        /*0538*/ 	.word	0x00010e60


	//   ....[140]....
        /*053c*/ 	.word	0x00010f00


	//   ....[141]....
        /*0540*/ 	.word	0x00010fc0


	//   ....[142]....
        /*0544*/ 	.word	0x00011060


	//   ....[143]....
        /*0548*/ 	.word	0x00011110


	//----- nvinfo : EIATTR_REG_RECONFIG
	.align		4
.L_92:
        /*054c*/ 	.byte	0x01, 0x54
	.zero		2


	//----- nvinfo : EIATTR_SYSCALL_OFFSETS
	.align		4
        /*0550*/ 	.byte	0x04, 0x46
        /*0552*/ 	.short	(.L_94 - .L_93)


	//   ....[0]....
.L_93:
        /*0554*/ 	.word	0x000013a0


	//   ....[1]....
        /*0558*/ 	.word	0x0000d360


	//   ....[2]....
        /*055c*/ 	.word	0x0000d4a0


	//   ....[3]....
        /*0560*/ 	.word	0x0000d5e0


	//   ....[4]....
        /*0564*/ 	.word	0x0000d700


	//   ....[5]....
        /*0568*/ 	.word	0x0000e170


	//----- nvinfo : EIATTR_MBARRIER_INSTR_OFFSETS
	.align		4
.L_94:
        /*056c*/ 	.byte	0x04, 0x39
        /*056e*/ 	.short	(.L_96 - .L_95)


	//   ....[0]....
.L_95:
        /*0570*/ 	.word	0x00000250
        /*0574*/ 	.word	0x000000ff
        /*0578*/ 	.word	0x00033400
        /*057c*/ 	.short	0x0100
        /*057e*/ 	.byte	0x08
	.zero		1


	//   ....[1]....
        /*0580*/ 	.word	0x00000260
        /*0584*/ 	.word	0x000000ff
        /*0588*/ 	.word	0x00033420
        /*058c*/ 	.short	0x0100
        /*058e*/ 	.byte	0x08
	.zero		1


	//   ....[2]....
        /*0590*/ 	.word	0x00000350
        /*0594*/ 	.word	0x000000ff
        /*0598*/ 	.word	0x00033430
        /*059c*/ 	.short	0x0100
        /*059e*/ 	.byte	0x08
	.zero		1


	//   ....[3]....
        /*05a0*/ 	.word	0x00000360
        /*05a4*/ 	.word	0x000000ff
        /*05a8*/ 	.word	0x00033440
        /*05ac*/ 	.short	0x0100
        /*05ae*/ 	.byte	0x08
	.zero		1


	//   ....[4]....
        /*05b0*/ 	.word	0x00000370
        /*05b4*/ 	.word	0x000000ff
        /*05b8*/ 	.word	0x00033438
        /*05bc*/ 	.short	0x0100
        /*05be*/ 	.byte	0x08
	.zero		1


	//   ....[5]....
        /*05c0*/ 	.word	0x00000380
        /*05c4*/ 	.word	0x000000ff
        /*05c8*/ 	.word	0x00033448
        /*05cc*/ 	.short	0x0100
        /*05ce*/ 	.byte	0x08
	.zero		1


	//   ....[6]....
        /*05d0*/ 	.word	0x000004b0
        /*05d4*/ 	.word	0x000000ff
        /*05d8*/ 	.word	0x00033450
        /*05dc*/ 	.short	0x0100
        /*05de*/ 	.byte	0x08
	.zero		1


	//   ....[7]....
        /*05e0*/ 	.word	0x000004c0
        /*05e4*/ 	.word	0x000000ff
        /*05e8*/ 	.word	0x00033460
        /*05ec*/ 	.short	0x0100
        /*05ee*/ 	.byte	0x08
	.zero		1


	//   ....[8]....
        /*05f0*/ 	.word	0x000004d0
        /*05f4*/ 	.word	0x000000ff
        /*05f8*/ 	.word	0x00033458
        /*05fc*/ 	.short	0x0100
        /*05fe*/ 	.byte	0x08
	.zero		1


	//   ....[9]....
        /*0600*/ 	.word	0x000004e0
        /*0604*/ 	.word	0x000000ff
        /*0608*/ 	.word	0x00033468
        /*060c*/ 	.short	0x0100
        /*060e*/ 	.byte	0x08
	.zero		1


	//   ....[10]....
        /*0610*/ 	.word	0x000005d0
        /*0614*/ 	.word	0x000000ff
        /*0618*/ 	.word	0x00033470
        /*061c*/ 	.short	0x0100
        /*061e*/ 	.byte	0x06
	.zero		1


	//   ....[11]....
        /*0620*/ 	.word	0x000005e0
        /*0624*/ 	.word	0x000000ff
        /*0628*/ 	.word	0x00033480
        /*062c*/ 	.short	0x0100
        /*062e*/ 	.byte	0x06
	.zero		1


	//   ....[12]....
        /*0630*/ 	.word	0x000005f0
        /*0634*/ 	.word	0x000000ff
        /*0638*/ 	.word	0x00033478
        /*063c*/ 	.short	0x0100
        /*063e*/ 	.byte	0x06
	.zero		1


	//   ....[13]....
        /*0640*/ 	.word	0x00000600
        /*0644*/ 	.word	0x000000ff
        /*0648*/ 	.word	0x00033488
        /*064c*/ 	.short	0x0100
        /*064e*/ 	.byte	0x06
	.zero		1


	//   ....[14]....
        /*0650*/ 	.word	0x00000730
        /*0654*/ 	.word	0x000000ff
        /*0658*/ 	.word	0x00033490
        /*065c*/ 	.short	0x0100
        /*065e*/ 	.byte	0x08
	.zero		1


	//   ....[15]....
        /*0660*/ 	.word	0x00000740
        /*0664*/ 	.word	0x000000ff
        /*0668*/ 	.word	0x000334a0
        /*066c*/ 	.short	0x0100
        /*066e*/ 	.byte	0x08
	.zero		1


	//   ....[16]....
        /*0670*/ 	.word	0x00000750
        /*0674*/ 	.word	0x000000ff
        /*0678*/ 	.word	0x00033498
        /*067c*/ 	.short	0x0100
        /*067e*/ 	.byte	0x08
	.zero		1


	//   ....[17]....
        /*0680*/ 	.word	0x00000760
        /*0684*/ 	.word	0x000000ff
        /*0688*/ 	.word	0x000334a8
        /*068c*/ 	.short	0x0100
        /*068e*/ 	.byte	0x08
	.zero		1


	//   ....[18]....
        /*0690*/ 	.word	0x00000890
        /*0694*/ 	.word	0x000000ff
        /*0698*/ 	.word	0x000334b0
        /*069c*/ 	.short	0x0100
        /*069e*/ 	.byte	0x08
	.zero		1


	//   ....[19]....
        /*06a0*/ 	.word	0x000008a0
        /*06a4*/ 	.word	0x000000ff
        /*06a8*/ 	.word	0x000334c0
        /*06ac*/ 	.short	0x0100
        /*06ae*/ 	.byte	0x08
	.zero		1


	//   ....[20]....
        /*06b0*/ 	.word	0x000008b0
        /*06b4*/ 	.word	0x000000ff
        /*06b8*/ 	.word	0x000334b8
        /*06bc*/ 	.short	0x0100
        /*06be*/ 	.byte	0x08
	.zero		1


	//   ....[21]....
        /*06c0*/ 	.word	0x000008c0
        /*06c4*/ 	.word	0x000000ff
        /*06c8*/ 	.word	0x000334c8
        /*06cc*/ 	.short	0x0100
        /*06ce*/ 	.byte	0x08
	.zero		1


	//   ....[22]....
        /*06d0*/ 	.word	0x00001620
        /*06d4*/ 	.word	0x000000ff
        /*06d8*/ 	.word	0x00033400
        /*06dc*/ 	.short	0x010a
        /*06de*/ 	.byte	0x28
	.zero		1


	//   ....[23]....
        /*06e0*/ 	.word	0x000016a0
        /*06e4*/ 	.word	0x000000ff
        /*06e8*/ 	.word	0x00033430
        /*06ec*/ 	.short	0x010a
        /*06ee*/ 	.byte	0x28
	.zero		1


	//   ....[24]....
        /*06f0*/ 	.word	0x00001720
        /*06f4*/ 	.word	0x000000ff
        /*06f8*/ 	.word	0x00033430
        /*06fc*/ 	.short	0x010a
        /*06fe*/ 	.byte	0x28
	.zero		1


	//   ....[25]....
        /*0700*/ 	.word	0x000044e0
        /*0704*/ 	.word	0x0000000f
        /*0708*/ 	.word	0x00000000
        /*070c*/ 	.short	0x0101
        /*070e*/ 	.byte	0x3f
	.zero		1


	//   ....[26]....
        /*0710*/ 	.word	0x00005790
        /*0714*/ 	.word	0x000000ff
        /*0718*/ 	.word	0x00033430
        /*071c*/ 	.short	0x010a
        /*071e*/ 	.byte	0x04
	.zero		1


	//   ....[27]....
        /*0720*/ 	.word	0x000057d0
        /*0724*/ 	.word	0x000000ff
        /*0728*/ 	.word	0x00033430
        /*072c*/ 	.short	0x010a
        /*072e*/ 	.byte	0x04
	.zero		1


	//   ....[28]....
        /*0730*/ 	.word	0x00006480
        /*0734*/ 	.word	0x000000ff
        /*0738*/ 	.word	0x00033450
        /*073c*/ 	.short	0x010a
        /*073e*/ 	.byte	0x04
	.zero		1


	//   ....[29]....
        /*0740*/ 	.word	0x000064c0
        /*0744*/ 	.word	0x000000ff
        /*0748*/ 	.word	0x00033450
        /*074c*/ 	.short	0x010a
        /*074e*/ 	.byte	0x04
	.zero		1


	//   ....[30]....
        /*0750*/ 	.word	0x00008370
        /*0754*/ 	.word	0x00000006
        /*0758*/ 	.word	0x00000000
        /*075c*/ 	.short	0x0101
        /*075e*/ 	.byte	0x3f
	.zero		1


	//   ....[31]....
        /*0760*/ 	.word	0x00008790
        /*0764*/ 	.word	0x000000ff
        /*0768*/ 	.word	0x00000000
        /*076c*/ 	.short	0x0101
        /*076e*/ 	.byte	0x04
	.zero		1


	//   ....[32]....
        /*0770*/ 	.word	0x00009010
        /*0774*/ 	.word	0x000000ff
        /*0778*/ 	.word	0x00033450
        /*077c*/ 	.short	0x010a
        /*077e*/ 	.byte	0x05
	.zero		1


	//   ....[33]....
        /*0780*/ 	.word	0x00009050
        /*0784*/ 	.word	0x000000ff
        /*0788*/ 	.word	0x00033450
        /*078c*/ 	.short	0x010a
        /*078e*/ 	.byte	0x05
	.zero		1


	//   ....[34]....
        /*0790*/ 	.word	0x00009660
        /*0794*/ 	.word	0x000000ff
        /*0798*/ 	.word	0x00000000
        /*079c*/ 	.short	0x0101
        /*079e*/ 	.byte	0x04
	.zero		1


	//   ....[35]....
        /*07a0*/ 	.word	0x0000b4e0
        /*07a4*/ 	.word	0x000000ff
        /*07a8*/ 	.word	0x00000000
        /*07ac*/ 	.short	0x0101
        /*07ae*/ 	.byte	0x04
	.zero		1


	//   ....[36]....
        /*07b0*/ 	.word	0x0000db90
        /*07b4*/ 	.word	0x000000ff
        /*07b8*/ 	.word	0x00033480
        /*07bc*/ 	.short	0x010a
        /*07be*/ 	.byte	0x28
	.zero		1


	//   ....[37]....
        /*07c0*/ 	.word	0x0000ddc0
        /*07c4*/ 	.word	0x000000ff
        /*07c8*/ 	.word	0x00033440
        /*07cc*/ 	.short	0x010a
        /*07ce*/ 	.byte	0x28
	.zero		1


	//   ....[38]....
        /*07d0*/ 	.word	0x0000e900
        /*07d4*/ 	.word	0x000000ff
        /*07d8*/ 	.word	0x00033400
        /*07dc*/ 	.short	0x0107
        /*07de*/ 	.byte	0x28
	.zero		1


	//   ....[39]....
        /*07e0*/ 	.word	0x0000e970
        /*07e4*/ 	.word	0x000000ff
        /*07e8*/ 	.word	0x00033400
        /*07ec*/ 	.short	0x0101
        /*07ee*/ 	.byte	0x28
	.zero		1


	//   ....[40]....
        /*07f0*/ 	.word	0x0000e990
        /*07f4*/ 	.word	0x000000ff
        /*07f8*/ 	.word	0x00033420
        /*07fc*/ 	.short	0x010a
        /*07fe*/ 	.byte	0x28
	.zero		1


	//   ....[41]....
        /*0800*/ 	.word	0x0000ec80
        /*0804*/ 	.word	0x00000008
        /*0808*/ 	.word	0x00033480
        /*080c*/ 	.short	0x010a
        /*080e*/ 	.byte	0x3f
	.zero		1


	//   ....[42]....
        /*0810*/ 	.word	0x0000f060
        /*0814*/ 	.word	0x00000008
        /*0818*/ 	.word	0x00033440
        /*081c*/ 	.short	0x010a
        /*081e*/ 	.byte	0x3f
	.zero		1


	//   ....[43]....
        /*0820*/ 	.word	0x0000f470
        /*0824*/ 	.word	0x0000000c
        /*0828*/ 	.word	0x00033470
        /*082c*/ 	.short	0x010a
        /*082e*/ 	.byte	0x3f
	.zero		1


	//   ....[44]....
        /*0830*/ 	.word	0x0000f4d0
        /*0834*/ 	.word	0x0000000c
        /*0838*/ 	.word	0x00033460
        /*083c*/ 	.short	0x010a
        /*083e*/ 	.byte	0x3f
	.zero		1


	//   ....[45]....
        /*0840*/ 	.word	0x0000fb80
        /*0844*/ 	.word	0x0000000c
        /*0848*/ 	.word	0x00033450
        /*084c*/ 	.short	0x0101
        /*084e*/ 	.byte	0x3f
	.zero		1


	//   ....[46]....
        /*0850*/ 	.word	0x0000fbf0
        /*0854*/ 	.word	0x00000000
        /*0858*/ 	.word	0x00000000
        /*085c*/ 	.short	0x0101
        /*085e*/ 	.byte	0x3f
	.zero		1


	//   ....[47]....
        /*0860*/ 	.word	0x0000fd10
        /*0864*/ 	.word	0x00000003
        /*0868*/ 	.word	0x00033470
        /*086c*/ 	.short	0x010a
        /*086e*/ 	.byte	0x3f
	.zero		1


	//   ....[48]....
        /*0870*/ 	.word	0x0000fd80
        /*0874*/ 	.word	0x00000003
        /*0878*/ 	.word	0x00033460
        /*087c*/ 	.short	0x010a
        /*087e*/ 	.byte	0x3f
	.zero		1


	//   ....[49]....
        /*0880*/ 	.word	0x00010440
        /*0884*/ 	.word	0x00000003
        /*0888*/ 	.word	0x00033450
        /*088c*/ 	.short	0x0101
        /*088e*/ 	.byte	0x3f
	.zero		1


	//   ....[50]....
        /*0890*/ 	.word	0x000104b0
        /*0894*/ 	.word	0x00000000
        /*0898*/ 	.word	0x00000000
        /*089c*/ 	.short	0x0101
        /*089e*/ 	.byte	0x3f
	.zero		1


	//   ....[51]....
        /*08a0*/ 	.word	0x00010550
        /*08a4*/ 	.word	0x00000009
        /*08a8*/ 	.word	0x00033420
        /*08ac*/ 	.short	0x010a
        /*08ae*/ 	.byte	0x3f
	.zero		1


	//   ....[52]....
        /*08b0*/ 	.word	0x00010690
        /*08b4*/ 	.word	0x00000005
        /*08b8*/ 	.word	0x00000000
        /*08bc*/ 	.short	0x010a
        /*08be*/ 	.byte	0x3f
	.zero		1


	//   ....[53]....
        /*08c0*/ 	.word	0x00010700
        /*08c4*/ 	.word	0x00000007
        /*08c8*/ 	.word	0x00000000
        /*08cc*/ 	.short	0x010a
        /*08ce*/ 	.byte	0x3f
	.zero		1


	//   ....[54]....
        /*08d0*/ 	.word	0x00010750
        /*08d4*/ 	.word	0x00000005
        /*08d8*/ 	.word	0x00033460
        /*08dc*/ 	.short	0x010a
        /*08de*/ 	.byte	0x3f
	.zero		1


	//   ....[55]....
        /*08e0*/ 	.word	0x000107a0
        /*08e4*/ 	.word	0x00000003
        /*08e8*/ 	.word	0x00033460
        /*08ec*/ 	.short	0x010a
        /*08ee*/ 	.byte	0x3f
	.zero		1


	//   ....[56]....
        /*08f0*/ 	.word	0x000107e0
        /*08f4*/ 	.word	0x00000005
        /*08f8*/ 	.word	0x00033480
        /*08fc*/ 	.short	0x010a
        /*08fe*/ 	.byte	0x3f
	.zero		1


	//   ....[57]....
        /*0900*/ 	.word	0x00010800
        /*0904*/ 	.word	0x00000003
        /*0908*/ 	.word	0x00033480
        /*090c*/ 	.short	0x010a
        /*090e*/ 	.byte	0x3f
	.zero		1


	//   ....[58]....
        /*0910*/ 	.word	0x00010870
        /*0914*/ 	.word	0x00000003
        /*0918*/ 	.word	0x00033400
        /*091c*/ 	.short	0x010a
        /*091e*/ 	.byte	0x3f
	.zero		1


	//   ....[59]....
        /*0920*/ 	.word	0x000108d0
        /*0924*/ 	.word	0x00000003
        /*0928*/ 	.word	0x00033430
        /*092c*/ 	.short	0x010a
        /*092e*/ 	.byte	0x3f
	.zero		1


	//   ....[60]....
        /*0930*/ 	.word	0x00010930
        /*0934*/ 	.word	0x0000000c
        /*0938*/ 	.word	0x00033430
        /*093c*/ 	.short	0x010a
        /*093e*/ 	.byte	0x3f
	.zero		1


	//   ....[61]....
        /*0940*/ 	.word	0x00010990
        /*0944*/ 	.word	0x0000000b
        /*0948*/ 	.word	0x00033450
        /*094c*/ 	.short	0x010a
        /*094e*/ 	.byte	0x3f
	.zero		1


	//   ....[62]....
        /*0950*/ 	.word	0x000109f0
        /*0954*/ 	.word	0x00000000
        /*0958*/ 	.word	0x00033450
        /*095c*/ 	.short	0x010a
        /*095e*/ 	.byte	0x3f
	.zero		1


	//   ....[63]....
        /*0960*/ 	.word	0x00010b50
        /*0964*/ 	.word	0x00000003
        /*0968*/ 	.word	0x00033480
        /*096c*/ 	.short	0x010a
        /*096e*/ 	.byte	0x3f
	.zero		1


	//   ....[64]....
        /*0970*/ 	.word	0x00010bb0
        /*0974*/ 	.word	0x00000003
        /*0978*/ 	.word	0x00033440
        /*097c*/ 	.short	0x010a
        /*097e*/ 	.byte	0x3f
	.zero		1


	//   ....[65]....
        /*0980*/ 	.word	0x00011150
        /*0984*/ 	.word	0x00000003
        /*0988*/ 	.word	0x00033420
        /*098c*/ 	.short	0x010a
        /*098e*/ 	.byte	0x3f
	.zero		1


	//   ....[66]....
        /*0990*/ 	.word	0x000111a0
        /*0994*/ 	.word	0x00000008
        /*0998*/ 	.word	0x00033480
        /*099c*/ 	.short	0x010a
        /*099e*/ 	.byte	0x3f
	.zero		1


	//   ....[67]....
        /*09a0*/ 	.word	0x000111f0
        /*09a4*/ 	.word	0x00000008
        /*09a8*/ 	.word	0x00033440
        /*09ac*/ 	.short	0x010a
        /*09ae*/ 	.byte	0x3f
	.zero		1


	//   ....[68]....
        /*09b0*/ 	.word	0x00011240
        /*09b4*/ 	.word	0x0000000c
        /*09b8*/ 	.word	0x00033470
        /*09bc*/ 	.short	0x010a
        /*09be*/ 	.byte	0x3f
	.zero		1


	//   ....[69]....
        /*09c0*/ 	.word	0x00011290
        /*09c4*/ 	.word	0x0000000c
        /*09c8*/ 	.word	0x00033460
        /*09cc*/ 	.short	0x010a
        /*09ce*/ 	.byte	0x3f
	.zero		1


	//   ....[70]....
        /*09d0*/ 	.word	0x000112e0
        /*09d4*/ 	.word	0x00000003
        /*09d8*/ 	.word	0x00033470
        /*09dc*/ 	.short	0x010a
        /*09de*/ 	.byte	0x3f
	.zero		1


	//   ....[71]....
        /*09e0*/ 	.word	0x00011330
        /*09e4*/ 	.word	0x00000003
        /*09e8*/ 	.word	0x00033460
        /*09ec*/ 	.short	0x010a
        /*09ee*/ 	.byte	0x3f
	.zero		1


	//   ....[72]....
        /*09f0*/ 	.word	0x00011380
        /*09f4*/ 	.word	0x00000009
        /*09f8*/ 	.word	0x00033420
        /*09fc*/ 	.short	0x010a
        /*09fe*/ 	.byte	0x3f
	.zero		1


	//   ....[73]....
        /*0a00*/ 	.word	0x000113d0
        /*0a04*/ 	.word	0x00000005
        /*0a08*/ 	.word	0x00000000
        /*0a0c*/ 	.short	0x010a
        /*0a0e*/ 	.byte	0x3f
	.zero		1


	//   ....[74]....
        /*0a10*/ 	.word	0x00011420
        /*0a14*/ 	.word	0x00000007
        /*0a18*/ 	.word	0x00000000
        /*0a1c*/ 	.short	0x010a
        /*0a1e*/ 	.byte	0x3f
	.zero		1


	//   ....[75]....
        /*0a20*/ 	.word	0x00011470
        /*0a24*/ 	.word	0x00000005
        /*0a28*/ 	.word	0x00033460
        /*0a2c*/ 	.short	0x010a
        /*0a2e*/ 	.byte	0x3f
	.zero		1


	//   ....[76]....
        /*0a30*/ 	.word	0x000114c0
        /*0a34*/ 	.word	0x00000003
        /*0a38*/ 	.word	0x00033460
        /*0a3c*/ 	.short	0x010a
        /*0a3e*/ 	.byte	0x3f
	.zero		1


	//   ....[77]....
        /*0a40*/ 	.word	0x00011510
        /*0a44*/ 	.word	0x00000005
        /*0a48*/ 	.word	0x00033480
        /*0a4c*/ 	.short	0x010a
        /*0a4e*/ 	.byte	0x3f
	.zero		1


	//----- nvinfo : EIATTR_NUM_MBARRIERS
	.align		4
.L_96:
        /*0a50*/ 	.byte	0x03, 0x38
        /*0a52*/ 	.short	0x0016


	//----- nvinfo : EIATTR_EXIT_INSTR_OFFSETS
	.align		4
        /*0a54*/ 	.byte	0x04, 0x1c
        /*0a56*/ 	.short	(.L_98 - .L_97)


	//   ....[0]....
.L_97:
        /*0a58*/ 	.word	0x00010850


	//----- nvinfo : EIATTR_MAX_THREADS
	.align		4
.L_98:
        /*0a5c*/ 	.byte	0x04, 0x05
        /*0a5e*/ 	.short	(.L_100 - .L_99)
.L_99:
        /*0a60*/ 	.word	0x00000180
        /*0a64*/ 	.word	0x00000001
        /*0a68*/ 	.word	0x00000001


	//----- nvinfo : EIATTR_CRS_STACK_SIZE
	.align		4
.L_100:
        /*0a6c*/ 	.byte	0x04, 0x1e
        /*0a6e*/ 	.short	(.L_102 - .L_101)
.L_101:
        /*0a70*/ 	.word	0x00000000


	//----- nvinfo : EIATTR_CBANK_PARAM_SIZE
	.align		4
.L_102:
        /*0a74*/ 	.byte	0x03, 0x19
        /*0a76*/ 	.short	0x0a70


	//----- nvinfo : EIATTR_PARAM_CBANK
	.align		4
        /*0a78*/ 	.byte	0x04, 0x0a
        /*0a7a*/ 	.short	(.L_104 - .L_103)
	.align		4
.L_103:
        /*0a7c*/ 	.word	index@(.nv.constant0._ZN7cutlass13device_kernelIN5flash11enable_sm90INS1_16FlashAttnFwdSm90INS1_25CollectiveMainloopFwdSm90ILi2EN4cute5tupleIJNS5_1CILi1EEES8_S8_EEENS6_IJNS7_ILi128EEENS7_ILi160EEENS7_ILi192EEEEEELi192ENS_12float_e4m3_tEfNS_4arch4Sm90ELb0ELb0ELb1ELb0ELb0ELb0ELb0ELb1ELb1ELb1ELb1ELb0EEENS1_21CollectiveEpilogueFwdINS6_IJSA_SC_SB_EEES9_NS_10bfloat16_tESG_Li256ELb0ELb1ELb1ELb1EEENS1_19SingleTileSchedulerILb0ELb1ELb1ELi128EEEEEEEEEvNT_6ParamsE)
        /*0a80*/ 	.short	0x0210
        /*0a82*/ 	.short	0x0a70


	//----- nvinfo : EIATTR_SW_WAR
	.align		4
.L_104:
        /*0a84*/ 	.byte	0x04, 0x36
        /*0a86*/ 	.short	(.L_106 - .L_105)
.L_105:
        /*0a88*/ 	.word	0x00000008
.L_106:


//--------------------- .nv.info._ZN7cutlass13device_kernelIN5flash11enable_sm90INS1_16FlashAttnFwdSm90INS1_25CollectiveMainloopFwdSm90ILi2EN4cute5tupleIJNS5_1CILi1EEES8_S8_EEENS6_IJNS7_ILi128EEENS7_ILi160EEENS7_ILi192EEEEEELi192ENS_12float_e4m3_tEfNS_4arch4Sm90ELb0ELb0ELb1ELb1ELb0ELb0ELb0ELb1ELb1ELb1ELb1ELb0EEENS1_21CollectiveEpilogueFwdINS6_IJSA_SC_SB_EEES9_NS_10bfloat16_tESG_Li256ELb1ELb1ELb1ELb1EEENS1_36VarlenDynamicPersistentTileSchedulerILi128ELi160ELi256ELi128ELb1ELb1ELb1ELb0ELb1ELb1EEEEEEEEEvNT_6ParamsE --------------------------
	.section	.nv.info._ZN7cutlass13device_kernelIN5flash11enable_sm90INS1_16FlashAttnFwdSm90INS1_25CollectiveMainloopFwdSm90ILi2EN4cute5tupleIJNS5_1CILi1EEES8_S8_EEENS6_IJNS7_ILi128EEENS7_ILi160EEENS7_ILi192EEEEEELi192ENS_12float_e4m3_tEfNS_4arch4Sm90ELb0ELb0ELb1ELb1ELb0ELb0ELb0ELb1ELb1ELb1ELb1ELb0EEENS1_21CollectiveEpilogueFwdINS6_IJSA_SC_SB_EEES9_NS_10bfloat16_tESG_Li256ELb1ELb1ELb1ELb1EEENS1_36VarlenDynamicPersistentTileSchedulerILi128ELi160ELi256ELi128ELb1ELb1ELb1ELb0ELb1ELb1EEEEEEEEEvNT_6ParamsE,"",@"SHT_CUDA_INFO"
	.sectionflags	@""
	.align	4


	//----- nvinfo : EIATTR_CUDA_API_VERSION
	.align		4
        /*0000*/ 	.byte	0x04, 0x37
        /*0002*/ 	.short	(.L_108 - .L_107)
.L_107:
        /*0004*/ 	.word	0x00000082


	//----- nvinfo : EIATTR_KPARAM_INFO
	.align		4
.L_108:
        /*0008*/ 	.byte	0x04, 0x17
        /*000a*/ 	.short	(.L_110 - .L_109)
.L_109:
        /*000c*/ 	.word	0x00000000
        /*0010*/ 	.short	0x0000
        /*0012*/ 	.short	0x0070
        /*0014*/ 	.byte	0x00, 0xf0, 0x01, 0x2a


	//----- nvinfo : EIATTR_SPARSE_MMA_MASK
	.align		4
.L_110:
        /*0018*/ 	.byte	0x03, 0x50
        /*001a*/ 	.short	0x0000


	//----- nvinfo : EIATTR_MAXREG_COUNT
	.align		4
        /*001c*/ 	.byte	0x03, 0x1b
        /*001e*/ 	.short	0x00a8


	//----- nvinfo : EIATTR_NUM_BARRIERS
	.align		4
        /*0020*/ 	.byte	0x02, 0x4c
        /*0022*/ 	.byte	0x10
	.zero		1


	//----- nvinfo : EIATTR_EXTERNS
	.align		4
        /*0024*/ 	.byte	0x04, 0x0f
        /*0026*/ 	.short	(.L_112 - .L_111)


	//   ....[0]....
	.align		4
.L_111:
        /*0028*/ 	.word	index@(__assertfail)


	//----- nvinfo : EIATTR_ANNOTATIONS
	.align		4
.L_112:
        /*002c*/ 	.byte	0x04, 0x55
        /*002e*/ 	.short	(.L_114 - .L_113)


	//   ....[0]....
.L_113:
        /* <DEDUP_REMOVED lines=38> */
        /*0284*/ 	.byte	0x40, 0x59, 0x01, 0x00


	//----- nvinfo : EIATTR_MERCURY_ISA_VERSION
	.align		4
.L_114:
        /*0288*/ 	.byte	0x03, 0x5f
        /*028a*/ 	.short	0x0101


	//----- nvinfo : EIATTR_UNUSED_LOAD_BYTE_OFFSET
	.align		4
        /*028c*/ 	.byte	0x04, 0x44
        /*028e*/ 	.short	(.L_116 - .L_115)


	//   ....[0]....
.L_115:
        /*0290*/ 	.word	0x00000a40
        /*0294*/ 	.word	0x0000fff0


	//   ....[1]....
        /*0298*/ 	.word	0x0000a7b0
        /*029c*/ 	.word	0x0000fff0


	//----- nvinfo : EIATTR_INT_WARP_WIDE_INSTR_OFFSETS
	.align		4
.L_116:
        /*02a0*/ 	.byte	0x04, 0x31
        /*02a2*/ 	.short	(.L_118 - .L_117)


	//   ....[0]....
.L_117:
        /*02a4*/ 	.word	0x00000130


	//   ....[1]....
        /*02a8*/ 	.word	0x00000170


	//   ....[2]....
        /*02ac*/ 	.word	0x000001e0


	//   ....[3]....
        /*02b0*/ 	.word	0x00010e80


	//   ....[4]....
        /*02b4*/ 	.word	0x00010f10


	//   ....[5]....
        /*02b8*/ 	.word	0x00013c40


	//   ....[6]....
        /*02bc*/ 	.word	0x00013cd0


	//----- nvinfo : EIATTR_COOP_GROUP_MASK_REGIDS
	.align		4
.L_118:
        /*02c0*/ 	.byte	0x04, 0x29
        /*02c2*/ 	.short	(.L_120 - .L_119)


	//   ....[0]....
.L_119:
        /*02c4*/ 	.word	0xffffffff


	//   ....[1]....
        /*02c8*/ 	.word	0xffffffff


	//   ....[2]....
        /*02cc*/ 	.word	0xffffffff


	//   ....[3]....
        /*02d0*/ 	.word	0xffffffff


	//   ....[4]....
        /*02d4*/ 	.word	0xffffffff


	//   ....[5]....
        /*02d8*/ 	.word	0xffffffff


	//   ....[6]....
        /*02dc*/ 	.word	0xffffffff


	//   ....[7]....
        /*02e0*/ 	.word	0xffffffff


	//   ....[8]....
        /*02e4*/ 	.word	0xffffffff


	//   ....[9]....
        /*02e8*/ 	.word	0xffffffff


	//   ....[10]....
        /*02ec*/ 	.word	0xffffffff


	//   ....[11]....
        /*02f0*/ 	.word	0xffffffff


	//   ....[12]....
        /*02f4*/ 	.word	0xffffffff


	//   ....[13]....
        /*02f8*/ 	.word	0xffffffff


	//   ....[14]....
        /*02fc*/ 	.word	0xffffffff


	//   ....[15]....
        /*0300*/ 	.word	0xffffffff


	//   ....[16]....
        /*0304*/ 	.word	0xffffffff


	//   ....[17]....
        /*0308*/ 	.word	0xffffffff


	//   ....[18]....
        /*030c*/ 	.word	0xffffffff


	//   ....[19]....
        /*0310*/ 	.word	0xffffffff


	//   ....[20]....
        /*0314*/ 	.word	0xffffffff


	//   ....[21]....
        /*0318*/ 	.word	0xffffffff


	//   ....[22]....
        /*031c*/ 	.word	0xffffffff


	//   ....[23]....
        /*0320*/ 	.word	0xffffffff


	//   ....[24]....
        /*0324*/ 	.word	0xffffffff


	//   ....[25]....
        /*0328*/ 	.word	0xffffffff


	//   ....[26]....
        /*032c*/ 	.word	0xffffffff


	//   ....[27]....
        /*0330*/ 	.word	0xffffffff


	//   ....[28]....
        /*0334*/ 	.word	0xffffffff


	//   ....[29]....
        /*0338*/ 	.word	0xffffffff


	//   ....[30]....
        /*033c*/ 	.word	0xffffffff


	//   ....[31]....
        /*0340*/ 	.word	0xffffffff


	//   ....[32]....
        /*0344*/ 	.word	0xffffffff


	//   ....[33]....
        /*0348*/ 	.word	0xffffffff


	//   ....[34]....
        /*034c*/ 	.word	0xffffffff


	//   ....[35]....
        /*0350*/ 	.word	0xffffffff


	//   ....[36]....
        /*0354*/ 	.word	0xffffffff


	//   ....[37]....
        /*0358*/ 	.word	0xffffffff


	//   ....[38]....
        /*035c*/ 	.word	0xffffffff


	//   ....[39]....
        /*0360*/ 	.word	0xffffffff


	//   ....[40]....
        /*0364*/ 	.word	0xffffffff


	//   ....[41]....
        /*0368*/ 	.word	0xffffffff


	//   ....[42]....
        /*036c*/ 	.word	0xffffffff


	//   ....[43]....
        /*0370*/ 	.word	0xffffffff


	//   ....[44]....
        /*0374*/ 	.word	0xffffffff


	//   ....[45]....
        /*0378*/ 	.word	0xffffffff


	//   ....[46]....
        /*037c*/ 	.word	0xffffffff


	//   ....[47]....
        /*0380*/ 	.word	0xffffffff


	//   ....[48]....
        /*0384*/ 	.word	0xffffffff


	//   ....[49]....
        /*0388*/ 	.word	0xffffffff


	//   ....[50]....
        /*038c*/ 	.word	0xffffffff


	//   ....[51]....
        /*0390*/ 	.word	0xffffffff


	//   ....[52]....
        /*0394*/ 	.word	0xffffffff


	//   ....[53]....
        /*0398*/ 	.word	0xffffffff


	//   ....[54]....
        /*039c*/ 	.word	0xffffffff


	//   ....[55]....
        /*03a0*/ 	.word	0xffffffff


	//   ....[56]....
        /*03a4*/ 	.word	0xffffffff


	//   ....[57]....
        /*03a8*/ 	.word	0xffffffff


	//   ....[58]....
        /*03ac*/ 	.word	0xffffffff


	//   ....[59]....
        /*03b0*/ 	.word	0xffffffff


	//   ....[60]....
        /*03b4*/ 	.word	0xffffffff


	//   ....[61]....
        /*03b8*/ 	.word	0xffffffff


	//   ....[62]....
        /*03bc*/ 	.word	0xffffffff


	//   ....[63]....
        /*03c0*/ 	.word	0xffffffff


	//   ....[64]....
        /*03c4*/ 	.word	0xffffffff


	//   ....[65]....
        /*03c8*/ 	.word	0xffffffff


	//   ....[66]....
        /*03cc*/ 	.word	0xffffffff


	//   ....[67]....
        /*03d0*/ 	.word	0xffffffff


	//   ....[68]....
        /*03d4*/ 	.word	0xffffffff


	//   ....[69]....
        /*03d8*/ 	.word	0xffffffff


	//   ....[70]....
        /*03dc*/ 	.word	0xffffffff


	//   ....[71]....
        /*03e0*/ 	.word	0xffffffff


	//   ....[72]....
        /*03e4*/ 	.word	0xffffffff


	//   ....[73]....
        /*03e8*/ 	.word	0xffffffff


	//   ....[74]....
        /*03ec*/ 	.word	0xffffffff


	//   ....[75]....
        /*03f0*/ 	.word	0xffffffff


	//   ....[76]....
        /*03f4*/ 	.word	0xffffffff


	//   ....[77]....
        /*03f8*/ 	.word	0xffffffff


	//   ....[78]....
        /*03fc*/ 	.word	0xffffffff


	//   ....[79]....
        /*0400*/ 	.word	0xffffffff


	//   ....[80]....
        /*0404*/ 	.word	0xffffffff


	//   ....[81]....
        /*0408*/ 	.word	0xffffffff


	//   ....[82]....
        /*040c*/ 	.word	0xffffffff


	//   ....[83]....
        /*0410*/ 	.word	0xffffffff


	//   ....[84]....
        /*0414*/ 	.word	0xffffffff


	//   ....[85]....
        /*0418*/ 	.word	0xffffffff


	//   ....[86]....
        /*041c*/ 	.word	0xffffffff


	//   ....[87]....
        /*0420*/ 	.word	0xffffffff


	//   ....[88]....
        /*0424*/ 	.word	0xffffffff


	//   ....[89]....
        /*0428*/ 	.word	0xffffffff


	//   ....[90]....
        /*042c*/ 	.word	0xffffffff


	//   ....[91]....
        /*0430*/ 	.word	0xffffffff


	//   ....[92]....
        /*0434*/ 	.word	0xffffffff


	//   ....[93]....
        /*0438*/ 	.word	0xffffffff


	//   ....[94]....
        /*043c*/ 	.word	0xffffffff


	//   ....[95]....
        /*0440*/ 	.word	0xffffffff


	//   ....[96]....
        /*0444*/ 	.word	0xffffffff


	//   ....[97]....
        /*0448*/ 	.word	0xffffffff


	//   ....[98]....
        /*044c*/ 	.word	0xffffffff


	//   ....[99]....
        /*0450*/ 	.word	0xffffffff


	//   ....[100]....
        /*0454*/ 	.word	0xffffffff


	//   ....[101]....
        /*0458*/ 	.word	0xffffffff


	//   ....[102]....
        /*045c*/ 	.word	0xffffffff


	//   ....[103]....
        /*0460*/ 	.word	0xffffffff


	//   ....[104]....
        /*0464*/ 	.word	0xffffffff


	//   ....[105]....
        /*0468*/ 	.word	0xffffffff


	//   ....[106]....
        /*046c*/ 	.word	0xffffffff


	//   ....[107]....
        /*0470*/ 	.word	0xffffffff


	//   ....[108]....
        /*0474*/ 	.word	0xffffffff


	//   ....[109]....
        /*0478*/ 	.word	0xffffffff


	//   ....[110]....
        /*047c*/ 	.word	0xffffffff


	//   ....[111]....
        /*0480*/ 	.word	0xffffffff


	//   ....[112]....
        /*0484*/ 	.word	0xffffffff


	//   ....[113]....
        /*0488*/ 	.word	0xffffffff


	//   ....[114]....
        /*048c*/ 	.word	0xffffffff


	//   ....[115]....
        /*0490*/ 	.word	0xffffffff


	//   ....[116]....
        /*0494*/ 	.word	0xffffffff


	//   ....[117]....
        /*0498*/ 	.word	0xffffffff


	//   ....[118]....
        /*049c*/ 	.word	0xffffffff


	//   ....[119]....
        /*04a0*/ 	.word	0xffffffff


	//   ....[120]....
        /*04a4*/ 	.word	0xffffffff


	//   ....[121]....
        /*04a8*/ 	.word	0xffffffff


	//   ....[122]....
        /*04ac*/ 	.word	0xffffffff


	//   ....[123]....
        /*04b0*/ 	.word	0xffffffff


	//   ....[124]....
        /*04b4*/ 	.word	0xffffffff


	//   ....[125]....
        /*04b8*/ 	.word	0xffffffff


	//   ....[126]....
        /*04bc*/ 	.word	0xffffffff


	//   ....[127]....
        /*04c0*/ 	.word	0xffffffff


	//   ....[128]....
        /*04c4*/ 	.word	0xffffffff


	//   ....[129]....
        /*04c8*/ 	.word	0xffffffff


	//   ....[130]....
        /*04cc*/ 	.word	0xffffffff


	//   ....[131]....
        /*04d0*/ 	.word	0xffffffff


	//   ....[132]....
        /*04d4*/ 	.word	0xffffffff


	//   ....[133]....
        /*04d8*/ 	.word	0xffffffff


	//   ....[134]....
        /*04dc*/ 	.word	0xffffffff


	//   ....[135]....
        /*04e0*/ 	.word	0xffffffff


	//   ....[136]....
        /*04e4*/ 	.word	0xffffffff


	//   ....[137]....
        /*04e8*/ 	.word	0xffffffff


	//   ....[138]....
        /*04ec*/ 	.word	0xffffffff


	//   ....[139]....
        /*04f0*/ 	.word	0xffffffff


	//   ....[140]....
        /*04f4*/ 	.word	0xffffffff


	//   ....[141]....
        /*04f8*/ 	.word	0xffffffff


	//   ....[142]....
        /*04fc*/ 	.word	0xffffffff


	//   ....[143]....
        /*0500*/ 	.word	0xffffffff


	//   ....[144]....
        /*0504*/ 	.word	0xffffffff


	//   ....[145]....
        /*0508*/ 	.word	0xffffffff


	//   ....[146]....
        /*050c*/ 	.word	0xffffffff


	//   ....[147]....
        /*0510*/ 	.word	0xffffffff


	//   ....[148]....
        /*0514*/ 	.word	0xffffffff


	//   ....[149]....
        /*0518*/ 	.word	0xffffffff


	//   ....[150]....
        /*051c*/ 	.word	0xffffffff


	//   ....[151]....
        /*0520*/ 	.word	0xffffffff


	//   ....[152]....
        /*0524*/ 	.word	0xffffffff


	//   ....[153]....
        /*0528*/ 	.word	0xffffffff


	//   ....[154]....
        /*052c*/ 	.word	0xffffffff


	//   ....[155]....
        /*0530*/ 	.word	0xffffffff


	//   ....[156]....
        /*0534*/ 	.word	0xffffffff


	//   ....[157]....
        /*0538*/ 	.word	0xffffffff


	//   ....[158]....
        /*053c*/ 	.word	0xffffffff


	//   ....[159]....
        /*0540*/ 	.word	0xffffffff


	//   ....[160]....
        /*0544*/ 	.word	0xffffffff


	//   ....[161]....
        /*0548*/ 	.word	0xffffffff


	//   ....[162]....
        /*054c*/ 	.word	0xffffffff


	//   ....[163]....
        /*0550*/ 	.word	0xffffffff


	//   ....[164]....
        /*0554*/ 	.word	0xffffffff


	//   ....[165]....
        /*0558*/ 	.word	0xffffffff


	//   ....[166]....
        /*055c*/ 	.word	0xffffffff


	//   ....[167]....
        /*0560*/ 	.word	0xffffffff


	//   ....[168]....
        /*0564*/ 	.word	0xffffffff


	//   ....[169]....
        /*0568*/ 	.word	0xffffffff


	//   ....[170]....
        /*056c*/ 	.word	0xffffffff


	//   ....[171]....
        /*0570*/ 	.word	0xffffffff


	//   ....[172]....
        /*0574*/ 	.word	0xffffffff


	//   ....[173]....
        /*0578*/ 	.word	0xffffffff


	//   ....[174]....
        /*057c*/ 	.word	0xffffffff


	//   ....[175]....
        /*0580*/ 	.word	0xffffffff


	//   ....[176]....
        /*0584*/ 	.word	0xffffffff


	//   ....[177]....
        /*0588*/ 	.word	0xffffffff


	//   ....[178]....
        /*058c*/ 	.word	0xffffffff


	//   ....[179]....
        /*0590*/ 	.word	0xffffffff


	//   ....[180]....
        /*0594*/ 	.word	0xffffffff


	//   ....[181]....
        /*0598*/ 	.word	0xffffffff


	//   ....[182]....
        /*059c*/ 	.word	0xffffffff


	//   ....[183]....
        /*05a0*/ 	.word	0xffffffff


	//   ....[184]....
        /*05a4*/ 	.word	0xffffffff


	//   ....[185]....
        /*05a8*/ 	.word	0x0500000f


	//   ....[186]....
        /*05ac*/ 	.word	0x0500000f


	//   ....[187]....
        /*05b0*/ 	.word	0x0500000f


	//   ....[188]....
        /*05b4*/ 	.word	0x0500000f


	//   ....[189]....
        /*05b8*/ 	.word	0x0500000f


	//   ....[190]....
        /*05bc*/ 	.word	0x0500000f


	//   ....[191]....
        /*05c0*/ 	.word	0x0500000f


	//   ....[192]....
        /*05c4*/ 	.word	0x0500000f


	//   ....[193]....
        /*05c8*/ 	.word	0x0500000f


	//   ....[194]....
        /*05cc*/ 	.word	0x0500000f


	//----- nvinfo : EIATTR_COOP_GROUP_INSTR_OFFSETS
	.align		4
.L_120:
        /*05d0*/ 	.byte	0x04, 0x28
        /*05d2*/ 	.short	(.L_122 - .L_121)


	//   ....[0]....
.L_121:
        /*05d4*/ 	.word	0x00000070


	//   ....[1]....
        /*05d8*/ 	.word	0x00000140


	//   ....[2]....
        /*05dc*/ 	.word	0x00000190


	//   ....[3]....
        /*05e0*/ 	.word	0x000003c0


	//   ....[4]....
        /*05e4*/ 	.word	0x00000520


	//   ....[5]....
        /*05e8*/ 	.word	0x00000640


	//   ....[6]....
        /*05ec*/ 	.word	0x000007a0


	//   ....[7]....
        /*05f0*/ 	.word	0x00001c20


	//   ....[8]....
        /*05f4*/ 	.word	0x000042a0


	//   ....[9]....
        /*05f8*/ 	.word	0x000042e0


	//   ....[10]....
        /*05fc*/ 	.word	0x000049c0


	//   ....[11]....
        /*0600*/ 	.word	0x00004ab0


	//   ....[12]....
        /*0604*/ 	.word	0x00007f80


	//   ....[13]....
        /*0608*/ 	.word	0x00007fa0


	//   ....[14]....
        /*060c*/ 	.word	0x00007fc0


	//   ....[15]....
        /*0610*/ 	.word	0x00007fe0


	//   ....[16]....
        /*0614*/ 	.word	0x00009df0


	//   ....[17]....
        /*0618*/ 	.word	0x00009e50


	//   ....[18]....
        /*061c*/ 	.word	0x00009e70


	//   ....[19]....
        /*0620*/ 	.word	0x00009e90


	//   ....[20]....
        /*0624*/ 	.word	0x0000b300


	//   ....[21]....
        /*0628*/ 	.word	0x0000b330


	//   ....[22]....
        /*062c*/ 	.word	0x0000b360


	//   ....[23]....
        /*0630*/ 	.word	0x0000b380


	//   ....[24]....
        /*0634*/ 	.word	0x0000b3a0


	//   ....[25]....
        /*0638*/ 	.word	0x0000b3c0


	//   ....[26]....
        /*063c*/ 	.word	0x0000b3d0


	//   ....[27]....
        /*0640*/ 	.word	0x0000b3e0


	//   ....[28]....
        /*0644*/ 	.word	0x0000b3f0


	//   ....[29]....
        /*0648*/ 	.word	0x0000b400


	//   ....[30]....
        /*064c*/ 	.word	0x0000b410


	//   ....[31]....
        /*0650*/ 	.word	0x0000b420


	//   ....[32]....
        /*0654*/ 	.word	0x0000b430


	//   ....[33]....
        /*0658*/ 	.word	0x0000b440


	//   ....[34]....
        /*065c*/ 	.word	0x0000b450


	//   ....[35]....
        /*0660*/ 	.word	0x0000b460


	//   ....[36]....
        /*0664*/ 	.word	0x0000b470


	//   ....[37]....
        /*0668*/ 	.word	0x0000b480


	//   ....[38]....
        /*066c*/ 	.word	0x0000b490


	//   ....[39]....
        /*0670*/ 	.word	0x0000b4a0


	//   ....[40]....
        /*0674*/ 	.word	0x0000b4b0


	//   ....[41]....
        /*0678*/ 	.word	0x0000b4c0


	//   ....[42]....
        /*067c*/ 	.word	0x0000b4d0


	//   ....[43]....
        /*0680*/ 	.word	0x0000b4e0


	//   ....[44]....
        /*0684*/ 	.word	0x0000b4f0


	//   ....[45]....
        /*0688*/ 	.word	0x0000b510


	//   ....[46]....
        /*068c*/ 	.word	0x0000b520


	//   ....[47]....
        /*0690*/ 	.word	0x0000b530


	//   ....[48]....
        /*0694*/ 	.word	0x0000b540


	//   ....[49]....
        /*0698*/ 	.word	0x0000b550


	//   ....[50]....
        /*069c*/ 	.word	0x0000b560


	//   ....[51]....
        /*06a0*/ 	.word	0x0000b570


	//   ....[52]....
        /*06a4*/ 	.word	0x0000b580


	//   ....[53]....
        /*06a8*/ 	.word	0x0000b590


	//   ....[54]....
        /*06ac*/ 	.word	0x0000b5a0


	//   ....[55]....
        /*06b0*/ 	.word	0x0000b5b0


	//   ....[56]....
        /*06b4*/ 	.word	0x0000b5c0


	//   ....[57]....
        /*06b8*/ 	.word	0x0000b5d0


	//   ....[58]....
        /*06bc*/ 	.word	0x0000b5e0


	//   ....[59]....
        /*06c0*/ 	.word	0x0000b5f0


	//   ....[60]....
        /*06c4*/ 	.word	0x0000b600


	//   ....[61]....
        /*06c8*/ 	.word	0x0000b610


	//   ....[62]....
        /*06cc*/ 	.word	0x0000b620


	//   ....[63]....
        /*06d0*/ 	.word	0x0000b630


	//   ....[64]....
        /*06d4*/ 	.word	0x0000b640


	//   ....[65]....
        /*06d8*/ 	.word	0x0000b650


	//   ....[66]....
        /*06dc*/ 	.word	0x0000b660


	//   ....[67]....
        /*06e0*/ 	.word	0x0000b670


	//   ....[68]....
        /*06e4*/ 	.word	0x0000b680


	//   ....[69]....
        /*06e8*/ 	.word	0x0000b690


	//   ....[70]....
        /*06ec*/ 	.word	0x0000b6a0


	//   ....[71]....
        /*06f0*/ 	.word	0x0000b6b0


	//   ....[72]....
        /*06f4*/ 	.word	0x0000b6c0


	//   ....[73]....
        /*06f8*/ 	.word	0x0000b6d0


	//   ....[74]....
        /*06fc*/ 	.word	0x0000b6e0


	//   ....[75]....
        /*0700*/ 	.word	0x0000b6f0


	//   ....[76]....
        /*0704*/ 	.word	0x0000b700


	//   ....[77]....
        /*0708*/ 	.word	0x0000b710


	//   ....[78]....
        /*070c*/ 	.word	0x0000b720


	//   ....[79]....
        /*0710*/ 	.word	0x0000b730


	//   ....[80]....
        /*0714*/ 	.word	0x0000b740


	//   ....[81]....
        /*0718*/ 	.word	0x0000b750


	//   ....[82]....
        /*071c*/ 	.word	0x0000b760


	//   ....[83]....
        /*0720*/ 	.word	0x0000b770


	//   ....[84]....
        /*0724*/ 	.word	0x0000b780


	//   ....[85]....
        /*0728*/ 	.word	0x0000b790


	//   ....[86]....
        /*072c*/ 	.word	0x0000b7a0


	//   ....[87]....
        /*0730*/ 	.word	0x0000b7b0


	//   ....[88]....
        /*0734*/ 	.word	0x0000b7c0


	//   ....[89]....
        /*0738*/ 	.word	0x0000b7d0


	//   ....[90]....
        /*073c*/ 	.word	0x0000b7e0


	//   ....[91]....
        /*0740*/ 	.word	0x0000b7f0


	//   ....[92]....
        /*0744*/ 	.word	0x0000b800


	//   ....[93]....
        /*0748*/ 	.word	0x0000b810


	//   ....[94]....
        /*074c*/ 	.word	0x0000b820


	//   ....[95]....
        /*0750*/ 	.word	0x0000b830


	//   ....[96]....
        /*0754*/ 	.word	0x0000b840


	//   ....[97]....
        /*0758*/ 	.word	0x0000b850


	//   ....[98]....
        /*075c*/ 	.word	0x0000b860


	//   ....[99]....
        /*0760*/ 	.word	0x0000b870


	//   ....[100]....
        /*0764*/ 	.word	0x0000b880


	//   ....[101]....
        /*0768*/ 	.word	0x0000b890


	//   ....[102]....
        /*076c*/ 	.word	0x0000b8a0


	//   ....[103]....
        /*0770*/ 	.word	0x0000b8b0


	//   ....[104]....
        /*0774*/ 	.word	0x0000b8c0


	//   ....[105]....
        /*0778*/ 	.word	0x0000b8d0


	//   ....[106]....
        /*077c*/ 	.word	0x0000b8e0


	//   ....[107]....
        /*0780*/ 	.word	0x0000b8f0


	//   ....[108]....
        /*0784*/ 	.word	0x0000b900


	//   ....[109]....
        /*0788*/ 	.word	0x0000b910


	//   ....[110]....
        /*078c*/ 	.word	0x0000b920


	//   ....[111]....
        /*0790*/ 	.word	0x0000b930


	//   ....[112]....
        /*0794*/ 	.word	0x0000b940


	//   ....[113]....
        /*0798*/ 	.word	0x0000b950


	//   ....[114]....
        /*079c*/ 	.word	0x0000b960


	//   ....[115]....
        /*07a0*/ 	.word	0x0000b970


	//   ....[116]....
        /*07a4*/ 	.word	0x0000c890


	//   ....[117]....
        /*07a8*/ 	.word	0x0000c8a0


	//   ....[118]....
        /*07ac*/ 	.word	0x0000c8b0


	//   ....[119]....
        /*07b0*/ 	.word	0x0000c8c0


	//   ....[120]....
        /*07b4*/ 	.word	0x0000d1c0


	//   ....[121]....
        /*07b8*/ 	.word	0x0000d1e0


	//   ....[122]....
        /*07bc*/ 	.word	0x0000d310


	//   ....[123]....
        /*07c0*/ 	.word	0x0000d330


	//   ....[124]....
        /*07c4*/ 	.word	0x0000d430


	//   ....[125]....
        /*07c8*/ 	.word	0x0000d450


	//   ....[126]....
        /*07cc*/ 	.word	0x0000d560


	//   ....[127]....
        /*07d0*/ 	.word	0x0000d580


	//   ....[128]....
        /*07d4*/ 	.word	0x0000dac0


	//   ....[129]....
        /*07d8*/ 	.word	0x0000dad0


	//   ....[130]....
        /*07dc*/ 	.word	0x0000e180


	//   ....[131]....
        /*07e0*/ 	.word	0x0000e190


	//   ....[132]....
        /*07e4*/ 	.word	0x0000f170


	//   ....[133]....
        /*07e8*/ 	.word	0x0000f1a0


	//   ....[134]....
        /*07ec*/ 	.word	0x0000f2c0


	//   ....[135]....
        /*07f0*/ 	.word	0x0000f2e0


	//   ....[136]....
        /*07f4*/ 	.word	0x0000f3e0


	//   ....[137]....
        /*07f8*/ 	.word	0x0000f400


	//   ....[138]....
        /*07fc*/ 	.word	0x0000f510


	//   ....[139]....
        /*0800*/ 	.word	0x0000f530


	//   ....[140]....
        /*0804*/ 	.word	0x0000f6d0


	//   ....[141]....
        /*0808*/ 	.word	0x0000f910


	//   ....[142]....
        /*080c*/ 	.word	0x0000f940


	//   ....[143]....
        /*0810*/ 	.word	0x0000f980


	//   ....[144]....
        /*0814*/ 	.word	0x0000f9b0


	//   ....[145]....
        /*0818*/ 	.word	0x0000f9e0


	//   ....[146]....
        /*081c*/ 	.word	0x0000fa20


	//   ....[147]....
        /*0820*/ 	.word	0x0000fbb0


	//   ....[148]....
        /*0824*/ 	.word	0x0000fbe0


	//   ....[149]....
        /*0828*/ 	.word	0x0000fc10


	//   ....[150]....
        /*082c*/ 	.word	0x0000fc40


	//   ....[151]....
        /*0830*/ 	.word	0x0000fc70


	//   ....[152]....
        /*0834*/ 	.word	0x0000fcb0


	//   ....[153]....
        /*0838*/ 	.word	0x0000fd40


	//   ....[154]....
        /*083c*/ 	.word	0x0000fd90


	//   ....[155]....
        /*0840*/ 	.word	0x0000fda0


	//   ....[156]....
        /*0844*/ 	.word	0x0000fe30


	//   ....[157]....
        /*0848*/ 	.word	0x00011630


	//   ....[158]....
        /*084c*/ 	.word	0x000123f0


	//   ....[159]....
        /*0850*/ 	.word	0x00012410


	//   ....[160]....
        /*0854*/ 	.word	0x00012450


	//   ....[161]....
        /*0858*/ 	.word	0x000124c0


	//   ....[162]....
        /*085c*/ 	.word	0x00012550


	//   ....[163]....
        /*0860*/ 	.word	0x00012560


	//   ....[164]....
        /*0864*/ 	.word	0x00012570


	//   ....[165]....
        /*0868*/ 	.word	0x00012580


	//   ....[166]....
        /*086c*/ 	.word	0x000147e0


	//   ....[167]....
        /*0870*/ 	.word	0x00014810


	//   ....[168]....
        /*0874*/ 	.word	0x00014840


	//   ....[169]....
        /*0878*/ 	.word	0x00014850


	//   ....[170]....
        /*087c*/ 	.word	0x000148a0


	//   ....[171]....
        /*0880*/ 	.word	0x000148d0


	//   ....[172]....
        /*0884*/ 	.word	0x000148e0


	//   ....[173]....
        /*0888*/ 	.word	0x00014910


	//   ....[174]....
        /*088c*/ 	.word	0x00014a70


	//   ....[175]....
        /*0890*/ 	.word	0x00014aa0


	//   ....[176]....
        /*0894*/ 	.word	0x00014ad0


	//   ....[177]....
        /*0898*/ 	.word	0x00014b00


	//   ....[178]....
        /*089c*/ 	.word	0x00014b30


	//   ....[179]....
        /*08a0*/ 	.word	0x00014b70


	//   ....[180]....
        /*08a4*/ 	.word	0x00014bf0


	//   ....[181]....
        /*08a8*/ 	.word	0x00014c30


	//   ....[182]....
        /*08ac*/ 	.word	0x00014c40


	//   ....[183]....
        /*08b0*/ 	.word	0x00014c80


	//   ....[184]....
        /*08b4*/ 	.word	0x00015300


	//   ....[185]....
        /*08b8*/ 	.word	0x000157f0


	//   ....[186]....
        /*08bc*/ 	.word	0x000159d0


	//   ....[187]....
        /*08c0*/ 	.word	0x00015a30


	//   ....[188]....
        /*08c4*/ 	.word	0x00015ab0


	//   ....[189]....
        /*08c8*/ 	.word	0x00015b60


	//   ....[190]....
        /*08cc*/ 	.word	0x00015c20


	//   ....[191]....
        /*08d0*/ 	.word	0x00015d20


	//   ....[192]....
        /*08d4*/ 	.word	0x00015d80


	//   ....[193]....
        /*08d8*/ 	.word	0x00015e60


	//   ....[194]....
        /*08dc*/ 	.word	0x000161b0


	//----- nvinfo : EIATTR_REG_RECONFIG
	.align		4
.L_122:
        /*08e0*/ 	.byte	0x01, 0x54
	.zero		2


	//----- nvinfo : EIATTR_SYSCALL_OFFSETS
	.align		4
        /*08e4*/ 	.byte	0x04, 0x46
        /*08e6*/ 	.short	(.L_124 - .L_123)


	//   ....[0]....
.L_123:
        /*08e8*/ 	.word	0x00001da0


	//   ....[1]....
        /*08ec*/ 	.word	0x00011080


	//   ....[2]....
        /*08f0*/ 	.word	0x00011210


	//   ....[3]....
        /*08f4*/ 	.word	0x00011360


	//   ....[4]....
        /*08f8*/ 	.word	0x000114a0


	//   ....[5]....
        /*08fc*/ 	.word	0x00011fc0


	//----- nvinfo : EIATTR_MBARRIER_INSTR_OFFSETS
	.align		4
.L_124:
        /*0900*/ 	.byte	0x04, 0x39
        /*0902*/ 	.short	(.L_126 - .L_125)


	//   ....[0]....
.L_125:
        /*0904*/ 	.word	0x00000270
        /*0908*/ 	.word	0x000000ff
        /*090c*/ 	.word	0x00033400
        /*0910*/ 	.short	0x0100
        /*0912*/ 	.byte	0x08
	.zero		1


	//   ....[1]....
        /*0914*/ 	.word	0x00000280
        /*0918*/ 	.word	0x000000ff
        /*091c*/ 	.word	0x00033420
        /*0920*/ 	.short	0x0100
        /*0922*/ 	.byte	0x08
	.zero		1


	//   ....[2]....
        /*0924*/ 	.word	0x00000370
        /*0928*/ 	.word	0x000000ff
        /*092c*/ 	.word	0x00033430
        /*0930*/ 	.short	0x0100
        /*0932*/ 	.byte	0x08
	.zero		1


	//   ....[3]....
        /*0934*/ 	.word	0x00000380
        /*0938*/ 	.word	0x000000ff
        /*093c*/ 	.word	0x00033440
        /*0940*/ 	.short	0x0100
        /*0942*/ 	.byte	0x08
	.zero		1


	//   ....[4]....
        /*0944*/ 	.word	0x00000390
        /*0948*/ 	.word	0x000000ff
        /*094c*/ 	.word	0x00033438
        /*0950*/ 	.short	0x0100
        /*0952*/ 	.byte	0x08
	.zero		1


	//   ....[5]....
        /*0954*/ 	.word	0x000003a0
        /*0958*/ 	.word	0x000000ff
        /*095c*/ 	.word	0x00033448
        /*0960*/ 	.short	0x0100
        /*0962*/ 	.byte	0x08
	.zero		1


	//   ....[6]....
        /*0964*/ 	.word	0x000004d0
        /*0968*/ 	.word	0x000000ff
        /*096c*/ 	.word	0x00033450
        /*0970*/ 	.short	0x0100
        /*0972*/ 	.byte	0x08
	.zero		1


	//   ....[7]....
        /*0974*/ 	.word	0x000004e0
        /*0978*/ 	.word	0x000000ff
        /*097c*/ 	.word	0x00033460
        /*0980*/ 	.short	0x0100
        /*0982*/ 	.byte	0x08
	.zero		1


	//   ....[8]....
        /*0984*/ 	.word	0x000004f0
        /*0988*/ 	.word	0x000000ff
        /*098c*/ 	.word	0x00033458
        /*0990*/ 	.short	0x0100
        /*0992*/ 	.byte	0x08
	.zero		1


	//   ....[9]....
        /*0994*/ 	.word	0x00000500
        /*0998*/ 	.word	0x000000ff
        /*099c*/ 	.word	0x00033468
        /*09a0*/ 	.short	0x0100
        /*09a2*/ 	.byte	0x08
	.zero		1


	//   ....[10]....
        /*09a4*/ 	.word	0x000005f0
        /*09a8*/ 	.word	0x000000ff
        /*09ac*/ 	.word	0x00033470
        /*09b0*/ 	.short	0x0100
        /*09b2*/ 	.byte	0x06
	.zero		1


	//   ....[11]....
        /*09b4*/ 	.word	0x00000600
        /*09b8*/ 	.word	0x000000ff
        /*09bc*/ 	.word	0x00033480
        /*09c0*/ 	.short	0x0100
        /*09c2*/ 	.byte	0x06
	.zero		1


	//   ....[12]....
        /*09c4*/ 	.word	0x00000610
        /*09c8*/ 	.word	0x000000ff
        /*09cc*/ 	.word	0x00033478
        /*09d0*/ 	.short	0x0100
        /*09d2*/ 	.byte	0x06
	.zero		1


	//   ....[13]....
        /*09d4*/ 	.word	0x00000620
        /*09d8*/ 	.word	0x000000ff
        /*09dc*/ 	.word	0x00033488
        /*09e0*/ 	.short	0x0100
        /*09e2*/ 	.byte	0x06
	.zero		1


	//   ....[14]....
        /*09e4*/ 	.word	0x00000750
        /*09e8*/ 	.word	0x000000ff
        /*09ec*/ 	.word	0x00033490
        /*09f0*/ 	.short	0x0100
        /*09f2*/ 	.byte	0x08
	.zero		1


	//   ....[15]....
        /*09f4*/ 	.word	0x00000760
        /*09f8*/ 	.word	0x000000ff
        /*09fc*/ 	.word	0x000334a0
        /*0a00*/ 	.short	0x0100
        /*0a02*/ 	.byte	0x08
	.zero		1


	//   ....[16]....
        /*0a04*/ 	.word	0x00000770
        /*0a08*/ 	.word	0x000000ff
        /*0a0c*/ 	.word	0x00033498
        /*0a10*/ 	.short	0x0100
        /*0a12*/ 	.byte	0x08
	.zero		1


	//   ....[17]....
        /*0a14*/ 	.word	0x00000780
        /*0a18*/ 	.word	0x000000ff
        /*0a1c*/ 	.word	0x000334a8
        /*0a20*/ 	.short	0x0100
        /*0a22*/ 	.byte	0x08
	.zero		1


	//   ....[18]....
        /*0a24*/ 	.word	0x000008b0
        /*0a28*/ 	.word	0x000000ff
        /*0a2c*/ 	.word	0x000334b0
        /*0a30*/ 	.short	0x0100
        /*0a32*/ 	.byte	0x08
	.zero		1


	//   ....[19]....
        /*0a34*/ 	.word	0x000008c0
        /*0a38*/ 	.word	0x000000ff
        /*0a3c*/ 	.word	0x000334c0
        /*0a40*/ 	.short	0x0100
        /*0a42*/ 	.byte	0x08
	.zero		1


	//   ....[20]....
        /*0a44*/ 	.word	0x000008d0
        /*0a48*/ 	.word	0x000000ff
        /*0a4c*/ 	.word	0x000334b8
        /*0a50*/ 	.short	0x0100
        /*0a52*/ 	.byte	0x08
	.zero		1


	//   ....[21]....
        /*0a54*/ 	.word	0x000008e0
        /*0a58*/ 	.word	0x000000ff
        /*0a5c*/ 	.word	0x000334c8
        /*0a60*/ 	.short	0x0100
        /*0a62*/ 	.byte	0x08
	.zero		1


	//   ....[22]....
        /*0a64*/ 	.word	0x00002050
        /*0a68*/ 	.word	0x00000002
        /*0a6c*/ 	.word	0x00033400
        /*0a70*/ 	.short	0x010a
        /*0a72*/ 	.byte	0x3f
	.zero		1


	//   ....[23]....
        /*0a74*/ 	.word	0x000020f0
        /*0a78*/ 	.word	0x00000005
        /*0a7c*/ 	.word	0x00033430
        /*0a80*/ 	.short	0x010a
        /*0a82*/ 	.byte	0x3f
	.zero		1


	//   ....[24]....
        /*0a84*/ 	.word	0x00002160
        /*0a88*/ 	.word	0x00000005
        /*0a8c*/ 	.word	0x00033430
        /*0a90*/ 	.short	0x010a
        /*0a92*/ 	.byte	0x3f
	.zero		1


	//   ....[25]....
        /*0a94*/ 	.word	0x00004d80
        /*0a98*/ 	.word	0x00000018
        /*0a9c*/ 	.word	0x00000000
        /*0aa0*/ 	.short	0x0101
        /*0aa2*/ 	.byte	0x3f
	.zero		1


	//   ....[26]....
        /*0aa4*/ 	.word	0x00006190
        /*0aa8*/ 	.word	0x000000ff
        /*0aac*/ 	.word	0x00033430
        /*0ab0*/ 	.short	0x010a
        /*0ab2*/ 	.byte	0x06
	.zero		1


	//   ....[27]....
        /*0ab4*/ 	.word	0x000061d0
        /*0ab8*/ 	.word	0x000000ff
        /*0abc*/ 	.word	0x00033430
        /*0ac0*/ 	.short	0x010a
        /*0ac2*/ 	.byte	0x06
	.zero		1


	//   ....[28]....
        /*0ac4*/ 	.word	0x00006e50
        /*0ac8*/ 	.word	0x000000ff
        /*0acc*/ 	.word	0x00033450
        /*0ad0*/ 	.short	0x010a
        /*0ad2*/ 	.byte	0x06
	.zero		1


	//   ....[29]....
        /*0ad4*/ 	.word	0x00006e90
        /*0ad8*/ 	.word	0x000000ff
        /*0adc*/ 	.word	0x00033450
        /*0ae0*/ 	.short	0x010a
        /*0ae2*/ 	.byte	0x06
	.zero		1


	//   ....[30]....
        /*0ae4*/ 	.word	0x00008860
        /*0ae8*/ 	.word	0x000000c2
        /*0aec*/ 	.word	0x00000000
        /*0af0*/ 	.short	0x0101
        /*0af2*/ 	.byte	0x3f
	.zero		1


	//   ....[31]....
        /*0af4*/ 	.word	0x00009240
        /*0af8*/ 	.word	0x0000000a
        /*0afc*/ 	.word	0x00000000
        /*0b00*/ 	.short	0x0101
        /*0b02*/ 	.byte	0x3f
	.zero		1


	//   ....[32]....
        /*0b04*/ 	.word	0x00009aa0
        /*0b08*/ 	.word	0x0000000f
        /*0b0c*/ 	.word	0x00033450
        /*0b10*/ 	.short	0x010a
        /*0b12*/ 	.byte	0x3f
	.zero		1


	//   ....[33]....
        /*0b14*/ 	.word	0x00009b30
        /*0b18*/ 	.word	0x0000000f
        /*0b1c*/ 	.word	0x00033450
        /*0b20*/ 	.short	0x010a
        /*0b22*/ 	.byte	0x3f
	.zero		1


	//   ....[34]....
        /*0b24*/ 	.word	0x0000a130
        /*0b28*/ 	.word	0x00000004
        /*0b2c*/ 	.word	0x00000000
        /*0b30*/ 	.short	0x0101
        /*0b32*/ 	.byte	0x3f
	.zero		1


	//   ....[35]....
        /*0b34*/ 	.word	0x0000d1b0
        /*0b38*/ 	.word	0x000000ff
        /*0b3c*/ 	.word	0x00000000
        /*0b40*/ 	.short	0x0101
        /*0b42*/ 	.byte	0x08
	.zero		1


	//   ....[36]....
        /*0b44*/ 	.word	0x0000d820
        /*0b48*/ 	.word	0x000000ff
        /*0b4c*/ 	.word	0x00000000
        /*0b50*/ 	.short	0x0101
        /*0b52*/ 	.byte	0x08
	.zero		1


	//   ....[37]....
        /*0b54*/ 	.word	0x00011880
        /*0b58*/ 	.word	0x00000004
        /*0b5c*/ 	.word	0x00033480
        /*0b60*/ 	.short	0x010a
        /*0b62*/ 	.byte	0x3f
	.zero		1


	//   ....[38]....
        /*0b64*/ 	.word	0x00011b10
        /*0b68*/ 	.word	0x00000004
        /*0b6c*/ 	.word	0x00033440
        /*0b70*/ 	.short	0x010a
        /*0b72*/ 	.byte	0x3f
	.zero		1


	//   ....[39]....
        /*0b74*/ 	.word	0x000126c0
        /*0b78*/ 	.word	0x00000011
        /*0b7c*/ 	.word	0x00033400
        /*0b80*/ 	.short	0x0107
        /*0b82*/ 	.byte	0x3f
	.zero		1


	//   ....[40]....
        /*0b84*/ 	.word	0x000127c0
        /*0b88*/ 	.word	0x00000011
        /*0b8c*/ 	.word	0x00033400
        /*0b90*/ 	.short	0x0101
        /*0b92*/ 	.byte	0x3f
	.zero		1


	//   ....[41]....
        /*0b94*/ 	.word	0x000127e0
        /*0b98*/ 	.word	0x00000011
        /*0b9c*/ 	.word	0x00033420
        /*0ba0*/ 	.short	0x010a
        /*0ba2*/ 	.byte	0x3f
	.zero		1


	//   ....[42]....
        /*0ba4*/ 	.word	0x00012ae0
        /*0ba8*/ 	.word	0x00000006
        /*0bac*/ 	.word	0x00033480
        /*0bb0*/ 	.short	0x010a
        /*0bb2*/ 	.byte	0x3f
	.zero		1


	//   ....[43]....
        /*0bb4*/ 	.word	0x00012f30
        /*0bb8*/ 	.word	0x00000006
        /*0bbc*/ 	.word	0x00033440
        /*0bc0*/ 	.short	0x010a
        /*0bc2*/ 	.byte	0x3f
	.zero		1


	//   ....[44]....
        /*0bc4*/ 	.word	0x000133e0
        /*0bc8*/ 	.word	0x00000003
        /*0bcc*/ 	.word	0x00033470
        /*0bd0*/ 	.short	0x010a
        /*0bd2*/ 	.byte	0x3f
	.zero		1


	//   ....[45]....
        /*0bd4*/ 	.word	0x00013450
        /*0bd8*/ 	.word	0x00000003
        /*0bdc*/ 	.word	0x00033460
        /*0be0*/ 	.short	0x010a
        /*0be2*/ 	.byte	0x3f
	.zero		1


	//   ....[46]....
        /*0be4*/ 	.word	0x00013b10
        /*0be8*/ 	.word	0x00000003
        /*0bec*/ 	.word	0x00033450
        /*0bf0*/ 	.short	0x0101
        /*0bf2*/ 	.byte	0x3f
	.zero		1


	//   ....[47]....
        /*0bf4*/ 	.word	0x00013b90
        /*0bf8*/ 	.word	0x00000003
        /*0bfc*/ 	.word	0x00000000
        /*0c00*/ 	.short	0x0101
        /*0c02*/ 	.byte	0x3f
	.zero		1


	//   ....[48]....
        /*0c04*/ 	.word	0x00013db0
        /*0c08*/ 	.word	0x00000003
        /*0c0c*/ 	.word	0x00033470
        /*0c10*/ 	.short	0x010a
        /*0c12*/ 	.byte	0x3f
	.zero		1


	//   ....[49]....
        /*0c14*/ 	.word	0x00013e10
        /*0c18*/ 	.word	0x00000003
        /*0c1c*/ 	.word	0x00033460
        /*0c20*/ 	.short	0x010a
        /*0c22*/ 	.byte	0x3f
	.zero		1


	//   ....[50]....
        /*0c24*/ 	.word	0x000144d0
        /*0c28*/ 	.word	0x00000003
        /*0c2c*/ 	.word	0x00033450
        /*0c30*/ 	.short	0x0101
        /*0c32*/ 	.byte	0x3f
	.zero		1


	//   ....[51]....
        /*0c34*/ 	.word	0x00014520
        /*0c38*/ 	.word	0x00000000
        /*0c3c*/ 	.word	0x00000000
        /*0c40*/ 	.short	0x0101
        /*0c42*/ 	.byte	0x3f
	.zero		1


	//   ....[52]....
        /*0c44*/ 	.word	0x00015280
        /*0c48*/ 	.word	0x00000003
        /*0c4c*/ 	.word	0x00033420
        /*0c50*/ 	.short	0x010a
        /*0c52*/ 	.byte	0x3f
	.zero		1


	//   ....[53]....
        /*0c54*/ 	.word	0x00015420
        /*0c58*/ 	.word	0x00000007
        /*0c5c*/ 	.word	0x00000000
        /*0c60*/ 	.short	0x010a
        /*0c62*/ 	.byte	0x3f
	.zero		1


	//   ....[54]....
        /*0c64*/ 	.word	0x00015490
        /*0c68*/ 	.word	0x00000005
        /*0c6c*/ 	.word	0x00000000
        /*0c70*/ 	.short	0x010a
        /*0c72*/ 	.byte	0x3f
	.zero		1


	//   ....[55]....
        /*0c74*/ 	.word	0x000154e0
        /*0c78*/ 	.word	0x00000005
        /*0c7c*/ 	.word	0x00033460
        /*0c80*/ 	.short	0x010a
        /*0c82*/ 	.byte	0x3f
	.zero		1


	//   ....[56]....
        /*0c84*/ 	.word	0x00015530
        /*0c88*/ 	.word	0x00000003
        /*0c8c*/ 	.word	0x00033460
        /*0c90*/ 	.short	0x010a
        /*0c92*/ 	.byte	0x3f
	.zero		1


	//   ....[57]....
        /*0c94*/ 	.word	0x00015570
        /*0c98*/ 	.word	0x00000005
        /*0c9c*/ 	.word	0x00033480
        /*0ca0*/ 	.short	0x010a
        /*0ca2*/ 	.byte	0x3f
	.zero		1


	//   ....[58]....
        /*0ca4*/ 	.word	0x00015590
        /*0ca8*/ 	.word	0x00000003
        /*0cac*/ 	.word	0x00033480
        /*0cb0*/ 	.short	0x010a
        /*0cb2*/ 	.byte	0x3f
	.zero		1


	//   ....[59]....
        /*0cb4*/ 	.word	0x000155f0
        /*0cb8*/ 	.word	0x00000002
        /*0cbc*/ 	.word	0x00033400
        /*0cc0*/ 	.short	0x010a
        /*0cc2*/ 	.byte	0x3f
	.zero		1


	//   ....[60]....
        /*0cc4*/ 	.word	0x00015640
        /*0cc8*/ 	.word	0x00000005
        /*0ccc*/ 	.word	0x00033430
        /*0cd0*/ 	.short	0x010a
        /*0cd2*/ 	.byte	0x3f
	.zero		1


	//   ....[61]....
        /*0cd4*/ 	.word	0x000156a0
        /*0cd8*/ 	.word	0x00000003
        /*0cdc*/ 	.word	0x00033430
        /*0ce0*/ 	.short	0x010a
        /*0ce2*/ 	.byte	0x3f
	.zero		1


	//   ....[62]....
        /*0ce4*/ 	.word	0x00015700
        /*0ce8*/ 	.word	0x00000003
        /*0cec*/ 	.word	0x00033450
        /*0cf0*/ 	.short	0x010a
        /*0cf2*/ 	.byte	0x3f
	.zero		1


	//   ....[63]....
        /*0cf4*/ 	.word	0x00015750
        /*0cf8*/ 	.word	0x0000000f
        /*0cfc*/ 	.word	0x00033450
        /*0d00*/ 	.short	0x010a
        /*0d02*/ 	.byte	0x3f
	.zero		1


	//   ....[64]....
        /*0d04*/ 	.word	0x000158a0
        /*0d08*/ 	.word	0x00000004
        /*0d0c*/ 	.word	0x00033480
        /*0d10*/ 	.short	0x010a
        /*0d12*/ 	.byte	0x3f
	.zero		1


	//   ....[65]....
        /*0d14*/ 	.word	0x000158f0
        /*0d18*/ 	.word	0x00000004
        /*0d1c*/ 	.word	0x00033440
        /*0d20*/ 	.short	0x010a
        /*0d22*/ 	.byte	0x3f
	.zero		1


	//   ....[66]....
        /*0d24*/ 	.word	0x00015ea0
        /*0d28*/ 	.word	0x00000011
        /*0d2c*/ 	.word	0x00033420
        /*0d30*/ 	.short	0x010a
        /*0d32*/ 	.byte	0x3f
	.zero		1


	//   ....[67]....
        /*0d34*/ 	.word	0x00015ef0
        /*0d38*/ 	.word	0x00000006
        /*0d3c*/ 	.word	0x00033480
        /*0d40*/ 	.short	0x010a
        /*0d42*/ 	.byte	0x3f
	.zero		1


	//   ....[68]....
        /*0d44*/ 	.word	0x00015f40
        /*0d48*/ 	.word	0x00000006
        /*0d4c*/ 	.word	0x00033440
        /*0d50*/ 	.short	0x010a
        /*0d52*/ 	.byte	0x3f
	.zero		1


	//   ....[69]....
        /*0d54*/ 	.word	0x00015f90
        /*0d58*/ 	.word	0x00000003
        /*0d5c*/ 	.word	0x00033470
        /*0d60*/ 	.short	0x010a
        /*0d62*/ 	.byte	0x3f
	.zero		1


	//   ....[70]....
        /*0d64*/ 	.word	0x00015fe0
        /*0d68*/ 	.word	0x00000003
        /*0d6c*/ 	.word	0x00033460
        /*0d70*/ 	.short	0x010a
        /*0d72*/ 	.byte	0x3f
	.zero		1


	//   ....[71]....
        /*0d74*/ 	.word	0x00016030
        /*0d78*/ 	.word	0x00000003
        /*0d7c*/ 	.word	0x00033470
        /*0d80*/ 	.short	0x010a
        /*0d82*/ 	.byte	0x3f
	.zero		1


	//   ....[72]....
        /*0d84*/ 	.word	0x00016080
        /*0d88*/ 	.word	0x00000003
        /*0d8c*/ 	.word	0x00033460
        /*0d90*/ 	.short	0x010a
        /*0d92*/ 	.byte	0x3f
	.zero		1


	//   ....[73]....
        /*0d94*/ 	.word	0x000160d0
        /*0d98*/ 	.word	0x00000003
        /*0d9c*/ 	.word	0x00033420
        /*0da0*/ 	.short	0x010a
        /*0da2*/ 	.byte	0x3f
	.zero		1


	//   ....[74]....
        /*0da4*/ 	.word	0x00016270
        /*0da8*/ 	.word	0x00000007
        /*0dac*/ 	.word	0x00000000
        /*0db0*/ 	.short	0x010a
        /*0db2*/ 	.byte	0x3f
	.zero		1


	//   ....[75]....
        /*0db4*/ 	.word	0x000162c0
        /*0db8*/ 	.word	0x00000005
        /*0dbc*/ 	.word	0x00000000
        /*0dc0*/ 	.short	0x010a
        /*0dc2*/ 	.byte	0x3f
	.zero		1


	//   ....[76]....
        /*0dc4*/ 	.word	0x00016310
        /*0dc8*/ 	.word	0x00000005
        /*0dcc*/ 	.word	0x00033460
        /*0dd0*/ 	.short	0x010a
        /*0dd2*/ 	.byte	0x3f
	.zero		1


	//   ....[77]....
        /*0dd4*/ 	.word	0x00016360
        /*0dd8*/ 	.word	0x00000003
        /*0ddc*/ 	.word	0x00033460
        /*0de0*/ 	.short	0x010a
        /*0de2*/ 	.byte	0x3f
	.zero		1


	//   ....[78]....
        /*0de4*/ 	.word	0x000163b0
        /*0de8*/ 	.word	0x00000005
        /*0dec*/ 	.word	0x00033480
        /*0df0*/ 	.short	0x010a
        /*0df2*/ 	.byte	0x3f
	.zero		1


	//----- nvinfo : EIATTR_NUM_MBARRIERS
	.align		4
.L_126:
        /*0df4*/ 	.byte	0x03, 0x38
        /*0df6*/ 	.short	0x0016


	//----- nvinfo : EIATTR_EXIT_INSTR_OFFSETS
	.align		4
        /*0df8*/ 	.byte	0x04, 0x1c
        /*0dfa*/ 	.short	(.L_128 - .L_127)


	//   ....[0]....
.L_127:
        /*0dfc*/ 	.word	0x00000a80


	//   ....[1]....
        /*0e00*/ 	.word	0x0000f670


	//   ....[2]....
        /*0e04*/ 	.word	0x000155e0


	//----- nvinfo : EIATTR_MAX_THREADS
	.align		4
.L_128:
        /*0e08*/ 	.byte	0x04, 0x05
        /*0e0a*/ 	.short	(.L_130 - .L_129)
.L_129:
        /*0e0c*/ 	.word	0x00000180
        /*0e10*/ 	.word	0x00000001
        /*0e14*/ 	.word	0x00000001


	//----- nvinfo : EIATTR_CRS_STACK_SIZE
	.align		4
.L_130:
        /*0e18*/ 	.byte	0x04, 0x1e
        /*0e1a*/ 	.short	(.L_132 - .L_131)
.L_131:
        /*0e1c*/ 	.word	0x00000000


	//----- nvinfo : EIATTR_CBANK_PARAM_SIZE
	.align		4
.L_132:
        /*0e20*/ 	.byte	0x03, 0x19
        /*0e22*/ 	.short	0x0af0


	//----- nvinfo : EIATTR_PARAM_CBANK
	.align		4
        /*0e24*/ 	.byte	0x04, 0x0a
        /*0e26*/ 	.short	(.L_134 - .L_133)
	.align		4
.L_133:
        /*0e28*/ 	.word	index@(.nv.constant0._ZN7cutlass13device_kernelIN5flash11enable_sm90INS1_16FlashAttnFwdSm90INS1_25CollectiveMainloopFwdSm90ILi2EN4cute5tupleIJNS5_1CILi1EEES8_S8_EEENS6_IJNS7_ILi128EEENS7_ILi160EEENS7_ILi192EEEEEELi192ENS_12float_e4m3_tEfNS_4arch4Sm90ELb0ELb0ELb1ELb1ELb0ELb0ELb0ELb1ELb1ELb1ELb1ELb0EEENS1_21CollectiveEpilogueFwdINS6_IJSA_SC_SB_EEES9_NS_10bfloat16_tESG_Li256ELb1ELb1ELb1ELb1EEENS1_36VarlenDynamicPersistentTileSchedulerILi128ELi160ELi256ELi128ELb1ELb1ELb1ELb0ELb1ELb1EEEEEEEEEvNT_6ParamsE)
        /*0e2c*/ 	.short	0x0210
        /*0e2e*/ 	.short	0x0af0


	//----- nvinfo : EIATTR_SW_WAR
	.align		4
.L_134:
        /*0e30*/ 	.byte	0x04, 0x36
        /*0e32*/ 	.short	(.L_136 - .L_135)
.L_135:
        /*0e34*/ 	.word	0x00000008
.L_136:


//--------------------- .nv.info._ZN7cutlass13device_kernelIN5flash11enable_sm90INS1_16FlashAttnFwdSm90INS1_25CollectiveMainloopFwdSm90ILi2EN4cute5tupleIJNS5_1CILi1EEES8_S8_EEENS6_IJNS7_ILi128EEENS7_ILi160EEENS7_ILi192EEEEEELi192ENS_12float_e4m3_tEfNS_4arch4Sm90ELb0ELb0ELb1ELb1ELb0ELb1ELb0ELb1ELb1ELb1ELb1ELb0EEENS1_21CollectiveEpilogueFwdINS6_IJSA_SC_SB_EEES9_NS_10bfloat16_tESG_Li256ELb1ELb1ELb1ELb1EEENS1_36VarlenDynamicPersistentTileSchedulerILi128ELi160ELi256ELi128ELb1ELb1ELb1ELb0ELb1ELb1EEEEEEEEEvNT_6ParamsE --------------------------
	.section	.nv.info._ZN7cutlass13device_kernelIN5flash11enable_sm90INS1_16FlashAttnFwdSm90INS1_25CollectiveMainloopFwdSm90ILi2EN4cute5tupleIJNS5_1CILi1EEES8_S8_EEENS6_IJNS7_ILi128EEENS7_ILi160EEENS7_ILi192EEEEEELi192ENS_12float_e4m3_tEfNS_4arch4Sm90ELb0ELb0ELb1ELb1ELb0ELb1ELb0ELb1ELb1ELb1ELb1ELb0EEENS1_21CollectiveEpilogueFwdINS6_IJSA_SC_SB_EEES9_NS_10bfloat16_tESG_Li256ELb1ELb1ELb1ELb1EEENS1_36VarlenDynamicPersistentTileSchedulerILi128ELi160ELi256ELi128ELb1ELb1ELb1ELb0ELb1ELb1EEEEEEEEEvNT_6ParamsE,"",@"SHT_CUDA_INFO"
	.sectionflags	@""
	.align	4


	//----- nvinfo : EIATTR_CUDA_API_VERSION
	.align		4
        /*0000*/ 	.byte	0x04, 0x37
        /*0002*/ 	.short	(.L_138 - .L_137)
.L_137:
        /*0004*/ 	.word	0x00000082


	//----- nvinfo : EIATTR_KPARAM_INFO
	.align		4
.L_138:
        /*0008*/ 	.byte	0x04, 0x17
        /*000a*/ 	.short	(.L_140 - .L_139)
.L_139:
        /*000c*/ 	.word	0x00000000
        /*0010*/ 	.short	0x0000
        /*0012*/ 	.short	0x0070
        /*0014*/ 	.byte	0x00, 0xf0, 0x01, 0x2a


	//----- nvinfo : EIATTR_SPARSE_MMA_MASK
	.align		4
.L_140:
        /*0018*/ 	.byte	0x03, 0x50
        /*001a*/ 	.short	0x0000


	//----- nvinfo : EIATTR_MAXREG_COUNT
	.align		4
        /*001c*/ 	.byte	0x03, 0x1b
        /*001e*/ 	.short	0x00a8


	//----- nvinfo : EIATTR_NUM_BARRIERS
	.align		4
        /*0020*/ 	.byte	0x02, 0x4c
        /*0022*/ 	.byte	0x10
	.zero		1


	//----- nvinfo : EIATTR_EXTERNS
	.align		4
        /*0024*/ 	.byte	0x04, 0x0f
        /*0026*/ 	.short	(.L_142 - .L_141)


	//   ....[0]....
	.align		4
.L_141:
        /*0028*/ 	.word	index@(__assertfail)


	//----- nvinfo : EIATTR_ANNOTATIONS
	.align		4
.L_142:
        /*002c*/ 	.byte	0x04, 0x55
        /*002e*/ 	.short	(.L_144 - .L_143)


	//   ....[0]....
.L_143:
        /* <DEDUP_REMOVED lines=151> */


	//----- nvinfo : EIATTR_MERCURY_ISA_VERSION
	.align		4
.L_144:
        /*0988*/ 	.byte	0x03, 0x5f
        /*098a*/ 	.short	0x0101


	//----- nvinfo : EIATTR_UNUSED_LOAD_BYTE_OFFSET
	.align		4
        /*098c*/ 	.byte	0x04, 0x44
        /*098e*/ 	.short	(.L_146 - .L_145)


	//   ....[0]....
.L_145:
        /*0990*/ 	.word	0x00000ae0
        /*0994*/ 	.word	0x0000fff0


	//   ....[1]....
        /*0998*/ 	.word	0x00020c30
        /*099c*/ 	.word	0x0000fff0


	//----- nvinfo : EIATTR_INT_WARP_WIDE_INSTR_OFFSETS
	.align		4
.L_146:
        /*09a0*/ 	.byte	0x04, 0x31
        /*09a2*/ 	.short	(.L_148 - .L_147)


	//   ....[0]....
.L_147:
        /*09a4*/ 	.word	0x00000190


	//   ....[1]....
        /*09a8*/ 	.word	0x000001d0


	//   ....[2]....
        /*09ac*/ 	.word	0x00000240


	//   ....[3]....
        /*09b0*/ 	.word	0x00029640


	//   ....[4]....
        /*09b4*/ 	.word	0x000296d0


	//   ....[5]....
        /*09b8*/ 	.word	0x0002c440


	//   ....[6]....
        /*09bc*/ 	.word	0x0002c4d0


	//----- nvinfo : EIATTR_COOP_GROUP_MASK_REGIDS
	.align		4
.L_148:
        /*09c0*/ 	.byte	0x04, 0x29
        /*09c2*/ 	.short	(.L_150 - .L_149)


	//   ....[0]....
.L_149:
        /*09c4*/ 	.word	0xffffffff


	//   ....[1]....
        /*09c8*/ 	.word	0xffffffff


	//   ....[2]....
        /*09cc*/ 	.word	0xffffffff


	//   ....[3]....
        /*09d0*/ 	.word	0xffffffff


	//   ....[4]....
        /*09d4*/ 	.word	0xffffffff


	//   ....[5]....
        /*09d8*/ 	.word	0xffffffff


	//   ....[6]....
        /*09dc*/ 	.word	0xffffffff


	//   ....[7]....
        /*09e0*/ 	.word	0xffffffff


	//   ....[8]....
        /*09e4*/ 	.word	0xffffffff


	//   ....[9]....
        /*09e8*/ 	.word	0xffffffff


	//   ....[10]....
        /*09ec*/ 	.word	0xffffffff


	//   ....[11]....
        /*09f0*/ 	.word	0xffffffff


	//   ....[12]....
        /*09f4*/ 	.word	0xffffffff


	//   ....[13]....
        /*09f8*/ 	.word	0xffffffff


	//   ....[14]....
        /*09fc*/ 	.word	0xffffffff


	//   ....[15]....
        /*0a00*/ 	.word	0xffffffff


	//   ....[16]....
        /*0a04*/ 	.word	0xffffffff


	//   ....[17]....
        /*0a08*/ 	.word	0xffffffff


	//   ....[18]....
        /*0a0c*/ 	.word	0xffffffff


	//   ....[19]....
        /*0a10*/ 	.word	0xffffffff


	//   ....[20]....
        /*0a14*/ 	.word	0xffffffff


	//   ....[21]....
        /*0a18*/ 	.word	0xffffffff


	//   ....[22]....
        /*0a1c*/ 	.word	0xffffffff


	//   ....[23]....
        /*0a20*/ 	.word	0xffffffff


	//   ....[24]....
        /*0a24*/ 	.word	0xffffffff


	//   ....[25]....
        /*0a28*/ 	.word	0xffffffff


	//   ....[26]....
        /*0a2c*/ 	.word	0xffffffff


	//   ....[27]....
        /*0a30*/ 	.word	0xffffffff


	//   ....[28]....
        /*0a34*/ 	.word	0xffffffff


	//   ....[29]....
        /*0a38*/ 	.word	0xffffffff


	//   ....[30]....
        /*0a3c*/ 	.word	0xffffffff


	//   ....[31]....
        /*0a40*/ 	.word	0xffffffff


	//   ....[32]....
        /*0a44*/ 	.word	0xffffffff


	//   ....[33]....
        /*0a48*/ 	.word	0xffffffff


	//   ....[34]....
        /*0a4c*/ 	.word	0xffffffff


	//   ....[35]....
        /*0a50*/ 	.word	0xffffffff


	//   ....[36]....
        /*0a54*/ 	.word	0xffffffff


	//   ....[37]....
        /*0a58*/ 	.word	0xffffffff


	//   ....[38]....
        /*0a5c*/ 	.word	0xffffffff


	//   ....[39]....
        /*0a60*/ 	.word	0xffffffff


	//   ....[40]....
        /*0a64*/ 	.word	0xffffffff


	//   ....[41]....
        /*0a68*/ 	.word	0xffffffff


	//   ....[42]....
        /*0a6c*/ 	.word	0xffffffff


	//   ....[43]....
        /*0a70*/ 	.word	0xffffffff


	//   ....[44]....
        /*0a74*/ 	.word	0xffffffff


	//   ....[45]....
        /*0a78*/ 	.word	0xffffffff


	//   ....[46]....
        /*0a7c*/ 	.word	0xffffffff


	//   ....[47]....
        /*0a80*/ 	.word	0xffffffff


	//   ....[48]....
        /*0a84*/ 	.word	0xffffffff


	//   ....[49]....
        /*0a88*/ 	.word	0xffffffff


	//   ....[50]....
        /*0a8c*/ 	.word	0xffffffff


	//   ....[51]....
        /*0a90*/ 	.word	0xffffffff


	//   ....[52]....
        /*0a94*/ 	.word	0xffffffff


	//   ....[53]....
        /*0a98*/ 	.word	0xffffffff


	//   ....[54]....
        /*0a9c*/ 	.word	0xffffffff


	//   ....[55]....
        /*0aa0*/ 	.word	0xffffffff


	//   ....[56]....
        /*0aa4*/ 	.word	0xffffffff


	//   ....[57]....
        /*0aa8*/ 	.word	0xffffffff


	//   ....[58]....
        /*0aac*/ 	.word	0xffffffff


	//   ....[59]....
        /*0ab0*/ 	.word	0xffffffff


	//   ....[60]....
        /*0ab4*/ 	.word	0xffffffff


	//   ....[61]....
        /*0ab8*/ 	.word	0xffffffff


	//   ....[62]....
        /*0abc*/ 	.word	0xffffffff


	//   ....[63]....
        /*0ac0*/ 	.word	0xffffffff


	//   ....[64]....
        /*0ac4*/ 	.word	0xffffffff


	//   ....[65]....
        /*0ac8*/ 	.word	0xffffffff


	//   ....[66]....
        /*0acc*/ 	.word	0xffffffff


	//   ....[67]....
        /*0ad0*/ 	.word	0xffffffff


	//   ....[68]....
        /*0ad4*/ 	.word	0xffffffff


	//   ....[69]....
        /*0ad8*/ 	.word	0xffffffff


	//   ....[70]....
        /*0adc*/ 	.word	0xffffffff


	//   ....[71]....
        /*0ae0*/ 	.word	0xffffffff


	//   ....[72]....
        /*0ae4*/ 	.word	0xffffffff


	//   ....[73]....
        /*0ae8*/ 	.word	0xffffffff


	//   ....[74]....
        /*0aec*/ 	.word	0xffffffff


	//   ....[75]....
        /*0af0*/ 	.word	0xffffffff


	//   ....[76]....
        /*0af4*/ 	.word	0xffffffff


	//   ....[77]....
        /*0af8*/ 	.word	0xffffffff


	//   ....[78]....
        /*0afc*/ 	.word	0xffffffff


	//   ....[79]....
        /*0b00*/ 	.word	0xffffffff


	//   ....[80]....
        /*0b04*/ 	.word	0xffffffff


	//   ....[81]....
        /*0b08*/ 	.word	0xffffffff


	//   ....[82]....
        /*0b0c*/ 	.word	0xffffffff


	//   ....[83]....
        /*0b10*/ 	.word	0xffffffff


	//   ....[84]....
        /*0b14*/ 	.word	0xffffffff


	//   ....[85]....
        /*0b18*/ 	.word	0xffffffff


	//   ....[86]....
        /*0b1c*/ 	.word	0xffffffff


	//   ....[87]....
        /*0b20*/ 	.word	0xffffffff


	//   ....[88]....
        /*0b24*/ 	.word	0xffffffff


	//   ....[89]....
        /*0b28*/ 	.word	0xffffffff


	//   ....[90]....
        /*0b2c*/ 	.word	0xffffffff


	//   ....[91]....
        /*0b30*/ 	.word	0xffffffff


	//   ....[92]....
        /*0b34*/ 	.word	0xffffffff


	//   ....[93]....
        /*0b38*/ 	.word	0xffffffff


	//   ....[94]....
        /*0b3c*/ 	.word	0xffffffff


	//   ....[95]....
        /*0b40*/ 	.word	0xffffffff


	//   ....[96]....
        /*0b44*/ 	.word	0xffffffff


	//   ....[97]....
        /*0b48*/ 	.word	0xffffffff


	//   ....[98]....
        /*0b4c*/ 	.word	0xffffffff


	//   ....[99]....
        /*0b50*/ 	.word	0xffffffff


	//   ....[100]....
        /*0b54*/ 	.word	0xffffffff


	//   ....[101]....
        /*0b58*/ 	.word	0xffffffff


	//   ....[102]....
        /*0b5c*/ 	.word	0xffffffff


	//   ....[103]....
        /*0b60*/ 	.word	0xffffffff


	//   ....[104]....
        /*0b64*/ 	.word	0xffffffff


	//   ....[105]....
        /*0b68*/ 	.word	0xffffffff


	//   ....[106]....
        /*0b6c*/ 	.word	0xffffffff


	//   ....[107]....
        /*0b70*/ 	.word	0xffffffff


	//   ....[108]....
        /*0b74*/ 	.word	0xffffffff


	//   ....[109]....
        /*0b78*/ 	.word	0xffffffff


	//   ....[110]....
        /*0b7c*/ 	.word	0xffffffff


	//   ....[111]....
        /*0b80*/ 	.word	0xffffffff


	//   ....[112]....
        /*0b84*/ 	.word	0xffffffff


	//   ....[113]....
        /*0b88*/ 	.word	0xffffffff


	//   ....[114]....
        /*0b8c*/ 	.word	0xffffffff


	//   ....[115]....
        /*0b90*/ 	.word	0xffffffff


	//   ....[116]....
        /*0b94*/ 	.word	0xffffffff


	//   ....[117]....
        /*0b98*/ 	.word	0xffffffff


	//   ....[118]....
        /*0b9c*/ 	.word	0xffffffff


	//   ....[119]....
        /*0ba0*/ 	.word	0xffffffff


	//   ....[120]....
        /*0ba4*/ 	.word	0xffffffff


	//   ....[121]....
        /*0ba8*/ 	.word	0xffffffff


	//   ....[122]....
        /*0bac*/ 	.word	0xffffffff


	//   ....[123]....
        /*0bb0*/ 	.word	0xffffffff


	//   ....[124]....
        /*0bb4*/ 	.word	0xffffffff


	//   ....[125]....
        /*0bb8*/ 	.word	0xffffffff


	//   ....[126]....
        /*0bbc*/ 	.word	0xffffffff


	//   ....[127]....
        /*0bc0*/ 	.word	0xffffffff


	//   ....[128]....
        /*0bc4*/ 	.word	0xffffffff


	//   ....[129]....
        /*0bc8*/ 	.word	0xffffffff


	//   ....[130]....
        /*0bcc*/ 	.word	0xffffffff


	//   ....[131]....
        /*0bd0*/ 	.word	0xffffffff


	//   ....[132]....
        /*0bd4*/ 	.word	0xffffffff


	//   ....[133]....
        /*0bd8*/ 	.word	0xffffffff


	//   ....[134]....
        /*0bdc*/ 	.word	0xffffffff


	//   ....[135]....
        /*0be0*/ 	.word	0xffffffff


	//   ....[136]....
        /*0be4*/ 	.word	0xffffffff


	//   ....[137]....
        /*0be8*/ 	.word	0xffffffff


	//   ....[138]....
        /*0bec*/ 	.word	0xffffffff


	//   ....[139]....
        /*0bf0*/ 	.word	0xffffffff


	//   ....[140]....
        /*0bf4*/ 	.word	0xffffffff


	//   ....[141]....
        /*0bf8*/ 	.word	0xffffffff


	//   ....[142]....
        /*0bfc*/ 	.word	0xffffffff


	//   ....[143]....
        /*0c00*/ 	.word	0xffffffff


	//   ....[144]....
        /*0c04*/ 	.word	0xffffffff


	//   ....[145]....
        /*0c08*/ 	.word	0xffffffff


	//   ....[146]....
        /*0c0c*/ 	.word	0xffffffff


	//   ....[147]....
        /*0c10*/ 	.word	0xffffffff


	//   ....[148]....
        /*0c14*/ 	.word	0xffffffff


	//   ....[149]....
        /*0c18*/ 	.word	0xffffffff


	//   ....[150]....
        /*0c1c*/ 	.word	0xffffffff


	//   ....[151]....
        /*0c20*/ 	.word	0xffffffff


	//   ....[152]....
        /*0c24*/ 	.word	0xffffffff


	//   ....[153]....
        /*0c28*/ 	.word	0xffffffff


	//   ....[154]....
        /*0c2c*/ 	.word	0xffffffff


	//   ....[155]....
        /*0c30*/ 	.word	0xffffffff


	//   ....[156]....
        /*0c34*/ 	.word	0xffffffff


	//   ....[157]....
        /*0c38*/ 	.word	0xffffffff


	//   ....[158]....
        /*0c3c*/ 	.word	0xffffffff


	//   ....[159]....
        /*0c40*/ 	.word	0xffffffff


	//   ....[160]....
        /*0c44*/ 	.word	0xffffffff


	//   ....[161]....
        /*0c48*/ 	.word	0xffffffff


	//   ....[162]....
        /*0c4c*/ 	.word	0xffffffff


	//   ....[163]....
        /*0c50*/ 	.word	0xffffffff


	//   ....[164]....
        /*0c54*/ 	.word	0xffffffff


	//   ....[165]....
        /*0c58*/ 	.word	0xffffffff


	//   ....[166]....
        /*0c5c*/ 	.word	0xffffffff


	//   ....[167]....
        /*0c60*/ 	.word	0xffffffff


	//   ....[168]....
        /*0c64*/ 	.word	0xffffffff


	//   ....[169]....
        /*0c68*/ 	.word	0xffffffff


	//   ....[170]....
        /*0c6c*/ 	.word	0xffffffff


	//   ....[171]....
        /*0c70*/ 	.word	0xffffffff


	//   ....[172]....
        /*0c74*/ 	.word	0xffffffff


	//   ....[173]....
        /*0c78*/ 	.word	0xffffffff


	//   ....[174]....
        /*0c7c*/ 	.word	0xffffffff


	//   ....[175]....
        /*0c80*/ 	.word	0xffffffff


	//   ....[176]....
        /*0c84*/ 	.word	0xffffffff


	//   ....[177]....
        /*0c88*/ 	.word	0xffffffff


	//   ....[178]....
        /*0c8c*/ 	.word	0xffffffff


	//   ....[179]....
        /*0c90*/ 	.word	0xffffffff


	//   ....[180]....
        /*0c94*/ 	.word	0xffffffff


	//   ....[181]....
        /*0c98*/ 	.word	0xffffffff


	//   ....[182]....
        /*0c9c*/ 	.word	0xffffffff


	//   ....[183]....
        /*0ca0*/ 	.word	0xffffffff


	//   ....[184]....
        /*0ca4*/ 	.word	0xffffffff


	//   ....[185]....
        /*0ca8*/ 	.word	0xffffffff


	//   ....[186]....
        /*0cac*/ 	.word	0xffffffff


	//   ....[187]....
        /*0cb0*/ 	.word	0xffffffff


	//   ....[188]....
        /*0cb4*/ 	.word	0xffffffff


	//   ....[189]....
        /*0cb8*/ 	.word	0xffffffff


	//   ....[190]....
        /*0cbc*/ 	.word	0xffffffff


	//   ....[191]....
        /*0cc0*/ 	.word	0xffffffff


	//   ....[192]....
        /*0cc4*/ 	.word	0xffffffff


	//   ....[193]....
        /*0cc8*/ 	.word	0xffffffff


	//   ....[194]....
        /*0ccc*/ 	.word	0x0500000f


	//   ....[195]....
        /*0cd0*/ 	.word	0x0500000f


	//   ....[196]....
        /*0cd4*/ 	.word	0x0500000f


	//   ....[197]....
        /*0cd8*/ 	.word	0x0500000f


	//   ....[198]....
        /*0cdc*/ 	.word	0x0500000f


	//   ....[199]....
        /*0ce0*/ 	.word	0x0500000f


	//   ....[200]....
        /*0ce4*/ 	.word	0x0500000f


	//   ....[201]....
        /*0ce8*/ 	.word	0x0500000f


	//   ....[202]....
        /*0cec*/ 	.word	0x0500000f


	//   ....[203]....
        /*0cf0*/ 	.word	0x0500000f


	//   ....[204]....
        /*0cf4*/ 	.word	0x0500000f


	//   ....[205]....
        /*0cf8*/ 	.word	0x0500000f


	//   ....[206]....
        /*0cfc*/ 	.word	0x0500000f


	//   ....[207]....
        /*0d00*/ 	.word	0x0500000f


	//   ....[208]....
        /*0d04*/ 	.word	0x0500000f


	//   ....[209]....
        /*0d08*/ 	.word	0x0500000f


	//   ....[210]....
        /*0d0c*/ 	.word	0x0500000f


	//   ....[211]....
        /*0d10*/ 	.word	0x0500000f


	//   ....[212]....
        /*0d14*/ 	.word	0x0500000f


	//   ....[213]....
        /*0d18*/ 	.word	0x0500000f


	//   ....[214]....
        /*0d1c*/ 	.word	0x0500000f


	//   ....[215]....
        /*0d20*/ 	.word	0x0500000f


	//   ....[216]....
        /*0d24*/ 	.word	0x0500000f


	//   ....[217]....
        /*0d28*/ 	.word	0x0500000f


	//   ....[218]....
        /*0d2c*/ 	.word	0x0500000f


	//   ....[219]....
        /*0d30*/ 	.word	0x0500000f


	//   ....[220]....
        /*0d34*/ 	.word	0x0500000f


	//   ....[221]....
        /*0d38*/ 	.word	0x0500000f


	//   ....[222]....
        /*0d3c*/ 	.word	0x0500000f


	//   ....[223]....
        /*0d40*/ 	.word	0x0500000f


	//   ....[224]....
        /*0d44*/ 	.word	0x0500000f


	//   ....[225]....
        /*0d48*/ 	.word	0x0500000f


	//   ....[226]....
        /*0d4c*/ 	.word	0x0500000f


	//   ....[227]....
        /*0d50*/ 	.word	0x0500000f


	//   ....[228]....
        /*0d54*/ 	.word	0x0500000f


	//   ....[229]....
        /*0d58*/ 	.word	0x0500000f


	//   ....[230]....
        /*0d5c*/ 	.word	0x0500000f


	//   ....[231]....
        /*0d60*/ 	.word	0x0500000f


	//   ....[232]....
        /*0d64*/ 	.word	0x0500000f


	//   ....[233]....
        /*0d68*/ 	.word	0x0500000f


	//   ....[234]....
        /*0d6c*/ 	.word	0x0500000f


	//   ....[235]....
        /*0d70*/ 	.word	0x0500000f


	//   ....[236]....
        /*0d74*/ 	.word	0x0500000f


	//   ....[237]....
        /*0d78*/ 	.word	0x0500000f


	//   ....[238]....
        /*0d7c*/ 	.word	0x0500000f


	//   ....[239]....
        /*0d80*/ 	.word	0x0500000f


	//   ....[240]....
        /*0d84*/ 	.word	0x0500000f


	//   ....[241]....
        /*0d88*/ 	.word	0x0500000f


	//   ....[242]....
        /*0d8c*/ 	.word	0x0500000f


	//   ....[243]....
        /*0d90*/ 	.word	0x0500000f


	//   ....[244]....
        /*0d94*/ 	.word	0x0500000f


	//   ....[245]....
        /*0d98*/ 	.word	0x0500000f


	//   ....[246]....
        /*0d9c*/ 	.word	0x0500000f


	//   ....[247]....
        /*0da0*/ 	.word	0x0500000f


	//   ....[248]....
        /*0da4*/ 	.word	0x0500000f


	//   ....[249]....
        /*0da8*/ 	.word	0x0500000f


	//   ....[250]....
        /*0dac*/ 	.word	0x0500000f


	//   ....[251]....
        /*0db0*/ 	.word	0x0500000f


	//   ....[252]....
        /*0db4*/ 	.word	0x0500000f


	//   ....[253]....
        /*0db8*/ 	.word	0x0500000f


	//   ....[254]....
        /*0dbc*/ 	.word	0x0500000f


	//   ....[255]....
        /*0dc0*/ 	.word	0x0500000f


	//   ....[0]....
        /*0dc4*/ 	.word	0x0500000f


	//   ....[1]....
        /*0dc8*/ 	.word	0x0500000f


	//   ....[2]....
        /*0dcc*/ 	.word	0x0500000f


	//   ....[3]....
        /*0dd0*/ 	.word	0x0500000f


	//   ....[4]....
        /*0dd4*/ 	.word	0x0500000f


	//   ....[5]....
        /*0dd8*/ 	.word	0x0500000f


	//   ....[6]....
        /*0ddc*/ 	.word	0x0500000f


	//   ....[7]....
        /*0de0*/ 	.word	0x0500000f


	//   ....[8]....
        /*0de4*/ 	.word	0x0500000f


	//   ....[9]....
        /*0de8*/ 	.word	0x0500000f


	//   ....[10]....
        /*0dec*/ 	.word	0x0500000f


	//   ....[11]....
        /*0df0*/ 	.word	0x0500000f


	//   ....[12]....
        /*0df4*/ 	.word	0x0500000f


	//   ....[13]....
        /*0df8*/ 	.word	0x0500000f


	//   ....[14]....
        /*0dfc*/ 	.word	0x0500000f


	//   ....[15]....
        /*0e00*/ 	.word	0x0500000f


	//   ....[16]....
        /*0e04*/ 	.word	0x0500000f


	//   ....[17]....
        /*0e08*/ 	.word	0x0500000f


	//   ....[18]....
        /*0e0c*/ 	.word	0x0500000f


	//   ....[19]....
        /*0e10*/ 	.word	0x0500000f


	//   ....[20]....
        /*0e14*/ 	.word	0x0500000f


	//   ....[21]....
        /*0e18*/ 	.word	0x0500000f


	//   ....[22]....
        /*0e1c*/ 	.word	0x0500000f


	//   ....[23]....
        /*0e20*/ 	.word	0x0500000f


	//   ....[24]....
        /*0e24*/ 	.word	0x0500000f


	//   ....[25]....
        /*0e28*/ 	.word	0x0500000f


	//   ....[26]....
        /*0e2c*/ 	.word	0x0500000f


	//   ....[27]....
        /*0e30*/ 	.word	0x0500000f


	//   ....[28]....
        /*0e34*/ 	.word	0x0500000f


	//   ....[29]....
        /*0e38*/ 	.word	0x0500000f


	//   ....[30]....
        /*0e3c*/ 	.word	0x0500000f


	//   ....[31]....
        /*0e40*/ 	.word	0x0500000f


	//   ....[32]....
        /*0e44*/ 	.word	0x0500000f


	//   ....[33]....
        /*0e48*/ 	.word	0x0500000f


	//   ....[34]....
        /*0e4c*/ 	.word	0x0500000f


	//   ....[35]....
        /*0e50*/ 	.word	0x0500000f


	//   ....[36]....
        /*0e54*/ 	.word	0x0500000f


	//   ....[37]....
        /*0e58*/ 	.word	0x0500000f


	//   ....[38]....
        /*0e5c*/ 	.word	0x0500000f


	//   ....[39]....
        /*0e60*/ 	.word	0x0500000f


	//   ....[40]....
        /*0e64*/ 	.word	0x0500000f


	//   ....[41]....
        /*0e68*/ 	.word	0x0500000f


	//   ....[42]....
        /*0e6c*/ 	.word	0x0500000f


	//   ....[43]....
        /*0e70*/ 	.word	0x0500000f


	//   ....[44]....
        /*0e74*/ 	.word	0x0500000f


	//   ....[45]....
        /*0e78*/ 	.word	0x0500000f


	//   ....[46]....
        /*0e7c*/ 	.word	0x0500000f


	//   ....[47]....
        /*0e80*/ 	.word	0x0500000f


	//   ....[48]....
        /*0e84*/ 	.word	0x0500000f


	//   ....[49]....
        /*0e88*/ 	.word	0x0500000f


	//   ....[50]....
        /*0e8c*/ 	.word	0x0500000f


	//   ....[51]....
        /*0e90*/ 	.word	0x0500000f


	//   ....[52]....
        /*0e94*/ 	.word	0x0500000f


	//   ....[53]....
        /*0e98*/ 	.word	0x0500000f


	//   ....[54]....
        /*0e9c*/ 	.word	0x0500000f


	//   ....[55]....
        /*0ea0*/ 	.word	0x0500000f


	//   ....[56]....
        /*0ea4*/ 	.word	0x0500000f


	//   ....[57]....
        /*0ea8*/ 	.word	0x0500000f


	//   ....[58]....
        /*0eac*/ 	.word	0x0500000f


	//   ....[59]....
        /*0eb0*/ 	.word	0x0500000f


	//   ....[60]....
        /*0eb4*/ 	.word	0x0500000f


	//   ....[61]....
        /*0eb8*/ 	.word	0x0500000f


	//   ....[62]....
        /*0ebc*/ 	.word	0x0500000f


	//   ....[63]....
        /*0ec0*/ 	.word	0x0500000f


	//   ....[64]....
        /*0ec4*/ 	.word	0x0500000f


	//   ....[65]....
        /*0ec8*/ 	.word	0x0500000f


	//   ....[66]....
        /*0ecc*/ 	.word	0x0500000f


	//   ....[67]....
        /*0ed0*/ 	.word	0x0500000f


	//   ....[68]....
        /*0ed4*/ 	.word	0x0500000f


	//   ....[69]....
        /*0ed8*/ 	.word	0x0500000f


	//   ....[70]....
        /*0edc*/ 	.word	0x0500000f


	//   ....[71]....
        /*0ee0*/ 	.word	0x0500000f


	//   ....[72]....
        /*0ee4*/ 	.word	0x0500000f


	//   ....[73]....
        /*0ee8*/ 	.word	0x0500000f


	//   ....[74]....
        /*0eec*/ 	.word	0x0500000f


	//   ....[75]....
        /*0ef0*/ 	.word	0x0500000f


	//   ....[76]....
        /*0ef4*/ 	.word	0x0500000f


	//   ....[77]....
        /*0ef8*/ 	.word	0x0500000f


	//   ....[78]....
        /*0efc*/ 	.word	0x0500000f


	//   ....[79]....
        /*0f00*/ 	.word	0x0500000f


	//   ....[80]....
        /*0f04*/ 	.word	0x0500000f


	//   ....[81]....
        /*0f08*/ 	.word	0x0500000f


	//   ....[82]....
        /*0f0c*/ 	.word	0x0500000f


	//   ....[83]....
        /*0f10*/ 	.word	0x0500000f


	//   ....[84]....
        /*0f14*/ 	.word	0x0500000f


	//   ....[85]....
        /*0f18*/ 	.word	0x0500000f


	//   ....[86]....
        /*0f1c*/ 	.word	0x0500000f


	//   ....[87]....
        /*0f20*/ 	.word	0x0500000f


	//   ....[88]....
        /*0f24*/ 	.word	0x0500000f


	//   ....[89]....
        /*0f28*/ 	.word	0x0500000f


	//   ....[90]....
        /*0f2c*/ 	.word	0x0500000f


	//   ....[91]....
        /*0f30*/ 	.word	0x0500000f


	//----- nvinfo : EIATTR_COOP_GROUP_INSTR_OFFSETS
	.align		4
.L_150:
        /*0f34*/ 	.byte	0x04, 0x28
        /*0f36*/ 	.short	(.L_152 - .L_151)


	//   ....[0]....
.L_151:
        /*0f38*/ 	.word	0x00000070


	//   ....[1]....
        /*0f3c*/ 	.word	0x000001a0


	//   ....[2]....
        /*0f40*/ 	.word	0x000001f0


	//   ....[3]....
        /*0f44*/ 	.word	0x00000420


	//   ....[4]....
        /*0f48*/ 	.word	0x00000580


	//   ....[5]....
        /*0f4c*/ 	.word	0x000006a0


	//   ....[6]....
        /*0f50*/ 	.word	0x00000800


	//   ....[7]....
        /*0f54*/ 	.word	0x00010920


	//   ....[8]....
        /*0f58*/ 	.word	0x00011080


	//   ....[9]....
        /*0f5c*/ 	.word	0x00011090


	//   ....[10]....
        /*0f60*/ 	.word	0x000110a0


	//   ....[11]....
        /*0f64*/ 	.word	0x000110b0


	//   ....[12]....
        /*0f68*/ 	.word	0x000145c0


	//   ....[13]....
        /*0f6c*/ 	.word	0x000145d0


	//   ....[14]....
        /*0f70*/ 	.word	0x000145e0


	//   ....[15]....
        /*0f74*/ 	.word	0x000145f0


	//   ....[16]....
        /*0f78*/ 	.word	0x0001a390


	//   ....[17]....
        /*0f7c*/ 	.word	0x0001a440


	//   ....[18]....
        /*0f80*/ 	.word	0x0001a720


	//   ....[19]....
        /*0f84*/ 	.word	0x0001a8a0


	//   ....[20]....
        /*0f88*/ 	.word	0x0001e360


	//   ....[21]....
        /*0f8c*/ 	.word	0x0001e390


	//   ....[22]....
        /*0f90*/ 	.word	0x0001e3e0


	//   ....[23]....
        /*0f94*/ 	.word	0x0001e400


	//   ....[24]....
        /*0f98*/ 	.word	0x00020270


	//   ....[25]....
        /*0f9c*/ 	.word	0x000202d0


	//   ....[26]....
        /*0fa0*/ 	.word	0x000202f0


	//   ....[27]....
        /*0fa4*/ 	.word	0x00020310


	//   ....[28]....
        /*0fa8*/ 	.word	0x00021330


	//   ....[29]....
        /*0fac*/ 	.word	0x000213c0


	//   ....[30]....
        /*0fb0*/ 	.word	0x00021410


	//   ....[31]....
        /*0fb4*/ 	.word	0x00021480


	//   ....[32]....
        /*0fb8*/ 	.word	0x000214b0


	//   ....[33]....
        /*0fbc*/ 	.word	0x000214e0


	//   ....[34]....
        /*0fc0*/ 	.word	0x00021520


	//   ....[35]....
        /*0fc4*/ 	.word	0x00021550


	//   ....[36]....
        /*0fc8*/ 	.word	0x00021580


	//   ....[37]....
        /*0fcc*/ 	.word	0x000215b0


	//   ....[38]....
        /*0fd0*/ 	.word	0x000215e0


	//   ....[39]....
        /*0fd4*/ 	.word	0x00021610


	//   ....[40]....
        /*0fd8*/ 	.word	0x00021640


	//   ....[41]....
        /*0fdc*/ 	.word	0x00021670


	//   ....[42]....
        /*0fe0*/ 	.word	0x000216a0


	//   ....[43]....
        /*0fe4*/ 	.word	0x000216d0


	//   ....[44]....
        /*0fe8*/ 	.word	0x00021700


	//   ....[45]....
        /*0fec*/ 	.word	0x00021730


	//   ....[46]....
        /*0ff0*/ 	.word	0x00021760


	//   ....[47]....
        /*0ff4*/ 	.word	0x00021790


	//   ....[48]....
        /*0ff8*/ 	.word	0x000217c0


	//   ....[49]....
        /*0ffc*/ 	.word	0x000217f0


	//   ....[50]....
        /*1000*/ 	.word	0x00021820


	//   ....[51]....
        /*1004*/ 	.word	0x00021850


	//   ....[52]....
        /*1008*/ 	.word	0x00021880


	//   ....[53]....
        /*100c*/ 	.word	0x000218b0


	//   ....[54]....
        /*1010*/ 	.word	0x000218e0


	//   ....[55]....
        /*1014*/ 	.word	0x00021910


	//   ....[56]....
        /*1018*/ 	.word	0x00021940


	//   ....[57]....
        /*101c*/ 	.word	0x00021970


	//   ....[58]....
        /*1020*/ 	.word	0x000219a0


	//   ....[59]....
        /*1024*/ 	.word	0x000219d0


	//   ....[60]....
        /*1028*/ 	.word	0x00021a00


	//   ....[61]....
        /*102c*/ 	.word	0x00021a30


	//   ....[62]....
        /*1030*/ 	.word	0x00021a60


	//   ....[63]....
        /*1034*/ 	.word	0x00021a90


	//   ....[64]....
        /*1038*/ 	.word	0x00021aa0


	//   ....[65]....
        /*103c*/ 	.word	0x00021ac0


	//   ....[66]....
        /*1040*/ 	.word	0x00021ad0


	//   ....[67]....
        /*1044*/ 	.word	0x00021ae0


	//   ....[68]....
        /*1048*/ 	.word	0x00021af0


	//   ....[69]....
        /*104c*/ 	.word	0x00021b00


	//   ....[70]....
        /*1050*/ 	.word	0x00021b20


	//   ....[71]....
        /*1054*/ 	.word	0x00021b30


	//   ....[72]....
        /*1058*/ 	.word	0x00021b60


	//   ....[73]....
        /*105c*/ 	.word	0x00021b70


	//   ....[74]....
        /*1060*/ 	.word	0x00021b80


	//   ....[75]....
        /*1064*/ 	.word	0x00021b90


	//   ....[76]....
        /*1068*/ 	.word	0x00021ba0


	//   ....[77]....
        /*106c*/ 	.word	0x00021bb0


	//   ....[78]....
        /*1070*/ 	.word	0x00021bc0


	//   ....[79]....
        /*1074*/ 	.word	0x00021be0


	//   ....[80]....
        /*1078*/ 	.word	0x00021c00


	//   ....[81]....
        /*107c*/ 	.word	0x00021c10


	//   ....[82]....
        /*1080*/ 	.word	0x00021c40


	//   ....[83]....
        /*1084*/ 	.word	0x00021c70


	//   ....[84]....
        /*1088*/ 	.word	0x00021ca0


	//   ....[85]....
        /*108c*/ 	.word	0x00021cb0


	//   ....[86]....
        /*1090*/ 	.word	0x00021ce0


	//   ....[87]....
        /*1094*/ 	.word	0x00021cf0


	//   ....[88]....
        /*1098*/ 	.word	0x00021d20


	//   ....[89]....
        /*109c*/ 	.word	0x00021d30


	//   ....[90]....
        /*10a0*/ 	.word	0x00021d60


	//   ....[91]....
        /*10a4*/ 	.word	0x00021d90


	//   ....[92]....
        /*10a8*/ 	.word	0x00021dc0


	//   ....[93]....
        /*10ac*/ 	.word	0x00021df0


	//   ....[94]....
        /*10b0*/ 	.word	0x00021e20


	//   ....[95]....
        /*10b4*/ 	.word	0x00021e30


	//   ....[96]....
        /*10b8*/ 	.word	0x00021e40


	//   ....[97]....
        /*10bc*/ 	.word	0x00021e50


	//   ....[98]....
        /*10c0*/ 	.word	0x00021e70


	//   ....[99]....
        /*10c4*/ 	.word	0x00021ea0


	//   ....[100]....
        /*10c8*/ 	.word	0x00021ed0


	//   ....[101]....
        /*10cc*/ 	.word	0x00021f00


	//   ....[102]....
        /*10d0*/ 	.word	0x00021f30


	//   ....[103]....
        /*10d4*/ 	.word	0x00021f60


	//   ....[104]....
        /*10d8*/ 	.word	0x00021f90


	//   ....[105]....
        /*10dc*/ 	.word	0x00021fd0


	//   ....[106]....
        /*10e0*/ 	.word	0x00022000


	//   ....[107]....
        /*10e4*/ 	.word	0x00022030


	//   ....[108]....
        /*10e8*/ 	.word	0x00022060


	//   ....[109]....
        /*10ec*/ 	.word	0x00022090


	//   ....[110]....
        /*10f0*/ 	.word	0x000220c0


	//   ....[111]....
        /*10f4*/ 	.word	0x000220f0


	//   ....[112]....
        /*10f8*/ 	.word	0x00022120


	//   ....[113]....
        /*10fc*/ 	.word	0x00022150


	//   ....[114]....
        /*1100*/ 	.word	0x00022180


	//   ....[115]....
        /*1104*/ 	.word	0x000221b0


	//   ....[116]....
        /*1108*/ 	.word	0x000221e0


	//   ....[117]....
        /*110c*/ 	.word	0x00022210


	//   ....[118]....
        /*1110*/ 	.word	0x00022240


	//   ....[119]....
        /*1114*/ 	.word	0x00022270


	//   ....[120]....
        /*1118*/ 	.word	0x000222a0


	//   ....[121]....
        /*111c*/ 	.word	0x000222d0


	//   ....[122]....
        /*1120*/ 	.word	0x00022300


	//   ....[123]....
        /*1124*/ 	.word	0x00022330


	//   ....[124]....
        /*1128*/ 	.word	0x00022cb0


	//   ....[125]....
        /*112c*/ 	.word	0x00022cd0


	//   ....[126]....
        /*1130*/ 	.word	0x00022ce0


	//   ....[127]....
        /*1134*/ 	.word	0x00022cf0


	//   ....[128]....
        /*1138*/ 	.word	0x000235d0


	//   ....[129]....
        /*113c*/ 	.word	0x000235e0


	//   ....[130]....
        /*1140*/ 	.word	0x00023730


	//   ....[131]....
        /*1144*/ 	.word	0x00023740


	//   ....[132]....
        /*1148*/ 	.word	0x00023890


	//   ....[133]....
        /*114c*/ 	.word	0x000238a0


	//   ....[134]....
        /*1150*/ 	.word	0x000239f0


	//   ....[135]....
        /*1154*/ 	.word	0x00023a00


	//   ....[136]....
        /*1158*/ 	.word	0x00023df0


	//   ....[137]....
        /*115c*/ 	.word	0x00023e00


	//   ....[138]....
        /*1160*/ 	.word	0x00024a80


	//   ....[139]....
        /*1164*/ 	.word	0x00024a90


	//   ....[140]....
        /*1168*/ 	.word	0x00025ff0


	//   ....[141]....
        /*116c*/ 	.word	0x00026000


	//   ....[142]....
        /*1170*/ 	.word	0x00026160


	//   ....[143]....
        /*1174*/ 	.word	0x00026170


	//   ....[144]....
        /*1178*/ 	.word	0x000262c0


	//   ....[145]....
        /*117c*/ 	.word	0x000262d0


	//   ....[146]....
        /*1180*/ 	.word	0x00026420


	//   ....[147]....
        /*1184*/ 	.word	0x00026430


	//   ....[148]....
        /*1188*/ 	.word	0x000265e0


	//   ....[149]....
        /*118c*/ 	.word	0x00026820


	//   ....[150]....
        /*1190*/ 	.word	0x00026850


	//   ....[151]....
        /*1194*/ 	.word	0x00026880


	//   ....[152]....
        /*1198*/ 	.word	0x000268b0


	//   ....[153]....
        /*119c*/ 	.word	0x000268e0


	//   ....[154]....
        /*11a0*/ 	.word	0x00026910


	//   ....[155]....
        /*11a4*/ 	.word	0x00026ab0


	//   ....[156]....
        /*11a8*/ 	.word	0x00026ae0


	//   ....[157]....
        /*11ac*/ 	.word	0x00026b10


	//   ....[158]....
        /*11b0*/ 	.word	0x00026b40


	//   ....[159]....
        /*11b4*/ 	.word	0x00026b70


	//   ....[160]....
        /*11b8*/ 	.word	0x00026ba0


	//   ....[161]....
        /*11bc*/ 	.word	0x00026c20


	//   ....[162]....
        /*11c0*/ 	.word	0x00026c60


	//   ....[163]....
        /*11c4*/ 	.word	0x00026c70


	//   ....[164]....
        /*11c8*/ 	.word	0x00026d20


	//   ....[165]....
        /*11cc*/ 	.word	0x00027ed0


	//   ....[166]....
        /*11d0*/ 	.word	0x00029de0


	//   ....[167]....
        /*11d4*/ 	.word	0x0002ab90


	//   ....[168]....
        /*11d8*/ 	.word	0x0002abd0


	//   ....[169]....
        /*11dc*/ 	.word	0x0002ac20


	//   ....[170]....
        /*11e0*/ 	.word	0x0002aca0


	//   ....[171]....
        /*11e4*/ 	.word	0x0002ad30


	//   ....[172]....
        /*11e8*/ 	.word	0x0002ad40


	//   ....[173]....
        /*11ec*/ 	.word	0x0002ad90


	//   ....[174]....
        /*11f0*/ 	.word	0x0002add0


	//   ....[175]....
        /*11f4*/ 	.word	0x0002cfd0


	//   ....[176]....
        /*11f8*/ 	.word	0x0002d000


	//   ....[177]....
        /*11fc*/ 	.word	0x0002d070


	//   ....[178]....
        /*1200*/ 	.word	0x0002d0a0


	//   ....[179]....
        /*1204*/ 	.word	0x0002d0d0


	//   ....[180]....
        /*1208*/ 	.word	0x0002d100


	//   ....[181]....
        /*120c*/ 	.word	0x0002d130


	//   ....[182]....
        /*1210*/ 	.word	0x0002d160


	//   ....[183]....
        /*1214*/ 	.word	0x0002d320


	//   ....[184]....
        /*1218*/ 	.word	0x0002d350


	//   ....[185]....
        /*121c*/ 	.word	0x0002d380


	//   ....[186]....
        /*1220*/ 	.word	0x0002d3b0


	//   ....[187]....
        /*1224*/ 	.word	0x0002d3e0


	//   ....[188]....
        /*1228*/ 	.word	0x0002d410


	//   ....[189]....
        /*122c*/ 	.word	0x0002d4d0


	//   ....[190]....
        /*1230*/ 	.word	0x0002d4f0


	//   ....[191]....
        /*1234*/ 	.word	0x0002d500


	//   ....[192]....
        /*1238*/ 	.word	0x0002d560


	//   ....[193]....
        /*123c*/ 	.word	0x0002dc80


	//   ....[194]....
        /*1240*/ 	.word	0x0002e100


	//   ....[195]....
        /*1244*/ 	.word	0x0002e1b0


	//   ....[196]....
        /*1248*/ 	.word	0x0002e240


	//   ....[197]....
        /*124c*/ 	.word	0x0002e290


	//   ....[198]....
        /*1250*/ 	.word	0x0002e2e0


	//   ....[199]....
        /*1254*/ 	.word	0x0002e3c0


	//   ....[200]....
        /*1258*/ 	.word	0x0002e450


	//   ....[201]....
        /*125c*/ 	.word	0x0002e4a0


	//   ....[202]....
        /*1260*/ 	.word	0x0002e4f0


	//   ....[203]....
        /*1264*/ 	.word	0x0002e780


	//   ....[204]....
        /*1268*/ 	.word	0x0002e890


	//   ....[205]....
        /*126c*/ 	.word	0x0002e9c0


	//   ....[206]....
        /*1270*/ 	.word	0x0002ead0


	//   ....[207]....
        /*1274*/ 	.word	0x0002ec00


	//   ....[208]....
        /*1278*/ 	.word	0x0002ed20


	//   ....[209]....
        /*127c*/ 	.word	0x0002ee40


	//   ....[210]....
        /*1280*/ 	.word	0x0002ef60


	//   ....[211]....
        /*1284*/ 	.word	0x0002efe0


	//   ....[212]....
        /*1288*/ 	.word	0x0002f030


	//   ....[213]....
        /*128c*/ 	.word	0x0002f0a0


	//   ....[214]....
        /*1290*/ 	.word	0x0002f100


	//   ....[215]....
        /*1294*/ 	.word	0x0002f160


	//   ....[216]....
        /*1298*/ 	.word	0x0002f1d0


	//   ....[217]....
        /*129c*/ 	.word	0x0002f250


	//   ....[218]....
        /*12a0*/ 	.word	0x0002f2b0


	//   ....[219]....
        /*12a4*/ 	.word	0x0002f330


	//   ....[220]....
        /*12a8*/ 	.word	0x0002f3a0


	//   ....[221]....
        /*12ac*/ 	.word	0x0002f400


	//   ....[222]....
        /*12b0*/ 	.word	0x0002f450


	//   ....[223]....
        /*12b4*/ 	.word	0x0002f4d0


	//   ....[224]....
        /*12b8*/ 	.word	0x0002f540


	//   ....[225]....
        /*12bc*/ 	.word	0x0002f5a0


	//   ....[226]....
        /*12c0*/ 	.word	0x0002f5f0


	//   ....[227]....
        /*12c4*/ 	.word	0x0002f6a0


	//   ....[228]....
        /*12c8*/ 	.word	0x0002f6f0


	//   ....[229]....
        /*12cc*/ 	.word	0x0002f750


	//   ....[230]....
        /*12d0*/ 	.word	0x0002f7a0


	//   ....[231]....
        /*12d4*/ 	.word	0x0002f820


	//   ....[232]....
        /*12d8*/ 	.word	0x0002f870


	//   ....[233]....
        /*12dc*/ 	.word	0x0002f8d0


	//   ....[234]....
        /*12e0*/ 	.word	0x0002f940


	//   ....[235]....
        /*12e4*/ 	.word	0x0002f9b0


	//   ....[236]....
        /*12e8*/ 	.word	0x0002fa10


	//   ....[237]....
        /*12ec*/ 	.word	0x0002fa80


	//   ....[238]....
        /*12f0*/ 	.word	0x0002fae0


	//   ....[239]....
        /*12f4*/ 	.word	0x0002fb40


	//   ....[240]....
        /*12f8*/ 	.word	0x0002fbb0


	//   ....[241]....
        /*12fc*/ 	.word	0x0002fc10


	//   ....[242]....
        /*1300*/ 	.word	0x0002fc80


	//   ....[243]....
        /*1304*/ 	.word	0x0002fd00


	//   ....[244]....
        /*1308*/ 	.word	0x0002fd70


	//   ....[245]....
        /*130c*/ 	.word	0x0002fdd0


	//   ....[246]....
        /*1310*/ 	.word	0x0002fe20


	//   ....[247]....
        /*1314*/ 	.word	0x0002fe80


	//   ....[248]....
        /*1318*/ 	.word	0x0002ff10


	//   ....[249]....
        /*131c*/ 	.word	0x0002ff70


	//   ....[250]....
        /*1320*/ 	.word	0x0002ffc0


	//   ....[251]....
        /*1324*/ 	.word	0x00030060


	//   ....[252]....
        /*1328*/ 	.word	0x000300b0


	//   ....[253]....
        /*132c*/ 	.word	0x00030110


	//   ....[254]....
        /*1330*/ 	.word	0x00030160


	//   ....[255]....
        /*1334*/ 	.word	0x000301e0


	//   ....[0]....
        /*1338*/ 	.word	0x00030230


	//   ....[1]....
        /*133c*/ 	.word	0x00030290


	//   ....[2]....
        /*1340*/ 	.word	0x00030300


	//   ....[3]....
        /*1344*/ 	.word	0x00030370


	//   ....[4]....
        /*1348*/ 	.word	0x000303c0


	//   ....[5]....
        /*134c*/ 	.word	0x00030420


	//   ....[6]....
        /*1350*/ 	.word	0x00030480


	//   ....[7]....
        /*1354*/ 	.word	0x000304f0


	//   ....[8]....
        /*1358*/ 	.word	0x00030550


	//   ....[9]....
        /*135c*/ 	.word	0x000305c0


	//   ....[10]....
        /*1360*/ 	.word	0x00030610


	//   ....[11]....
        /*1364*/ 	.word	0x00030690


	//   ....[12]....
        /*1368*/ 	.word	0x000306f0


	//   ....[13]....
        /*136c*/ 	.word	0x00030760


	//   ....[14]....
        /*1370*/ 	.word	0x000307c0


	//   ....[15]....
        /*1374*/ 	.word	0x00030850


	//   ....[16]....
        /*1378*/ 	.word	0x000308c0


	//   ....[17]....
        /*137c*/ 	.word	0x00030920


	//   ....[18]....
        /*1380*/ 	.word	0x00030980


	//   ....[19]....
        /*1384*/ 	.word	0x00030a00


	//   ....[20]....
        /*1388*/ 	.word	0x00030a70


	//   ....[21]....
        /*138c*/ 	.word	0x00030ad0


	//   ....[22]....
        /*1390*/ 	.word	0x00030b20


	//   ....[23]....
        /*1394*/ 	.word	0x00030b80


	//   ....[24]....
        /*1398*/ 	.word	0x00030bd0


	//   ....[25]....
        /*139c*/ 	.word	0x00030c30


	//   ....[26]....
        /*13a0*/ 	.word	0x00030c80


	//   ....[27]....
        /*13a4*/ 	.word	0x00030ce0


	//   ....[28]....
        /*13a8*/ 	.word	0x00030d40


	//   ....[29]....
        /*13ac*/ 	.word	0x00030da0


	//   ....[30]....
        /*13b0*/ 	.word	0x00030df0


	//   ....[31]....
        /*13b4*/ 	.word	0x00030e80


	//   ....[32]....
        /*13b8*/ 	.word	0x00030ef0


	//   ....[33]....
        /*13bc*/ 	.word	0x00030f50


	//   ....[34]....
        /*13c0*/ 	.word	0x00030fa0


	//   ....[35]....
        /*13c4*/ 	.word	0x00031030


	//   ....[36]....
        /*13c8*/ 	.word	0x000310b0


	//   ....[37]....
        /*13cc*/ 	.word	0x00031120


	//   ....[38]....
        /*13d0*/ 	.word	0x00031170


	//   ....[39]....
        /*13d4*/ 	.word	0x00031200


	//   ....[40]....
        /*13d8*/ 	.word	0x00031270


	//   ....[41]....
        /*13dc*/ 	.word	0x000312f0


	//   ....[42]....
        /*13e0*/ 	.word	0x00031340


	//   ....[43]....
        /*13e4*/ 	.word	0x000313d0


	//   ....[44]....
        /*13e8*/ 	.word	0x00031420


	//   ....[45]....
        /*13ec*/ 	.word	0x000314b0


	//   ....[46]....
        /*13f0*/ 	.word	0x00031540


	//   ....[47]....
        /*13f4*/ 	.word	0x000315d0


	//   ....[48]....
        /*13f8*/ 	.word	0x00031660


	//   ....[49]....
        /*13fc*/ 	.word	0x000316f0


	//   ....[50]....
        /*1400*/ 	.word	0x00031780


	//   ....[51]....
        /*1404*/ 	.word	0x00031800


	//   ....[52]....
        /*1408*/ 	.word	0x00031850


	//   ....[53]....
        /*140c*/ 	.word	0x000318f0


	//   ....[54]....
        /*1410*/ 	.word	0x00031980


	//   ....[55]....
        /*1414*/ 	.word	0x00031a00


	//   ....[56]....
        /*1418*/ 	.word	0x00031a50


	//   ....[57]....
        /*141c*/ 	.word	0x00031ae0


	//   ....[58]....
        /*1420*/ 	.word	0x00031b70


	//   ....[59]....
        /*1424*/ 	.word	0x00031c00


	//   ....[60]....
        /*1428*/ 	.word	0x00031c90


	//   ....[61]....
        /*142c*/ 	.word	0x00031d20


	//   ....[62]....
        /*1430*/ 	.word	0x00031db0


	//   ....[63]....
        /*1434*/ 	.word	0x00031e70


	//   ....[64]....
        /*1438*/ 	.word	0x00032150


	//   ....[65]....
        /*143c*/ 	.word	0x00032370


	//   ....[66]....
        /*1440*/ 	.word	0x000323c0


	//   ....[67]....
        /*1444*/ 	.word	0x00032420


	//   ....[68]....
        /*1448*/ 	.word	0x00032530


	//   ....[69]....
        /*144c*/ 	.word	0x00032590


	//   ....[70]....
        /*1450*/ 	.word	0x000326a0


	//   ....[71]....
        /*1454*/ 	.word	0x00032700


	//   ....[72]....
        /*1458*/ 	.word	0x000327e0


	//   ....[73]....
        /*145c*/ 	.word	0x00032b00


	//   ....[74]....
        /*1460*/ 	.word	0x00032ba0


	//   ....[75]....
        /*1464*/ 	.word	0x00032d40


	//   ....[76]....
        /*1468*/ 	.word	0x00032dc0


	//   ....[77]....
        /*146c*/ 	.word	0x00032e40


	//   ....[78]....
        /*1470*/ 	.word	0x00032ec0


	//   ....[79]....
        /*1474*/ 	.word	0x00032f40


	//   ....[80]....
        /*1478*/ 	.word	0x00032fd0


	//   ....[81]....
        /*147c*/ 	.word	0x00033070


	//   ....[82]....
        /*1480*/ 	.word	0x00033120


	//   ....[83]....
        /*1484*/ 	.word	0x000331a0


	//   ....[84]....
        /*1488*/ 	.word	0x00033220


	//   ....[85]....
        /*148c*/ 	.word	0x000332a0


	//   ....[86]....
        /*1490*/ 	.word	0x00033330


	//   ....[87]....
        /*1494*/ 	.word	0x000333b0


	//   ....[88]....
        /*1498*/ 	.word	0x00033450


	//   ....[89]....
        /*149c*/ 	.word	0x000334a0


	//   ....[90]....
        /*14a0*/ 	.word	0x00033530


	//   ....[91]....
        /*14a4*/ 	.word	0x00033660


	//----- nvinfo : EIATTR_REG_RECONFIG
	.align		4
.L_152:
        /*14a8*/ 	.byte	0x01, 0x54
	.zero		2


	//----- nvinfo : EIATTR_SYSCALL_OFFSETS
	.align		4
        /*14ac*/ 	.byte	0x04, 0x46
        /*14ae*/ 	.short	(.L_154 - .L_153)


	//   ....[0]....
.L_153:
        /*14b0*/ 	.word	0x00002260


	//   ....[1]....
        /*14b4*/ 	.word	0x000023b0


	//   ....[2]....
        /*14b8*/ 	.word	0x00010ab0


	//   ....[3]....
        /*14bc*/ 	.word	0x00011000


	//   ....[4]....
        /*14c0*/ 	.word	0x00029840


	//   ....[5]....
        /*14c4*/ 	.word	0x000299d0


	//   ....[6]....
        /*14c8*/ 	.word	0x00029b20


	//   ....[7]....
        /*14cc*/ 	.word	0x00029c60


	//   ....[8]....
        /*14d0*/ 	.word	0x0002a780


	//----- nvinfo : EIATTR_MBARRIER_INSTR_OFFSETS
	.align		4
.L_154:
        /*14d4*/ 	.byte	0x04, 0x39
        /*14d6*/ 	.short	(.L_156 - .L_155)


	//   ....[0]....
.L_155:
        /*14d8*/ 	.word	0x000002d0
        /*14dc*/ 	.word	0x000000ff
        /*14e0*/ 	.word	0x00033400
        /*14e4*/ 	.short	0x0100
        /*14e6*/ 	.byte	0x08
	.zero		1


	//   ....[1]....
        /*14e8*/ 	.word	0x000002e0
        /*14ec*/ 	.word	0x000000ff
        /*14f0*/ 	.word	0x00033420
        /*14f4*/ 	.short	0x0100
        /*14f6*/ 	.byte	0x08
	.zero		1


	//   ....[2]....
        /*14f8*/ 	.word	0x000003d0
        /*14fc*/ 	.word	0x000000ff
        /*1500*/ 	.word	0x00033430
        /*1504*/ 	.short	0x0100
        /*1506*/ 	.byte	0x08
	.zero		1


	//   ....[3]....
        /*1508*/ 	.word	0x000003e0
        /*150c*/ 	.word	0x000000ff
        /*1510*/ 	.word	0x00033440
        /*1514*/ 	.short	0x0100
        /*1516*/ 	.byte	0x08
	.zero		1


	//   ....[4]....
        /*1518*/ 	.word	0x000003f0
        /*151c*/ 	.word	0x000000ff
        /*1520*/ 	.word	0x00033438
        /*1524*/ 	.short	0x0100
        /*1526*/ 	.byte	0x08
	.zero		1


	//   ....[5]....
        /*1528*/ 	.word	0x00000400
        /*152c*/ 	.word	0x000000ff
        /*1530*/ 	.word	0x00033448
        /*1534*/ 	.short	0x0100
        /*1536*/ 	.byte	0x08
	.zero		1


	//   ....[6]....
        /*1538*/ 	.word	0x00000530
        /*153c*/ 	.word	0x000000ff
        /*1540*/ 	.word	0x00033450
        /*1544*/ 	.short	0x0100
        /*1546*/ 	.byte	0x08
	.zero		1


	//   ....[7]....
        /*1548*/ 	.word	0x00000540
        /*154c*/ 	.word	0x000000ff
        /*1550*/ 	.word	0x00033460
        /*1554*/ 	.short	0x0100
        /*1556*/ 	.byte	0x08
	.zero		1


	//   ....[8]....
        /*1558*/ 	.word	0x00000550
        /*155c*/ 	.word	0x000000ff
        /*1560*/ 	.word	0x00033458
        /*1564*/ 	.short	0x0100
        /*1566*/ 	.byte	0x08
	.zero		1


	//   ....[9]....
        /*1568*/ 	.word	0x00000560
        /*156c*/ 	.word	0x000000ff
        /*1570*/ 	.word	0x00033468
        /*1574*/ 	.short	0x0100
        /*1576*/ 	.byte	0x08
	.zero		1


	//   ....[10]....
        /*1578*/ 	.word	0x00000650
        /*157c*/ 	.word	0x000000ff
        /*1580*/ 	.word	0x00033470
        /*1584*/ 	.short	0x0100
        /*1586*/ 	.byte	0x06
	.zero		1


	//   ....[11]....
        /*1588*/ 	.word	0x00000660
        /*158c*/ 	.word	0x000000ff
        /*1590*/ 	.word	0x00033480
        /*1594*/ 	.short	0x0100
        /*1596*/ 	.byte	0x06
	.zero		1


	//   ....[12]....
        /*1598*/ 	.word	0x00000670
        /*159c*/ 	.word	0x000000ff
        /*15a0*/ 	.word	0x00033478
        /*15a4*/ 	.short	0x0100
        /*15a6*/ 	.byte	0x06
	.zero		1


	//   ....[13]....
        /*15a8*/ 	.word	0x00000680
        /*15ac*/ 	.word	0x000000ff
        /*15b0*/ 	.word	0x00033488
        /*15b4*/ 	.short	0x0100
        /*15b6*/ 	.byte	0x06
	.zero		1


	//   ....[14]....
        /*15b8*/ 	.word	0x000007b0
        /*15bc*/ 	.word	0x000000ff
        /*15c0*/ 	.word	0x00033490
        /*15c4*/ 	.short	0x0100
        /*15c6*/ 	.byte	0x08
	.zero		1


	//   ....[15]....
        /*15c8*/ 	.word	0x000007c0
        /*15cc*/ 	.word	0x000000ff
        /*15d0*/ 	.word	0x000334a0
        /*15d4*/ 	.short	0x0100
        /*15d6*/ 	.byte	0x08
	.zero		1


	//   ....[16]....
        /*15d8*/ 	.word	0x000007d0
        /*15dc*/ 	.word	0x000000ff
        /*15e0*/ 	.word	0x00033498
        /*15e4*/ 	.short	0x0100
        /*15e6*/ 	.byte	0x08
	.zero		1


	//   ....[17]....
        /*15e8*/ 	.word	0x000007e0
        /*15ec*/ 	.word	0x000000ff
        /*15f0*/ 	.word	0x000334a8
        /*15f4*/ 	.short	0x0100
        /*15f6*/ 	.byte	0x08
	.zero		1


	//   ....[18]....
        /*15f8*/ 	.word	0x00000910
        /*15fc*/ 	.word	0x000000ff
        /*1600*/ 	.word	0x000334b0
        /*1604*/ 	.short	0x0100
        /*1606*/ 	.byte	0x08
	.zero		1


	//   ....[19]....
        /*1608*/ 	.word	0x00000920
        /*160c*/ 	.word	0x000000ff
        /*1610*/ 	.word	0x000334c0
        /*1614*/ 	.short	0x0100
        /*1616*/ 	.byte	0x08
	.zero		1


	//   ....[20]....
        /*1618*/ 	.word	0x00000930
        /*161c*/ 	.word	0x000000ff
        /*1620*/ 	.word	0x000334b8
        /*1624*/ 	.short	0x0100
        /*1626*/ 	.byte	0x08
	.zero		1


	//   ....[21]....
        /*1628*/ 	.word	0x00000940
        /*162c*/ 	.word	0x000000ff
        /*1630*/ 	.word	0x000334c8
        /*1634*/ 	.short	0x0100
        /*1636*/ 	.byte	0x08
	.zero		1


	//   ....[22]....
        /*1638*/ 	.word	0x00003b90
        /*163c*/ 	.word	0x0000002b
        /*1640*/ 	.word	0x00033490
        /*1644*/ 	.short	0x010a
        /*1646*/ 	.byte	0x3f
	.zero		1


	//   ....[23]....
        /*1648*/ 	.word	0x00009930
        /*164c*/ 	.word	0x0000002b
        /*1650*/ 	.word	0x00033490
        /*1654*/ 	.short	0x010a
        /*1656*/ 	.byte	0x3f
	.zero		1


	//   ....[24]....
        /*1658*/ 	.word	0x0000f880
        /*165c*/ 	.word	0x0000002b
        /*1660*/ 	.word	0x00033490
        /*1664*/ 	.short	0x010a
        /*1666*/ 	.byte	0x3f
	.zero		1


	//   ....[25]....
        /*1668*/ 	.word	0x0000fc60
        /*166c*/ 	.word	0x0000002c
        /*1670*/ 	.word	0x00000000
        /*1674*/ 	.short	0x0101
        /*1676*/ 	.byte	0x3f
	.zero		1


	//   ....[26]....
        /*1678*/ 	.word	0x0000fca0
        /*167c*/ 	.word	0x0000002b
        /*1680*/ 	.word	0x000334b0
        /*1684*/ 	.short	0x010a
        /*1686*/ 	.byte	0x3f
	.zero		1


	//   ....[27]....
        /*1688*/ 	.word	0x000101c0
        /*168c*/ 	.word	0x0000002b
        /*1690*/ 	.word	0x00000000
        /*1694*/ 	.short	0x0101
        /*1696*/ 	.byte	0x3f
	.zero		1


	//   ....[28]....
        /*1698*/ 	.word	0x00010d60
        /*169c*/ 	.word	0x00000010
        /*16a0*/ 	.word	0x00033400
        /*16a4*/ 	.short	0x010a
        /*16a6*/ 	.byte	0x3f
	.zero		1


	//   ....[29]....
        /*16a8*/ 	.word	0x00010db0
        /*16ac*/ 	.word	0x00000010
        /*16b0*/ 	.word	0x00033400
        /*16b4*/ 	.short	0x010a
        /*16b6*/ 	.byte	0x3f
	.zero		1


	//   ....[30]....
        /*16b8*/ 	.word	0x00011640
        /*16bc*/ 	.word	0x00000010
        /*16c0*/ 	.word	0x00033400
        /*16c4*/ 	.short	0x010a
        /*16c6*/ 	.byte	0x3f
	.zero		1


	//   ....[31]....
        /*16c8*/ 	.word	0x00014ac0
        /*16cc*/ 	.word	0x00000010
        /*16d0*/ 	.word	0x00033400
        /*16d4*/ 	.short	0x010a
        /*16d6*/ 	.byte	0x3f
	.zero		1


	//   ....[32]....
        /*16d8*/ 	.word	0x00017c40
        /*16dc*/ 	.word	0x00000000
        /*16e0*/ 	.word	0x00033430
        /*16e4*/ 	.short	0x010a
        /*16e6*/ 	.byte	0x3f
	.zero		1


	//   ....[33]....
        /*16e8*/ 	.word	0x00017cc0
        /*16ec*/ 	.word	0x00000000
        /*16f0*/ 	.word	0x00033430
        /*16f4*/ 	.short	0x010a
        /*16f6*/ 	.byte	0x3f
	.zero		1


	//   ....[34]....
        /*16f8*/ 	.word	0x0001ac20
        /*16fc*/ 	.word	0x0000001b
        /*1700*/ 	.word	0x00000000
        /*1704*/ 	.short	0x0101
        /*1706*/ 	.byte	0x3f
	.zero		1


	//   ....[35]....
        /*1708*/ 	.word	0x0001c070
        /*170c*/ 	.word	0x0000000b
        /*1710*/ 	.word	0x00033430
        /*1714*/ 	.short	0x010a
        /*1716*/ 	.byte	0x3f
	.zero		1


	//   ....[36]....
        /*1718*/ 	.word	0x0001c0c0
        /*171c*/ 	.word	0x0000000b
        /*1720*/ 	.word	0x00033430
        /*1724*/ 	.short	0x010a
        /*1726*/ 	.byte	0x3f
	.zero		1


	//   ....[37]....
        /*1728*/ 	.word	0x0001d1c0
        /*172c*/ 	.word	0x0000000a
        /*1730*/ 	.word	0x00033450
        /*1734*/ 	.short	0x010a
        /*1736*/ 	.byte	0x3f
	.zero		1


	//   ....[38]....
        /*1738*/ 	.word	0x0001d200
        /*173c*/ 	.word	0x0000000a
        /*1740*/ 	.word	0x00033450
        /*1744*/ 	.short	0x010a
        /*1746*/ 	.byte	0x3f
	.zero		1


	//   ....[39]....
        /*1748*/ 	.word	0x0001ef10
        /*174c*/ 	.word	0x000000c2
        /*1750*/ 	.word	0x00000000
        /*1754*/ 	.short	0x0101
        /*1756*/ 	.byte	0x3f
	.zero		1


	//   ....[40]....
        /*1758*/ 	.word	0x0001f6e0
        /*175c*/ 	.word	0x00000007
        /*1760*/ 	.word	0x00000000
        /*1764*/ 	.short	0x0101
        /*1766*/ 	.byte	0x3f
	.zero		1


	//   ....[41]....
        /*1768*/ 	.word	0x0001ff20
        /*176c*/ 	.word	0x00000008
        /*1770*/ 	.word	0x00033450
        /*1774*/ 	.short	0x010a
        /*1776*/ 	.byte	0x3f
	.zero		1


	//   ....[42]....
        /*1778*/ 	.word	0x0001ffa0
        /*177c*/ 	.word	0x00000008
        /*1780*/ 	.word	0x00033450
        /*1784*/ 	.short	0x010a
        /*1786*/ 	.byte	0x3f
	.zero		1


	//   ....[43]....
        /*1788*/ 	.word	0x00020590
        /*178c*/ 	.word	0x00000010
        /*1790*/ 	.word	0x00000000
        /*1794*/ 	.short	0x0101
        /*1796*/ 	.byte	0x3f
	.zero		1


	//   ....[44]....
        /*1798*/ 	.word	0x00023570
        /*179c*/ 	.word	0x00000000
        /*17a0*/ 	.word	0x00000000
        /*17a4*/ 	.short	0x0101
        /*17a6*/ 	.byte	0x3f
	.zero		1


	//   ....[45]....
        /*17a8*/ 	.word	0x00023cf0
        /*17ac*/ 	.word	0x00000024
        /*17b0*/ 	.word	0x00000000
        /*17b4*/ 	.short	0x0101
        /*17b6*/ 	.byte	0x3f
	.zero		1


	//   ....[46]....
        /*17b8*/ 	.word	0x00027fb0
        /*17bc*/ 	.word	0x00000012
        /*17c0*/ 	.word	0x00033420
        /*17c4*/ 	.short	0x010a
        /*17c6*/ 	.byte	0x3f
	.zero		1


	//   ....[47]....
        /*17c8*/ 	.word	0x00028080
        /*17cc*/ 	.word	0x00000007
        /*17d0*/ 	.word	0x000334a0
        /*17d4*/ 	.short	0x010a
        /*17d6*/ 	.byte	0x3f
	.zero		1


	//   ....[48]....
        /*17d8*/ 	.word	0x000284c0
        /*17dc*/ 	.word	0x00000007
        /*17e0*/ 	.word	0x000334c0
        /*17e4*/ 	.short	0x010a
        /*17e6*/ 	.byte	0x3f
	.zero		1


	//   ....[49]....
        /*17e8*/ 	.word	0x00028a50
        /*17ec*/ 	.word	0x00000008
        /*17f0*/ 	.word	0x000334a0
        /*17f4*/ 	.short	0x010a
        /*17f6*/ 	.byte	0x3f
	.zero		1


	//   ....[50]....
        /*17f8*/ 	.word	0x00028e80
        /*17fc*/ 	.word	0x00000008
        /*1800*/ 	.word	0x000334c0
        /*1804*/ 	.short	0x010a
        /*1806*/ 	.byte	0x3f
	.zero		1


	//   ....[51]....
        /*1808*/ 	.word	0x0002a060
        /*180c*/ 	.word	0x00000002
        /*1810*/ 	.word	0x00033480
        /*1814*/ 	.short	0x010a
        /*1816*/ 	.byte	0x3f
	.zero		1


	//   ....[52]....
        /*1818*/ 	.word	0x0002a2a0
        /*181c*/ 	.word	0x00000002
        /*1820*/ 	.word	0x00033440
        /*1824*/ 	.short	0x010a
        /*1826*/ 	.byte	0x3f
	.zero		1


	//   ....[53]....
        /*1828*/ 	.word	0x0002aeb0
        /*182c*/ 	.word	0x00000012
        /*1830*/ 	.word	0x00033400
        /*1834*/ 	.short	0x0107
        /*1836*/ 	.byte	0x3f
	.zero		1


	//   ....[54]....
        /*1838*/ 	.word	0x0002afb0
        /*183c*/ 	.word	0x00000012
        /*1840*/ 	.word	0x00033400
        /*1844*/ 	.short	0x0101
        /*1846*/ 	.byte	0x3f
	.zero		1


	//   ....[55]....
        /*1848*/ 	.word	0x0002afd0
        /*184c*/ 	.word	0x00000012
        /*1850*/ 	.word	0x00033420
        /*1854*/ 	.short	0x010a
        /*1856*/ 	.byte	0x3f
	.zero		1


	//   ....[56]....
        /*1858*/ 	.word	0x0002b2e0
        /*185c*/ 	.word	0x00000006
        /*1860*/ 	.word	0x00033480
        /*1864*/ 	.short	0x010a
        /*1866*/ 	.byte	0x3f
	.zero		1


	//   ....[57]....
        /*1868*/ 	.word	0x0002b730
        /*186c*/ 	.word	0x00000006
        /*1870*/ 	.word	0x00033440
        /*1874*/ 	.short	0x010a
        /*1876*/ 	.byte	0x3f
	.zero		1


	//   ....[58]....
        /*1878*/ 	.word	0x0002bbe0
        /*187c*/ 	.word	0x00000003
        /*1880*/ 	.word	0x00033470
        /*1884*/ 	.short	0x010a
        /*1886*/ 	.byte	0x3f
	.zero		1


	//   ....[59]....
        /*1888*/ 	.word	0x0002bc50
        /*188c*/ 	.word	0x00000003
        /*1890*/ 	.word	0x00033460
        /*1894*/ 	.short	0x010a
        /*1896*/ 	.byte	0x3f
	.zero		1


	//   ....[60]....
        /*1898*/ 	.word	0x0002c310
        /*189c*/ 	.word	0x00000003
        /*18a0*/ 	.word	0x00033450
        /*18a4*/ 	.short	0x0101
        /*18a6*/ 	.byte	0x3f
	.zero		1


	//   ....[61]....
        /*18a8*/ 	.word	0x0002c390
        /*18ac*/ 	.word	0x00000003
        /*18b0*/ 	.word	0x00000000
        /*18b4*/ 	.short	0x0101
        /*18b6*/ 	.byte	0x3f
	.zero		1


	//   ....[62]....
        /*18b8*/ 	.word	0x0002c5c0
        /*18bc*/ 	.word	0x00000003
        /*18c0*/ 	.word	0x00033470
        /*18c4*/ 	.short	0x010a
        /*18c6*/ 	.byte	0x3f
	.zero		1


	//   ....[63]....
        /*18c8*/ 	.word	0x0002c630
        /*18cc*/ 	.word	0x00000003
        /*18d0*/ 	.word	0x00033460
        /*18d4*/ 	.short	0x010a
        /*18d6*/ 	.byte	0x3f
	.zero		1


	//   ....[64]....
        /*18d8*/ 	.word	0x0002cd00
        /*18dc*/ 	.word	0x00000003
        /*18e0*/ 	.word	0x00033450
        /*18e4*/ 	.short	0x0101
        /*18e6*/ 	.byte	0x3f
	.zero		1


	//   ....[65]....
        /*18e8*/ 	.word	0x0002cd50
        /*18ec*/ 	.word	0x00000003
        /*18f0*/ 	.word	0x00000000
        /*18f4*/ 	.short	0x0101
        /*18f6*/ 	.byte	0x3f
	.zero		1


	//   ....[66]....
        /*18f8*/ 	.word	0x0002dc00
        /*18fc*/ 	.word	0x00000000
        /*1900*/ 	.word	0x00033420
        /*1904*/ 	.short	0x010a
        /*1906*/ 	.byte	0x3f
	.zero		1


	//   ....[67]....
        /*1908*/ 	.word	0x0002dde0
        /*190c*/ 	.word	0x00000006
        /*1910*/ 	.word	0x00000000
        /*1914*/ 	.short	0x010a
        /*1916*/ 	.byte	0x3f
	.zero		1


	//   ....[68]....
        /*1918*/ 	.word	0x0002de10
        /*191c*/ 	.word	0x00000007
        /*1920*/ 	.word	0x00000000
        /*1924*/ 	.short	0x010a
        /*1926*/ 	.byte	0x3f
	.zero		1


	//   ....[69]....
        /*1928*/ 	.word	0x0002de60
        /*192c*/ 	.word	0x00000004
        /*1930*/ 	.word	0x00033460
        /*1934*/ 	.short	0x010a
        /*1936*/ 	.byte	0x3f
	.zero		1


	//   ....[70]....
        /*1938*/ 	.word	0x0002deb0
        /*193c*/ 	.word	0x00000003
        /*1940*/ 	.word	0x00033460
        /*1944*/ 	.short	0x010a
        /*1946*/ 	.byte	0x3f
	.zero		1


	//   ....[71]....
        /*1948*/ 	.word	0x0002def0
        /*194c*/ 	.word	0x00000004
        /*1950*/ 	.word	0x00033480
        /*1954*/ 	.short	0x010a
        /*1956*/ 	.byte	0x3f
	.zero		1


	//   ....[72]....
        /*1958*/ 	.word	0x0002df10
        /*195c*/ 	.word	0x00000003
        /*1960*/ 	.word	0x00033480
        /*1964*/ 	.short	0x010a
        /*1966*/ 	.byte	0x3f
	.zero		1


	//   ....[73]....
        /*1968*/ 	.word	0x0002df70
        /*196c*/ 	.word	0x0000002b
        /*1970*/ 	.word	0x00033490
        /*1974*/ 	.short	0x010a
        /*1976*/ 	.byte	0x3f
	.zero		1


	//   ....[74]....
        /*1978*/ 	.word	0x0002dfc0
        /*197c*/ 	.word	0x0000002b
        /*1980*/ 	.word	0x00033490
        /*1984*/ 	.short	0x010a
        /*1986*/ 	.byte	0x3f
	.zero		1


	//   ....[75]....
        /*1988*/ 	.word	0x0002e010
        /*198c*/ 	.word	0x0000002b
        /*1990*/ 	.word	0x00033490
        /*1994*/ 	.short	0x010a
        /*1996*/ 	.byte	0x3f
	.zero		1


	//   ....[76]....
        /*1998*/ 	.word	0x0002e060
        /*199c*/ 	.word	0x0000002b
        /*19a0*/ 	.word	0x000334b0
        /*19a4*/ 	.short	0x010a
        /*19a6*/ 	.byte	0x3f
	.zero		1


	//   ....[77]....
        /*19a8*/ 	.word	0x0002e310
        /*19ac*/ 	.word	0x00000010
        /*19b0*/ 	.word	0x00033400
        /*19b4*/ 	.short	0x010a
        /*19b6*/ 	.byte	0x3f
	.zero		1


	//   ....[78]....
        /*19b8*/ 	.word	0x0002e530
        /*19bc*/ 	.word	0x00000010
        /*19c0*/ 	.word	0x00033400
        /*19c4*/ 	.short	0x010a
        /*19c6*/ 	.byte	0x3f
	.zero		1


	//   ....[79]....
        /*19c8*/ 	.word	0x0002e580
        /*19cc*/ 	.word	0x00000000
        /*19d0*/ 	.word	0x00033430
        /*19d4*/ 	.short	0x010a
        /*19d6*/ 	.byte	0x3f
	.zero		1


	//   ....[80]....
        /*19d8*/ 	.word	0x0002e5d0
        /*19dc*/ 	.word	0x0000000b
        /*19e0*/ 	.word	0x00033430
        /*19e4*/ 	.short	0x010a
        /*19e6*/ 	.byte	0x3f
	.zero		1


	//   ....[81]....
        /*19e8*/ 	.word	0x0002e620
        /*19ec*/ 	.word	0x0000000a
        /*19f0*/ 	.word	0x00033450
        /*19f4*/ 	.short	0x010a
        /*19f6*/ 	.byte	0x3f
	.zero		1


	//   ....[82]....
        /*19f8*/ 	.word	0x0002e670
        /*19fc*/ 	.word	0x00000008
        /*1a00*/ 	.word	0x00033450
        /*1a04*/ 	.short	0x010a
        /*1a06*/ 	.byte	0x3f
	.zero		1


	//   ....[83]....
        /*1a08*/ 	.word	0x00031f30
        /*1a0c*/ 	.word	0x00000012
        /*1a10*/ 	.word	0x00033420
        /*1a14*/ 	.short	0x010a
        /*1a16*/ 	.byte	0x3f
	.zero		1


	//   ....[84]....
        /*1a18*/ 	.word	0x00031f80
        /*1a1c*/ 	.word	0x00000007
        /*1a20*/ 	.word	0x000334a0
        /*1a24*/ 	.short	0x010a
        /*1a26*/ 	.byte	0x3f
	.zero		1


	//   ....[85]....
        /*1a28*/ 	.word	0x00031fd0
        /*1a2c*/ 	.word	0x00000007
        /*1a30*/ 	.word	0x000334c0
        /*1a34*/ 	.short	0x010a
        /*1a36*/ 	.byte	0x3f
	.zero		1


	//   ....[86]....
        /*1a38*/ 	.word	0x00032020
        /*1a3c*/ 	.word	0x00000008
        /*1a40*/ 	.word	0x000334a0
        /*1a44*/ 	.short	0x010a
        /*1a46*/ 	.byte	0x3f
	.zero		1


	//   ....[87]....
        /*1a48*/ 	.word	0x00032070
        /*1a4c*/ 	.word	0x00000008
        /*1a50*/ 	.word	0x000334c0
        /*1a54*/ 	.short	0x010a
        /*1a56*/ 	.byte	0x3f
	.zero		1


	//   ....[88]....
        /*1a58*/ 	.word	0x00032210
        /*1a5c*/ 	.word	0x00000002
        /*1a60*/ 	.word	0x00033480
        /*1a64*/ 	.short	0x010a
        /*1a66*/ 	.byte	0x3f
	.zero		1


	//   ....[89]....
        /*1a68*/ 	.word	0x00032260
        /*1a6c*/ 	.word	0x00000002
        /*1a70*/ 	.word	0x00033440
        /*1a74*/ 	.short	0x010a
        /*1a76*/ 	.byte	0x3f
	.zero		1


	//   ....[90]....
        /*1a78*/ 	.word	0x00032860
        /*1a7c*/ 	.word	0x00000012
        /*1a80*/ 	.word	0x00033420
        /*1a84*/ 	.short	0x010a
        /*1a86*/ 	.byte	0x3f
	.zero		1


	//   ....[91]....
        /*1a88*/ 	.word	0x000328b0
        /*1a8c*/ 	.word	0x00000006
        /*1a90*/ 	.word	0x00033480
        /*1a94*/ 	.short	0x010a
        /*1a96*/ 	.byte	0x3f
	.zero		1


	//   ....[92]....
        /*1a98*/ 	.word	0x00032900
        /*1a9c*/ 	.word	0x00000006
        /*1aa0*/ 	.word	0x00033440
        /*1aa4*/ 	.short	0x010a
        /*1aa6*/ 	.byte	0x3f
	.zero		1


	//   ....[93]....
        /*1aa8*/ 	.word	0x00032950
        /*1aac*/ 	.word	0x00000003
        /*1ab0*/ 	.word	0x00033470
        /*1ab4*/ 	.short	0x010a
        /*1ab6*/ 	.byte	0x3f
	.zero		1


	//   ....[94]....
        /*1ab8*/ 	.word	0x000329a0
        /*1abc*/ 	.word	0x00000003
        /*1ac0*/ 	.word	0x00033460
        /*1ac4*/ 	.short	0x010a
        /*1ac6*/ 	.byte	0x3f
	.zero		1


	//   ....[95]....
        /*1ac8*/ 	.word	0x000329f0
        /*1acc*/ 	.word	0x00000003
        /*1ad0*/ 	.word	0x00033470
        /*1ad4*/ 	.short	0x010a
        /*1ad6*/ 	.byte	0x3f
	.zero		1


	//   ....[96]....
        /*1ad8*/ 	.word	0x00032a40
        /*1adc*/ 	.word	0x00000003
        /*1ae0*/ 	.word	0x00033460
        /*1ae4*/ 	.short	0x010a
        /*1ae6*/ 	.byte	0x3f
	.zero		1


	//   ....[97]....
        /*1ae8*/ 	.word	0x00033580
        /*1aec*/ 	.word	0x00000000
        /*1af0*/ 	.word	0x00033420
        /*1af4*/ 	.short	0x010a
        /*1af6*/ 	.byte	0x3f
	.zero		1


	//   ....[98]....
        /*1af8*/ 	.word	0x00033720
        /*1afc*/ 	.word	0x00000006
        /*1b00*/ 	.word	0x00000000
        /*1b04*/ 	.short	0x010a
        /*1b06*/ 	.byte	0x3f
	.zero		1


	//   ....[99]....
        /*1b08*/ 	.word	0x00033770
        /*1b0c*/ 	.word	0x00000007
        /*1b10*/ 	.word	0x00000000
        /*1b14*/ 	.short	0x010a
        /*1b16*/ 	.byte	0x3f
	.zero		1


	//   ....[100]....
        /*1b18*/ 	.word	0x000337c0
        /*1b1c*/ 	.word	0x00000004
        /*1b20*/ 	.word	0x00033460
        /*1b24*/ 	.short	0x010a
        /*1b26*/ 	.byte	0x3f
	.zero		1


	//   ....[101]....
        /*1b28*/ 	.word	0x00033810
        /*1b2c*/ 	.word	0x00000003
        /*1b30*/ 	.word	0x00033460
        /*1b34*/ 	.short	0x010a
        /*1b36*/ 	.byte	0x3f
	.zero		1


	//   ....[102]....
        /*1b38*/ 	.word	0x00033860
        /*1b3c*/ 	.word	0x00000004
        /*1b40*/ 	.word	0x00033480
        /*1b44*/ 	.short	0x010a
        /*1b46*/ 	.byte	0x3f
	.zero		1


	//----- nvinfo : EIATTR_NUM_MBARRIERS
	.align		4
.L_156:
        /*1b48*/ 	.byte	0x03, 0x38
        /*1b4a*/ 	.short	0x0016


	//----- nvinfo : EIATTR_EXIT_INSTR_OFFSETS
	.align		4
        /*1b4c*/ 	.byte	0x04, 0x1c
        /*1b4e*/ 	.short	(.L_158 - .L_157)


	//   ....[0]....
.L_157:
        /*1b50*/ 	.word	0x0002df60


	//----- nvinfo : EIATTR_MAX_THREADS
	.align		4
.L_158:
        /*1b54*/ 	.byte	0x04, 0x05
        /*1b56*/ 	.short	(.L_160 - .L_159)
.L_159:
        /*1b58*/ 	.word	0x00000180
        /*1b5c*/ 	.word	0x00000001
        /*1b60*/ 	.word	0x00000001


	//----- nvinfo : EIATTR_CRS_STACK_SIZE
	.align		4
.L_160:
        /*1b64*/ 	.byte	0x04, 0x1e
        /*1b66*/ 	.short	(.L_162 - .L_161)
.L_161:
        /*1b68*/ 	.word	0x00000000


	//----- nvinfo : EIATTR_CBANK_PARAM_SIZE
	.align		4
.L_162:
        /*1b6c*/ 	.byte	0x03, 0x19
        /*1b6e*/ 	.short	0x0af0


	//----- nvinfo : EIATTR_PARAM_CBANK
	.align		4
        /*1b70*/ 	.byte	0x04, 0x0a
        /*1b72*/ 	.short	(.L_164 - .L_163)
	.align		4
.L_163:
        /*1b74*/ 	.word	index@(.nv.constant0._ZN7cutlass13device_kernelIN5flash11enable_sm90INS1_16FlashAttnFwdSm90INS1_25CollectiveMainloopFwdSm90ILi2EN4cute5tupleIJNS5_1CILi1EEES8_S8_EEENS6_IJNS7_ILi128EEENS7_ILi160EEENS7_ILi192EEEEEELi192ENS_12float_e4m3_tEfNS_4arch4Sm90ELb0ELb0ELb1ELb1ELb0ELb1ELb0ELb1ELb1ELb1ELb1ELb0EEENS1_21CollectiveEpilogueFwdINS6_IJSA_SC_SB_EEES9_NS_10bfloat16_tESG_Li256ELb1ELb1ELb1ELb1EEENS1_36VarlenDynamicPersistentTileSchedulerILi128ELi160ELi256ELi128ELb1ELb1ELb1ELb0ELb1ELb1EEEEEEEEEvNT_6ParamsE)
        /*1b78*/ 	.short	0x0210
        /*1b7a*/ 	.short	0x0af0


	//----- nvinfo : EIATTR_SW_WAR
	.align		4
.L_164:
        /*1b7c*/ 	.byte	0x04, 0x36
        /*1b7e*/ 	.short	(.L_166 - .L_165)
.L_165:
        /*1b80*/ 	.word	0x00000008
.L_166:


//--------------------- .nv.info._ZN7cutlass13device_kernelIN5flash11enable_sm90INS1_16FlashAttnFwdSm90INS1_25CollectiveMainloopFwdSm90ILi2EN4cute5tupleIJNS5_1CILi1EEES8_S8_EEENS6_IJNS7_ILi128EEESA_NS7_ILi192EEEEEELi192ENS_12float_e4m3_tEfNS_4arch4Sm90ELb0ELb1ELb1ELb0ELb0ELb0ELb0ELb1ELb1ELb1ELb1ELb0EEENS1_21CollectiveEpilogueFwdINS6_IJSA_SB_SA_EEES9_NS_10bfloat16_tESF_Li256ELb0ELb1ELb1ELb1EEENS1_19SingleTileSchedulerILb0ELb1ELb1ELi128EEEEEEEEEvNT_6ParamsE --------------------------
	.section	.nv.info._ZN7cutlass13device_kernelIN5flash11enable_sm90INS1_16FlashAttnFwdSm90INS1_25CollectiveMainloopFwdSm90ILi2EN4cute5tupleIJNS5_1CILi1EEES8_S8_EEENS6_IJNS7_ILi128EEESA_NS7_ILi192EEEEEELi192ENS_12float_e4m3_tEfNS_4arch4Sm90ELb0ELb1ELb1ELb0ELb0ELb0ELb0ELb1ELb1ELb1ELb1ELb0EEENS1_21CollectiveEpilogueFwdINS6_IJSA_SB_SA_EEES9_NS_10bfloat16_tESF_Li256ELb0ELb1ELb1ELb1EEENS1_19SingleTileSchedulerILb0ELb1ELb1ELi128EEEEEEEEEvNT_6ParamsE,"",@"SHT_CUDA_INFO"
	.sectionflags	@""
	.align	4


	//----- nvinfo : EIATTR_CUDA_API_VERSION
	.align		4
        /*0000*/ 	.byte	0x04, 0x37
        /*0002*/ 	.short	(.L_168 - .L_167)
.L_167:
        /*0004*/ 	.word	0x00000082


	//----- nvinfo : EIATTR_KPARAM_INFO
	.align		4
.L_168:
        /*0008*/ 	.byte	0x04, 0x17
        /*000a*/ 	.short	(.L_170 - .L_169)
.L_169:
        /*000c*/ 	.word	0x00000000
        /*0010*/ 	.short	0x0000
        /*0012*/ 	.short	0x0070
        /*0014*/ 	.byte	0x00, 0xf0, 0x01, 0x28


	//----- nvinfo : EIATTR_SPARSE_MMA_MASK
	.align		4
.L_170:
        /*0018*/ 	.byte	0x03, 0x50
        /*001a*/ 	.short	0x0000


	//----- nvinfo : EIATTR_MAXREG_COUNT
	.align		4
        /*001c*/ 	.byte	0x03, 0x1b
        /*001e*/ 	.short	0x00a8


	//----- nvinfo : EIATTR_NUM_BARRIERS
	.align		4
        /*0020*/ 	.byte	0x02, 0x4c
        /*0022*/ 	.byte	0x10
	.zero		1


	//----- nvinfo : EIATTR_EXTERNS
	.align		4
        /*0024*/ 	.byte	0x04, 0x0f
        /*0026*/ 	.short	(.L_172 - .L_171)


	//   ....[0]....
	.align		4
.L_171:
        /*0028*/ 	.word	index@(__assertfail)


	//----- nvinfo : EIATTR_ANNOTATIONS
	.align		4
.L_172:
        /*002c*/ 	.byte	0x04, 0x55
        /*002e*/ 	.short	(.L_174 - .L_173)


	//   ....[0]....
.L_173:
        /*0030*/ 	.word	0x00000001
        /*0034*/ 	.byte	0x30, 0x47, 0x01, 0x00, 0x01, 0x00, 0x00, 0x00, 0xa0, 0x47, 0x01, 0x00, 0x01, 0x00, 0x00, 0x00
        /*0044*/ 	.byte	0x20, 0x48, 0x01, 0x00, 0x01, 0x00, 0x00, 0x00, 0x40, 0x48, 0x01, 0x00, 0x01, 0x00, 0x00, 0x00
        /*0054*/ 	.byte	0x70, 0x48, 0x01, 0x00, 0x01, 0x00, 0x00, 0x00, 0xc0, 0x59, 0x01, 0x00, 0x01, 0x00, 0x00, 0x00
        /*0064*/ 	.byte	0xd0, 0x63, 0x01, 0x00, 0x01, 0x00, 0x00, 0x00, 0xe0, 0x63, 0x01, 0x00, 0x01, 0x00, 0x00, 0x00
        /*0074*/ 	.byte	0x00, 0x64, 0x01, 0x00, 0x01, 0x00, 0x00, 0x00, 0x90, 0x66, 0x01, 0x00, 0x01, 0x00, 0x00, 0x00
        /*0084*/ 	.byte	0xa0, 0x6b, 0x01, 0x00, 0x01, 0x00, 0x00, 0x00, 0xb0, 0x6b, 0x01, 0x00, 0x01, 0x00, 0x00, 0x00
        /*0094*/ 	.byte	0xc0, 0x6b, 0x01, 0x00, 0x01, 0x00, 0x00, 0x00, 0xf0, 0x6b, 0x01, 0x00


	//----- nvinfo : EIATTR_MERCURY_ISA_VERSION
	.align		4
.L_174:
        /*00a0*/ 	.byte	0x03, 0x5f
        /*00a2*/ 	.short	0x0101


	//----- nvinfo : EIATTR_INT_WARP_WIDE_INSTR_OFFSETS
	.align		4
        /*00a4*/ 	.byte	0x04, 0x31
        /*00a6*/ 	.short	(.L_176 - .L_175)


	//   ....[0]....
.L_175:
        /*00a8*/ 	.word	0x00000130


	//   ....[1]....
        /*00ac*/ 	.word	0x00000170


	//   ....[2]....
        /*00b0*/ 	.word	0x000001e0


	//----- nvinfo : EIATTR_COOP_GROUP_MASK_REGIDS
	.align		4
.L_176:
        /*00b4*/ 	.byte	0x04, 0x29
        /*00b6*/ 	.short	(.L_178 - .L_177)


	//   ....[0]....
.L_177:
        /*00b8*/ 	.word	0xffffffff


	//   ....[1]....
        /*00bc*/ 	.word	0xffffffff


	//   ....[2]....
        /*00c0*/ 	.word	0xffffffff


	//   ....[3]....
        /*00c4*/ 	.word	0xffffffff


	//   ....[4]....
        /*00c8*/ 	.word	0xffffffff


	//   ....[5]....
        /*00cc*/ 	.word	0xffffffff


	//   ....[6]....
        /*00d0*/ 	.word	0xffffffff


	//   ....[7]....
        /*00d4*/ 	.word	0xffffffff


	//   ....[8]....
        /*00d8*/ 	.word	0xffffffff


	//   ....[9]....
        /*00dc*/ 	.word	0xffffffff


	//   ....[10]....
        /*00e0*/ 	.word	0xffffffff


	//   ....[11]....
        /*00e4*/ 	.word	0xffffffff


	//   ....[12]....
        /*00e8*/ 	.word	0xffffffff


	//   ....[13]....
        /*00ec*/ 	.word	0xffffffff


	//   ....[14]....
        /*00f0*/ 	.word	0xffffffff


	//   ....[15]....
        /*00f4*/ 	.word	0xffffffff


	//   ....[16]....
        /*00f8*/ 	.word	0xffffffff


	//   ....[17]....
        /*00fc*/ 	.word	0xffffffff


	//   ....[18]....
        /*0100*/ 	.word	0xffffffff


	//   ....[19]....
        /*0104*/ 	.word	0xffffffff


	//   ....[20]....
        /*0108*/ 	.word	0xffffffff


	//   ....[21]....
        /*010c*/ 	.word	0xffffffff


	//   ....[22]....
        /*0110*/ 	.word	0xffffffff


	//   ....[23]....
        /*0114*/ 	.word	0xffffffff


	//   ....[24]....
        /*0118*/ 	.word	0xffffffff


	//   ....[25]....
        /*011c*/ 	.word	0xffffffff


	//   ....[26]....
        /*0120*/ 	.word	0xffffffff


	//   ....[27]....
        /*0124*/ 	.word	0xffffffff


	//   ....[28]....
        /*0128*/ 	.word	0xffffffff


	//   ....[29]....
        /*012c*/ 	.word	0xffffffff


	//   ....[30]....
        /*0130*/ 	.word	0xffffffff


	//   ....[31]....
        /*0134*/ 	.word	0xffffffff


	//   ....[32]....
        /*0138*/ 	.word	0xffffffff


	//   ....[33]....
        /*013c*/ 	.word	0xffffffff


	//   ....[34]....
        /*0140*/ 	.word	0xffffffff


	//   ....[35]....
        /*0144*/ 	.word	0xffffffff


	//   ....[36]....
        /*0148*/ 	.word	0xffffffff


	//   ....[37]....
        /*014c*/ 	.word	0xffffffff


	//   ....[38]....
        /*0150*/ 	.word	0xffffffff


	//   ....[39]....
        /*0154*/ 	.word	0xffffffff


	//   ....[40]....
        /*0158*/ 	.word	0xffffffff


	//   ....[41]....
        /*015c*/ 	.word	0xffffffff


	//   ....[42]....
        /*0160*/ 	.word	0xffffffff


	//   ....[43]....
        /*0164*/ 	.word	0xffffffff


	//   ....[44]....
        /*0168*/ 	.word	0xffffffff


	//   ....[45]....
        /*016c*/ 	.word	0xffffffff


	//   ....[46]....
        /*0170*/ 	.word	0xffffffff


	//   ....[47]....
        /*0174*/ 	.word	0xffffffff


	//   ....[48]....
        /*0178*/ 	.word	0xffffffff


	//   ....[49]....
        /*017c*/ 	.word	0xffffffff


	//   ....[50]....
        /*0180*/ 	.word	0xffffffff


	//   ....[51]....
        /*0184*/ 	.word	0xffffffff


	//   ....[52]....
        /*0188*/ 	.word	0xffffffff


	//   ....[53]....
        /*018c*/ 	.word	0xffffffff


	//   ....[54]....
        /*0190*/ 	.word	0xffffffff


	//   ....[55]....
        /*0194*/ 	.word	0xffffffff


	//   ....[56]....
        /*0198*/ 	.word	0xffffffff


	//   ....[57]....
        /*019c*/ 	.word	0xffffffff


	//   ....[58]....
        /*01a0*/ 	.word	0xffffffff


	//   ....[59]....
        /*01a4*/ 	.word	0xffffffff


	//   ....[60]....
        /*01a8*/ 	.word	0xffffffff


	//   ....[61]....
        /*01ac*/ 	.word	0xffffffff


	//   ....[62]....
        /*01b0*/ 	.word	0xffffffff


	//   ....[63]....
        /*01b4*/ 	.word	0xffffffff


	//   ....[64]....
        /*01b8*/ 	.word	0xffffffff


	//   ....[65]....
        /*01bc*/ 	.word	0xffffffff


	//   ....[66]....
        /*01c0*/ 	.word	0xffffffff


	//   ....[67]....
        /*01c4*/ 	.word	0xffffffff


	//   ....[68]....
        /*01c8*/ 	.word	0xffffffff


	//   ....[69]....
        /*01cc*/ 	.word	0xffffffff


	//   ....[70]....
        /*01d0*/ 	.word	0xffffffff


	//   ....[71]....
        /*01d4*/ 	.word	0xffffffff


	//   ....[72]....
        /*01d8*/ 	.word	0xffffffff


	//   ....[73]....
        /*01dc*/ 	.word	0xffffffff


	//   ....[74]....
        /*01e0*/ 	.word	0xffffffff


	//   ....[75]....
        /*01e4*/ 	.word	0xffffffff


	//   ....[76]....
        /*01e8*/ 	.word	0xffffffff


	//   ....[77]....
        /*01ec*/ 	.word	0xffffffff


	//   ....[78]....
        /*01f0*/ 	.word	0xffffffff


	//   ....[79]....
        /*01f4*/ 	.word	0xffffffff


	//   ....[80]....
        /*01f8*/ 	.word	0xffffffff


	//   ....[81]....
        /*01fc*/ 	.word	0xffffffff


	//   ....[82]....
        /*0200*/ 	.word	0xffffffff


	//   ....[83]....
        /*0204*/ 	.word	0xffffffff


	//   ....[84]....
        /*0208*/ 	.word	0xffffffff


	//   ....[85]....
        /*020c*/ 	.word	0xffffffff


	//   ....[86]....
        /*0210*/ 	.word	0xffffffff


	//   ....[87]....
        /*0214*/ 	.word	0xffffffff


	//   ....[88]....
        /*0218*/ 	.word	0xffffffff


	//   ....[89]....
        /*021c*/ 	.word	0xffffffff


	//   ....[90]....
        /*0220*/ 	.word	0xffffffff


	//   ....[91]....
        /*0224*/ 	.word	0xffffffff


	//   ....[92]....
        /*0228*/ 	.word	0xffffffff


	//   ....[93]....
        /*022c*/ 	.word	0xffffffff


	//   ....[94]....
        /*0230*/ 	.word	0xffffffff


	//   ....[95]....
        /*0234*/ 	.word	0xffffffff


	//   ....[96]....
        /*0238*/ 	.word	0xffffffff


	//   ....[97]....
        /*023c*/ 	.word	0xffffffff


	//   ....[98]....
        /*0240*/ 	.word	0xffffffff


	//   ....[99]....
        /*0244*/ 	.word	0xffffffff


	//   ....[100]....
        /*0248*/ 	.word	0xffffffff


	//   ....[101]....
        /*024c*/ 	.word	0xffffffff


	//   ....[102]....
        /*0250*/ 	.word	0xffffffff


	//   ....[103]....
        /*0254*/ 	.word	0xffffffff


	//   ....[104]....
        /*0258*/ 	.word	0xffffffff


	//   ....[105]....
        /*025c*/ 	.word	0xffffffff


	//   ....[106]....
        /*0260*/ 	.word	0xffffffff


	//   ....[107]....
        /*0264*/ 	.word	0xffffffff


	//   ....[108]....
        /*0268*/ 	.word	0xffffffff


	//   ....[109]....
        /*026c*/ 	.word	0xffffffff


	//   ....[110]....
        /*0270*/ 	.word	0xffffffff


	//   ....[111]....
        /*0274*/ 	.word	0xffffffff


	//   ....[112]....
        /*0278*/ 	.word	0xffffffff


	//   ....[113]....
        /*027c*/ 	.word	0xffffffff


	//   ....[114]....
        /*0280*/ 	.word	0xffffffff


	//   ....[115]....
        /*0284*/ 	.word	0xffffffff


	//   ....[116]....
        /*0288*/ 	.word	0xffffffff


	//   ....[117]....
        /*028c*/ 	.word	0xffffffff


	//   ....[118]....
        /*0290*/ 	.word	0xffffffff


	//   ....[119]....
        /*0294*/ 	.word	0xffffffff


	//   ....[120]....
        /*0298*/ 	.word	0xffffffff


	//   ....[121]....
        /*029c*/ 	.word	0xffffffff


	//   ....[122]....
        /*02a0*/ 	.word	0xffffffff


	//   ....[123]....
        /*02a4*/ 	.word	0xffffffff


	//   ....[124]....
        /*02a8*/ 	.word	0xffffffff


	//   ....[125]....
        /*02ac*/ 	.word	0xffffffff


	//   ....[126]....
        /*02b0*/ 	.word	0xffffffff


	//   ....[127]....
        /*02b4*/ 	.word	0xffffffff


	//   ....[128]....
        /*02b8*/ 	.word	0xffffffff


	//   ....[129]....
        /*02bc*/ 	.word	0xffffffff


	//   ....[130]....
        /*02c0*/ 	.word	0xffffffff


	//   ....[131]....
        /*02c4*/ 	.word	0xffffffff


	//   ....[132]....
        /*02c8*/ 	.word	0xffffffff


	//   ....[133]....
        /*02cc*/ 	.word	0xffffffff


	//   ....[134]....
        /*02d0*/ 	.word	0xffffffff


	//   ....[135]....
        /*02d4*/ 	.word	0xffffffff


	//   ....[136]....
        /*02d8*/ 	.word	0xffffffff


	//   ....[137]....
        /*02dc*/ 	.word	0xffffffff


	//   ....[138]....
        /*02e0*/ 	.word	0xffffffff


	//   ....[139]....
        /*02e4*/ 	.word	0xffffffff


	//   ....[140]....
        /*02e8*/ 	.word	0xffffffff


	//   ....[141]....
        /*02ec*/ 	.word	0xffffffff


	//   ....[142]....
        /*02f0*/ 	.word	0xffffffff


	//   ....[143]....
        /*02f4*/ 	.word	0xffffffff


	//   ....[144]....
        /*02f8*/ 	.word	0xffffffff


	//   ....[145]....
        /*02fc*/ 	.word	0xffffffff


	//   ....[146]....
        /*0300*/ 	.word	0xffffffff


	//   ....[147]....
        /*0304*/ 	.word	0xffffffff


	//   ....[148]....
        /*0308*/ 	.word	0xffffffff


	//   ....[149]....
        /*030c*/ 	.word	0x0500000f


	//   ....[150]....
        /*0310*/ 	.word	0x0500000f


	//   ....[151]....
        /*0314*/ 	.word	0x0500000f


	//   ....[152]....
        /*0318*/ 	.word	0x0500000f


	//   ....[153]....
        /*031c*/ 	.word	0x0500000f


	//   ....[154]....
        /*0320*/ 	.word	0x0500000f


	//   ....[155]....
        /*0324*/ 	.word	0x0500000f


	//   ....[156]....
        /*0328*/ 	.word	0x0500000f


	//   ....[157]....
        /*032c*/ 	.word	0x0500000f


	//----- nvinfo : EIATTR_COOP_GROUP_INSTR_OFFSETS
	.align		4
.L_178:
        /*0330*/ 	.byte	0x04, 0x28
        /*0332*/ 	.short	(.L_180 - .L_179)


	//   ....[0]....
.L_179:
        /*0334*/ 	.word	0x00000070


	//   ....[1]....
        /*0338*/ 	.word	0x00000140


	//   ....[2]....
        /*033c*/ 	.word	0x00000190


	//   ....[3]....
        /*0340*/ 	.word	0x000003c0


	//   ....[4]....
        /*0344*/ 	.word	0x00000520


	//   ....[5]....
        /*0348*/ 	.word	0x00000640


	//   ....[6]....
        /*034c*/ 	.word	0x000007a0


	//   ....[7]....
        /*0350*/ 	.word	0x000016f0


	//   ....[8]....
        /*0354*/ 	.word	0x00002410


	//   ....[9]....
        /*0358*/ 	.word	0x00002e10


	//   ....[10]....
        /*035c*/ 	.word	0x00003e10


	//   ....[11]....
        /*0360*/ 	.word	0x00003f30


	//   ....[12]....
        /*0364*/ 	.word	0x00004840


	//   ....[13]....
        /*0368*/ 	.word	0x00004890


	//   ....[14]....
        /*036c*/ 	.word	0x00006a20


	//   ....[15]....
        /*0370*/ 	.word	0x00006c90


	//   ....[16]....
        /*0374*/ 	.word	0x00007860


	//   ....[17]....
        /*0378*/ 	.word	0x000078b0


	//   ....[18]....
        /*037c*/ 	.word	0x00008210


	//   ....[19]....
        /*0380*/ 	.word	0x000082b0


	//   ....[20]....
        /*0384*/ 	.word	0x0000a910


	//   ....[21]....
        /*0388*/ 	.word	0x0000a940


	//   ....[22]....
        /*038c*/ 	.word	0x0000a960


	//   ....[23]....
        /*0390*/ 	.word	0x0000a980


	//   ....[24]....
        /*0394*/ 	.word	0x0000ce50


	//   ....[25]....
        /*0398*/ 	.word	0x0000d110


	//   ....[26]....
        /*039c*/ 	.word	0x0000dbc0


	//   ....[27]....
        /*03a0*/ 	.word	0x0000dc00


	//   ....[28]....
        /*03a4*/ 	.word	0x0000e680


	//   ....[29]....
        /*03a8*/ 	.word	0x0000e730


	//   ....[30]....
        /*03ac*/ 	.word	0x0000fc90


	//   ....[31]....
        /*03b0*/ 	.word	0x0000fca0


	//   ....[32]....
        /*03b4*/ 	.word	0x0000fcd0


	//   ....[33]....
        /*03b8*/ 	.word	0x0000fce0


	//   ....[34]....
        /*03bc*/ 	.word	0x00010f30


	//   ....[35]....
        /*03c0*/ 	.word	0x00010f40


	//   ....[36]....
        /*03c4*/ 	.word	0x00010f50


	//   ....[37]....
        /*03c8*/ 	.word	0x00010f60


	//   ....[38]....
        /*03cc*/ 	.word	0x00010f70


	//   ....[39]....
        /*03d0*/ 	.word	0x00010f80


	//   ....[40]....
        /*03d4*/ 	.word	0x00010f90


	//   ....[41]....
        /*03d8*/ 	.word	0x00010fa0


	//   ....[42]....
        /*03dc*/ 	.word	0x00010fb0


	//   ....[43]....
        /*03e0*/ 	.word	0x00010fc0


	//   ....[44]....
        /*03e4*/ 	.word	0x00010fe0


	//   ....[45]....
        /*03e8*/ 	.word	0x00010ff0


	//   ....[46]....
        /*03ec*/ 	.word	0x00011000


	//   ....[47]....
        /*03f0*/ 	.word	0x00011020


	//   ....[48]....
        /*03f4*/ 	.word	0x00011030


	//   ....[49]....
        /*03f8*/ 	.word	0x00011040


	//   ....[50]....
        /*03fc*/ 	.word	0x00011060


	//   ....[51]....
        /*0400*/ 	.word	0x00011070


	//   ....[52]....
        /*0404*/ 	.word	0x00011080


	//   ....[53]....
        /*0408*/ 	.word	0x00011090


	//   ....[54]....
        /*040c*/ 	.word	0x000110b0


	//   ....[55]....
        /*0410*/ 	.word	0x000110c0


	//   ....[56]....
        /*0414*/ 	.word	0x000110d0


	//   ....[57]....
        /*0418*/ 	.word	0x000110e0


	//   ....[58]....
        /*041c*/ 	.word	0x000110f0


	//   ....[59]....
        /*0420*/ 	.word	0x00011100


	//   ....[60]....
        /*0424*/ 	.word	0x00011110


	//   ....[61]....
        /*0428*/ 	.word	0x00011120


	//   ....[62]....
        /*042c*/ 	.word	0x00011130


	//   ....[63]....
        /*0430*/ 	.word	0x00011140


	//   ....[64]....
        /*0434*/ 	.word	0x00011150


	//   ....[65]....
        /*0438*/ 	.word	0x00011160


	//   ....[66]....
        /*043c*/ 	.word	0x00011170


	//   ....[67]....
        /*0440*/ 	.word	0x00011180


	//   ....[68]....
        /*0444*/ 	.word	0x00011190


	//   ....[69]....
        /*0448*/ 	.word	0x000111a0


	//   ....[70]....
        /*044c*/ 	.word	0x000111b0


	//   ....[71]....
        /*0450*/ 	.word	0x000111c0


	//   ....[72]....
        /*0454*/ 	.word	0x000111d0


	//   ....[73]....
        /*0458*/ 	.word	0x000111e0


	//   ....[74]....
        /*045c*/ 	.word	0x000111f0


	//   ....[75]....
        /*0460*/ 	.word	0x00011200


	//   ....[76]....
        /*0464*/ 	.word	0x00011210


	//   ....[77]....
        /*0468*/ 	.word	0x00011220


	//   ....[78]....
        /*046c*/ 	.word	0x00011230


	//   ....[79]....
        /*0470*/ 	.word	0x00011240


	//   ....[80]....
        /*0474*/ 	.word	0x00011250


	//   ....[81]....
        /*0478*/ 	.word	0x00011260


	//   ....[82]....
        /*047c*/ 	.word	0x00011270


	//   ....[83]....
        /*0480*/ 	.word	0x00011280


	//   ....[84]....
        /*0484*/ 	.word	0x00011290


	//   ....[85]....
        /*0488*/ 	.word	0x000112a0


	//   ....[86]....
        /*048c*/ 	.word	0x000112b0


	//   ....[87]....
        /*0490*/ 	.word	0x000112c0


	//   ....[88]....
        /*0494*/ 	.word	0x000112d0


	//   ....[89]....
        /*0498*/ 	.word	0x000112e0


	//   ....[90]....
        /*049c*/ 	.word	0x000112f0


	//   ....[91]....
        /*04a0*/ 	.word	0x00011300


	//   ....[92]....
        /*04a4*/ 	.word	0x00011310


	//   ....[93]....
        /*04a8*/ 	.word	0x00011320


	//   ....[94]....
        /*04ac*/ 	.word	0x00011330


	//   ....[95]....
        /*04b0*/ 	.word	0x00011340


	//   ....[96]....
        /*04b4*/ 	.word	0x00011350


	//   ....[97]....
        /*04b8*/ 	.word	0x00011380


	//   ....[98]....
        /*04bc*/ 	.word	0x000113b0


	//   ....[99]....
        /*04c0*/ 	.word	0x000113e0


	//   ....[100]....
        /*04c4*/ 	.word	0x00011410


	//   ....[101]....
        /*04c8*/ 	.word	0x00011440


	//   ....[102]....
        /*04cc*/ 	.word	0x00011470


	//   ....[103]....
        /*04d0*/ 	.word	0x000114a0


	//   ....[104]....
        /*04d4*/ 	.word	0x000114d0


	//   ....[105]....
        /*04d8*/ 	.word	0x00011500


	//   ....[106]....
        /*04dc*/ 	.word	0x00011530


	//   ....[107]....
        /*04e0*/ 	.word	0x00011560


	//   ....[108]....
        /*04e4*/ 	.word	0x00011590


	//   ....[109]....
        /*04e8*/ 	.word	0x000115c0


	//   ....[110]....
        /*04ec*/ 	.word	0x000115f0


	//   ....[111]....
        /*04f0*/ 	.word	0x00011620


	//   ....[112]....
        /*04f4*/ 	.word	0x00011650


	//   ....[113]....
        /*04f8*/ 	.word	0x00011680


	//   ....[114]....
        /*04fc*/ 	.word	0x000116b0


	//   ....[115]....
        /*0500*/ 	.word	0x000116e0


	//   ....[116]....
        /*0504*/ 	.word	0x00011720


	//   ....[117]....
        /*0508*/ 	.word	0x00011750


	//   ....[118]....
        /*050c*/ 	.word	0x00011780


	//   ....[119]....
        /*0510*/ 	.word	0x000117c0


	//   ....[120]....
        /*0514*/ 	.word	0x00011800


	//   ....[121]....
        /*0518*/ 	.word	0x00011840


	//   ....[122]....
        /*051c*/ 	.word	0x00011880


	//   ....[123]....
        /*0520*/ 	.word	0x000118c0


	//   ....[124]....
        /*0524*/ 	.word	0x00011900


	//   ....[125]....
        /*0528*/ 	.word	0x00011930


	//   ....[126]....
        /*052c*/ 	.word	0x00011960


	//   ....[127]....
        /*0530*/ 	.word	0x00011990


	//   ....[128]....
        /*0534*/ 	.word	0x000119a0


	//   ....[129]....
        /*0538*/ 	.word	0x000119b0


	//   ....[130]....
        /*053c*/ 	.word	0x00011d50


	//   ....[131]....
        /*0540*/ 	.word	0x00011db0


	//   ....[132]....
        /*0544*/ 	.word	0x00011de0


	//   ....[133]....
        /*0548*/ 	.word	0x00011e20


	//   ....[134]....
        /*054c*/ 	.word	0x00011e50


	//   ....[135]....
        /*0550*/ 	.word	0x00011e90


	//   ....[136]....
        /*0554*/ 	.word	0x00012840


	//   ....[137]....
        /*0558*/ 	.word	0x00012870


	//   ....[138]....
        /*055c*/ 	.word	0x000136c0


	//   ....[139]....
        /*0560*/ 	.word	0x00014890


	//   ....[140]....
        /*0564*/ 	.word	0x00015490


	//   ....[141]....
        /*0568*/ 	.word	0x000154c0


	//   ....[142]....
        /*056c*/ 	.word	0x000154e0


	//   ....[143]....
        /*0570*/ 	.word	0x000155b0


	//   ....[144]....
        /*0574*/ 	.word	0x000155f0


	//   ....[145]....
        /*0578*/ 	.word	0x00015650


	//   ....[146]....
        /*057c*/ 	.word	0x00015680


	//   ....[147]....
        /*0580*/ 	.word	0x000156c0


	//   ....[148]....
        /*0584*/ 	.word	0x000172c0


	//   ....[149]....
        /*0588*/ 	.word	0x00017930


	//   ....[150]....
        /*058c*/ 	.word	0x00017b00


	//   ....[151]....
        /*0590*/ 	.word	0x00017b50


	//   ....[152]....
        /*0594*/ 	.word	0x00017bf0


	//   ....[153]....
        /*0598*/ 	.word	0x00017d00


	//   ....[154]....
        /*059c*/ 	.word	0x00017d90


	//   ....[155]....
        /*05a0*/ 	.word	0x00017e60


	//   ....[156]....
        /*05a4*/ 	.word	0x00017f00


	//   ....[157]....
        /*05a8*/ 	.word	0x00017fb0


	//----- nvinfo : EIATTR_REG_RECONFIG
	.align		4
.L_180:
        /*05ac*/ 	.byte	0x01, 0x54
	.zero		2


	//----- nvinfo : EIATTR_SYSCALL_OFFSETS
	.align		4
        /*05b0*/ 	.byte	0x04, 0x46
        /*05b2*/ 	.short	(.L_182 - .L_181)


	//   ....[0]....
.L_181:
        /*05b4*/ 	.word	0x000018b0


	//   ....[1]....
        /*05b8*/ 	.word	0x00014210


	//   ....[2]....
        /*05bc*/ 	.word	0x00014350


	//   ....[3]....
        /*05c0*/ 	.word	0x00014490


	//   ....[4]....
        /*05c4*/ 	.word	0x000145b0


	//   ....[5]....
        /*05c8*/ 	.word	0x00015080


	//----- nvinfo : EIATTR_MBARRIER_INSTR_OFFSETS
	.align		4
.L_182:
        /*05cc*/ 	.byte	0x04, 0x39
        /*05ce*/ 	.short	(.L_184 - .L_183)


	//   ....[0]....
.L_183:
        /*05d0*/ 	.word	0x00000270
        /*05d4*/ 	.word	0x000000ff
        /*05d8*/ 	.word	0x0002a800
        /*05dc*/ 	.short	0x0100
        /*05de*/ 	.byte	0x08
	.zero		1


	//   ....[1]....
        /*05e0*/ 	.word	0x00000280
        /*05e4*/ 	.word	0x000000ff
        /*05e8*/ 	.word	0x0002a820
        /*05ec*/ 	.short	0x0100
        /*05ee*/ 	.byte	0x08
	.zero		1


	//   ....[2]....
        /*05f0*/ 	.word	0x00000370
        /*05f4*/ 	.word	0x000000ff
        /*05f8*/ 	.word	0x0002a830
        /*05fc*/ 	.short	0x0100
        /*05fe*/ 	.byte	0x08
	.zero		1


	//   ....[3]....
        /*0600*/ 	.word	0x00000380
        /*0604*/ 	.word	0x000000ff
        /*0608*/ 	.word	0x0002a840
        /*060c*/ 	.short	0x0100
        /*060e*/ 	.byte	0x08
	.zero		1


	//   ....[4]....
        /*0610*/ 	.word	0x00000390
        /*0614*/ 	.word	0x000000ff
        /*0618*/ 	.word	0x0002a838
        /*061c*/ 	.short	0x0100
        /*061e*/ 	.byte	0x08
	.zero		1


	//   ....[5]....
        /*0620*/ 	.word	0x000003a0
        /*0624*/ 	.word	0x000000ff
        /*0628*/ 	.word	0x0002a848
        /*062c*/ 	.short	0x0100
        /*062e*/ 	.byte	0x08
	.zero		1


	//   ....[6]....
        /*0630*/ 	.word	0x000004d0
        /*0634*/ 	.word	0x000000ff
        /*0638*/ 	.word	0x0002a850
        /*063c*/ 	.short	0x0100
        /*063e*/ 	.byte	0x08
	.zero		1


	//   ....[7]....
        /*0640*/ 	.word	0x000004e0
        /*0644*/ 	.word	0x000000ff
        /*0648*/ 	.word	0x0002a860
        /*064c*/ 	.short	0x0100
        /*064e*/ 	.byte	0x08
	.zero		1


	//   ....[8]....
        /*0650*/ 	.word	0x000004f0
        /*0654*/ 	.word	0x000000ff
        /*0658*/ 	.word	0x0002a858
        /*065c*/ 	.short	0x0100
        /*065e*/ 	.byte	0x08
	.zero		1


	//   ....[9]....
        /*0660*/ 	.word	0x00000500
        /*0664*/ 	.word	0x000000ff
        /*0668*/ 	.word	0x0002a868
        /*066c*/ 	.short	0x0100
        /*066e*/ 	.byte	0x08
	.zero		1


	//   ....[10]....
        /*0670*/ 	.word	0x000005f0
        /*0674*/ 	.word	0x000000ff
        /*0678*/ 	.word	0x0002a870
        /*067c*/ 	.short	0x0100
        /*067e*/ 	.byte	0x06
	.zero		1


	//   ....[11]....
        /*0680*/ 	.word	0x00000600
        /*0684*/ 	.word	0x000000ff
        /*0688*/ 	.word	0x0002a880
        /*068c*/ 	.short	0x0100
        /*068e*/ 	.byte	0x06
	.zero		1


	//   ....[12]....
        /*0690*/ 	.word	0x00000610
        /*0694*/ 	.word	0x000000ff
        /*0698*/ 	.word	0x0002a878
        /*069c*/ 	.short	0x0100
        /*069e*/ 	.byte	0x06
	.zero		1


	//   ....[13]....
        /*06a0*/ 	.word	0x00000620
        /*06a4*/ 	.word	0x000000ff
        /*06a8*/ 	.word	0x0002a888
        /*06ac*/ 	.short	0x0100
        /*06ae*/ 	.byte	0x06
	.zero		1


	//   ....[14]....
        /*06b0*/ 	.word	0x00000750
        /*06b4*/ 	.word	0x000000ff
        /*06b8*/ 	.word	0x0002a890
        /*06bc*/ 	.short	0x0100
        /*06be*/ 	.byte	0x08
	.zero		1


	//   ....[15]....
        /*06c0*/ 	.word	0x00000760
        /*06c4*/ 	.word	0x000000ff
        /*06c8*/ 	.word	0x0002a8a0
        /*06cc*/ 	.short	0x0100
        /*06ce*/ 	.byte	0x08
	.zero		1


	//   ....[16]....
        /*06d0*/ 	.word	0x00000770
        /*06d4*/ 	.word	0x000000ff
        /*06d8*/ 	.word	0x0002a898
        /*06dc*/ 	.short	0x0100
        /*06de*/ 	.byte	0x08
	.zero		1


	//   ....[17]....
        /*06e0*/ 	.word	0x00000780
        /*06e4*/ 	.word	0x000000ff
        /*06e8*/ 	.word	0x0002a8a8
        /*06ec*/ 	.short	0x0100
        /*06ee*/ 	.byte	0x08
	.zero		1


	//   ....[18]....
        /*06f0*/ 	.word	0x000008b0
        /*06f4*/ 	.word	0x000000ff
        /*06f8*/ 	.word	0x0002a8b0
        /*06fc*/ 	.short	0x0100
        /*06fe*/ 	.byte	0x08
	.zero		1


	//   ....[19]....
        /*0700*/ 	.word	0x000008c0
        /*0704*/ 	.word	0x000000ff
        /*0708*/ 	.word	0x0002a8c0
        /*070c*/ 	.short	0x0100
        /*070e*/ 	.byte	0x08
	.zero		1


	//   ....[20]....
        /*0710*/ 	.word	0x000008d0
        /*0714*/ 	.word	0x000000ff
        /*0718*/ 	.word	0x0002a8b8
        /*071c*/ 	.short	0x0100
        /*071e*/ 	.byte	0x08
	.zero		1


	//   ....[21]....
        /*0720*/ 	.word	0x000008e0
        /*0724*/ 	.word	0x000000ff
        /*0728*/ 	.word	0x0002a8c8
        /*072c*/ 	.short	0x0100
        /*072e*/ 	.byte	0x08
	.zero		1


	//   ....[22]....
        /*0730*/ 	.word	0x00001b80
        /*0734*/ 	.word	0x000000ff
        /*0738*/ 	.word	0x0002a800
        /*073c*/ 	.short	0x010a
        /*073e*/ 	.byte	0x2c
	.zero		1


	//   ....[23]....
        /*0740*/ 	.word	0x00001c10
        /*0744*/ 	.word	0x000000ff
        /*0748*/ 	.word	0x0002a830
        /*074c*/ 	.short	0x010a
        /*074e*/ 	.byte	0x2c
	.zero		1


	//   ....[24]....
        /*0750*/ 	.word	0x00001ca0
        /*0754*/ 	.word	0x000000ff
        /*0758*/ 	.word	0x0002a830
        /*075c*/ 	.short	0x010a
        /*075e*/ 	.byte	0x2c
	.zero		1


	//   ....[25]....
        /*0760*/ 	.word	0x000024f0
        /*0764*/ 	.word	0x0000000f
        /*0768*/ 	.word	0x00000000
        /*076c*/ 	.short	0x0101
        /*076e*/ 	.byte	0x3f
	.zero		1


	//   ....[26]....
        /*0770*/ 	.word	0x00005c80
        /*0774*/ 	.word	0x000000ff
        /*0778*/ 	.word	0x0002a830
        /*077c*/ 	.short	0x010a
        /*077e*/ 	.byte	0x06
	.zero		1


	//   ....[27]....
        /*0780*/ 	.word	0x00005cc0
        /*0784*/ 	.word	0x000000ff
        /*0788*/ 	.word	0x0002a830
        /*078c*/ 	.short	0x010a
        /*078e*/ 	.byte	0x06
	.zero		1


	//   ....[28]....
        /*0790*/ 	.word	0x00005f60
        /*0794*/ 	.word	0x000000ff
        /*0798*/ 	.word	0x0002a850
        /*079c*/ 	.short	0x010a
        /*079e*/ 	.byte	0x06
	.zero		1


	//   ....[29]....
        /*07a0*/ 	.word	0x00005fa0
        /*07a4*/ 	.word	0x000000ff
        /*07a8*/ 	.word	0x0002a850
        /*07ac*/ 	.short	0x010a
        /*07ae*/ 	.byte	0x06
	.zero		1


	//   ....[30]....
        /*07b0*/ 	.word	0x00006af0
        /*07b4*/ 	.word	0x00000089
        /*07b8*/ 	.word	0x00000000
        /*07bc*/ 	.short	0x0101
        /*07be*/ 	.byte	0x3f
	.zero		1


	//   ....[31]....
        /*07c0*/ 	.word	0x00008d00
        /*07c4*/ 	.word	0x000000ff
        /*07c8*/ 	.word	0x00000000
        /*07cc*/ 	.short	0x0101
        /*07ce*/ 	.byte	0x06
	.zero		1


	//   ....[32]....
        /*07d0*/ 	.word	0x00009860
        /*07d4*/ 	.word	0x000000ff
        /*07d8*/ 	.word	0x0002a830
        /*07dc*/ 	.short	0x010a
        /*07de*/ 	.byte	0x06
	.zero		1


	//   ....[33]....
        /*07e0*/ 	.word	0x000098a0
        /*07e4*/ 	.word	0x000000ff
        /*07e8*/ 	.word	0x0002a830
        /*07ec*/ 	.short	0x010a
        /*07ee*/ 	.byte	0x06
	.zero		1


	//   ....[34]....
        /*07f0*/ 	.word	0x00009b70
        /*07f4*/ 	.word	0x000000ff
        /*07f8*/ 	.word	0x0002a850
        /*07fc*/ 	.short	0x010a
        /*07fe*/ 	.byte	0x06
	.zero		1


	//   ....[35]....
        /*0800*/ 	.word	0x00009bb0
        /*0804*/ 	.word	0x000000ff
        /*0808*/ 	.word	0x0002a850
        /*080c*/ 	.short	0x010a
        /*080e*/ 	.byte	0x06
	.zero		1


	//   ....[36]....
        /*0810*/ 	.word	0x0000b530
        /*0814*/ 	.word	0x00000004
        /*0818*/ 	.word	0x00000000
        /*081c*/ 	.short	0x0101
        /*081e*/ 	.byte	0x3f
	.zero		1


	//   ....[37]....
        /*0820*/ 	.word	0x0000b820
        /*0824*/ 	.word	0x000000ff
        /*0828*/ 	.word	0x00000000
        /*082c*/ 	.short	0x0101
        /*082e*/ 	.byte	0x06
	.zero		1


	//   ....[38]....
        /*0830*/ 	.word	0x0000c160
        /*0834*/ 	.word	0x000000ff
        /*0838*/ 	.word	0x0002a830
        /*083c*/ 	.short	0x010a
        /*083e*/ 	.byte	0x06
	.zero		1


	//   ....[39]....
        /*0840*/ 	.word	0x0000c1a0
        /*0844*/ 	.word	0x000000ff
        /*0848*/ 	.word	0x0002a830
        /*084c*/ 	.short	0x010a
        /*084e*/ 	.byte	0x06
	.zero		1


	//   ....[40]....
        /*0850*/ 	.word	0x0000c430
        /*0854*/ 	.word	0x000000ff
        /*0858*/ 	.word	0x0002a850
        /*085c*/ 	.short	0x010a
        /*085e*/ 	.byte	0x06
	.zero		1


	//   ....[41]....
        /*0860*/ 	.word	0x0000c470
        /*0864*/ 	.word	0x000000ff
        /*0868*/ 	.word	0x0002a850
        /*086c*/ 	.short	0x010a
        /*086e*/ 	.byte	0x06
	.zero		1


	//   ....[42]....
        /*0870*/ 	.word	0x0000cf50
        /*0874*/ 	.word	0x00000091
        /*0878*/ 	.word	0x00000000
        /*087c*/ 	.short	0x0101
        /*087e*/ 	.byte	0x3f
	.zero		1


	//   ....[43]....
        /*0880*/ 	.word	0x0000f170
        /*0884*/ 	.word	0x000000ff
        /*0888*/ 	.word	0x00000000
        /*088c*/ 	.short	0x0101
        /*088e*/ 	.byte	0x06
	.zero		1


	//   ....[44]....
        /*0890*/ 	.word	0x0000f960
        /*0894*/ 	.word	0x000000ff
        /*0898*/ 	.word	0x0002a850
        /*089c*/ 	.short	0x010a
        /*089e*/ 	.byte	0x0c
	.zero		1


	//   ....[45]....
        /*08a0*/ 	.word	0x0000f9a0
        /*08a4*/ 	.word	0x000000ff
        /*08a8*/ 	.word	0x0002a850
        /*08ac*/ 	.short	0x010a
        /*08ae*/ 	.byte	0x0c
	.zero		1


	//   ....[46]....
        /*08b0*/ 	.word	0x0000ffa0
        /*08b4*/ 	.word	0x000000ff
        /*08b8*/ 	.word	0x00000000
        /*08bc*/ 	.short	0x0101
        /*08be*/ 	.byte	0x04
	.zero		1


	//   ....[47]....
        /*08c0*/ 	.word	0x00011e80
        /*08c4*/ 	.word	0x000000ff
        /*08c8*/ 	.word	0x00000000
        /*08cc*/ 	.short	0x0101
        /*08ce*/ 	.byte	0x04
	.zero		1


	//   ....[48]....
        /*08d0*/ 	.word	0x00014aa0
        /*08d4*/ 	.word	0x000000ff
        /*08d8*/ 	.word	0x0002a880
        /*08dc*/ 	.short	0x010a
        /*08de*/ 	.byte	0x26
	.zero		1


	//   ....[49]....
        /*08e0*/ 	.word	0x00014cd0
        /*08e4*/ 	.word	0x000000ff
        /*08e8*/ 	.word	0x0002a840
        /*08ec*/ 	.short	0x010a
        /*08ee*/ 	.byte	0x26
	.zero		1


	//   ....[50]....
        /*08f0*/ 	.word	0x000157e0
        /*08f4*/ 	.word	0x000000ff
        /*08f8*/ 	.word	0x0002a800
        /*08fc*/ 	.short	0x0107
        /*08fe*/ 	.byte	0x26
	.zero		1


	//   ....[51]....
        /*0900*/ 	.word	0x00015840
        /*0904*/ 	.word	0x000000ff
        /*0908*/ 	.word	0x0002a800
        /*090c*/ 	.short	0x0101
        /*090e*/ 	.byte	0x26
	.zero		1


	//   ....[52]....
        /*0910*/ 	.word	0x00015870
        /*0914*/ 	.word	0x000000ff
        /*0918*/ 	.word	0x0002a820
        /*091c*/ 	.short	0x010a
        /*091e*/ 	.byte	0x26
	.zero		1


	//   ....[53]....
        /*0920*/ 	.word	0x00015b40
        /*0924*/ 	.word	0x00000008
        /*0928*/ 	.word	0x0002a880
        /*092c*/ 	.short	0x010a
        /*092e*/ 	.byte	0x3f
	.zero		1


	//   ....[54]....
        /*0930*/ 	.word	0x00015f20
        /*0934*/ 	.word	0x00000008
        /*0938*/ 	.word	0x0002a840
        /*093c*/ 	.short	0x010a
        /*093e*/ 	.byte	0x3f
	.zero		1


	//   ....[55]....
        /*0940*/ 	.word	0x00016340
        /*0944*/ 	.word	0x0000000d
        /*0948*/ 	.word	0x0002a870
        /*094c*/ 	.short	0x010a
        /*094e*/ 	.byte	0x3f
	.zero		1


	//   ....[56]....
        /*0950*/ 	.word	0x000163b0
        /*0954*/ 	.word	0x0000000d
        /*0958*/ 	.word	0x0002a860
        /*095c*/ 	.short	0x010a
        /*095e*/ 	.byte	0x3f
	.zero		1


	//   ....[57]....
        /*0960*/ 	.word	0x00016980
        /*0964*/ 	.word	0x0000000d
        /*0968*/ 	.word	0x0002a850
        /*096c*/ 	.short	0x0101
        /*096e*/ 	.byte	0x3f
	.zero		1


	//   ....[58]....
        /*0970*/ 	.word	0x000169f0
        /*0974*/ 	.word	0x00000000
        /*0978*/ 	.word	0x00000000
        /*097c*/ 	.short	0x0101
        /*097e*/ 	.byte	0x3f
	.zero		1


	//   ....[59]....
        /*0980*/ 	.word	0x00016af0
        /*0984*/ 	.word	0x0000000c
        /*0988*/ 	.word	0x0002a870
        /*098c*/ 	.short	0x010a
        /*098e*/ 	.byte	0x3f
	.zero		1


	//   ....[60]....
        /*0990*/ 	.word	0x00016b80
        /*0994*/ 	.word	0x0000000c
        /*0998*/ 	.word	0x0002a860
        /*099c*/ 	.short	0x010a
        /*099e*/ 	.byte	0x3f
	.zero		1


	//   ....[61]....
        /*09a0*/ 	.word	0x00017160
        /*09a4*/ 	.word	0x0000000c
        /*09a8*/ 	.word	0x0002a850
        /*09ac*/ 	.short	0x0101
        /*09ae*/ 	.byte	0x3f
	.zero		1


	//   ....[62]....
        /*09b0*/ 	.word	0x000171c0
        /*09b4*/ 	.word	0x00000000
        /*09b8*/ 	.word	0x00000000
        /*09bc*/ 	.short	0x0101
        /*09be*/ 	.byte	0x3f
	.zero		1


	//   ....[63]....
        /*09c0*/ 	.word	0x00017270
        /*09c4*/ 	.word	0x00000007
        /*09c8*/ 	.word	0x0002a820
        /*09cc*/ 	.short	0x010a
        /*09ce*/ 	.byte	0x3f
	.zero		1


	//   ....[64]....
        /*09d0*/ 	.word	0x000173b0
        /*09d4*/ 	.word	0x00000006
        /*09d8*/ 	.word	0x00000000
        /*09dc*/ 	.short	0x010a
        /*09de*/ 	.byte	0x3f
	.zero		1


	//   ....[65]....
        /*09e0*/ 	.word	0x00017420
        /*09e4*/ 	.word	0x00000005
        /*09e8*/ 	.word	0x00000000
        /*09ec*/ 	.short	0x010a
        /*09ee*/ 	.byte	0x3f
	.zero		1


	//   ....[66]....
        /*09f0*/ 	.word	0x00017470
        /*09f4*/ 	.word	0x00000000
        /*09f8*/ 	.word	0x0002a860
        /*09fc*/ 	.short	0x010a
        /*09fe*/ 	.byte	0x3f
	.zero		1


	//   ....[67]....
        /*0a00*/ 	.word	0x000174c0
        /*0a04*/ 	.word	0x00000005
        /*0a08*/ 	.word	0x0002a860
        /*0a0c*/ 	.short	0x010a
        /*0a0e*/ 	.byte	0x3f
	.zero		1


	//   ....[68]....
        /*0a10*/ 	.word	0x00017500
        /*0a14*/ 	.word	0x00000000
        /*0a18*/ 	.word	0x0002a880
        /*0a1c*/ 	.short	0x010a
        /*0a1e*/ 	.byte	0x3f
	.zero		1


	//   ....[69]....
        /*0a20*/ 	.word	0x00017520
        /*0a24*/ 	.word	0x00000005
        /*0a28*/ 	.word	0x0002a880
        /*0a2c*/ 	.short	0x010a
        /*0a2e*/ 	.byte	0x3f
	.zero		1


	//   ....[70]....
        /*0a30*/ 	.word	0x00017590
        /*0a34*/ 	.word	0x00000003
        /*0a38*/ 	.word	0x0002a800
        /*0a3c*/ 	.short	0x010a
        /*0a3e*/ 	.byte	0x3f
	.zero		1


	//   ....[71]....
        /*0a40*/ 	.word	0x000175f0
        /*0a44*/ 	.word	0x00000003
        /*0a48*/ 	.word	0x0002a830
        /*0a4c*/ 	.short	0x010a
        /*0a4e*/ 	.byte	0x3f
	.zero		1


	//   ....[72]....
        /*0a50*/ 	.word	0x00017650
        /*0a54*/ 	.word	0x0000000c
        /*0a58*/ 	.word	0x0002a830
        /*0a5c*/ 	.short	0x010a
        /*0a5e*/ 	.byte	0x3f
	.zero		1


	//   ....[73]....
        /*0a60*/ 	.word	0x000176b0
        /*0a64*/ 	.word	0x0000000c
        /*0a68*/ 	.word	0x0002a850
        /*0a6c*/ 	.short	0x010a
        /*0a6e*/ 	.byte	0x3f
	.zero		1


	//   ....[74]....
        /*0a70*/ 	.word	0x00017710
        /*0a74*/ 	.word	0x0000000a
        /*0a78*/ 	.word	0x0002a830
        /*0a7c*/ 	.short	0x010a
        /*0a7e*/ 	.byte	0x3f
	.zero		1


	//   ....[75]....
        /*0a80*/ 	.word	0x00017770
        /*0a84*/ 	.word	0x0000000a
        /*0a88*/ 	.word	0x0002a850
        /*0a8c*/ 	.short	0x010a
        /*0a8e*/ 	.byte	0x3f
	.zero		1


	//   ....[76]....
        /*0a90*/ 	.word	0x000177d0
        /*0a94*/ 	.word	0x0000000a
        /*0a98*/ 	.word	0x0002a830
        /*0a9c*/ 	.short	0x010a
        /*0a9e*/ 	.byte	0x3f
	.zero		1


	//   ....[77]....
        /*0aa0*/ 	.word	0x00017830
        /*0aa4*/ 	.word	0x0000000a
        /*0aa8*/ 	.word	0x0002a850
        /*0aac*/ 	.short	0x010a
        /*0aae*/ 	.byte	0x3f
	.zero		1


	//   ....[78]....
        /*0ab0*/ 	.word	0x00017890
        /*0ab4*/ 	.word	0x00000003
        /*0ab8*/ 	.word	0x0002a850
        /*0abc*/ 	.short	0x010a
        /*0abe*/ 	.byte	0x3f
	.zero		1


	//   ....[79]....
        /*0ac0*/ 	.word	0x000179f0
        /*0ac4*/ 	.word	0x00000003
        /*0ac8*/ 	.word	0x0002a880
        /*0acc*/ 	.short	0x010a
        /*0ace*/ 	.byte	0x3f
	.zero		1


	//   ....[80]....
        /*0ad0*/ 	.word	0x00017a50
        /*0ad4*/ 	.word	0x00000003
        /*0ad8*/ 	.word	0x0002a840
        /*0adc*/ 	.short	0x010a
        /*0ade*/ 	.byte	0x3f
	.zero		1


	//   ....[81]....
        /*0ae0*/ 	.word	0x00017ff0
        /*0ae4*/ 	.word	0x00000003
        /*0ae8*/ 	.word	0x0002a820
        /*0aec*/ 	.short	0x010a
        /*0aee*/ 	.byte	0x3f
	.zero		1


	//   ....[82]....
        /*0af0*/ 	.word	0x00018040
        /*0af4*/ 	.word	0x00000008
        /*0af8*/ 	.word	0x0002a880
        /*0afc*/ 	.short	0x010a
        /*0afe*/ 	.byte	0x3f
	.zero		1


	//   ....[83]....
        /*0b00*/ 	.word	0x00018090
        /*0b04*/ 	.word	0x00000008
        /*0b08*/ 	.word	0x0002a840
        /*0b0c*/ 	.short	0x010a
        /*0b0e*/ 	.byte	0x3f
	.zero		1


	//   ....[84]....
        /*0b10*/ 	.word	0x000180e0
        /*0b14*/ 	.word	0x0000000d
        /*0b18*/ 	.word	0x0002a870
        /*0b1c*/ 	.short	0x010a
        /*0b1e*/ 	.byte	0x3f
	.zero		1


	//   ....[85]....
        /*0b20*/ 	.word	0x00018130
        /*0b24*/ 	.word	0x0000000d
        /*0b28*/ 	.word	0x0002a860
        /*0b2c*/ 	.short	0x010a
        /*0b2e*/ 	.byte	0x3f
	.zero		1


	//   ....[86]....
        /*0b30*/ 	.word	0x00018180
        /*0b34*/ 	.word	0x0000000c
        /*0b38*/ 	.word	0x0002a870
        /*0b3c*/ 	.short	0x010a
        /*0b3e*/ 	.byte	0x3f
	.zero		1


	//   ....[87]....
        /*0b40*/ 	.word	0x000181d0
        /*0b44*/ 	.word	0x0000000c
        /*0b48*/ 	.word	0x0002a860
        /*0b4c*/ 	.short	0x010a
        /*0b4e*/ 	.byte	0x3f
	.zero		1


	//   ....[88]....
        /*0b50*/ 	.word	0x00018220
        /*0b54*/ 	.word	0x00000007
        /*0b58*/ 	.word	0x0002a820
        /*0b5c*/ 	.short	0x010a
        /*0b5e*/ 	.byte	0x3f
	.zero		1


	//   ....[89]....
        /*0b60*/ 	.word	0x00018270
        /*0b64*/ 	.word	0x00000006
        /*0b68*/ 	.word	0x00000000
        /*0b6c*/ 	.short	0x010a
        /*0b6e*/ 	.byte	0x3f
	.zero		1


	//   ....[90]....
        /*0b70*/ 	.word	0x000182c0
        /*0b74*/ 	.word	0x00000005
        /*0b78*/ 	.word	0x00000000
        /*0b7c*/ 	.short	0x010a
        /*0b7e*/ 	.byte	0x3f
	.zero		1


	//   ....[91]....
        /*0b80*/ 	.word	0x00018310
        /*0b84*/ 	.word	0x00000000
        /*0b88*/ 	.word	0x0002a860
        /*0b8c*/ 	.short	0x010a
        /*0b8e*/ 	.byte	0x3f
	.zero		1


	//   ....[92]....
        /*0b90*/ 	.word	0x00018360
        /*0b94*/ 	.word	0x00000005
        /*0b98*/ 	.word	0x0002a860
        /*0b9c*/ 	.short	0x010a
        /*0b9e*/ 	.byte	0x3f
	.zero		1


	//   ....[93]....
        /*0ba0*/ 	.word	0x000183b0
        /*0ba4*/ 	.word	0x00000000
        /*0ba8*/ 	.word	0x0002a880
        /*0bac*/ 	.short	0x010a
        /*0bae*/ 	.byte	0x3f
	.zero		1


	//----- nvinfo : EIATTR_NUM_MBARRIERS
	.align		4
.L_184:
        /*0bb0*/ 	.byte	0x03, 0x38
        /*0bb2*/ 	.short	0x0016


	//----- nvinfo : EIATTR_EXIT_INSTR_OFFSETS
	.align		4
        /*0bb4*/ 	.byte	0x04, 0x1c
        /*0bb6*/ 	.short	(.L_186 - .L_185)


	//   ....[0]....
.L_185:
        /*0bb8*/ 	.word	0x00017570


	//----- nvinfo : EIATTR_MAX_THREADS
	.align		4
.L_186:
        /*0bbc*/ 	.byte	0x04, 0x05
        /*0bbe*/ 	.short	(.L_188 - .L_187)
.L_187:
        /*0bc0*/ 	.word	0x00000180
        /*0bc4*/ 	.word	0x00000001
        /*0bc8*/ 	.word	0x00000001


	//----- nvinfo : EIATTR_CRS_STACK_SIZE
	.align		4
.L_188:
        /*0bcc*/ 	.byte	0x04, 0x1e
        /*0bce*/ 	.short	(.L_190 - .L_189)
.L_189:
        /*0bd0*/ 	.word	0x00000000


	//----- nvinfo : EIATTR_CBANK_PARAM_SIZE
	.align		4
.L_190:
        /*0bd4*/ 	.byte	0x03, 0x19
        /*0bd6*/ 	.short	0x0a70


	//----- nvinfo : EIATTR_PARAM_CBANK
	.align		4
        /*0bd8*/ 	.byte	0x04, 0x0a
        /*0bda*/ 	.short	(.L_192 - .L_191)
	.align		4
.L_191:
        /*0bdc*/ 	.word	index@(.nv.constant0._ZN7cutlass13device_kernelIN5flash11enable_sm90INS1_16FlashAttnFwdSm90INS1_25CollectiveMainloopFwdSm90ILi2EN4cute5tupleIJNS5_1CILi1EEES8_S8_EEENS6_IJNS7_ILi128EEESA_NS7_ILi192EEEEEELi192ENS_12float_e4m3_tEfNS_4arch4Sm90ELb0ELb1ELb1ELb0ELb0ELb0ELb0ELb1ELb1ELb1ELb1ELb0EEENS1_21CollectiveEpilogueFwdINS6_IJSA_SB_SA_EEES9_NS_10bfloat16_tESF_Li256ELb0ELb1ELb1ELb1EEENS1_19SingleTileSchedulerILb0ELb1ELb1ELi128EEEEEEEEEvNT_6ParamsE)
        /*0be0*/ 	.short	0x0210
        /*0be2*/ 	.short	0x0a70


	//----- nvinfo : EIATTR_SW_WAR
	.align		4
.L_192:
        /*0be4*/ 	.byte	0x04, 0x36
        /*0be6*/ 	.short	(.L_194 - .L_193)
.L_193:
        /*0be8*/ 	.word	0x00000008
.L_194:


//--------------------- .nv.info._ZN7cutlass13device_kernelIN5flash11enable_sm90INS1_16FlashAttnFwdSm90INS1_25CollectiveMainloopFwdSm90ILi2EN4cute5tupleIJNS5_1CILi1EEES8_S8_EEENS6_IJNS7_ILi128EEESA_NS7_ILi192EEEEEELi192ENS_12float_e4m3_tEfNS_4arch4Sm90ELb0ELb1ELb1ELb1ELb0ELb0ELb0ELb1ELb1ELb1ELb1ELb0EEENS1_21CollectiveEpilogueFwdINS6_IJSA_SB_SA_EEES9_NS_10bfloat16_tESF_Li256ELb1ELb1ELb1ELb1EEENS1_36VarlenDynamicPersistentTileSchedulerILi128ELi128ELi256ELi128ELb1ELb1ELb1ELb1ELb0ELb1EEEEEEEEEvNT_6ParamsE --------------------------
	.section	.nv.info._ZN7cutlass13device_kernelIN5flash11enable_sm90INS1_16FlashAttnFwdSm90INS1_25CollectiveMainloopFwdSm90ILi2EN4cute5tupleIJNS5_1CILi1EEES8_S8_EEENS6_IJNS7_ILi128EEESA_NS7_ILi192EEEEEELi192ENS_12float_e4m3_tEfNS_4arch4Sm90ELb0ELb1ELb1ELb1ELb0ELb0ELb0ELb1ELb1ELb1ELb1ELb0EEENS1_21CollectiveEpilogueFwdINS6_IJSA_SB_SA_EEES9_NS_10bfloat16_tESF_Li256ELb1ELb1ELb1ELb1EEENS1_36VarlenDynamicPersistentTileSchedulerILi128ELi128ELi256ELi128ELb1ELb1ELb1ELb1ELb0ELb1EEEEEEEEEvNT_6ParamsE,"",@"SHT_CUDA_INFO"
	.sectionflags	@""
	.align	4


	//----- nvinfo : EIATTR_CUDA_API_VERSION
	.align		4
        /*0000*/ 	.byte	0x04, 0x37
        /*0002*/ 	.short	(.L_196 - .L_195)
.L_195:
        /*0004*/ 	.word	0x00000082


	//----- nvinfo : EIATTR_KPARAM_INFO
	.align		4
.L_196:
        /*0008*/ 	.byte	0x04, 0x17
        /*000a*/ 	.short	(.L_198 - .L_197)
.L_197:
        /*000c*/ 	.word	0x00000000
        /*0010*/ 	.short	0x0000
        /*0012*/ 	.short	0x0070
        /*0014*/ 	.byte	0x00, 0xf0, 0x01, 0x2a


	//----- nvinfo : EIATTR_SPARSE_MMA_MASK
	.align		4
.L_198:
        /*0018*/ 	.byte	0x03, 0x50
        /*001a*/ 	.short	0x0000


	//----- nvinfo : EIATTR_MAXREG_COUNT
	.align		4
        /*001c*/ 	.byte	0x03, 0x1b
        /*001e*/ 	.short	0x00a8


	//----- nvinfo : EIATTR_NUM_BARRIERS
	.align		4
        /*0020*/ 	.byte	0x02, 0x4c
        /*0022*/ 	.byte	0x10
	.zero		1


	//----- nvinfo : EIATTR_EXTERNS
	.align		4
        /*0024*/ 	.byte	0x04, 0x0f
        /*0026*/ 	.short	(.L_200 - .L_199)


	//   ....[0]....
	.align		4
.L_199:
        /*0028*/ 	.word	index@(__assertfail)


	//----- nvinfo : EIATTR_ANNOTATIONS
	.align		4
.L_200:
        /*002c*/ 	.byte	0x04, 0x55
        /*002e*/ 	.short	(.L_202 - .L_201)


	//   ....[0]....
.L_201:
        /* <DEDUP_REMOVED lines=42> */


	//----- nvinfo : EIATTR_MERCURY_ISA_VERSION
	.align		4
.L_202:
        /*02c0*/ 	.byte	0x03, 0x5f
        /*02c2*/ 	.short	0x0101


	//----- nvinfo : EIATTR_UNUSED_LOAD_BYTE_OFFSET
	.align		4
        /*02c4*/ 	.byte	0x04, 0x44
        /*02c6*/ 	.short	(.L_204 - .L_203)


	//   ....[0]....
.L_203:
        /*02c8*/ 	.word	0x00000a40
        /*02cc*/ 	.word	0x0000fff0


	//   ....[1]....
        /*02d0*/ 	.word	0x00010f50
        /*02d4*/ 	.word	0x0000fff0


	//----- nvinfo : EIATTR_INT_WARP_WIDE_INSTR_OFFSETS
	.align		4
.L_204:
        /*02d8*/ 	.byte	0x04, 0x31
        /*02da*/ 	.short	(.L_206 - .L_205)


	//   ....[0]....
.L_205:
        /*02dc*/ 	.word	0x00000130


	//   ....[1]....
        /*02e0*/ 	.word	0x00000170


	//   ....[2]....
        /*02e4*/ 	.word	0x000001e0


	//   ....[3]....
        /*02e8*/ 	.word	0x00017c60


	//   ....[4]....
        /*02ec*/ 	.word	0x00017cf0


	//   ....[5]....
        /*02f0*/ 	.word	0x0001a9d0


	//   ....[6]....
        /*02f4*/ 	.word	0x0001aa60


	//----- nvinfo : EIATTR_COOP_GROUP_MASK_REGIDS
	.align		4
.L_206:
        /*02f8*/ 	.byte	0x04, 0x29
        /*02fa*/ 	.short	(.L_208 - .L_207)


	//   ....[0]....
.L_207:
        /*02fc*/ 	.word	0xffffffff


	//   ....[1]....
        /*0300*/ 	.word	0xffffffff


	//   ....[2]....
        /*0304*/ 	.word	0xffffffff


	//   ....[3]....
        /*0308*/ 	.word	0xffffffff


	//   ....[4]....
        /*030c*/ 	.word	0xffffffff


	//   ....[5]....
        /*0310*/ 	.word	0xffffffff


	//   ....[6]....
        /*0314*/ 	.word	0xffffffff


	//   ....[7]....
        /*0318*/ 	.word	0xffffffff


	//   ....[8]....
        /*031c*/ 	.word	0xffffffff


	//   ....[9]....
        /*0320*/ 	.word	0xffffffff


	//   ....[10]....
        /*0324*/ 	.word	0xffffffff


	//   ....[11]....
        /*0328*/ 	.word	0xffffffff


	//   ....[12]....
        /*032c*/ 	.word	0xffffffff


	//   ....[13]....
        /*0330*/ 	.word	0xffffffff


	//   ....[14]....
        /*0334*/ 	.word	0xffffffff


	//   ....[15]....
        /*0338*/ 	.word	0xffffffff


	//   ....[16]....
        /*033c*/ 	.word	0xffffffff


	//   ....[17]....
        /*0340*/ 	.word	0xffffffff


	//   ....[18]....
        /*0344*/ 	.word	0xffffffff


	//   ....[19]....
        /*0348*/ 	.word	0xffffffff


	//   ....[20]....
        /*034c*/ 	.word	0xffffffff


	//   ....[21]....
        /*0350*/ 	.word	0xffffffff


	//   ....[22]....
        /*0354*/ 	.word	0xffffffff


	//   ....[23]....
        /*0358*/ 	.word	0xffffffff


	//   ....[24]....
        /*035c*/ 	.word	0xffffffff


	//   ....[25]....
        /*0360*/ 	.word	0xffffffff


	//   ....[26]....
        /*0364*/ 	.word	0xffffffff


	//   ....[27]....
        /*0368*/ 	.word	0xffffffff


	//   ....[28]....
        /*036c*/ 	.word	0xffffffff


	//   ....[29]....
        /*0370*/ 	.word	0xffffffff


	//   ....[30]....
        /*0374*/ 	.word	0xffffffff


	//   ....[31]....
        /*0378*/ 	.word	0xffffffff


	//   ....[32]....
        /*037c*/ 	.word	0xffffffff


	//   ....[33]....
        /*0380*/ 	.word	0xffffffff


	//   ....[34]....
        /*0384*/ 	.word	0xffffffff


	//   ....[35]....
        /*0388*/ 	.word	0xffffffff


	//   ....[36]....
        /*038c*/ 	.word	0xffffffff


	//   ....[37]....
        /*0390*/ 	.word	0xffffffff


	//   ....[38]....
        /*0394*/ 	.word	0xffffffff


	//   ....[39]....
        /*0398*/ 	.word	0xffffffff


	//   ....[40]....
        /*039c*/ 	.word	0xffffffff


	//   ....[41]....
        /*03a0*/ 	.word	0xffffffff


	//   ....[42]....
        /*03a4*/ 	.word	0xffffffff


	//   ....[43]....
        /*03a8*/ 	.word	0xffffffff


	//   ....[44]....
        /*03ac*/ 	.word	0xffffffff


	//   ....[45]....
        /*03b0*/ 	.word	0xffffffff


	//   ....[46]....
        /*03b4*/ 	.word	0xffffffff


	//   ....[47]....
        /*03b8*/ 	.word	0xffffffff


	//   ....[48]....
        /*03bc*/ 	.word	0xffffffff


	//   ....[49]....
        /*03c0*/ 	.word	0xffffffff


	//   ....[50]....
        /*03c4*/ 	.word	0xffffffff


	//   ....[51]....
        /*03c8*/ 	.word	0xffffffff


	//   ....[52]....
        /*03cc*/ 	.word	0xffffffff


	//   ....[53]....
        /*03d0*/ 	.word	0xffffffff


	//   ....[54]....
        /*03d4*/ 	.word	0xffffffff


	//   ....[55]....
        /*03d8*/ 	.word	0xffffffff


	//   ....[56]....
        /*03dc*/ 	.word	0xffffffff


	//   ....[57]....
        /*03e0*/ 	.word	0xffffffff


	//   ....[58]....
        /*03e4*/ 	.word	0xffffffff


	//   ....[59]....
        /*03e8*/ 	.word	0xffffffff


	//   ....[60]....
        /*03ec*/ 	.word	0xffffffff


	//   ....[61]....
        /*03f0*/ 	.word	0xffffffff


	//   ....[62]....
        /*03f4*/ 	.word	0xffffffff


	//   ....[63]....
        /*03f8*/ 	.word	0xffffffff


	//   ....[64]....
        /*03fc*/ 	.word	0xffffffff


	//   ....[65]....
        /*0400*/ 	.word	0xffffffff


	//   ....[66]....
        /*0404*/ 	.word	0xffffffff


	//   ....[67]....
        /*0408*/ 	.word	0xffffffff


	//   ....[68]....
        /*040c*/ 	.word	0xffffffff


	//   ....[69]....
        /*0410*/ 	.word	0xffffffff


	//   ....[70]....
        /*0414*/ 	.word	0xffffffff


	//   ....[71]....
        /*0418*/ 	.word	0xffffffff


	//   ....[72]....
        /*041c*/ 	.word	0xffffffff


	//   ....[73]....
        /*0420*/ 	.word	0xffffffff


	//   ....[74]....
        /*0424*/ 	.word	0xffffffff


	//   ....[75]....
        /*0428*/ 	.word	0xffffffff


	//   ....[76]....
        /*042c*/ 	.word	0xffffffff


	//   ....[77]....
        /*0430*/ 	.word	0xffffffff


	//   ....[78]....
        /*0434*/ 	.word	0xffffffff


	//   ....[79]....
        /*0438*/ 	.word	0xffffffff


	//   ....[80]....
        /*043c*/ 	.word	0xffffffff


	//   ....[81]....
        /*0440*/ 	.word	0xffffffff


	//   ....[82]....
        /*0444*/ 	.word	0xffffffff


	//   ....[83]....
        /*0448*/ 	.word	0xffffffff


	//   ....[84]....
        /*044c*/ 	.word	0xffffffff


	//   ....[85]....
        /*0450*/ 	.word	0xffffffff


	//   ....[86]....
        /*0454*/ 	.word	0xffffffff


	//   ....[87]....
        /*0458*/ 	.word	0xffffffff


	//   ....[88]....
        /*045c*/ 	.word	0xffffffff


	//   ....[89]....
        /*0460*/ 	.word	0xffffffff


	//   ....[90]....
        /*0464*/ 	.word	0xffffffff


	//   ....[91]....
        /*0468*/ 	.word	0xffffffff


	//   ....[92]....
        /*046c*/ 	.word	0xffffffff


	//   ....[93]....
        /*0470*/ 	.word	0xffffffff


	//   ....[94]....
        /*0474*/ 	.word	0xffffffff


	//   ....[95]....
        /*0478*/ 	.word	0xffffffff


	//   ....[96]....
        /*047c*/ 	.word	0xffffffff


	//   ....[97]....
        /*0480*/ 	.word	0xffffffff


	//   ....[98]....
        /*0484*/ 	.word	0xffffffff


	//   ....[99]....
        /*0488*/ 	.word	0xffffffff


	//   ....[100]....
        /*048c*/ 	.word	0xffffffff


	//   ....[101]....
        /*0490*/ 	.word	0xffffffff


	//   ....[102]....
        /*0494*/ 	.word	0xffffffff


	//   ....[103]....
        /*0498*/ 	.word	0xffffffff


	//   ....[104]....
        /*049c*/ 	.word	0xffffffff


	//   ....[105]....
        /*04a0*/ 	.word	0xffffffff


	//   ....[106]....
        /*04a4*/ 	.word	0xffffffff


	//   ....[107]....
        /*04a8*/ 	.word	0xffffffff


	//   ....[108]....
        /*04ac*/ 	.word	0xffffffff


	//   ....[109]....
        /*04b0*/ 	.word	0xffffffff


	//   ....[110]....
        /*04b4*/ 	.word	0xffffffff


	//   ....[111]....
        /*04b8*/ 	.word	0xffffffff


	//   ....[112]....
        /*04bc*/ 	.word	0xffffffff


	//   ....[113]....
        /*04c0*/ 	.word	0xffffffff


	//   ....[114]....
        /*04c4*/ 	.word	0xffffffff


	//   ....[115]....
        /*04c8*/ 	.word	0xffffffff


	//   ....[116]....
        /*04cc*/ 	.word	0xffffffff


	//   ....[117]....
        /*04d0*/ 	.word	0xffffffff


	//   ....[118]....
        /*04d4*/ 	.word	0xffffffff


	//   ....[119]....
        /*04d8*/ 	.word	0xffffffff


	//   ....[120]....
        /*04dc*/ 	.word	0xffffffff


	//   ....[121]....
        /*04e0*/ 	.word	0xffffffff


	//   ....[122]....
        /*04e4*/ 	.word	0xffffffff


	//   ....[123]....
        /*04e8*/ 	.word	0xffffffff


	//   ....[124]....
        /*04ec*/ 	.word	0xffffffff


	//   ....[125]....
        /*04f0*/ 	.word	0xffffffff


	//   ....[126]....
        /*04f4*/ 	.word	0xffffffff


	//   ....[127]....
        /*04f8*/ 	.word	0xffffffff


	//   ....[128]....
        /*04fc*/ 	.word	0xffffffff


	//   ....[129]....
        /*0500*/ 	.word	0xffffffff


	//   ....[130]....
        /*0504*/ 	.word	0xffffffff


	//   ....[131]....
        /*0508*/ 	.word	0xffffffff


	//   ....[132]....
        /*050c*/ 	.word	0xffffffff


	//   ....[133]....
        /*0510*/ 	.word	0xffffffff


	//   ....[134]....
        /*0514*/ 	.word	0xffffffff


	//   ....[135]....
        /*0518*/ 	.word	0xffffffff


	//   ....[136]....
        /*051c*/ 	.word	0xffffffff


	//   ....[137]....
        /*0520*/ 	.word	0xffffffff


	//   ....[138]....
        /*0524*/ 	.word	0xffffffff


	//   ....[139]....
        /*0528*/ 	.word	0xffffffff


	//   ....[140]....
        /*052c*/ 	.word	0xffffffff


	//   ....[141]....
        /*0530*/ 	.word	0xffffffff


	//   ....[142]....
        /*0534*/ 	.word	0xffffffff


	//   ....[143]....
        /*0538*/ 	.word	0xffffffff


	//   ....[144]....
        /*053c*/ 	.word	0xffffffff


	//   ....[145]....
        /*0540*/ 	.word	0xffffffff


	//   ....[146]....
        /*0544*/ 	.word	0xffffffff


	//   ....[147]....
        /*0548*/ 	.word	0xffffffff


	//   ....[148]....
        /*054c*/ 	.word	0xffffffff


	//   ....[149]....
        /*0550*/ 	.word	0xffffffff


	//   ....[150]....
        /*0554*/ 	.word	0xffffffff


	//   ....[151]....
        /*0558*/ 	.word	0xffffffff


	//   ....[152]....
        /*055c*/ 	.word	0xffffffff


	//   ....[153]....
        /*0560*/ 	.word	0xffffffff


	//   ....[154]....
        /*0564*/ 	.word	0xffffffff


	//   ....[155]....
        /*0568*/ 	.word	0xffffffff


	//   ....[156]....
        /*056c*/ 	.word	0xffffffff


	//   ....[157]....
        /*0570*/ 	.word	0xffffffff


	//   ....[158]....
        /*0574*/ 	.word	0xffffffff


	//   ....[159]....
        /*0578*/ 	.word	0xffffffff


	//   ....[160]....
        /*057c*/ 	.word	0xffffffff


	//   ....[161]....
        /*0580*/ 	.word	0xffffffff


	//   ....[162]....
        /*0584*/ 	.word	0xffffffff


	//   ....[163]....
        /*0588*/ 	.word	0xffffffff


	//   ....[164]....
        /*058c*/ 	.word	0xffffffff


	//   ....[165]....
        /*0590*/ 	.word	0xffffffff


	//   ....[166]....
        /*0594*/ 	.word	0xffffffff


	//   ....[167]....
        /*0598*/ 	.word	0xffffffff


	//   ....[168]....
        /*059c*/ 	.word	0xffffffff


	//   ....[169]....
        /*05a0*/ 	.word	0xffffffff


	//   ....[170]....
        /*05a4*/ 	.word	0xffffffff


	//   ....[171]....
        /*05a8*/ 	.word	0xffffffff


	//   ....[172]....
        /*05ac*/ 	.word	0xffffffff


	//   ....[173]....
        /*05b0*/ 	.word	0xffffffff


	//   ....[174]....
        /*05b4*/ 	.word	0xffffffff


	//   ....[175]....
        /*05b8*/ 	.word	0xffffffff


	//   ....[176]....
        /*05bc*/ 	.word	0xffffffff


	//   ....[177]....
        /*05c0*/ 	.word	0xffffffff


	//   ....[178]....
        /*05c4*/ 	.word	0xffffffff


	//   ....[179]....
        /*05c8*/ 	.word	0xffffffff


	//   ....[180]....
        /*05cc*/ 	.word	0xffffffff


	//   ....[181]....
        /*05d0*/ 	.word	0xffffffff


	//   ....[182]....
        /*05d4*/ 	.word	0xffffffff


	//   ....[183]....
        /*05d8*/ 	.word	0xffffffff


	//   ....[184]....
        /*05dc*/ 	.word	0xffffffff


	//   ....[185]....
        /*05e0*/ 	.word	0xffffffff


	//   ....[186]....
        /*05e4*/ 	.word	0xffffffff


	//   ....[187]....
        /*05e8*/ 	.word	0xffffffff


	//   ....[188]....
        /*05ec*/ 	.word	0xffffffff


	//   ....[189]....
        /*05f0*/ 	.word	0xffffffff


	//   ....[190]....
        /*05f4*/ 	.word	0xffffffff


	//   ....[191]....
        /*05f8*/ 	.word	0xffffffff


	//   ....[192]....
        /*05fc*/ 	.word	0xffffffff


	//   ....[193]....
        /*0600*/ 	.word	0xffffffff


	//   ....[194]....
        /*0604*/ 	.word	0xffffffff


	//   ....[195]....
        /*0608*/ 	.word	0xffffffff


	//   ....[196]....
        /*060c*/ 	.word	0xffffffff


	//   ....[197]....
        /*0610*/ 	.word	0xffffffff


	//   ....[198]....
        /*0614*/ 	.word	0xffffffff


	//   ....[199]....
        /*0618*/ 	.word	0x0500000f


	//   ....[200]....
        /*061c*/ 	.word	0x0500000f


	//   ....[201]....
        /*0620*/ 	.word	0x0500000f


	//   ....[202]....
        /*0624*/ 	.word	0x0500000f


	//   ....[203]....
        /*0628*/ 	.word	0x0500000f


	//   ....[204]....
        /*062c*/ 	.word	0x0500000f


	//   ....[205]....
        /*0630*/ 	.word	0x0500000f


	//   ....[206]....
        /*0634*/ 	.word	0x0500000f


	//   ....[207]....
        /*0638*/ 	.word	0x0500000f


	//   ....[208]....
        /*063c*/ 	.word	0x0500000f


	//----- nvinfo : EIATTR_COOP_GROUP_INSTR_OFFSETS
	.align		4
.L_208:
        /*0640*/ 	.byte	0x04, 0x28
        /*0642*/ 	.short	(.L_210 - .L_209)


	//   ....[0]....
.L_209:
        /*0644*/ 	.word	0x00000070


	//   ....[1]....
        /*0648*/ 	.word	0x00000140


	//   ....[2]....
        /*064c*/ 	.word	0x00000190


	//   ....[3]....
        /*0650*/ 	.word	0x000003c0


	//   ....[4]....
        /*0654*/ 	.word	0x00000520


	//   ....[5]....
        /*0658*/ 	.word	0x00000640


	//   ....[6]....
        /*065c*/ 	.word	0x000007a0


	//   ....[7]....
        /*0660*/ 	.word	0x00002240


	//   ....[8]....
        /*0664*/ 	.word	0x00002c60


	//   ....[9]....
        /*0668*/ 	.word	0x000038f0


	//   ....[10]....
        /*066c*/ 	.word	0x00004830


	//   ....[11]....
        /*0670*/ 	.word	0x00004900


	//   ....[12]....
        /*0674*/ 	.word	0x00005150


	//   ....[13]....
        /*0678*/ 	.word	0x000051b0


	//   ....[14]....
        /*067c*/ 	.word	0x000072f0


	//   ....[15]....
        /*0680*/ 	.word	0x00007560


	//   ....[16]....
        /*0684*/ 	.word	0x00008140


	//   ....[17]....
        /*0688*/ 	.word	0x00008240


	//   ....[18]....
        /*068c*/ 	.word	0x00008b20


	//   ....[19]....
        /*0690*/ 	.word	0x00008ba0


	//   ....[20]....
        /*0694*/ 	.word	0x0000b250


	//   ....[21]....
        /*0698*/ 	.word	0x0000b270


	//   ....[22]....
        /*069c*/ 	.word	0x0000b290


	//   ....[23]....
        /*06a0*/ 	.word	0x0000b2b0


	//   ....[24]....
        /*06a4*/ 	.word	0x0000d800


	//   ....[25]....
        /*06a8*/ 	.word	0x0000da60


	//   ....[26]....
        /*06ac*/ 	.word	0x0000e630


	//   ....[27]....
        /*06b0*/ 	.word	0x0000e6f0


	//   ....[28]....
        /*06b4*/ 	.word	0x0000f0a0


	//   ....[29]....
        /*06b8*/ 	.word	0x0000f100


	//   ....[30]....
        /*06bc*/ 	.word	0x000105e0


	//   ....[31]....
        /*06c0*/ 	.word	0x000105f0


	//   ....[32]....
        /*06c4*/ 	.word	0x00010620


	//   ....[33]....
        /*06c8*/ 	.word	0x00010630


	//   ....[34]....
        /*06cc*/ 	.word	0x000116d0


	//   ....[35]....
        /*06d0*/ 	.word	0x000116e0


	//   ....[36]....
        /*06d4*/ 	.word	0x000116f0


	//   ....[37]....
        /*06d8*/ 	.word	0x00011710


	//   ....[38]....
        /*06dc*/ 	.word	0x00011730


	//   ....[39]....
        /*06e0*/ 	.word	0x00011760


	//   ....[40]....
        /*06e4*/ 	.word	0x00011820


	//   ....[41]....
        /*06e8*/ 	.word	0x00011850


	//   ....[42]....
        /*06ec*/ 	.word	0x00011930


	//   ....[43]....
        /*06f0*/ 	.word	0x00011960


	//   ....[44]....
        /*06f4*/ 	.word	0x00011990


	//   ....[45]....
        /*06f8*/ 	.word	0x000119c0


	//   ....[46]....
        /*06fc*/ 	.word	0x000119f0


	//   ....[47]....
        /*0700*/ 	.word	0x00011a20


	//   ....[48]....
        /*0704*/ 	.word	0x00011a50


	//   ....[49]....
        /*0708*/ 	.word	0x00011a80


	//   ....[50]....
        /*070c*/ 	.word	0x00011ab0


	//   ....[51]....
        /*0710*/ 	.word	0x00011ae0


	//   ....[52]....
        /*0714*/ 	.word	0x00011b10


	//   ....[53]....
        /*0718*/ 	.word	0x00011b40


	//   ....[54]....
        /*071c*/ 	.word	0x00011b70


	//   ....[55]....
        /*0720*/ 	.word	0x00011ba0


	//   ....[56]....
        /*0724*/ 	.word	0x00011bd0


	//   ....[57]....
        /*0728*/ 	.word	0x00011c00


	//   ....[58]....
        /*072c*/ 	.word	0x00011c30


	//   ....[59]....
        /*0730*/ 	.word	0x00011c60


	//   ....[60]....
        /*0734*/ 	.word	0x00011c90


	//   ....[61]....
        /*0738*/ 	.word	0x00011cc0


	//   ....[62]....
        /*073c*/ 	.word	0x00011cf0


	//   ....[63]....
        /*0740*/ 	.word	0x00011d20


	//   ....[64]....
        /*0744*/ 	.word	0x00011d30


	//   ....[65]....
        /*0748*/ 	.word	0x00011d50


	//   ....[66]....
        /*074c*/ 	.word	0x00011d80


	//   ....[67]....
        /*0750*/ 	.word	0x00011db0


	//   ....[68]....
        /*0754*/ 	.word	0x00011de0


	//   ....[69]....
        /*0758*/ 	.word	0x00011e10


	//   ....[70]....
        /*075c*/ 	.word	0x00011e40


	//   ....[71]....
        /*0760*/ 	.word	0x00011e50


	//   ....[72]....
        /*0764*/ 	.word	0x00011e80


	//   ....[73]....
        /*0768*/ 	.word	0x00011ea0


	//   ....[74]....
        /*076c*/ 	.word	0x00011eb0


	//   ....[75]....
        /*0770*/ 	.word	0x00011ee0


	//   ....[76]....
        /*0774*/ 	.word	0x00011ef0


	//   ....[77]....
        /*0778*/ 	.word	0x00011f00


	//   ....[78]....
        /*077c*/ 	.word	0x00011f10


	//   ....[79]....
        /*0780*/ 	.word	0x00011f20


	//   ....[80]....
        /*0784*/ 	.word	0x00011f30


	//   ....[81]....
        /*0788*/ 	.word	0x00011f50


	//   ....[82]....
        /*078c*/ 	.word	0x00011f70


	//   ....[83]....
        /*0790*/ 	.word	0x00011f90


	//   ....[84]....
        /*0794*/ 	.word	0x00011fb0


	//   ....[85]....
        /*0798*/ 	.word	0x00011fe0


	//   ....[86]....
        /*079c*/ 	.word	0x00012000


	//   ....[87]....
        /*07a0*/ 	.word	0x00012030


	//   ....[88]....
        /*07a4*/ 	.word	0x00012060


	//   ....[89]....
        /*07a8*/ 	.word	0x00012070


	//   ....[90]....
        /*07ac*/ 	.word	0x00012080


	//   ....[91]....
        /*07b0*/ 	.word	0x00012090


	//   ....[92]....
        /*07b4*/ 	.word	0x000120a0


	//   ....[93]....
        /*07b8*/ 	.word	0x000120b0


	//   ....[94]....
        /*07bc*/ 	.word	0x000120c0


	//   ....[95]....
        /*07c0*/ 	.word	0x000120d0


	//   ....[96]....
        /*07c4*/ 	.word	0x000120e0


	//   ....[97]....
        /*07c8*/ 	.word	0x000120f0


	//   ....[98]....
        /*07cc*/ 	.word	0x00012100


	//   ....[99]....
        /*07d0*/ 	.word	0x00012110


	//   ....[100]....
        /*07d4*/ 	.word	0x00012120


	//   ....[101]....
        /*07d8*/ 	.word	0x00012130


	//   ....[102]....
        /*07dc*/ 	.word	0x00012140


	//   ....[103]....
        /*07e0*/ 	.word	0x00012150


	//   ....[104]....
        /*07e4*/ 	.word	0x00012170


	//   ....[105]....
        /*07e8*/ 	.word	0x000121a0


	//   ....[106]....
        /*07ec*/ 	.word	0x000121c0


	//   ....[107]....
        /*07f0*/ 	.word	0x000121d0


	//   ....[108]....
        /*07f4*/ 	.word	0x000121e0


	//   ....[109]....
        /*07f8*/ 	.word	0x00012200


	//   ....[110]....
        /*07fc*/ 	.word	0x00012210


	//   ....[111]....
        /*0800*/ 	.word	0x00012220


	//   ....[112]....
        /*0804*/ 	.word	0x00012240


	//   ....[113]....
        /*0808*/ 	.word	0x00012270


	//   ....[114]....
        /*080c*/ 	.word	0x000122a0


	//   ....[115]....
        /*0810*/ 	.word	0x000122d0


	//   ....[116]....
        /*0814*/ 	.word	0x00012300


	//   ....[117]....
        /*0818*/ 	.word	0x00012330


	//   ....[118]....
        /*081c*/ 	.word	0x00012360


	//   ....[119]....
        /*0820*/ 	.word	0x00012390


	//   ....[120]....
        /*0824*/ 	.word	0x000123c0


	//   ....[121]....
        /*0828*/ 	.word	0x000123f0


	//   ....[122]....
        /*082c*/ 	.word	0x00012420


	//   ....[123]....
        /*0830*/ 	.word	0x00012450


	//   ....[124]....
        /*0834*/ 	.word	0x00012480


	//   ....[125]....
        /*0838*/ 	.word	0x000124b0


	//   ....[126]....
        /*083c*/ 	.word	0x000124e0


	//   ....[127]....
        /*0840*/ 	.word	0x00012510


	//   ....[128]....
        /*0844*/ 	.word	0x00012540


	//   ....[129]....
        /*0848*/ 	.word	0x00012570


	//   ....[130]....
        /*084c*/ 	.word	0x00012ff0


	//   ....[131]....
        /*0850*/ 	.word	0x00013000


	//   ....[132]....
        /*0854*/ 	.word	0x00013010


	//   ....[133]....
        /*0858*/ 	.word	0x00013020


	//   ....[134]....
        /*085c*/ 	.word	0x000138b0


	//   ....[135]....
        /*0860*/ 	.word	0x000138e0


	//   ....[136]....
        /*0864*/ 	.word	0x00013a20


	//   ....[137]....
        /*0868*/ 	.word	0x00013a40


	//   ....[138]....
        /*086c*/ 	.word	0x00013b40


	//   ....[139]....
        /*0870*/ 	.word	0x00013b60


	//   ....[140]....
        /*0874*/ 	.word	0x00013c70


	//   ....[141]....
        /*0878*/ 	.word	0x00013c90


	//   ....[142]....
        /*087c*/ 	.word	0x00014150


	//   ....[143]....
        /*0880*/ 	.word	0x00014160


	//   ....[144]....
        /*0884*/ 	.word	0x000147b0


	//   ....[145]....
        /*0888*/ 	.word	0x000147c0


	//   ....[146]....
        /*088c*/ 	.word	0x00015700


	//   ....[147]....
        /*0890*/ 	.word	0x00015730


	//   ....[148]....
        /*0894*/ 	.word	0x00015840


	//   ....[149]....
        /*0898*/ 	.word	0x00015860


	//   ....[150]....
        /*089c*/ 	.word	0x00015960


	//   ....[151]....
        /*08a0*/ 	.word	0x00015980


	//   ....[152]....
        /*08a4*/ 	.word	0x00015a90


	//   ....[153]....
        /*08a8*/ 	.word	0x00015ab0


	//   ....[154]....
        /*08ac*/ 	.word	0x00015c50


	//   ....[155]....
        /*08b0*/ 	.word	0x00015e90


	//   ....[156]....
        /*08b4*/ 	.word	0x00015ed0


	//   ....[157]....
        /*08b8*/ 	.word	0x00015f10


	//   ....[158]....
        /*08bc*/ 	.word	0x00015f40


	//   ....[159]....
        /*08c0*/ 	.word	0x00015f70


	//   ....[160]....
        /*08c4*/ 	.word	0x00015fa0


	//   ....[161]....
        /*08c8*/ 	.word	0x00016130


	//   ....[162]....
        /*08cc*/ 	.word	0x00016160


	//   ....[163]....
        /*08d0*/ 	.word	0x000161a0


	//   ....[164]....
        /*08d4*/ 	.word	0x000161d0


	//   ....[165]....
        /*08d8*/ 	.word	0x00016200


	//   ....[166]....
        /*08dc*/ 	.word	0x00016230


	//   ....[167]....
        /*08e0*/ 	.word	0x000162d0


	//   ....[168]....
        /*08e4*/ 	.word	0x00016320


	//   ....[169]....
        /*08e8*/ 	.word	0x00016330


	//   ....[170]....
        /*08ec*/ 	.word	0x00016370


	//   ....[171]....
        /*08f0*/ 	.word	0x00018410


	//   ....[172]....
        /*08f4*/ 	.word	0x000191c0


	//   ....[173]....
        /*08f8*/ 	.word	0x00019200


	//   ....[174]....
        /*08fc*/ 	.word	0x000192d0


	//   ....[175]....
        /*0900*/ 	.word	0x000192e0


	//   ....[176]....
        /*0904*/ 	.word	0x00019390


	//   ....[177]....
        /*0908*/ 	.word	0x000193a0


	//   ....[178]....
        /*090c*/ 	.word	0x00019410


	//   ....[179]....
        /*0910*/ 	.word	0x00019450


	//   ....[180]....
        /*0914*/ 	.word	0x0001b470


	//   ....[181]....
        /*0918*/ 	.word	0x0001b4a0


	//   ....[182]....
        /*091c*/ 	.word	0x0001b4d0


	//   ....[183]....
        /*0920*/ 	.word	0x0001b500


	//   ....[184]....
        /*0924*/ 	.word	0x0001b530


	//   ....[185]....
        /*0928*/ 	.word	0x0001b560


	//   ....[186]....
        /*092c*/ 	.word	0x0001b590


	//   ....[187]....
        /*0930*/ 	.word	0x0001b5c0


	//   ....[188]....
        /*0934*/ 	.word	0x0001b730


	//   ....[189]....
        /*0938*/ 	.word	0x0001b760


	//   ....[190]....
        /*093c*/ 	.word	0x0001b790


	//   ....[191]....
        /*0940*/ 	.word	0x0001b7c0


	//   ....[192]....
        /*0944*/ 	.word	0x0001b7f0


	//   ....[193]....
        /*0948*/ 	.word	0x0001b820


	//   ....[194]....
        /*094c*/ 	.word	0x0001b8a0


	//   ....[195]....
        /*0950*/ 	.word	0x0001b8e0


	//   ....[196]....
        /*0954*/ 	.word	0x0001b8f0


	//   ....[197]....
        /*0958*/ 	.word	0x0001b930


	//   ....[198]....
        /*095c*/ 	.word	0x0001c410


	//   ....[199]....
        /*0960*/ 	.word	0x0001caa0


	//   ....[200]....
        /*0964*/ 	.word	0x0001ccc0


	//   ....[201]....
        /*0968*/ 	.word	0x0001cd10


	//   ....[202]....
        /*096c*/ 	.word	0x0001cd70


	//   ....[203]....
        /*0970*/ 	.word	0x0001ce90


	//   ....[204]....
        /*0974*/ 	.word	0x0001cef0


	//   ....[205]....
        /*0978*/ 	.word	0x0001d000


	//   ....[206]....
        /*097c*/ 	.word	0x0001d060


	//   ....[207]....
        /*0980*/ 	.word	0x0001d100


	//   ....[208]....
        /*0984*/ 	.word	0x0001d4b0


	//----- nvinfo : EIATTR_REG_RECONFIG
	.align		4
.L_210:
        /*0988*/ 	.byte	0x01, 0x54
	.zero		2


	//----- nvinfo : EIATTR_SYSCALL_OFFSETS
	.align		4
        /*098c*/ 	.byte	0x04, 0x46
        /*098e*/ 	.short	(.L_212 - .L_211)


	//   ....[0]....
.L_211:
        /*0990*/ 	.word	0x000023c0


	//   ....[1]....
        /*0994*/ 	.word	0x00017e60


	//   ....[2]....
        /*0998*/ 	.word	0x00017ff0


	//   ....[3]....
        /*099c*/ 	.word	0x00018140


	//   ....[4]....
        /*09a0*/ 	.word	0x00018280


	//   ....[5]....
        /*09a4*/ 	.word	0x00018d50


	//----- nvinfo : EIATTR_MBARRIER_INSTR_OFFSETS
	.align		4
.L_212:
        /*09a8*/ 	.byte	0x04, 0x39
        /*09aa*/ 	.short	(.L_214 - .L_213)


	//   ....[0]....
.L_213:
        /*09ac*/ 	.word	0x00000270
        /*09b0*/ 	.word	0x000000ff
        /*09b4*/ 	.word	0x0002a800
        /*09b8*/ 	.short	0x0100
        /*09ba*/ 	.byte	0x08
	.zero		1


	//   ....[1]....
        /*09bc*/ 	.word	0x00000280
        /*09c0*/ 	.word	0x000000ff
        /*09c4*/ 	.word	0x0002a820
        /*09c8*/ 	.short	0x0100
        /*09ca*/ 	.byte	0x08
	.zero		1


	//   ....[2]....
        /*09cc*/ 	.word	0x00000370
        /*09d0*/ 	.word	0x000000ff
        /*09d4*/ 	.word	0x0002a830
        /*09d8*/ 	.short	0x0100
        /*09da*/ 	.byte	0x08
	.zero		1


	//   ....[3]....
        /*09dc*/ 	.word	0x00000380
        /*09e0*/ 	.word	0x000000ff
        /*09e4*/ 	.word	0x0002a840
        /*09e8*/ 	.short	0x0100
        /*09ea*/ 	.byte	0x08
	.zero		1


	//   ....[4]....
        /*09ec*/ 	.word	0x00000390
        /*09f0*/ 	.word	0x000000ff
        /*09f4*/ 	.word	0x0002a838
        /*09f8*/ 	.short	0x0100
        /*09fa*/ 	.byte	0x08
	.zero		1


	//   ....[5]....
        /*09fc*/ 	.word	0x000003a0
        /*0a00*/ 	.word	0x000000ff
        /*0a04*/ 	.word	0x0002a848
        /*0a08*/ 	.short	0x0100
        /*0a0a*/ 	.byte	0x08
	.zero		1


	//   ....[6]....
        /*0a0c*/ 	.word	0x000004d0
        /*0a10*/ 	.word	0x000000ff
        /*0a14*/ 	.word	0x0002a850
        /*0a18*/ 	.short	0x0100
        /*0a1a*/ 	.byte	0x08
	.zero		1


	//   ....[7]....
        /*0a1c*/ 	.word	0x000004e0
        /*0a20*/ 	.word	0x000000ff
        /*0a24*/ 	.word	0x0002a860
        /*0a28*/ 	.short	0x0100
        /*0a2a*/ 	.byte	0x08
	.zero		1


	//   ....[8]....
        /*0a2c*/ 	.word	0x000004f0
        /*0a30*/ 	.word	0x000000ff
        /*0a34*/ 	.word	0x0002a858
        /*0a38*/ 	.short	0x0100
        /*0a3a*/ 	.byte	0x08
	.zero		1


	//   ....[9]....
        /*0a3c*/ 	.word	0x00000500
        /*0a40*/ 	.word	0x000000ff
        /*0a44*/ 	.word	0x0002a868
        /*0a48*/ 	.short	0x0100
        /*0a4a*/ 	.byte	0x08
	.zero		1


	//   ....[10]....
        /*0a4c*/ 	.word	0x000005f0
        /*0a50*/ 	.word	0x000000ff
        /*0a54*/ 	.word	0x0002a870
        /*0a58*/ 	.short	0x0100
        /*0a5a*/ 	.byte	0x06
	.zero		1


	//   ....[11]....
        /*0a5c*/ 	.word	0x00000600
        /*0a60*/ 	.word	0x000000ff
        /*0a64*/ 	.word	0x0002a880
        /*0a68*/ 	.short	0x0100
        /*0a6a*/ 	.byte	0x06
	.zero		1


	//   ....[12]....
        /*0a6c*/ 	.word	0x00000610
        /*0a70*/ 	.word	0x000000ff
        /*0a74*/ 	.word	0x0002a878
        /*0a78*/ 	.short	0x0100
        /*0a7a*/ 	.byte	0x06
	.zero		1


	//   ....[13]....
        /*0a7c*/ 	.word	0x00000620
        /*0a80*/ 	.word	0x000000ff
        /*0a84*/ 	.word	0x0002a888
        /*0a88*/ 	.short	0x0100
        /*0a8a*/ 	.byte	0x06
	.zero		1


	//   ....[14]....
        /*0a8c*/ 	.word	0x00000750
        /*0a90*/ 	.word	0x000000ff
        /*0a94*/ 	.word	0x0002a890
        /*0a98*/ 	.short	0x0100
        /*0a9a*/ 	.byte	0x08
	.zero		1


	//   ....[15]....
        /*0a9c*/ 	.word	0x00000760
        /*0aa0*/ 	.word	0x000000ff
        /*0aa4*/ 	.word	0x0002a8a0
        /*0aa8*/ 	.short	0x0100
        /*0aaa*/ 	.byte	0x08
	.zero		1


	//   ....[16]....
        /*0aac*/ 	.word	0x00000770
        /*0ab0*/ 	.word	0x000000ff
        /*0ab4*/ 	.word	0x0002a898
        /*0ab8*/ 	.short	0x0100
        /*0aba*/ 	.byte	0x08
	.zero		1


	//   ....[17]....
        /*0abc*/ 	.word	0x00000780
        /*0ac0*/ 	.word	0x000000ff
        /*0ac4*/ 	.word	0x0002a8a8
        /*0ac8*/ 	.short	0x0100
        /*0aca*/ 	.byte	0x08
	.zero		1


	//   ....[18]....
        /*0acc*/ 	.word	0x000008b0
        /*0ad0*/ 	.word	0x000000ff
        /*0ad4*/ 	.word	0x0002a8b0
        /*0ad8*/ 	.short	0x0100
        /*0ada*/ 	.byte	0x08
	.zero		1


	//   ....[19]....
        /*0adc*/ 	.word	0x000008c0
        /*0ae0*/ 	.word	0x000000ff
        /*0ae4*/ 	.word	0x0002a8c0
        /*0ae8*/ 	.short	0x0100
        /*0aea*/ 	.byte	0x08
	.zero		1


	//   ....[20]....
        /*0aec*/ 	.word	0x000008d0
        /*0af0*/ 	.word	0x000000ff
        /*0af4*/ 	.word	0x0002a8b8
        /*0af8*/ 	.short	0x0100
        /*0afa*/ 	.byte	0x08
	.zero		1


	//   ....[21]....
        /*0afc*/ 	.word	0x000008e0
        /*0b00*/ 	.word	0x000000ff
        /*0b04*/ 	.word	0x0002a8c8
        /*0b08*/ 	.short	0x0100
        /*0b0a*/ 	.byte	0x08
	.zero		1


	//   ....[22]....
        /*0b0c*/ 	.word	0x000026b0
        /*0b10*/ 	.word	0x000000ff
        /*0b14*/ 	.word	0x0002a800
        /*0b18*/ 	.short	0x010a
        /*0b1a*/ 	.byte	0x24
	.zero		1


	//   ....[23]....
        /*0b1c*/ 	.word	0x00002750
        /*0b20*/ 	.word	0x00000014
        /*0b24*/ 	.word	0x0002a830
        /*0b28*/ 	.short	0x010a
        /*0b2a*/ 	.byte	0x3f
	.zero		1


	//   ....[24]....
        /*0b2c*/ 	.word	0x000027b0
        /*0b30*/ 	.word	0x00000014
        /*0b34*/ 	.word	0x0002a830
        /*0b38*/ 	.short	0x010a
        /*0b3a*/ 	.byte	0x3f
	.zero		1


	//   ....[25]....
        /*0b3c*/ 	.word	0x00002d10
        /*0b40*/ 	.word	0x00000014
        /*0b44*/ 	.word	0x00000000
        /*0b48*/ 	.short	0x0101
        /*0b4a*/ 	.byte	0x3f
	.zero		1


	//   ....[26]....
        /*0b4c*/ 	.word	0x00006560
        /*0b50*/ 	.word	0x000000ff
        /*0b54*/ 	.word	0x0002a830
        /*0b58*/ 	.short	0x010a
        /*0b5a*/ 	.byte	0x06
	.zero		1


	//   ....[27]....
        /*0b5c*/ 	.word	0x000065a0
        /*0b60*/ 	.word	0x000000ff
        /*0b64*/ 	.word	0x0002a830
        /*0b68*/ 	.short	0x010a
        /*0b6a*/ 	.byte	0x06
	.zero		1


	//   ....[28]....
        /*0b6c*/ 	.word	0x00006840
        /*0b70*/ 	.word	0x000000ff
        /*0b74*/ 	.word	0x0002a850
        /*0b78*/ 	.short	0x010a
        /*0b7a*/ 	.byte	0x06
	.zero		1


	//   ....[29]....
        /*0b7c*/ 	.word	0x00006880
        /*0b80*/ 	.word	0x000000ff
        /*0b84*/ 	.word	0x0002a850
        /*0b88*/ 	.short	0x010a
        /*0b8a*/ 	.byte	0x06
	.zero		1


	//   ....[30]....
        /*0b8c*/ 	.word	0x00007360
        /*0b90*/ 	.word	0x0000000d
        /*0b94*/ 	.word	0x00000000
        /*0b98*/ 	.short	0x0101
        /*0b9a*/ 	.byte	0x3f
	.zero		1


	//   ....[31]....
        /*0b9c*/ 	.word	0x000095f0
        /*0ba0*/ 	.word	0x000000ff
        /*0ba4*/ 	.word	0x00000000
        /*0ba8*/ 	.short	0x0101
        /*0baa*/ 	.byte	0x06
	.zero		1


	//   ....[32]....
        /*0bac*/ 	.word	0x0000a160
        /*0bb0*/ 	.word	0x000000ff
        /*0bb4*/ 	.word	0x0002a830
        /*0bb8*/ 	.short	0x010a
        /*0bba*/ 	.byte	0x06
	.zero		1


	//   ....[33]....
        /*0bbc*/ 	.word	0x0000a1a0
        /*0bc0*/ 	.word	0x000000ff
        /*0bc4*/ 	.word	0x0002a830
        /*0bc8*/ 	.short	0x010a
        /*0bca*/ 	.byte	0x06
	.zero		1


	//   ....[34]....
        /*0bcc*/ 	.word	0x0000a470
        /*0bd0*/ 	.word	0x000000ff
        /*0bd4*/ 	.word	0x0002a850
        /*0bd8*/ 	.short	0x010a
        /*0bda*/ 	.byte	0x06
	.zero		1


	//   ....[35]....
        /*0bdc*/ 	.word	0x0000a4b0
        /*0be0*/ 	.word	0x000000ff
        /*0be4*/ 	.word	0x0002a850
        /*0be8*/ 	.short	0x010a
        /*0bea*/ 	.byte	0x06
	.zero		1


	//   ....[36]....
        /*0bec*/ 	.word	0x0000ba10
        /*0bf0*/ 	.word	0x000000af
        /*0bf4*/ 	.word	0x00000000
        /*0bf8*/ 	.short	0x0101
        /*0bfa*/ 	.byte	0x3f
	.zero		1


	//   ....[37]....
        /*0bfc*/ 	.word	0x0000c160
        /*0c00*/ 	.word	0x000000ff
        /*0c04*/ 	.word	0x00000000
        /*0c08*/ 	.short	0x0101
        /*0c0a*/ 	.byte	0x06
	.zero		1


	//   ....[38]....
        /*0c0c*/ 	.word	0x0000ca50
        /*0c10*/ 	.word	0x000000ff
        /*0c14*/ 	.word	0x0002a830
        /*0c18*/ 	.short	0x010a
        /*0c1a*/ 	.byte	0x06
	.zero		1


	//   ....[39]....
        /*0c1c*/ 	.word	0x0000ca90
        /*0c20*/ 	.word	0x000000ff
        /*0c24*/ 	.word	0x0002a830
        /*0c28*/ 	.short	0x010a
        /*0c2a*/ 	.byte	0x06
	.zero		1


	//   ....[40]....
        /*0c2c*/ 	.word	0x0000cd60
        /*0c30*/ 	.word	0x000000ff
        /*0c34*/ 	.word	0x0002a850
        /*0c38*/ 	.short	0x010a
        /*0c3a*/ 	.byte	0x06
	.zero		1


	//   ....[41]....
        /*0c3c*/ 	.word	0x0000cda0
        /*0c40*/ 	.word	0x000000ff
        /*0c44*/ 	.word	0x0002a850
        /*0c48*/ 	.short	0x010a
        /*0c4a*/ 	.byte	0x06
	.zero		1


	//   ....[42]....
        /*0c4c*/ 	.word	0x0000d860
        /*0c50*/ 	.word	0x0000000c
        /*0c54*/ 	.word	0x00000000
        /*0c58*/ 	.short	0x0101
        /*0c5a*/ 	.byte	0x3f
	.zero		1


	//   ....[43]....
        /*0c5c*/ 	.word	0x0000fae0
        /*0c60*/ 	.word	0x000000ff
        /*0c64*/ 	.word	0x00000000
        /*0c68*/ 	.short	0x0101
        /*0c6a*/ 	.byte	0x06
	.zero		1


	//   ....[44]....
        /*0c6c*/ 	.word	0x000102f0
        /*0c70*/ 	.word	0x000000ff
        /*0c74*/ 	.word	0x0002a850
        /*0c78*/ 	.short	0x010a
        /*0c7a*/ 	.byte	0x09
	.zero		1


	//   ....[45]....
        /*0c7c*/ 	.word	0x00010330
        /*0c80*/ 	.word	0x000000ff
        /*0c84*/ 	.word	0x0002a850
        /*0c88*/ 	.short	0x010a
        /*0c8a*/ 	.byte	0x09
	.zero		1


	//   ....[46]....
        /*0c8c*/ 	.word	0x00010910
        /*0c90*/ 	.word	0x000000ff
        /*0c94*/ 	.word	0x00000000
        /*0c98*/ 	.short	0x0101
        /*0c9a*/ 	.byte	0x04
	.zero		1


	//   ....[47]....
        /*0c9c*/ 	.word	0x000138d0
        /*0ca0*/ 	.word	0x000000ff
        /*0ca4*/ 	.word	0x00000000
        /*0ca8*/ 	.short	0x0101
        /*0caa*/ 	.byte	0x07
	.zero		1


	//   ....[48]....
        /*0cac*/ 	.word	0x00013f30
        /*0cb0*/ 	.word	0x000000ff
        /*0cb4*/ 	.word	0x00000000
        /*0cb8*/ 	.short	0x0101
        /*0cba*/ 	.byte	0x07
	.zero		1


	//   ....[49]....
        /*0cbc*/ 	.word	0x00018660
        /*0cc0*/ 	.word	0x00000003
        /*0cc4*/ 	.word	0x0002a880
        /*0cc8*/ 	.short	0x010a
        /*0cca*/ 	.byte	0x3f
	.zero		1


	//   ....[50]....
        /*0ccc*/ 	.word	0x000188f0
        /*0cd0*/ 	.word	0x00000003
        /*0cd4*/ 	.word	0x0002a840
        /*0cd8*/ 	.short	0x010a
        /*0cda*/ 	.byte	0x3f
	.zero		1


	//   ....[51]....
        /*0cdc*/ 	.word	0x00019530
        /*0ce0*/ 	.word	0x00000011
        /*0ce4*/ 	.word	0x0002a800
        /*0ce8*/ 	.short	0x0107
        /*0cea*/ 	.byte	0x3f
	.zero		1


	//   ....[52]....
        /*0cec*/ 	.word	0x00019630
        /*0cf0*/ 	.word	0x00000011
        /*0cf4*/ 	.word	0x0002a800
        /*0cf8*/ 	.short	0x0101
        /*0cfa*/ 	.byte	0x3f
	.zero		1


	//   ....[53]....
        /*0cfc*/ 	.word	0x00019650
        /*0d00*/ 	.word	0x00000011
        /*0d04*/ 	.word	0x0002a820
        /*0d08*/ 	.short	0x010a
        /*0d0a*/ 	.byte	0x3f
	.zero		1


	//   ....[54]....
        /*0d0c*/ 	.word	0x00019950
        /*0d10*/ 	.word	0x00000006
        /*0d14*/ 	.word	0x0002a880
        /*0d18*/ 	.short	0x010a
        /*0d1a*/ 	.byte	0x3f
	.zero		1


	//   ....[55]....
        /*0d1c*/ 	.word	0x00019da0
        /*0d20*/ 	.word	0x00000006
        /*0d24*/ 	.word	0x0002a840
        /*0d28*/ 	.short	0x010a
        /*0d2a*/ 	.byte	0x3f
	.zero		1


	//   ....[56]....
        /*0d2c*/ 	.word	0x0001a250
        /*0d30*/ 	.word	0x0000000d
        /*0d34*/ 	.word	0x0002a870
        /*0d38*/ 	.short	0x010a
        /*0d3a*/ 	.byte	0x3f
	.zero		1


	//   ....[57]....
        /*0d3c*/ 	.word	0x0001a2c0
        /*0d40*/ 	.word	0x0000000d
        /*0d44*/ 	.word	0x0002a860
        /*0d48*/ 	.short	0x010a
        /*0d4a*/ 	.byte	0x3f
	.zero		1


	//   ....[58]....
        /*0d4c*/ 	.word	0x0001a8a0
        /*0d50*/ 	.word	0x0000000d
        /*0d54*/ 	.word	0x0002a850
        /*0d58*/ 	.short	0x0101
        /*0d5a*/ 	.byte	0x3f
	.zero		1


	//   ....[59]....
        /*0d5c*/ 	.word	0x0001a920
        /*0d60*/ 	.word	0x0000000d
        /*0d64*/ 	.word	0x00000000
        /*0d68*/ 	.short	0x0101
        /*0d6a*/ 	.byte	0x3f
	.zero		1


	//   ....[60]....
        /*0d6c*/ 	.word	0x0001ab30
        /*0d70*/ 	.word	0x0000000c
        /*0d74*/ 	.word	0x0002a870
        /*0d78*/ 	.short	0x010a
        /*0d7a*/ 	.byte	0x3f
	.zero		1


	//   ....[61]....
        /*0d7c*/ 	.word	0x0001aba0
        /*0d80*/ 	.word	0x0000000c
        /*0d84*/ 	.word	0x0002a860
        /*0d88*/ 	.short	0x010a
        /*0d8a*/ 	.byte	0x3f
	.zero		1


	//   ....[62]....
        /*0d8c*/ 	.word	0x0001b180
        /*0d90*/ 	.word	0x0000000c
        /*0d94*/ 	.word	0x0002a850
        /*0d98*/ 	.short	0x0101
        /*0d9a*/ 	.byte	0x3f
	.zero		1


	//   ....[63]....
        /*0d9c*/ 	.word	0x0001b1d0
        /*0da0*/ 	.word	0x0000000c
        /*0da4*/ 	.word	0x00000000
        /*0da8*/ 	.short	0x0101
        /*0daa*/ 	.byte	0x3f
	.zero		1


	//   ....[64]....
        /*0dac*/ 	.word	0x0001c390
        /*0db0*/ 	.word	0x00000003
        /*0db4*/ 	.word	0x0002a820
        /*0db8*/ 	.short	0x010a
        /*0dba*/ 	.byte	0x3f
	.zero		1


	//   ....[65]....
        /*0dbc*/ 	.word	0x0001c530
        /*0dc0*/ 	.word	0x00000007
        /*0dc4*/ 	.word	0x00000000
        /*0dc8*/ 	.short	0x010a
        /*0dca*/ 	.byte	0x3f
	.zero		1


	//   ....[66]....
        /*0dcc*/ 	.word	0x0001c5a0
        /*0dd0*/ 	.word	0x00000005
        /*0dd4*/ 	.word	0x00000000
        /*0dd8*/ 	.short	0x010a
        /*0dda*/ 	.byte	0x3f
	.zero		1


	//   ....[67]....
        /*0ddc*/ 	.word	0x0001c5f0
        /*0de0*/ 	.word	0x00000005
        /*0de4*/ 	.word	0x0002a860
        /*0de8*/ 	.short	0x010a
        /*0dea*/ 	.byte	0x3f
	.zero		1


	//   ....[68]....
        /*0dec*/ 	.word	0x0001c640
        /*0df0*/ 	.word	0x00000003
        /*0df4*/ 	.word	0x0002a860
        /*0df8*/ 	.short	0x010a
        /*0dfa*/ 	.byte	0x3f
	.zero		1


	//   ....[69]....
        /*0dfc*/ 	.word	0x0001c680
        /*0e00*/ 	.word	0x00000005
        /*0e04*/ 	.word	0x0002a880
        /*0e08*/ 	.short	0x010a
        /*0e0a*/ 	.byte	0x3f
	.zero		1


	//   ....[70]....
        /*0e0c*/ 	.word	0x0001c6a0
        /*0e10*/ 	.word	0x00000003
        /*0e14*/ 	.word	0x0002a880
        /*0e18*/ 	.short	0x010a
        /*0e1a*/ 	.byte	0x3f
	.zero		1


	//   ....[71]....
        /*0e1c*/ 	.word	0x0001c710
        /*0e20*/ 	.word	0x00000003
        /*0e24*/ 	.word	0x0002a800
        /*0e28*/ 	.short	0x010a
        /*0e2a*/ 	.byte	0x3f
	.zero		1


	//   ....[72]....
        /*0e2c*/ 	.word	0x0001c760
        /*0e30*/ 	.word	0x00000014
        /*0e34*/ 	.word	0x0002a830
        /*0e38*/ 	.short	0x010a
        /*0e3a*/ 	.byte	0x3f
	.zero		1


	//   ....[73]....
        /*0e3c*/ 	.word	0x0001c7c0
        /*0e40*/ 	.word	0x00000008
        /*0e44*/ 	.word	0x0002a830
        /*0e48*/ 	.short	0x010a
        /*0e4a*/ 	.byte	0x3f
	.zero		1


	//   ....[74]....
        /*0e4c*/ 	.word	0x0001c820
        /*0e50*/ 	.word	0x00000008
        /*0e54*/ 	.word	0x0002a850
        /*0e58*/ 	.short	0x010a
        /*0e5a*/ 	.byte	0x3f
	.zero		1


	//   ....[75]....
        /*0e5c*/ 	.word	0x0001c880
        /*0e60*/ 	.word	0x00000006
        /*0e64*/ 	.word	0x0002a830
        /*0e68*/ 	.short	0x010a
        /*0e6a*/ 	.byte	0x3f
	.zero		1


	//   ....[76]....
        /*0e6c*/ 	.word	0x0001c8e0
        /*0e70*/ 	.word	0x00000006
        /*0e74*/ 	.word	0x0002a850
        /*0e78*/ 	.short	0x010a
        /*0e7a*/ 	.byte	0x3f
	.zero		1


	//   ....[77]....
        /*0e7c*/ 	.word	0x0001c940
        /*0e80*/ 	.word	0x00000006
        /*0e84*/ 	.word	0x0002a830
        /*0e88*/ 	.short	0x010a
        /*0e8a*/ 	.byte	0x3f
	.zero		1


	//   ....[78]....
        /*0e8c*/ 	.word	0x0001c9a0
        /*0e90*/ 	.word	0x00000006
        /*0e94*/ 	.word	0x0002a850
        /*0e98*/ 	.short	0x010a
        /*0e9a*/ 	.byte	0x3f
	.zero		1


	//   ....[79]....
        /*0e9c*/ 	.word	0x0001ca00
        /*0ea0*/ 	.word	0x00000007
        /*0ea4*/ 	.word	0x0002a850
        /*0ea8*/ 	.short	0x010a
        /*0eaa*/ 	.byte	0x3f
	.zero		1


	//   ....[80]....
        /*0eac*/ 	.word	0x0001cb50
        /*0eb0*/ 	.word	0x00000003
        /*0eb4*/ 	.word	0x0002a880
        /*0eb8*/ 	.short	0x010a
        /*0eba*/ 	.byte	0x3f
	.zero		1


	//   ....[81]....
        /*0ebc*/ 	.word	0x0001cba0
        /*0ec0*/ 	.word	0x00000003
        /*0ec4*/ 	.word	0x0002a840
        /*0ec8*/ 	.short	0x010a
        /*0eca*/ 	.byte	0x3f
	.zero		1


	//   ....[82]....
        /*0ecc*/ 	.word	0x0001d1a0
        /*0ed0*/ 	.word	0x00000011
        /*0ed4*/ 	.word	0x0002a820
        /*0ed8*/ 	.short	0x010a
        /*0eda*/ 	.byte	0x3f
	.zero		1


	//   ....[83]....
        /*0edc*/ 	.word	0x0001d1f0
        /*0ee0*/ 	.word	0x00000006
        /*0ee4*/ 	.word	0x0002a880
        /*0ee8*/ 	.short	0x010a
        /*0eea*/ 	.byte	0x3f
	.zero		1


	//   ....[84]....
        /*0eec*/ 	.word	0x0001d240
        /*0ef0*/ 	.word	0x00000006
        /*0ef4*/ 	.word	0x0002a840
        /*0ef8*/ 	.short	0x010a
        /*0efa*/ 	.byte	0x3f
	.zero		1


	//   ....[85]....
        /*0efc*/ 	.word	0x0001d290
        /*0f00*/ 	.word	0x0000000d
        /*0f04*/ 	.word	0x0002a870
        /*0f08*/ 	.short	0x010a
        /*0f0a*/ 	.byte	0x3f
	.zero		1


	//   ....[86]....
        /*0f0c*/ 	.word	0x0001d2e0
        /*0f10*/ 	.word	0x0000000d
        /*0f14*/ 	.word	0x0002a860
        /*0f18*/ 	.short	0x010a
        /*0f1a*/ 	.byte	0x3f
	.zero		1


	//   ....[87]....
        /*0f1c*/ 	.word	0x0001d330
        /*0f20*/ 	.word	0x0000000c
        /*0f24*/ 	.word	0x0002a870
        /*0f28*/ 	.short	0x010a
        /*0f2a*/ 	.byte	0x3f
	.zero		1


	//   ....[88]....
        /*0f2c*/ 	.word	0x0001d380
        /*0f30*/ 	.word	0x0000000c
        /*0f34*/ 	.word	0x0002a860
        /*0f38*/ 	.short	0x010a
        /*0f3a*/ 	.byte	0x3f
	.zero		1


	//   ....[89]....
        /*0f3c*/ 	.word	0x0001d3d0
        /*0f40*/ 	.word	0x00000003
        /*0f44*/ 	.word	0x0002a820
        /*0f48*/ 	.short	0x010a
        /*0f4a*/ 	.byte	0x3f
	.zero		1


	//   ....[90]....
        /*0f4c*/ 	.word	0x0001d570
        /*0f50*/ 	.word	0x00000007
        /*0f54*/ 	.word	0x00000000
        /*0f58*/ 	.short	0x010a
        /*0f5a*/ 	.byte	0x3f
	.zero		1


	//   ....[91]....
        /*0f5c*/ 	.word	0x0001d5c0
        /*0f60*/ 	.word	0x00000005
        /*0f64*/ 	.word	0x00000000
        /*0f68*/ 	.short	0x010a
        /*0f6a*/ 	.byte	0x3f
	.zero		1


	//   ....[92]....
        /*0f6c*/ 	.word	0x0001d610
        /*0f70*/ 	.word	0x00000005
        /*0f74*/ 	.word	0x0002a860
        /*0f78*/ 	.short	0x010a
        /*0f7a*/ 	.byte	0x3f
	.zero		1


	//   ....[93]....
        /*0f7c*/ 	.word	0x0001d660
        /*0f80*/ 	.word	0x00000003
        /*0f84*/ 	.word	0x0002a860
        /*0f88*/ 	.short	0x010a
        /*0f8a*/ 	.byte	0x3f
	.zero		1


	//   ....[94]....
        /*0f8c*/ 	.word	0x0001d6b0
        /*0f90*/ 	.word	0x00000005
        /*0f94*/ 	.word	0x0002a880
        /*0f98*/ 	.short	0x010a
        /*0f9a*/ 	.byte	0x3f
	.zero		1


	//----- nvinfo : EIATTR_NUM_MBARRIERS
	.align		4
.L_214:
        /*0f9c*/ 	.byte	0x03, 0x38
        /*0f9e*/ 	.short	0x0016


	//----- nvinfo : EIATTR_EXIT_INSTR_OFFSETS
	.align		4
        /*0fa0*/ 	.byte	0x04, 0x1c
        /*0fa2*/ 	.short	(.L_216 - .L_215)


	//   ....[0]....
.L_215:
        /*0fa4*/ 	.word	0x00000a80


	//   ....[1]....
        /*0fa8*/ 	.word	0x00015bf0


	//   ....[2]....
        /*0fac*/ 	.word	0x0001c6f0


	//----- nvinfo : EIATTR_MAX_THREADS
	.align		4
.L_216:
        /*0fb0*/ 	.byte	0x04, 0x05
        /*0fb2*/ 	.short	(.L_218 - .L_217)
.L_217:
        /*0fb4*/ 	.word	0x00000180
        /*0fb8*/ 	.word	0x00000001
        /*0fbc*/ 	.word	0x00000001


	//----- nvinfo : EIATTR_CRS_STACK_SIZE
	.align		4
.L_218:
        /*0fc0*/ 	.byte	0x04, 0x1e
        /*0fc2*/ 	.short	(.L_220 - .L_219)
.L_219:
        /*0fc4*/ 	.word	0x00000000


	//----- nvinfo : EIATTR_CBANK_PARAM_SIZE
	.align		4
.L_220:
        /*0fc8*/ 	.byte	0x03, 0x19
        /*0fca*/ 	.short	0x0af0


	//----- nvinfo : EIATTR_PARAM_CBANK
	.align		4
        /*0fcc*/ 	.byte	0x04, 0x0a
        /*0fce*/ 	.short	(.L_222 - .L_221)
	.align		4
.L_221:
        /*0fd0*/ 	.word	index@(.nv.constant0._ZN7cutlass13device_kernelIN5flash11enable_sm90INS1_16FlashAttnFwdSm90INS1_25CollectiveMainloopFwdSm90ILi2EN4cute5tupleIJNS5_1CILi1EEES8_S8_EEENS6_IJNS7_ILi128EEESA_NS7_ILi192EEEEEELi192ENS_12float_e4m3_tEfNS_4arch4Sm90ELb0ELb1ELb1ELb1ELb0ELb0ELb0ELb1ELb1ELb1ELb1ELb0EEENS1_21CollectiveEpilogueFwdINS6_IJSA_SB_SA_EEES9_NS_10bfloat16_tESF_Li256ELb1ELb1ELb1ELb1EEENS1_36VarlenDynamicPersistentTileSchedulerILi128ELi128ELi256ELi128ELb1ELb1ELb1ELb1ELb0ELb1EEEEEEEEEvNT_6ParamsE)
        /*0fd4*/ 	.short	0x0210
        /*0fd6*/ 	.short	0x0af0


	//----- nvinfo : EIATTR_SW_WAR
	.align		4
.L_222:
        /*0fd8*/ 	.byte	0x04, 0x36
        /*0fda*/ 	.short	(.L_224 - .L_223)
.L_223:
        /*0fdc*/ 	.word	0x00000008
.L_224:


//--------------------- .nv.info._ZN7cutlass13device_kernelIN5flash11enable_sm90INS1_16FlashAttnFwdSm90INS1_25CollectiveMainloopFwdSm90ILi2EN4cute5tupleIJNS5_1CILi1EEES8_S8_EEENS6_IJNS7_ILi128EEESA_NS7_ILi192EEEEEELi192ENS_12float_e4m3_tEfNS_4arch4Sm90ELb0ELb1ELb1ELb1ELb0ELb1ELb0ELb1ELb1ELb1ELb1ELb0EEENS1_21CollectiveEpilogueFwdINS6_IJSA_SB_SA_EEES9_NS_10bfloat16_tESF_Li256ELb1ELb1ELb1ELb1EEENS1_36VarlenDynamicPersistentTileSchedulerILi128ELi128ELi256ELi128ELb1ELb1ELb1ELb1ELb0ELb1EEEEEEEEEvNT_6ParamsE --------------------------
	.section	.nv.info._ZN7cutlass13device_kernelIN5flash11enable_sm90INS1_16FlashAttnFwdSm90INS1_25CollectiveMainloopFwdSm90ILi2EN4cute5tupleIJNS5_1CILi1EEES8_S8_EEENS6_IJNS7_ILi128EEESA_NS7_ILi192EEEEEELi192ENS_12float_e4m3_tEfNS_4arch4Sm90ELb0ELb1ELb1ELb1ELb0ELb1ELb0ELb1ELb1ELb1ELb1ELb0EEENS1_21CollectiveEpilogueFwdINS6_IJSA_SB_SA_EEES9_NS_10bfloat16_tESF_Li256ELb1ELb1ELb1ELb1EEENS1_36VarlenDynamicPersistentTileSchedulerILi128ELi128ELi256ELi128ELb1ELb1ELb1ELb1ELb0ELb1EEEEEEEEEvNT_6ParamsE,"",@"SHT_CUDA_INFO"
	.sectionflags	@""
	.align	4


	//----- nvinfo : EIATTR_CUDA_API_VERSION
	.align		4
        /*0000*/ 	.byte	0x04, 0x37
        /*0002*/ 	.short	(.L_226 - .L_225)
.L_225:
        /*0004*/ 	.word	0x00000082


	//----- nvinfo : EIATTR_KPARAM_INFO
	.align		4
.L_226:
        /*0008*/ 	.byte	0x04, 0x17
        /*000a*/ 	.short	(.L_228 - .L_227)
.L_227:
        /*000c*/ 	.word	0x00000000
        /*0010*/ 	.short	0x0000
        /*0012*/ 	.short	0x0070
        /*0014*/ 	.byte	0x00, 0xf0, 0x01, 0x2a


	//----- nvinfo : EIATTR_SPARSE_MMA_MASK
	.align		4
.L_228:
        /*0018*/ 	.byte	0x03, 0x50
        /*001a*/ 	.short	0x0000


	//----- nvinfo : EIATTR_MAXREG_COUNT
	.align		4
        /*001c*/ 	.byte	0x03, 0x1b
        /*001e*/ 	.short	0x00a8


	//----- nvinfo : EIATTR_NUM_BARRIERS
	.align		4
        /*0020*/ 	.byte	0x02, 0x4c
        /*0022*/ 	.byte	0x10
	.zero		1


	//----- nvinfo : EIATTR_EXTERNS
	.align		4
        /*0024*/ 	.byte	0x04, 0x0f
        /*0026*/ 	.short	(.L_230 - .L_229)


	//   ....[0]....
	.align		4
.L_229:
        /*0028*/ 	.word	index@(__assertfail)


	//----- nvinfo : EIATTR_ANNOTATIONS
	.align		4
.L_230:
        /*002c*/ 	.byte	0x04, 0x55
        /*002e*/ 	.short	(.L_232 - .L_231)


	//   ....[0]....
.L_231:
        /* <DEDUP_REMOVED lines=75> */


	//----- nvinfo : EIATTR_MERCURY_ISA_VERSION
	.align		4
.L_232:
        /*04c8*/ 	.byte	0x03, 0x5f
        /*04ca*/ 	.short	0x0101


	//----- nvinfo : EIATTR_UNUSED_LOAD_BYTE_OFFSET
	.align		4
        /*04cc*/ 	.byte	0x04, 0x44
        /*04ce*/ 	.short	(.L_234 - .L_233)


	//   ....[0]....
.L_233:
        /*04d0*/ 	.word	0x00000ad0
        /*04d4*/ 	.word	0x0000fff0


	//   ....[1]....
        /*04d8*/ 	.word	0x00020510
        /*04dc*/ 	.word	0x0000fff0


	//----- nvinfo : EIATTR_INT_WARP_WIDE_INSTR_OFFSETS
	.align		4
.L_234:
        /*04e0*/ 	.byte	0x04, 0x31
        /*04e2*/ 	.short	(.L_236 - .L_235)


	//   ....[0]....
.L_235:
        /*04e4*/ 	.word	0x00000190


	//   ....[1]....
        /*04e8*/ 	.word	0x000001d0


	//   ....[2]....
        /*04ec*/ 	.word	0x00000240


	//   ....[3]....
        /*04f0*/ 	.word	0x00029920


	//   ....[4]....
        /*04f4*/ 	.word	0x00029980


	//   ....[5]....
        /*04f8*/ 	.word	0x0002c5f0


	//   ....[6]....
        /*04fc*/ 	.word	0x0002c650


	//----- nvinfo : EIATTR_COOP_GROUP_MASK_REGIDS
	.align		4
.L_236:
        /*0500*/ 	.byte	0x04, 0x29
        /*0502*/ 	.short	(.L_238 - .L_237)


	//   ....[0]....
.L_237:
        /*0504*/ 	.word	0xffffffff


	//   ....[1]....
        /*0508*/ 	.word	0xffffffff


	//   ....[2]....
        /*050c*/ 	.word	0xffffffff


	//   ....[3]....
        /*0510*/ 	.word	0xffffffff


	//   ....[4]....
        /*0514*/ 	.word	0xffffffff


	//   ....[5]....
        /*0518*/ 	.word	0xffffffff


	//   ....[6]....
        /*051c*/ 	.word	0xffffffff


	//   ....[7]....
        /*0520*/ 	.word	0xffffffff


	//   ....[8]....
        /*0524*/ 	.word	0xffffffff


	//   ....[9]....
        /*0528*/ 	.word	0xffffffff


	//   ....[10]....
        /*052c*/ 	.word	0xffffffff


	//   ....[11]....
        /*0530*/ 	.word	0xffffffff


	//   ....[12]....
        /*0534*/ 	.word	0xffffffff


	//   ....[13]....
        /*0538*/ 	.word	0xffffffff


	//   ....[14]....
        /*053c*/ 	.word	0xffffffff


	//   ....[15]....
        /*0540*/ 	.word	0xffffffff


	//   ....[16]....
        /*0544*/ 	.word	0xffffffff


	//   ....[17]....
        /*0548*/ 	.word	0xffffffff


	//   ....[18]....
        /*054c*/ 	.word	0xffffffff


	//   ....[19]....
        /*0550*/ 	.word	0xffffffff


	//   ....[20]....
        /*0554*/ 	.word	0xffffffff


	//   ....[21]....
        /*0558*/ 	.word	0xffffffff


	//   ....[22]....
        /*055c*/ 	.word	0xffffffff


	//   ....[23]....
        /*0560*/ 	.word	0xffffffff


	//   ....[24]....
        /*0564*/ 	.word	0xffffffff


	//   ....[25]....
        /*0568*/ 	.word	0xffffffff


	//   ....[26]....
        /*056c*/ 	.word	0xffffffff


	//   ....[27]....
        /*0570*/ 	.word	0xffffffff


	//   ....[28]....
        /*0574*/ 	.word	0xffffffff


	//   ....[29]....
        /*0578*/ 	.word	0xffffffff


	//   ....[30]....
        /*057c*/ 	.word	0xffffffff


	//   ....[31]....
        /*0580*/ 	.word	0xffffffff


	//   ....[32]....
        /*0584*/ 	.word	0xffffffff


	//   ....[33]....
        /*0588*/ 	.word	0xffffffff


	//   ....[34]....
        /*058c*/ 	.word	0xffffffff


	//   ....[35]....
        /*0590*/ 	.word	0xffffffff


	//   ....[36]....
        /*0594*/ 	.word	0xffffffff


	//   ....[37]....
        /*0598*/ 	.word	0xffffffff


	//   ....[38]....
        /*059c*/ 	.word	0xffffffff


	//   ....[39]....
        /*05a0*/ 	.word	0xffffffff


	//   ....[40]....
        /*05a4*/ 	.word	0xffffffff


	//   ....[41]....
        /*05a8*/ 	.word	0xffffffff


	//   ....[42]....
        /*05ac*/ 	.word	0xffffffff


	//   ....[43]....
        /*05b0*/ 	.word	0xffffffff


	//   ....[44]....
        /*05b4*/ 	.word	0xffffffff


	//   ....[45]....
        /*05b8*/ 	.word	0xffffffff


	//   ....[46]....
        /*05bc*/ 	.word	0xffffffff


	//   ....[47]....
        /*05c0*/ 	.word	0xffffffff


	//   ....[48]....
        /*05c4*/ 	.word	0xffffffff


	//   ....[49]....
        /*05c8*/ 	.word	0xffffffff


	//   ....[50]....
        /*05cc*/ 	.word	0xffffffff


	//   ....[51]....
        /*05d0*/ 	.word	0xffffffff


	//   ....[52]....
        /*05d4*/ 	.word	0xffffffff


	//   ....[53]....
        /*05d8*/ 	.word	0xffffffff


	//   ....[54]....
        /*05dc*/ 	.word	0xffffffff


	//   ....[55]....
        /*05e0*/ 	.word	0xffffffff


	//   ....[56]....
        /*05e4*/ 	.word	0xffffffff


	//   ....[57]....
        /*05e8*/ 	.word	0xffffffff


	//   ....[58]....
        /*05ec*/ 	.word	0xffffffff


	//   ....[59]....
        /*05f0*/ 	.word	0xffffffff


	//   ....[60]....
        /*05f4*/ 	.word	0xffffffff


	//   ....[61]....
        /*05f8*/ 	.word	0xffffffff


	//   ....[62]....
        /*05fc*/ 	.word	0xffffffff


	//   ....[63]....
        /*0600*/ 	.word	0xffffffff


	//   ....[64]....
        /*0604*/ 	.word	0xffffffff


	//   ....[65]....
        /*0608*/ 	.word	0xffffffff


	//   ....[66]....
        /*060c*/ 	.word	0xffffffff


	//   ....[67]....
        /*0610*/ 	.word	0xffffffff


	//   ....[68]....
        /*0614*/ 	.word	0xffffffff


	//   ....[69]....
        /*0618*/ 	.word	0xffffffff


	//   ....[70]....
        /*061c*/ 	.word	0xffffffff


	//   ....[71]....
        /*0620*/ 	.word	0xffffffff


	//   ....[72]....
        /*0624*/ 	.word	0xffffffff


	//   ....[73]....
        /*0628*/ 	.word	0xffffffff


	//   ....[74]....
        /*062c*/ 	.word	0xffffffff


	//   ....[75]....
        /*0630*/ 	.word	0xffffffff


	//   ....[76]....
        /*0634*/ 	.word	0xffffffff


	//   ....[77]....
        /*0638*/ 	.word	0xffffffff


	//   ....[78]....
        /*063c*/ 	.word	0xffffffff


	//   ....[79]....
        /*0640*/ 	.word	0xffffffff


	//   ....[80]....
        /*0644*/ 	.word	0xffffffff


	//   ....[81]....
        /*0648*/ 	.word	0xffffffff


	//   ....[82]....
        /*064c*/ 	.word	0xffffffff


	//   ....[83]....
        /*0650*/ 	.word	0xffffffff


	//   ....[84]....
        /*0654*/ 	.word	0xffffffff


	//   ....[85]....
        /*0658*/ 	.word	0xffffffff


	//   ....[86]....
        /*065c*/ 	.word	0xffffffff


	//   ....[87]....
        /*0660*/ 	.word	0xffffffff


	//   ....[88]....
        /*0664*/ 	.word	0xffffffff


	//   ....[89]....
        /*0668*/ 	.word	0xffffffff


	//   ....[90]....
        /*066c*/ 	.word	0xffffffff


	//   ....[91]....
        /*0670*/ 	.word	0xffffffff


	//   ....[92]....
        /*0674*/ 	.word	0xffffffff


	//   ....[93]....
        /*0678*/ 	.word	0xffffffff


	//   ....[94]....
        /*067c*/ 	.word	0xffffffff


	//   ....[95]....
        /*0680*/ 	.word	0xffffffff


	//   ....[96]....
        /*0684*/ 	.word	0xffffffff


	//   ....[97]....
        /*0688*/ 	.word	0xffffffff


	//   ....[98]....
        /*068c*/ 	.word	0xffffffff


	//   ....[99]....
        /*0690*/ 	.word	0xffffffff


	//   ....[100]....
        /*0694*/ 	.word	0xffffffff


	//   ....[101]....
        /*0698*/ 	.word	0xffffffff


	//   ....[102]....
        /*069c*/ 	.word	0xffffffff


	//   ....[103]....
        /*06a0*/ 	.word	0xffffffff


	//   ....[104]....
        /*06a4*/ 	.word	0xffffffff


	//   ....[105]....
        /*06a8*/ 	.word	0xffffffff


	//   ....[106]....
        /*06ac*/ 	.word	0xffffffff


	//   ....[107]....
        /*06b0*/ 	.word	0xffffffff


	//   ....[108]....
        /*06b4*/ 	.word	0xffffffff


	//   ....[109]....
        /*06b8*/ 	.word	0xffffffff


	//   ....[110]....
        /*06bc*/ 	.word	0xffffffff


	//   ....[111]....
        /*06c0*/ 	.word	0xffffffff


	//   ....[112]....
        /*06c4*/ 	.word	0xffffffff


	//   ....[113]....
        /*06c8*/ 	.word	0xffffffff


	//   ....[114]....
        /*06cc*/ 	.word	0xffffffff


	//   ....[115]....
        /*06d0*/ 	.word	0xffffffff


	//   ....[116]....
        /*06d4*/ 	.word	0xffffffff


	//   ....[117]....
        /*06d8*/ 	.word	0xffffffff


	//   ....[118]....
        /*06dc*/ 	.word	0xffffffff


	//   ....[119]....
        /*06e0*/ 	.word	0xffffffff


	//   ....[120]....
        /*06e4*/ 	.word	0xffffffff


	//   ....[121]....
        /*06e8*/ 	.word	0xffffffff


	//   ....[122]....
        /*06ec*/ 	.word	0xffffffff


	//   ....[123]....
        /*06f0*/ 	.word	0xffffffff


	//   ....[124]....
        /*06f4*/ 	.word	0xffffffff


	//   ....[125]....
        /*06f8*/ 	.word	0xffffffff


	//   ....[126]....
        /*06fc*/ 	.word	0xffffffff


	//   ....[127]....
        /*0700*/ 	.word	0xffffffff


	//   ....[128]....
        /*0704*/ 	.word	0xffffffff


	//   ....[129]....
        /*0708*/ 	.word	0xffffffff


	//   ....[130]....
        /*070c*/ 	.word	0xffffffff


	//   ....[131]....
        /*0710*/ 	.word	0xffffffff


	//   ....[132]....
        /*0714*/ 	.word	0xffffffff


	//   ....[133]....
        /*0718*/ 	.word	0xffffffff


	//   ....[134]....
        /*071c*/ 	.word	0xffffffff


	//   ....[135]....
        /*0720*/ 	.word	0xffffffff


	//   ....[136]....
        /*0724*/ 	.word	0xffffffff


	//   ....[137]....
        /*0728*/ 	.word	0xffffffff


	//   ....[138]....
        /*072c*/ 	.word	0xffffffff


	//   ....[139]....
        /*0730*/ 	.word	0xffffffff


	//   ....[140]....
        /*0734*/ 	.word	0xffffffff


	//   ....[141]....
        /*0738*/ 	.word	0xffffffff


	//   ....[142]....
        /*073c*/ 	.word	0xffffffff


	//   ....[143]....
        /*0740*/ 	.word	0xffffffff


	//   ....[144]....
        /*0744*/ 	.word	0xffffffff


	//   ....[145]....
        /*0748*/ 	.word	0xffffffff


	//   ....[146]....
        /*074c*/ 	.word	0xffffffff


	//   ....[147]....
        /*0750*/ 	.word	0xffffffff


	//   ....[148]....
        /*0754*/ 	.word	0xffffffff


	//   ....[149]....
        /*0758*/ 	.word	0xffffffff


	//   ....[150]....
        /*075c*/ 	.word	0xffffffff


	//   ....[151]....
        /*0760*/ 	.word	0xffffffff


	//   ....[152]....
        /*0764*/ 	.word	0xffffffff


	//   ....[153]....
        /*0768*/ 	.word	0xffffffff


	//   ....[154]....
        /*076c*/ 	.word	0xffffffff


	//   ....[155]....
        /*0770*/ 	.word	0xffffffff


	//   ....[156]....
        /*0774*/ 	.word	0xffffffff


	//   ....[157]....
        /*0778*/ 	.word	0xffffffff


	//   ....[158]....
        /*077c*/ 	.word	0xffffffff


	//   ....[159]....
        /*0780*/ 	.word	0xffffffff


	//   ....[160]....
        /*0784*/ 	.word	0xffffffff


	//   ....[161]....
        /*0788*/ 	.word	0xffffffff


	//   ....[162]....
        /*078c*/ 	.word	0xffffffff


	//   ....[163]....
        /*0790*/ 	.word	0xffffffff


	//   ....[164]....
        /*0794*/ 	.word	0xffffffff


	//   ....[165]....
        /*0798*/ 	.word	0xffffffff


	//   ....[166]....
        /*079c*/ 	.word	0xffffffff


	//   ....[167]....
        /*07a0*/ 	.word	0xffffffff


	//   ....[168]....
        /*07a4*/ 	.word	0xffffffff


	//   ....[169]....
        /*07a8*/ 	.word	0xffffffff


	//   ....[170]....
        /*07ac*/ 	.word	0xffffffff


	//   ....[171]....
        /*07b0*/ 	.word	0xffffffff


	//   ....[172]....
        /*07b4*/ 	.word	0xffffffff


	//   ....[173]....
        /*07b8*/ 	.word	0xffffffff


	//   ....[174]....
        /*07bc*/ 	.word	0xffffffff


	//   ....[175]....
        /*07c0*/ 	.word	0xffffffff


	//   ....[176]....
        /*07c4*/ 	.word	0xffffffff


	//   ....[177]....
        /*07c8*/ 	.word	0xffffffff


	//   ....[178]....
        /*07cc*/ 	.word	0xffffffff


	//   ....[179]....
        /*07d0*/ 	.word	0xffffffff


	//   ....[180]....
        /*07d4*/ 	.word	0xffffffff


	//   ....[181]....
        /*07d8*/ 	.word	0xffffffff


	//   ....[182]....
        /*07dc*/ 	.word	0xffffffff


	//   ....[183]....
        /*07e0*/ 	.word	0xffffffff


	//   ....[184]....
        /*07e4*/ 	.word	0xffffffff


	//   ....[185]....
        /*07e8*/ 	.word	0xffffffff


	//   ....[186]....
        /*07ec*/ 	.word	0xffffffff


	//   ....[187]....
        /*07f0*/ 	.word	0xffffffff


	//   ....[188]....
        /*07f4*/ 	.word	0xffffffff


	//   ....[189]....
        /*07f8*/ 	.word	0xffffffff


	//   ....[190]....
        /*07fc*/ 	.word	0xffffffff


	//   ....[191]....
        /*0800*/ 	.word	0xffffffff


	//   ....[192]....
        /*0804*/ 	.word	0xffffffff


	//   ....[193]....
        /*0808*/ 	.word	0xffffffff


	//   ....[194]....
        /*080c*/ 	.word	0xffffffff


	//   ....[195]....
        /*0810*/ 	.word	0xffffffff


	//   ....[196]....
        /*0814*/ 	.word	0xffffffff


	//   ....[197]....
        /*0818*/ 	.word	0xffffffff


	//   ....[198]....
        /*081c*/ 	.word	0xffffffff


	//   ....[199]....
        /*0820*/ 	.word	0xffffffff


	//   ....[200]....
        /*0824*/ 	.word	0xffffffff


	//   ....[201]....
        /*0828*/ 	.word	0xffffffff


	//   ....[202]....
        /*082c*/ 	.word	0xffffffff


	//   ....[203]....
        /*0830*/ 	.word	0xffffffff


	//   ....[204]....
        /*0834*/ 	.word	0xffffffff


	//   ....[205]....
        /*0838*/ 	.word	0xffffffff


	//   ....[206]....
        /*083c*/ 	.word	0xffffffff


	//   ....[207]....
        /*0840*/ 	.word	0xffffffff


	//   ....[208]....
        /*0844*/ 	.word	0x0500000f


	//   ....[209]....
        /*0848*/ 	.word	0x0500000f


	//   ....[210]....
        /*084c*/ 	.word	0x0500000f


	//   ....[211]....
        /*0850*/ 	.word	0x0500000f


	//   ....[212]....
        /*0854*/ 	.word	0x0500000f


	//   ....[213]....
        /*0858*/ 	.word	0x0500000f


	//   ....[214]....
        /*085c*/ 	.word	0x0500000f


	//   ....[215]....
        /*0860*/ 	.word	0x0500000f


	//   ....[216]....
        /*0864*/ 	.word	0x0500000f


	//   ....[217]....
        /*0868*/ 	.word	0x0500000f


	//   ....[218]....
        /*086c*/ 	.word	0x0500000f


	//   ....[219]....
        /*0870*/ 	.word	0x0500000f


	//   ....[220]....
        /*0874*/ 	.word	0x0500000f


	//   ....[221]....
        /*0878*/ 	.word	0x0500000f


	//   ....[222]....
        /*087c*/ 	.word	0x0500000f


	//   ....[223]....
        /*0880*/ 	.word	0x0500000f


	//   ....[224]....
        /*0884*/ 	.word	0x0500000f


	//   ....[225]....
        /*0888*/ 	.word	0x0500000f


	//   ....[226]....
        /*088c*/ 	.word	0x0500000f


	//   ....[227]....
        /*0890*/ 	.word	0x0500000f


	//   ....[228]....
        /*0894*/ 	.word	0x0500000f


	//   ....[229]....
        /*0898*/ 	.word	0x0500000f


	//   ....[230]....
        /*089c*/ 	.word	0x0500000f


	//   ....[231]....
        /*08a0*/ 	.word	0x0500000f


	//   ....[232]....
        /*08a4*/ 	.word	0x0500000f


	//   ....[233]....
        /*08a8*/ 	.word	0x0500000f


	//   ....[234]....
        /*08ac*/ 	.word	0x0500000f


	//   ....[235]....
        /*08b0*/ 	.word	0x0500000f


	//   ....[236]....
        /*08b4*/ 	.word	0x0500000f


	//   ....[237]....
        /*08b8*/ 	.word	0x0500000f


	//   ....[238]....
        /*08bc*/ 	.word	0x0500000f


	//   ....[239]....
        /*08c0*/ 	.word	0x0500000f


	//   ....[240]....
        /*08c4*/ 	.word	0x0500000f


	//   ....[241]....
        /*08c8*/ 	.word	0x0500000f


	//   ....[242]....
        /*08cc*/ 	.word	0x0500000f


	//   ....[243]....
        /*08d0*/ 	.word	0x0500000f


	//   ....[244]....
        /*08d4*/ 	.word	0x0500000f


	//   ....[245]....
        /*08d8*/ 	.word	0x0500000f


	//   ....[246]....
        /*08dc*/ 	.word	0x0500000f


	//   ....[247]....
        /*08e0*/ 	.word	0x0500000f


	//   ....[248]....
        /*08e4*/ 	.word	0x0500000f


	//   ....[249]....
        /*08e8*/ 	.word	0x0500000f


	//   ....[250]....
        /*08ec*/ 	.word	0x0500000f


	//   ....[251]....
        /*08f0*/ 	.word	0x0500000f


	//   ....[252]....
        /*08f4*/ 	.word	0x0500000f


	//   ....[253]....
        /*08f8*/ 	.word	0x0500000f


	//   ....[254]....
        /*08fc*/ 	.word	0x0500000f


	//   ....[255]....
        /*0900*/ 	.word	0x0500000f


	//   ....[0]....
        /*0904*/ 	.word	0x0500000f


	//   ....[1]....
        /*0908*/ 	.word	0x0500000f


	//   ....[2]....
        /*090c*/ 	.word	0x0500000f


	//   ....[3]....
        /*0910*/ 	.word	0x0500000f


	//   ....[4]....
        /*0914*/ 	.word	0x0500000f


	//   ....[5]....
        /*0918*/ 	.word	0x0500000f


	//   ....[6]....
        /*091c*/ 	.word	0x0500000f


	//   ....[7]....
        /*0920*/ 	.word	0x0500000f


	//   ....[8]....
        /*0924*/ 	.word	0x0500000f


	//   ....[9]....
        /*0928*/ 	.word	0x0500000f


	//   ....[10]....
        /*092c*/ 	.word	0x0500000f


	//   ....[11]....
        /*0930*/ 	.word	0x0500000f


	//   ....[12]....
        /*0934*/ 	.word	0x0500000f


	//   ....[13]....
        /*0938*/ 	.word	0x0500000f


	//   ....[14]....
        /*093c*/ 	.word	0x0500000f


	//   ....[15]....
        /*0940*/ 	.word	0x0500000f


	//   ....[16]....
        /*0944*/ 	.word	0x0500000f


	//   ....[17]....
        /*0948*/ 	.word	0x0500000f


	//   ....[18]....
        /*094c*/ 	.word	0x0500000f


	//   ....[19]....
        /*0950*/ 	.word	0x0500000f


	//   ....[20]....
        /*0954*/ 	.word	0x0500000f


	//   ....[21]....
        /*0958*/ 	.word	0x0500000f


	//   ....[22]....
        /*095c*/ 	.word	0x0500000f


	//   ....[23]....
        /*0960*/ 	.word	0x0500000f


	//   ....[24]....
        /*0964*/ 	.word	0x0500000f


	//   ....[25]....
        /*0968*/ 	.word	0x0500000f


	//   ....[26]....
        /*096c*/ 	.word	0x0500000f


	//   ....[27]....
        /*0970*/ 	.word	0x0500000f


	//   ....[28]....
        /*0974*/ 	.word	0x0500000f


	//   ....[29]....
        /*0978*/ 	.word	0x0500000f


	//   ....[30]....
        /*097c*/ 	.word	0x0500000f


	//   ....[31]....
        /*0980*/ 	.word	0x0500000f


	//   ....[32]....
        /*0984*/ 	.word	0x0500000f


	//   ....[33]....
        /*0988*/ 	.word	0x0500000f


	//   ....[34]....
        /*098c*/ 	.word	0x0500000f


	//   ....[35]....
        /*0990*/ 	.word	0x0500000f


	//   ....[36]....
        /*0994*/ 	.word	0x0500000f


	//   ....[37]....
        /*0998*/ 	.word	0x0500000f


	//   ....[38]....
        /*099c*/ 	.word	0x0500000f


	//   ....[39]....
        /*09a0*/ 	.word	0x0500000f


	//   ....[40]....
        /*09a4*/ 	.word	0x0500000f


	//   ....[41]....
        /*09a8*/ 	.word	0x0500000f


	//   ....[42]....
        /*09ac*/ 	.word	0x0500000f


	//   ....[43]....
        /*09b0*/ 	.word	0x0500000f


	//   ....[44]....
        /*09b4*/ 	.word	0x0500000f


	//   ....[45]....
        /*09b8*/ 	.word	0x0500000f


	//   ....[46]....
        /*09bc*/ 	.word	0x0500000f


	//   ....[47]....
        /*09c0*/ 	.word	0x0500000f


	//   ....[48]....
        /*09c4*/ 	.word	0x0500000f


	//   ....[49]....
        /*09c8*/ 	.word	0x0500000f


	//   ....[50]....
        /*09cc*/ 	.word	0x0500000f


	//   ....[51]....
        /*09d0*/ 	.word	0x0500000f


	//   ....[52]....
        /*09d4*/ 	.word	0x0500000f


	//   ....[53]....
        /*09d8*/ 	.word	0x0500000f


	//   ....[54]....
        /*09dc*/ 	.word	0x0500000f


	//   ....[55]....
        /*09e0*/ 	.word	0x0500000f


	//   ....[56]....
        /*09e4*/ 	.word	0x0500000f


	//   ....[57]....
        /*09e8*/ 	.word	0x0500000f


	//   ....[58]....
        /*09ec*/ 	.word	0x0500000f


	//   ....[59]....
        /*09f0*/ 	.word	0x0500000f


	//   ....[60]....
        /*09f4*/ 	.word	0x0500000f


	//   ....[61]....
        /*09f8*/ 	.word	0x0500000f


	//   ....[62]....
        /*09fc*/ 	.word	0x0500000f


	//   ....[63]....
        /*0a00*/ 	.word	0x0500000f


	//   ....[64]....
        /*0a04*/ 	.word	0x0500000f


	//   ....[65]....
        /*0a08*/ 	.word	0x0500000f


	//   ....[66]....
        /*0a0c*/ 	.word	0x0500000f


	//   ....[67]....
        /*0a10*/ 	.word	0x0500000f


	//   ....[68]....
        /*0a14*/ 	.word	0x0500000f


	//   ....[69]....
        /*0a18*/ 	.word	0x0500000f


	//   ....[70]....
        /*0a1c*/ 	.word	0x0500000f


	//   ....[71]....
        /*0a20*/ 	.word	0x0500000f


	//   ....[72]....
        /*0a24*/ 	.word	0x0500000f


	//   ....[73]....
        /*0a28*/ 	.word	0x0500000f


	//   ....[74]....
        /*0a2c*/ 	.word	0x0500000f


	//   ....[75]....
        /*0a30*/ 	.word	0x0500000f


	//   ....[76]....
        /*0a34*/ 	.word	0x0500000f


	//   ....[77]....
        /*0a38*/ 	.word	0x0500000f


	//   ....[78]....
        /*0a3c*/ 	.word	0x0500000f


	//   ....[79]....
        /*0a40*/ 	.word	0x0500000f


	//   ....[80]....
        /*0a44*/ 	.word	0x0500000f


	//   ....[81]....
        /*0a48*/ 	.word	0x0500000f


	//   ....[82]....
        /*0a4c*/ 	.word	0x0500000f


	//   ....[83]....
        /*0a50*/ 	.word	0x0500000f


	//   ....[84]....
        /*0a54*/ 	.word	0x0500000f


	//   ....[85]....
        /*0a58*/ 	.word	0x0500000f


	//   ....[86]....
        /*0a5c*/ 	.word	0x0500000f


	//   ....[87]....
        /*0a60*/ 	.word	0x0500000f


	//   ....[88]....
        /*0a64*/ 	.word	0x0500000f


	//   ....[89]....
        /*0a68*/ 	.word	0x0500000f


	//   ....[90]....
        /*0a6c*/ 	.word	0x0500000f


	//   ....[91]....
        /*0a70*/ 	.word	0x0500000f


	//   ....[92]....
        /*0a74*/ 	.word	0x0500000f


	//   ....[93]....
        /*0a78*/ 	.word	0x0500000f


	//   ....[94]....
        /*0a7c*/ 	.word	0x0500000f


	//   ....[95]....
        /*0a80*/ 	.word	0x0500000f


	//   ....[96]....
        /*0a84*/ 	.word	0x0500000f


	//   ....[97]....
        /*0a88*/ 	.word	0x0500000f


	//   ....[98]....
        /*0a8c*/ 	.word	0x0500000f


	//   ....[99]....
        /*0a90*/ 	.word	0x0500000f


	//   ....[100]....
        /*0a94*/ 	.word	0x0500000f


	//   ....[101]....
        /*0a98*/ 	.word	0x0500000f


	//   ....[102]....
        /*0a9c*/ 	.word	0x0500000f


	//   ....[103]....
        /*0aa0*/ 	.word	0x0500000f


	//   ....[104]....
        /*0aa4*/ 	.word	0x0500000f


	//   ....[105]....
        /*0aa8*/ 	.word	0x0500000f


	//----- nvinfo : EIATTR_COOP_GROUP_INSTR_OFFSETS
	.align		4
.L_238:
        /*0aac*/ 	.byte	0x04, 0x28
        /*0aae*/ 	.short	(.L_240 - .L_239)


	//   ....[0]....
.L_239:
        /*0ab0*/ 	.word	0x00000070


	//   ....[1]....
        /*0ab4*/ 	.word	0x000001a0


	//   ....[2]....
        /*0ab8*/ 	.word	0x000001f0


	//   ....[3]....
        /*0abc*/ 	.word	0x00000420


	//   ....[4]....
        /*0ac0*/ 	.word	0x00000580


	//   ....[5]....
        /*0ac4*/ 	.word	0x000006a0


	//   ....[6]....
        /*0ac8*/ 	.word	0x00000800


	//   ....[7]....
        /*0acc*/ 	.word	0x0000a330


	//   ....[8]....
        /*0ad0*/ 	.word	0x0000ac20


	//   ....[9]....
        /*0ad4*/ 	.word	0x0000ac30


	//   ....[10]....
        /*0ad8*/ 	.word	0x0000ac40


	//   ....[11]....
        /*0adc*/ 	.word	0x0000ac50


	//   ....[12]....
        /*0ae0*/ 	.word	0x0000e2e0


	//   ....[13]....
        /*0ae4*/ 	.word	0x0000e2f0


	//   ....[14]....
        /*0ae8*/ 	.word	0x0000e300


	//   ....[15]....
        /*0aec*/ 	.word	0x0000e310


	//   ....[16]....
        /*0af0*/ 	.word	0x00011f40


	//   ....[17]....
        /*0af4*/ 	.word	0x000130a0


	//   ....[18]....
        /*0af8*/ 	.word	0x000139f0


	//   ....[19]....
        /*0afc*/ 	.word	0x00013d40


	//   ....[20]....
        /*0b00*/ 	.word	0x00014370


	//   ....[21]....
        /*0b04*/ 	.word	0x000143d0


	//   ....[22]....
        /*0b08*/ 	.word	0x000166e0


	//   ....[23]....
        /*0b0c*/ 	.word	0x000168b0


	//   ....[24]....
        /*0b10*/ 	.word	0x00017260


	//   ....[25]....
        /*0b14*/ 	.word	0x00017280


	//   ....[26]....
        /*0b18*/ 	.word	0x00017f40


	//   ....[27]....
        /*0b1c*/ 	.word	0x00017f60


	//   ....[28]....
        /*0b20*/ 	.word	0x0001a670


	//   ....[29]....
        /*0b24*/ 	.word	0x0001a6a0


	//   ....[30]....
        /*0b28*/ 	.word	0x0001a6d0


	//   ....[31]....
        /*0b2c*/ 	.word	0x0001a730


	//   ....[32]....
        /*0b30*/ 	.word	0x0001c9e0


	//   ....[33]....
        /*0b34*/ 	.word	0x0001cfb0


	//   ....[34]....
        /*0b38*/ 	.word	0x0001d960


	//   ....[35]....
        /*0b3c*/ 	.word	0x0001d980


	//   ....[36]....
        /*0b40*/ 	.word	0x0001e640


	//   ....[37]....
        /*0b44*/ 	.word	0x0001e660


	//   ....[38]....
        /*0b48*/ 	.word	0x0001fb20


	//   ....[39]....
        /*0b4c*/ 	.word	0x0001fb30


	//   ....[40]....
        /*0b50*/ 	.word	0x0001fbb0


	//   ....[41]....
        /*0b54*/ 	.word	0x0001fbc0


	//   ....[42]....
        /*0b58*/ 	.word	0x00020af0


	//   ....[43]....
        /*0b5c*/ 	.word	0x00020bb0


	//   ....[44]....
        /*0b60*/ 	.word	0x00020c30


	//   ....[45]....
        /*0b64*/ 	.word	0x00020cb0


	//   ....[46]....
        /*0b68*/ 	.word	0x00020d20


	//   ....[47]....
        /*0b6c*/ 	.word	0x00020d50


	//   ....[48]....
        /*0b70*/ 	.word	0x00020d80


	//   ....[49]....
        /*0b74*/ 	.word	0x00020db0


	//   ....[50]....
        /*0b78*/ 	.word	0x00020de0


	//   ....[51]....
        /*0b7c*/ 	.word	0x00020e10


	//   ....[52]....
        /*0b80*/ 	.word	0x00020e40


	//   ....[53]....
        /*0b84*/ 	.word	0x00020e70


	//   ....[54]....
        /*0b88*/ 	.word	0x00020ea0


	//   ....[55]....
        /*0b8c*/ 	.word	0x00020ed0


	//   ....[56]....
        /*0b90*/ 	.word	0x00020f00


	//   ....[57]....
        /*0b94*/ 	.word	0x00020f30


	//   ....[58]....
        /*0b98*/ 	.word	0x00020f60


	//   ....[59]....
        /*0b9c*/ 	.word	0x00020f90


	//   ....[60]....
        /*0ba0*/ 	.word	0x00020fc0


	//   ....[61]....
        /*0ba4*/ 	.word	0x00020ff0


	//   ....[62]....
        /*0ba8*/ 	.word	0x00021020


	//   ....[63]....
        /*0bac*/ 	.word	0x00021050


	//   ....[64]....
        /*0bb0*/ 	.word	0x00021080


	//   ....[65]....
        /*0bb4*/ 	.word	0x000210b0


	//   ....[66]....
        /*0bb8*/ 	.word	0x000210e0


	//   ....[67]....
        /*0bbc*/ 	.word	0x00021110


	//   ....[68]....
        /*0bc0*/ 	.word	0x00021140


	//   ....[69]....
        /*0bc4*/ 	.word	0x00021170


	//   ....[70]....
        /*0bc8*/ 	.word	0x000211a0


	//   ....[71]....
        /*0bcc*/ 	.word	0x000211d0


	//   ....[72]....
        /*0bd0*/ 	.word	0x00021200


	//   ....[73]....
        /*0bd4*/ 	.word	0x00021230


	//   ....[74]....
        /*0bd8*/ 	.word	0x00021260


	//   ....[75]....
        /*0bdc*/ 	.word	0x00021290


	//   ....[76]....
        /*0be0*/ 	.word	0x000212c0


	//   ....[77]....
        /*0be4*/ 	.word	0x000212e0


	//   ....[78]....
        /*0be8*/ 	.word	0x00021300


	//   ....[79]....
        /*0bec*/ 	.word	0x00021330


	//   ....[80]....
        /*0bf0*/ 	.word	0x00021360


	//   ....[81]....
        /*0bf4*/ 	.word	0x00021380


	//   ....[82]....
        /*0bf8*/ 	.word	0x000213b0


	//   ....[83]....
        /*0bfc*/ 	.word	0x000213e0


	//   ....[84]....
        /*0c00*/ 	.word	0x00021410


	//   ....[85]....
        /*0c04*/ 	.word	0x00021440


	//   ....[86]....
        /*0c08*/ 	.word	0x00021470


	//   ....[87]....
        /*0c0c*/ 	.word	0x000214a0


	//   ....[88]....
        /*0c10*/ 	.word	0x000214d0


	//   ....[89]....
        /*0c14*/ 	.word	0x00021500


	//   ....[90]....
        /*0c18*/ 	.word	0x00021520


	//   ....[91]....
        /*0c1c*/ 	.word	0x00021530


	//   ....[92]....
        /*0c20*/ 	.word	0x00021550


	//   ....[93]....
        /*0c24*/ 	.word	0x00021570


	//   ....[94]....
        /*0c28*/ 	.word	0x00021580


	//   ....[95]....
        /*0c2c*/ 	.word	0x000215b0


	//   ....[96]....
        /*0c30*/ 	.word	0x000215e0


	//   ....[97]....
        /*0c34*/ 	.word	0x00021600


	//   ....[98]....
        /*0c38*/ 	.word	0x00021610


	//   ....[99]....
        /*0c3c*/ 	.word	0x00021640


	//   ....[100]....
        /*0c40*/ 	.word	0x00021650


	//   ....[101]....
        /*0c44*/ 	.word	0x00021680


	//   ....[102]....
        /*0c48*/ 	.word	0x000216a0


	//   ....[103]....
        /*0c4c*/ 	.word	0x000216d0


	//   ....[104]....
        /*0c50*/ 	.word	0x00021700


	//   ....[105]....
        /*0c54*/ 	.word	0x00021730


	//   ....[106]....
        /*0c58*/ 	.word	0x00021750


	//   ....[107]....
        /*0c5c*/ 	.word	0x00021760


	//   ....[108]....
        /*0c60*/ 	.word	0x00021770


	//   ....[109]....
        /*0c64*/ 	.word	0x00021780


	//   ....[110]....
        /*0c68*/ 	.word	0x00021790


	//   ....[111]....
        /*0c6c*/ 	.word	0x000217a0


	//   ....[112]....
        /*0c70*/ 	.word	0x000217c0


	//   ....[113]....
        /*0c74*/ 	.word	0x000217f0


	//   ....[114]....
        /*0c78*/ 	.word	0x00021820


	//   ....[115]....
        /*0c7c*/ 	.word	0x00021850


	//   ....[116]....
        /*0c80*/ 	.word	0x00021880


	//   ....[117]....
        /*0c84*/ 	.word	0x000218b0


	//   ....[118]....
        /*0c88*/ 	.word	0x000218e0


	//   ....[119]....
        /*0c8c*/ 	.word	0x00021910


	//   ....[120]....
        /*0c90*/ 	.word	0x00021940


	//   ....[121]....
        /*0c94*/ 	.word	0x00021970


	//   ....[122]....
        /*0c98*/ 	.word	0x000219a0


	//   ....[123]....
        /*0c9c*/ 	.word	0x000219d0


	//   ....[124]....
        /*0ca0*/ 	.word	0x00021a00


	//   ....[125]....
        /*0ca4*/ 	.word	0x00021a30


	//   ....[126]....
        /*0ca8*/ 	.word	0x00021a50


	//   ....[127]....
        /*0cac*/ 	.word	0x00021a60


	//   ....[128]....
        /*0cb0*/ 	.word	0x00021a70


	//   ....[129]....
        /*0cb4*/ 	.word	0x00021a90


	//   ....[130]....
        /*0cb8*/ 	.word	0x00021ab0


	//   ....[131]....
        /*0cbc*/ 	.word	0x00021ad0


	//   ....[132]....
        /*0cc0*/ 	.word	0x00021b00


	//   ....[133]....
        /*0cc4*/ 	.word	0x00021b30


	//   ....[134]....
        /*0cc8*/ 	.word	0x00021b60


	//   ....[135]....
        /*0ccc*/ 	.word	0x00021b90


	//   ....[136]....
        /*0cd0*/ 	.word	0x00021bc0


	//   ....[137]....
        /*0cd4*/ 	.word	0x00021bf0


	//   ....[138]....
        /*0cd8*/ 	.word	0x00022510


	//   ....[139]....
        /*0cdc*/ 	.word	0x00022530


	//   ....[140]....
        /*0ce0*/ 	.word	0x00022540


	//   ....[141]....
        /*0ce4*/ 	.word	0x00022550


	//   ....[142]....
        /*0ce8*/ 	.word	0x00022e30


	//   ....[143]....
        /*0cec*/ 	.word	0x00022e40


	//   ....[144]....
        /*0cf0*/ 	.word	0x00022f90


	//   ....[145]....
        /*0cf4*/ 	.word	0x00022fa0


	//   ....[146]....
        /*0cf8*/ 	.word	0x000230f0


	//   ....[147]....
        /*0cfc*/ 	.word	0x00023100


	//   ....[148]....
        /*0d00*/ 	.word	0x00023250


	//   ....[149]....
        /*0d04*/ 	.word	0x00023260


	//   ....[150]....
        /*0d08*/ 	.word	0x00023650


	//   ....[151]....
        /*0d0c*/ 	.word	0x00023660


	//   ....[152]....
        /*0d10*/ 	.word	0x00024290


	//   ....[153]....
        /*0d14*/ 	.word	0x000242a0


	//   ....[154]....
        /*0d18*/ 	.word	0x00025610


	//   ....[155]....
        /*0d1c*/ 	.word	0x00025620


	//   ....[156]....
        /*0d20*/ 	.word	0x00025780


	//   ....[157]....
        /*0d24*/ 	.word	0x00025790


	//   ....[158]....
        /*0d28*/ 	.word	0x000258e0


	//   ....[159]....
        /*0d2c*/ 	.word	0x000258f0


	//   ....[160]....
        /*0d30*/ 	.word	0x00025a40


	//   ....[161]....
        /*0d34*/ 	.word	0x00025a50


	//   ....[162]....
        /*0d38*/ 	.word	0x00025c00


	//   ....[163]....
        /*0d3c*/ 	.word	0x00025e40


	//   ....[164]....
        /*0d40*/ 	.word	0x00025e70


	//   ....[165]....
        /*0d44*/ 	.word	0x00025ea0


	//   ....[166]....
        /*0d48*/ 	.word	0x00025ed0


	//   ....[167]....
        /*0d4c*/ 	.word	0x00025f00


	//   ....[168]....
        /*0d50*/ 	.word	0x00025f30


	//   ....[169]....
        /*0d54*/ 	.word	0x000260d0


	//   ....[170]....
        /*0d58*/ 	.word	0x00026100


	//   ....[171]....
        /*0d5c*/ 	.word	0x00026130


	//   ....[172]....
        /*0d60*/ 	.word	0x00026160


	//   ....[173]....
        /*0d64*/ 	.word	0x00026190


	//   ....[174]....
        /*0d68*/ 	.word	0x000261c0


	//   ....[175]....
        /*0d6c*/ 	.word	0x00026260


	//   ....[176]....
        /*0d70*/ 	.word	0x00026290


	//   ....[177]....
        /*0d74*/ 	.word	0x000262a0


	//   ....[178]....
        /*0d78*/ 	.word	0x000262d0


	//   ....[179]....
        /*0d7c*/ 	.word	0x00027d50


	//   ....[180]....
        /*0d80*/ 	.word	0x0002a0b0


	//   ....[181]....
        /*0d84*/ 	.word	0x0002ae30


	//   ....[182]....
        /*0d88*/ 	.word	0x0002ae50


	//   ....[183]....
        /*0d8c*/ 	.word	0x0002aeb0


	//   ....[184]....
        /*0d90*/ 	.word	0x0002af30


	//   ....[185]....
        /*0d94*/ 	.word	0x0002afc0


	//   ....[186]....
        /*0d98*/ 	.word	0x0002afd0


	//   ....[187]....
        /*0d9c*/ 	.word	0x0002b020


	//   ....[188]....
        /*0da0*/ 	.word	0x0002b060


	//   ....[189]....
        /*0da4*/ 	.word	0x0002d0b0


	//   ....[190]....
        /*0da8*/ 	.word	0x0002d0e0


	//   ....[191]....
        /*0dac*/ 	.word	0x0002d140


	//   ....[192]....
        /*0db0*/ 	.word	0x0002d170


	//   ....[193]....
        /*0db4*/ 	.word	0x0002d1a0


	//   ....[194]....
        /*0db8*/ 	.word	0x0002d1d0


	//   ....[195]....
        /*0dbc*/ 	.word	0x0002d200


	//   ....[196]....
        /*0dc0*/ 	.word	0x0002d230


	//   ....[197]....
        /*0dc4*/ 	.word	0x0002d400


	//   ....[198]....
        /*0dc8*/ 	.word	0x0002d430


	//   ....[199]....
        /*0dcc*/ 	.word	0x0002d460


	//   ....[200]....
        /*0dd0*/ 	.word	0x0002d490


	//   ....[201]....
        /*0dd4*/ 	.word	0x0002d4c0


	//   ....[202]....
        /*0dd8*/ 	.word	0x0002d4f0


	//   ....[203]....
        /*0ddc*/ 	.word	0x0002d5d0


	//   ....[204]....
        /*0de0*/ 	.word	0x0002d5f0


	//   ....[205]....
        /*0de4*/ 	.word	0x0002d600


	//   ....[206]....
        /*0de8*/ 	.word	0x0002d680


	//   ....[207]....
        /*0dec*/ 	.word	0x0002e1d0


	//   ....[208]....
        /*0df0*/ 	.word	0x0002e650


	//   ....[209]....
        /*0df4*/ 	.word	0x0002e6f0


	//   ....[210]....
        /*0df8*/ 	.word	0x0002e780


	//   ....[211]....
        /*0dfc*/ 	.word	0x0002e7d0


	//   ....[212]....
        /*0e00*/ 	.word	0x0002e820


	//   ....[213]....
        /*0e04*/ 	.word	0x0002e8f0


	//   ....[214]....
        /*0e08*/ 	.word	0x0002e980


	//   ....[215]....
        /*0e0c*/ 	.word	0x0002e9d0


	//   ....[216]....
        /*0e10*/ 	.word	0x0002ea20


	//   ....[217]....
        /*0e14*/ 	.word	0x0002ee90


	//   ....[218]....
        /*0e18*/ 	.word	0x0002efb0


	//   ....[219]....
        /*0e1c*/ 	.word	0x0002f0e0


	//   ....[220]....
        /*0e20*/ 	.word	0x0002f200


	//   ....[221]....
        /*0e24*/ 	.word	0x0002f330


	//   ....[222]....
        /*0e28*/ 	.word	0x0002f450


	//   ....[223]....
        /*0e2c*/ 	.word	0x0002f570


	//   ....[224]....
        /*0e30*/ 	.word	0x0002f5c0


	//   ....[225]....
        /*0e34*/ 	.word	0x0002f630


	//   ....[226]....
        /*0e38*/ 	.word	0x0002f6c0


	//   ....[227]....
        /*0e3c*/ 	.word	0x0002f720


	//   ....[228]....
        /*0e40*/ 	.word	0x0002f780


	//   ....[229]....
        /*0e44*/ 	.word	0x0002f800


	//   ....[230]....
        /*0e48*/ 	.word	0x0002f870


	//   ....[231]....
        /*0e4c*/ 	.word	0x0002f8d0


	//   ....[232]....
        /*0e50*/ 	.word	0x0002f920


	//   ....[233]....
        /*0e54*/ 	.word	0x0002f9a0


	//   ....[234]....
        /*0e58*/ 	.word	0x0002fa10


	//   ....[235]....
        /*0e5c*/ 	.word	0x0002fa70


	//   ....[236]....
        /*0e60*/ 	.word	0x0002fac0


	//   ....[237]....
        /*0e64*/ 	.word	0x0002fb40


	//   ....[238]....
        /*0e68*/ 	.word	0x0002fbb0


	//   ....[239]....
        /*0e6c*/ 	.word	0x0002fc10


	//   ....[240]....
        /*0e70*/ 	.word	0x0002fc60


	//   ....[241]....
        /*0e74*/ 	.word	0x0002fd10


	//   ....[242]....
        /*0e78*/ 	.word	0x0002fd60


	//   ....[243]....
        /*0e7c*/ 	.word	0x0002fdc0


	//   ....[244]....
        /*0e80*/ 	.word	0x0002fe10


	//   ....[245]....
        /*0e84*/ 	.word	0x0002fe90


	//   ....[246]....
        /*0e88*/ 	.word	0x0002fee0


	//   ....[247]....
        /*0e8c*/ 	.word	0x0002ff40


	//   ....[248]....
        /*0e90*/ 	.word	0x0002ffb0


	//   ....[249]....
        /*0e94*/ 	.word	0x00030020


	//   ....[250]....
        /*0e98*/ 	.word	0x00030080


	//   ....[251]....
        /*0e9c*/ 	.word	0x000300f0


	//   ....[252]....
        /*0ea0*/ 	.word	0x00030150


	//   ....[253]....
        /*0ea4*/ 	.word	0x000301b0


	//   ....[254]....
        /*0ea8*/ 	.word	0x00030220


	//   ....[255]....
        /*0eac*/ 	.word	0x00030280


	//   ....[0]....
        /*0eb0*/ 	.word	0x000302f0


	//   ....[1]....
        /*0eb4*/ 	.word	0x00030370


	//   ....[2]....
        /*0eb8*/ 	.word	0x000303e0


	//   ....[3]....
        /*0ebc*/ 	.word	0x00030440


	//   ....[4]....
        /*0ec0*/ 	.word	0x00030490


	//   ....[5]....
        /*0ec4*/ 	.word	0x000304f0


	//   ....[6]....
        /*0ec8*/ 	.word	0x00030580


	//   ....[7]....
        /*0ecc*/ 	.word	0x000305e0


	//   ....[8]....
        /*0ed0*/ 	.word	0x00030630


	//   ....[9]....
        /*0ed4*/ 	.word	0x000306d0


	//   ....[10]....
        /*0ed8*/ 	.word	0x00030720


	//   ....[11]....
        /*0edc*/ 	.word	0x00030780


	//   ....[12]....
        /*0ee0*/ 	.word	0x000307d0


	//   ....[13]....
        /*0ee4*/ 	.word	0x00030850


	//   ....[14]....
        /*0ee8*/ 	.word	0x000308a0


	//   ....[15]....
        /*0eec*/ 	.word	0x00030900


	//   ....[16]....
        /*0ef0*/ 	.word	0x00030970


	//   ....[17]....
        /*0ef4*/ 	.word	0x000309e0


	//   ....[18]....
        /*0ef8*/ 	.word	0x00030a40


	//   ....[19]....
        /*0efc*/ 	.word	0x00030ab0


	//   ....[20]....
        /*0f00*/ 	.word	0x00030b10


	//   ....[21]....
        /*0f04*/ 	.word	0x00030b80


	//   ....[22]....
        /*0f08*/ 	.word	0x00030bd0


	//   ....[23]....
        /*0f0c*/ 	.word	0x00030c40


	//   ....[24]....
        /*0f10*/ 	.word	0x00030ca0


	//   ....[25]....
        /*0f14*/ 	.word	0x00030d20


	//   ....[26]....
        /*0f18*/ 	.word	0x00030d70


	//   ....[27]....
        /*0f1c*/ 	.word	0x00030df0


	//   ....[28]....
        /*0f20*/ 	.word	0x00030e40


	//   ....[29]....
        /*0f24*/ 	.word	0x00030ec0


	//   ....[30]....
        /*0f28*/ 	.word	0x00030f30


	//   ....[31]....
        /*0f2c*/ 	.word	0x00030f90


	//   ....[32]....
        /*0f30*/ 	.word	0x00030ff0


	//   ....[33]....
        /*0f34*/ 	.word	0x00031070


	//   ....[34]....
        /*0f38*/ 	.word	0x000310e0


	//   ....[35]....
        /*0f3c*/ 	.word	0x00031140


	//   ....[36]....
        /*0f40*/ 	.word	0x00031190


	//   ....[37]....
        /*0f44*/ 	.word	0x000311f0


	//   ....[38]....
        /*0f48*/ 	.word	0x00031240


	//   ....[39]....
        /*0f4c*/ 	.word	0x000312a0


	//   ....[40]....
        /*0f50*/ 	.word	0x000312f0


	//   ....[41]....
        /*0f54*/ 	.word	0x00031350


	//   ....[42]....
        /*0f58*/ 	.word	0x000313b0


	//   ....[43]....
        /*0f5c*/ 	.word	0x00031410


	//   ....[44]....
        /*0f60*/ 	.word	0x00031460


	//   ....[45]....
        /*0f64*/ 	.word	0x000314f0


	//   ....[46]....
        /*0f68*/ 	.word	0x00031550


	//   ....[47]....
        /*0f6c*/ 	.word	0x000315b0


	//   ....[48]....
        /*0f70*/ 	.word	0x00031600


	//   ....[49]....
        /*0f74*/ 	.word	0x00031690


	//   ....[50]....
        /*0f78*/ 	.word	0x00031710


	//   ....[51]....
        /*0f7c*/ 	.word	0x00031790


	//   ....[52]....
        /*0f80*/ 	.word	0x000317e0


	//   ....[53]....
        /*0f84*/ 	.word	0x00031870


	//   ....[54]....
        /*0f88*/ 	.word	0x000318e0


	//   ....[55]....
        /*0f8c*/ 	.word	0x00031960


	//   ....[56]....
        /*0f90*/ 	.word	0x000319b0


	//   ....[57]....
        /*0f94*/ 	.word	0x00031a40


	//   ....[58]....
        /*0f98*/ 	.word	0x00031a90


	//   ....[59]....
        /*0f9c*/ 	.word	0x00031b20


	//   ....[60]....
        /*0fa0*/ 	.word	0x00031bb0


	//   ....[61]....
        /*0fa4*/ 	.word	0x00031c40


	//   ....[62]....
        /*0fa8*/ 	.word	0x00031cd0


	//   ....[63]....
        /*0fac*/ 	.word	0x00031d60


	//   ....[64]....
        /*0fb0*/ 	.word	0x00031df0


	//   ....[65]....
        /*0fb4*/ 	.word	0x00031e70


	//   ....[66]....
        /*0fb8*/ 	.word	0x00031ec0


	//   ....[67]....
        /*0fbc*/ 	.word	0x00031f60


	//   ....[68]....
        /*0fc0*/ 	.word	0x00031ff0


	//   ....[69]....
        /*0fc4*/ 	.word	0x00032070


	//   ....[70]....
        /*0fc8*/ 	.word	0x000320c0


	//   ....[71]....
        /*0fcc*/ 	.word	0x00032150


	//   ....[72]....
        /*0fd0*/ 	.word	0x000321e0


	//   ....[73]....
        /*0fd4*/ 	.word	0x00032270


	//   ....[74]....
        /*0fd8*/ 	.word	0x00032300


	//   ....[75]....
        /*0fdc*/ 	.word	0x00032390


	//   ....[76]....
        /*0fe0*/ 	.word	0x00032420


	//   ....[77]....
        /*0fe4*/ 	.word	0x000324e0


	//   ....[78]....
        /*0fe8*/ 	.word	0x000327c0


	//   ....[79]....
        /*0fec*/ 	.word	0x000329d0


	//   ....[80]....
        /*0ff0*/ 	.word	0x00032a20


	//   ....[81]....
        /*0ff4*/ 	.word	0x00032a80


	//   ....[82]....
        /*0ff8*/ 	.word	0x00032b90


	//   ....[83]....
        /*0ffc*/ 	.word	0x00032bf0


	//   ....[84]....
        /*1000*/ 	.word	0x00032d00


	//   ....[85]....
        /*1004*/ 	.word	0x00032d60


	//   ....[86]....
        /*1008*/ 	.word	0x00032e40


	//   ....[87]....
        /*100c*/ 	.word	0x00033160


	//   ....[88]....
        /*1010*/ 	.word	0x00033200


	//   ....[89]....
        /*1014*/ 	.word	0x000333a0


	//   ....[90]....
        /*1018*/ 	.word	0x00033420


	//   ....[91]....
        /*101c*/ 	.word	0x000334a0


	//   ....[92]....
        /*1020*/ 	.word	0x00033520


	//   ....[93]....
        /*1024*/ 	.word	0x000335a0


	//   ....[94]....
        /*1028*/ 	.word	0x00033630


	//   ....[95]....
        /*102c*/ 	.word	0x000336d0


	//   ....[96]....
        /*1030*/ 	.word	0x00033780


	//   ....[97]....
        /*1034*/ 	.word	0x00033800


	//   ....[98]....
        /*1038*/ 	.word	0x00033880


	//   ....[99]....
        /*103c*/ 	.word	0x00033900


	//   ....[100]....
        /*1040*/ 	.word	0x00033990


	//   ....[101]....
        /*1044*/ 	.word	0x00033a10


	//   ....[102]....
        /*1048*/ 	.word	0x00033ac0


	//   ....[103]....
        /*104c*/ 	.word	0x00033b10


	//   ....[104]....
        /*1050*/ 	.word	0x00033bd0


	//   ....[105]....
        /*1054*/ 	.word	0x00033d00


	//----- nvinfo : EIATTR_REG_RECONFIG
	.align		4
.L_240:
        /*1058*/ 	.byte	0x01, 0x54
	.zero		2


	//----- nvinfo : EIATTR_SYSCALL_OFFSETS
	.align		4
        /*105c*/ 	.byte	0x04, 0x46
        /*105e*/ 	.short	(.L_242 - .L_241)


	//   ....[0]....
.L_241:
        /*1060*/ 	.word	0x00002220


	//   ....[1]....
        /*1064*/ 	.word	0x00002370


	//   ....[2]....
        /*1068*/ 	.word	0x0000a4c0


	//   ....[3]....
        /*106c*/ 	.word	0x0000aa00


	//   ....[4]....
        /*1070*/ 	.word	0x00029b20


	//   ....[5]....
        /*1074*/ 	.word	0x00029cb0


	//   ....[6]....
        /*1078*/ 	.word	0x00029e00


	//   ....[7]....
        /*107c*/ 	.word	0x00029f40


	//   ....[8]....
        /*1080*/ 	.word	0x0002a9c0


	//----- nvinfo : EIATTR_MBARRIER_INSTR_OFFSETS
	.align		4
.L_242:
        /*1084*/ 	.byte	0x04, 0x39
        /*1086*/ 	.short	(.L_244 - .L_243)


	//   ....[0]....
.L_243:
        /*1088*/ 	.word	0x000002d0
        /*108c*/ 	.word	0x000000ff
        /*1090*/ 	.word	0x0002a800
        /*1094*/ 	.short	0x0100
        /*1096*/ 	.byte	0x08
	.zero		1


	//   ....[1]....
        /*1098*/ 	.word	0x000002e0
        /*109c*/ 	.word	0x000000ff
        /*10a0*/ 	.word	0x0002a820
        /*10a4*/ 	.short	0x0100
        /*10a6*/ 	.byte	0x08
	.zero		1


	//   ....[2]....
        /*10a8*/ 	.word	0x000003d0
        /*10ac*/ 	.word	0x000000ff
        /*10b0*/ 	.word	0x0002a830
        /*10b4*/ 	.short	0x0100
        /*10b6*/ 	.byte	0x08
	.zero		1


	//   ....[3]....
        /*10b8*/ 	.word	0x000003e0
        /*10bc*/ 	.word	0x000000ff
        /*10c0*/ 	.word	0x0002a840
        /*10c4*/ 	.short	0x0100
        /*10c6*/ 	.byte	0x08
	.zero		1


	//   ....[4]....
        /*10c8*/ 	.word	0x000003f0
        /*10cc*/ 	.word	0x000000ff
        /*10d0*/ 	.word	0x0002a838
        /*10d4*/ 	.short	0x0100
        /*10d6*/ 	.byte	0x08
	.zero		1


	//   ....[5]....
        /*10d8*/ 	.word	0x00000400
        /*10dc*/ 	.word	0x000000ff
        /*10e0*/ 	.word	0x0002a848
        /*10e4*/ 	.short	0x0100
        /*10e6*/ 	.byte	0x08
	.zero		1


	//   ....[6]....
        /*10e8*/ 	.word	0x00000530
        /*10ec*/ 	.word	0x000000ff
        /*10f0*/ 	.word	0x0002a850
        /*10f4*/ 	.short	0x0100
        /*10f6*/ 	.byte	0x08
	.zero		1


	//   ....[7]....
        /*10f8*/ 	.word	0x00000540
        /*10fc*/ 	.word	0x000000ff
        /*1100*/ 	.word	0x0002a860
        /*1104*/ 	.short	0x0100
        /*1106*/ 	.byte	0x08
	.zero		1


	//   ....[8]....
        /*1108*/ 	.word	0x00000550
        /*110c*/ 	.word	0x000000ff
        /*1110*/ 	.word	0x0002a858
        /*1114*/ 	.short	0x0100
        /*1116*/ 	.byte	0x08
	.zero		1


	//   ....[9]....
        /*1118*/ 	.word	0x00000560
        /*111c*/ 	.word	0x000000ff
        /*1120*/ 	.word	0x0002a868
        /*1124*/ 	.short	0x0100
        /*1126*/ 	.byte	0x08
	.zero		1


	//   ....[10]....
        /*1128*/ 	.word	0x00000650
        /*112c*/ 	.word	0x000000ff
        /*1130*/ 	.word	0x0002a870
        /*1134*/ 	.short	0x0100
        /*1136*/ 	.byte	0x06
	.zero		1


	//   ....[11]....
        /*1138*/ 	.word	0x00000660
        /*113c*/ 	.word	0x000000ff
        /*1140*/ 	.word	0x0002a880
        /*1144*/ 	.short	0x0100
        /*1146*/ 	.byte	0x06
	.zero		1


	//   ....[12]....
        /*1148*/ 	.word	0x00000670
        /*114c*/ 	.word	0x000000ff
        /*1150*/ 	.word	0x0002a878
        /*1154*/ 	.short	0x0100
        /*1156*/ 	.byte	0x06
	.zero		1


	//   ....[13]....
        /*1158*/ 	.word	0x00000680
        /*115c*/ 	.word	0x000000ff
        /*1160*/ 	.word	0x0002a888
        /*1164*/ 	.short	0x0100
        /*1166*/ 	.byte	0x06
	.zero		1


	//   ....[14]....
        /*1168*/ 	.word	0x000007b0
        /*116c*/ 	.word	0x000000ff
        /*1170*/ 	.word	0x0002a890
        /*1174*/ 	.short	0x0100
        /*1176*/ 	.byte	0x08
	.zero		1


	//   ....[15]....
        /*1178*/ 	.word	0x000007c0
        /*117c*/ 	.word	0x000000ff
        /*1180*/ 	.word	0x0002a8a0
        /*1184*/ 	.short	0x0100
        /*1186*/ 	.byte	0x08
	.zero		1


	//   ....[16]....
        /*1188*/ 	.word	0x000007d0
        /*118c*/ 	.word	0x000000ff
        /*1190*/ 	.word	0x0002a898
        /*1194*/ 	.short	0x0100
        /*1196*/ 	.byte	0x08
	.zero		1


	//   ....[17]....
        /*1198*/ 	.word	0x000007e0
        /*119c*/ 	.word	0x000000ff
        /*11a0*/ 	.word	0x0002a8a8
        /*11a4*/ 	.short	0x0100
        /*11a6*/ 	.byte	0x08
	.zero		1


	//   ....[18]....
        /*11a8*/ 	.word	0x00000910
        /*11ac*/ 	.word	0x000000ff
        /*11b0*/ 	.word	0x0002a8b0
        /*11b4*/ 	.short	0x0100
        /*11b6*/ 	.byte	0x08
	.zero		1


	//   ....[19]....
        /*11b8*/ 	.word	0x00000920
        /*11bc*/ 	.word	0x000000ff
        /*11c0*/ 	.word	0x0002a8c0
        /*11c4*/ 	.short	0x0100
        /*11c6*/ 	.byte	0x08
	.zero		1


	//   ....[20]....
        /*11c8*/ 	.word	0x00000930
        /*11cc*/ 	.word	0x000000ff
        /*11d0*/ 	.word	0x0002a8b8
        /*11d4*/ 	.short	0x0100
        /*11d6*/ 	.byte	0x08
	.zero		1


	//   ....[21]....
        /*11d8*/ 	.word	0x00000940
        /*11dc*/ 	.word	0x000000ff
        /*11e0*/ 	.word	0x0002a8c8
        /*11e4*/ 	.short	0x0100
        /*11e6*/ 	.byte	0x08
	.zero		1


	//   ....[22]....
        /*11e8*/ 	.word	0x00003470
        /*11ec*/ 	.word	0x00000068
        /*11f0*/ 	.word	0x0002a890
        /*11f4*/ 	.short	0x010a
        /*11f6*/ 	.byte	0x3f
	.zero		1


	//   ....[23]....
        /*11f8*/ 	.word	0x00006310
        /*11fc*/ 	.word	0x00000068
        /*1200*/ 	.word	0x0002a890
        /*1204*/ 	.short	0x010a
        /*1206*/ 	.byte	0x3f
	.zero		1


	//   ....[24]....
        /*1208*/ 	.word	0x00009230
        /*120c*/ 	.word	0x00000068
        /*1210*/ 	.word	0x0002a890
        /*1214*/ 	.short	0x010a
        /*1216*/ 	.byte	0x3f
	.zero		1


	//   ....[25]....
        /*1218*/ 	.word	0x000094a0
        /*121c*/ 	.word	0x00000004
        /*1220*/ 	.word	0x00000000
        /*1224*/ 	.short	0x0101
        /*1226*/ 	.byte	0x3f
	.zero		1


	//   ....[26]....
        /*1228*/ 	.word	0x000094e0
        /*122c*/ 	.word	0x00000068
        /*1230*/ 	.word	0x0002a8b0
        /*1234*/ 	.short	0x010a
        /*1236*/ 	.byte	0x3f
	.zero		1


	//   ....[27]....
        /*1238*/ 	.word	0x00009810
        /*123c*/ 	.word	0x00000068
        /*1240*/ 	.word	0x00000000
        /*1244*/ 	.short	0x0101
        /*1246*/ 	.byte	0x3f
	.zero		1


	//   ....[28]....
        /*1248*/ 	.word	0x0000a780
        /*124c*/ 	.word	0x00000010
        /*1250*/ 	.word	0x0002a800
        /*1254*/ 	.short	0x010a
        /*1256*/ 	.byte	0x3f
	.zero		1


	//   ....[29]....
        /*1258*/ 	.word	0x0000a7d0
        /*125c*/ 	.word	0x00000010
        /*1260*/ 	.word	0x0002a800
        /*1264*/ 	.short	0x010a
        /*1266*/ 	.byte	0x3f
	.zero		1


	//   ....[30]....
        /*1268*/ 	.word	0x0000b1c0
        /*126c*/ 	.word	0x00000010
        /*1270*/ 	.word	0x0002a800
        /*1274*/ 	.short	0x010a
        /*1276*/ 	.byte	0x3f
	.zero		1


	//   ....[31]....
        /*1278*/ 	.word	0x0000e7c0
        /*127c*/ 	.word	0x00000010
        /*1280*/ 	.word	0x0002a800
        /*1284*/ 	.short	0x010a
        /*1286*/ 	.byte	0x3f
	.zero		1


	//   ....[32]....
        /*1288*/ 	.word	0x00011940
        /*128c*/ 	.word	0x00000008
        /*1290*/ 	.word	0x0002a830
        /*1294*/ 	.short	0x010a
        /*1296*/ 	.byte	0x3f
	.zero		1


	//   ....[33]....
        /*1298*/ 	.word	0x000119b0
        /*129c*/ 	.word	0x00000008
        /*12a0*/ 	.word	0x0002a830
        /*12a4*/ 	.short	0x010a
        /*12a6*/ 	.byte	0x3f
	.zero		1


	//   ....[34]....
        /*12a8*/ 	.word	0x00012280
        /*12ac*/ 	.word	0x00000008
        /*12b0*/ 	.word	0x00000000
        /*12b4*/ 	.short	0x0101
        /*12b6*/ 	.byte	0x3f
	.zero		1


	//   ....[35]....
        /*12b8*/ 	.word	0x000157c0
        /*12bc*/ 	.word	0x00000007
        /*12c0*/ 	.word	0x0002a830
        /*12c4*/ 	.short	0x010a
        /*12c6*/ 	.byte	0x3f
	.zero		1


	//   ....[36]....
        /*12c8*/ 	.word	0x00015810
        /*12cc*/ 	.word	0x00000007
        /*12d0*/ 	.word	0x0002a830
        /*12d4*/ 	.short	0x010a
        /*12d6*/ 	.byte	0x3f
	.zero		1


	//   ....[37]....
        /*12d8*/ 	.word	0x00015b60
        /*12dc*/ 	.word	0x00000007
        /*12e0*/ 	.word	0x0002a850
        /*12e4*/ 	.short	0x010a
        /*12e6*/ 	.byte	0x3f
	.zero		1


	//   ....[38]....
        /*12e8*/ 	.word	0x00015ba0
        /*12ec*/ 	.word	0x00000007
        /*12f0*/ 	.word	0x0002a850
        /*12f4*/ 	.short	0x010a
        /*12f6*/ 	.byte	0x3f
	.zero		1


	//   ....[39]....
        /*12f8*/ 	.word	0x00016700
        /*12fc*/ 	.word	0x00000014
        /*1300*/ 	.word	0x00000000
        /*1304*/ 	.short	0x0101
        /*1306*/ 	.byte	0x3f
	.zero		1


	//   ....[40]....
        /*1308*/ 	.word	0x000188e0
        /*130c*/ 	.word	0x00000013
        /*1310*/ 	.word	0x00000000
        /*1314*/ 	.short	0x0101
        /*1316*/ 	.byte	0x3f
	.zero		1


	//   ....[41]....
        /*1318*/ 	.word	0x00019480
        /*131c*/ 	.word	0x00000007
        /*1320*/ 	.word	0x0002a830
        /*1324*/ 	.short	0x010a
        /*1326*/ 	.byte	0x3f
	.zero		1


	//   ....[42]....
        /*1328*/ 	.word	0x000194d0
        /*132c*/ 	.word	0x00000007
        /*1330*/ 	.word	0x0002a830
        /*1334*/ 	.short	0x010a
        /*1336*/ 	.byte	0x3f
	.zero		1


	//   ....[43]....
        /*1338*/ 	.word	0x00019850
        /*133c*/ 	.word	0x00000007
        /*1340*/ 	.word	0x0002a850
        /*1344*/ 	.short	0x010a
        /*1346*/ 	.byte	0x3f
	.zero		1


	//   ....[44]....
        /*1348*/ 	.word	0x00019890
        /*134c*/ 	.word	0x00000007
        /*1350*/ 	.word	0x0002a850
        /*1354*/ 	.short	0x010a
        /*1356*/ 	.byte	0x3f
	.zero		1


	//   ....[45]....
        /*1358*/ 	.word	0x0001b000
        /*135c*/ 	.word	0x000000b3
        /*1360*/ 	.word	0x00000000
        /*1364*/ 	.short	0x0101
        /*1366*/ 	.byte	0x3f
	.zero		1


	//   ....[46]....
        /*1368*/ 	.word	0x0001b570
        /*136c*/ 	.word	0x00000013
        /*1370*/ 	.word	0x00000000
        /*1374*/ 	.short	0x0101
        /*1376*/ 	.byte	0x3f
	.zero		1


	//   ....[47]....
        /*1378*/ 	.word	0x0001be90
        /*137c*/ 	.word	0x00000007
        /*1380*/ 	.word	0x0002a830
        /*1384*/ 	.short	0x010a
        /*1386*/ 	.byte	0x3f
	.zero		1


	//   ....[48]....
        /*1388*/ 	.word	0x0001bee0
        /*138c*/ 	.word	0x00000007
        /*1390*/ 	.word	0x0002a830
        /*1394*/ 	.short	0x010a
        /*1396*/ 	.byte	0x3f
	.zero		1


	//   ....[49]....
        /*1398*/ 	.word	0x0001c260
        /*139c*/ 	.word	0x00000007
        /*13a0*/ 	.word	0x0002a850
        /*13a4*/ 	.short	0x010a
        /*13a6*/ 	.byte	0x3f
	.zero		1


	//   ....[50]....
        /*13a8*/ 	.word	0x0001c2a0
        /*13ac*/ 	.word	0x00000007
        /*13b0*/ 	.word	0x0002a850
        /*13b4*/ 	.short	0x010a
        /*13b6*/ 	.byte	0x3f
	.zero		1


	//   ....[51]....
        /*13b8*/ 	.word	0x0001cdf0
        /*13bc*/ 	.word	0x00000015
        /*13c0*/ 	.word	0x00000000
        /*13c4*/ 	.short	0x0101
        /*13c6*/ 	.byte	0x3f
	.zero		1


	//   ....[52]....
        /*13c8*/ 	.word	0x0001efd0
        /*13cc*/ 	.word	0x00000013
        /*13d0*/ 	.word	0x00000000
        /*13d4*/ 	.short	0x0101
        /*13d6*/ 	.byte	0x3f
	.zero		1


	//   ....[53]....
        /*13d8*/ 	.word	0x0001f840
        /*13dc*/ 	.word	0x00000000
        /*13e0*/ 	.word	0x0002a850
        /*13e4*/ 	.short	0x010a
        /*13e6*/ 	.byte	0x3f
	.zero		1


	//   ....[54]....
        /*13e8*/ 	.word	0x0001f8c0
        /*13ec*/ 	.word	0x00000000
        /*13f0*/ 	.word	0x0002a850
        /*13f4*/ 	.short	0x010a
        /*13f6*/ 	.byte	0x3f
	.zero		1


	//   ....[55]....
        /*13f8*/ 	.word	0x0001fe80
        /*13fc*/ 	.word	0x00000003
        /*1400*/ 	.word	0x00000000
        /*1404*/ 	.short	0x0101
        /*1406*/ 	.byte	0x3f
	.zero		1


	//   ....[56]....
        /*1408*/ 	.word	0x00022dd0
        /*140c*/ 	.word	0x00000000
        /*1410*/ 	.word	0x00000000
        /*1414*/ 	.short	0x0101
        /*1416*/ 	.byte	0x3f
	.zero		1


	//   ....[57]....
        /*1418*/ 	.word	0x00023450
        /*141c*/ 	.word	0x00000028
        /*1420*/ 	.word	0x00000000
        /*1424*/ 	.short	0x0101
        /*1426*/ 	.byte	0x3f
	.zero		1


	//   ....[58]....
        /*1428*/ 	.word	0x00027e30
        /*142c*/ 	.word	0x00000012
        /*1430*/ 	.word	0x0002a820
        /*1434*/ 	.short	0x010a
        /*1436*/ 	.byte	0x3f
	.zero		1


	//   ....[59]....
        /*1438*/ 	.word	0x00027f00
        /*143c*/ 	.word	0x00000008
        /*1440*/ 	.word	0x0002a8a0
        /*1444*/ 	.short	0x010a
        /*1446*/ 	.byte	0x3f
	.zero		1


	//   ....[60]....
        /*1448*/ 	.word	0x00028340
        /*144c*/ 	.word	0x00000008
        /*1450*/ 	.word	0x0002a8c0
        /*1454*/ 	.short	0x010a
        /*1456*/ 	.byte	0x3f
	.zero		1


	//   ....[61]....
        /*1458*/ 	.word	0x000288e0
        /*145c*/ 	.word	0x00000009
        /*1460*/ 	.word	0x0002a8a0
        /*1464*/ 	.short	0x010a
        /*1466*/ 	.byte	0x3f
	.zero		1


	//   ....[62]....
        /*1468*/ 	.word	0x00028d10
        /*146c*/ 	.word	0x00000009
        /*1470*/ 	.word	0x0002a8c0
        /*1474*/ 	.short	0x010a
        /*1476*/ 	.byte	0x3f
	.zero		1


	//   ....[63]....
        /*1478*/ 	.word	0x0002a330
        /*147c*/ 	.word	0x00000002
        /*1480*/ 	.word	0x0002a880
        /*1484*/ 	.short	0x010a
        /*1486*/ 	.byte	0x3f
	.zero		1


	//   ....[64]....
        /*1488*/ 	.word	0x0002a570
        /*148c*/ 	.word	0x00000002
        /*1490*/ 	.word	0x0002a840
        /*1494*/ 	.short	0x010a
        /*1496*/ 	.byte	0x3f
	.zero		1


	//   ....[65]....
        /*1498*/ 	.word	0x0002b140
        /*149c*/ 	.word	0x00000012
        /*14a0*/ 	.word	0x0002a800
        /*14a4*/ 	.short	0x0107
        /*14a6*/ 	.byte	0x3f
	.zero		1


	//   ....[66]....
        /*14a8*/ 	.word	0x0002b240
        /*14ac*/ 	.word	0x00000012
        /*14b0*/ 	.word	0x0002a800
        /*14b4*/ 	.short	0x0101
        /*14b6*/ 	.byte	0x3f
	.zero		1


	//   ....[67]....
        /*14b8*/ 	.word	0x0002b260
        /*14bc*/ 	.word	0x00000012
        /*14c0*/ 	.word	0x0002a820
        /*14c4*/ 	.short	0x010a
        /*14c6*/ 	.byte	0x3f
	.zero		1


	//   ....[68]....
        /*14c8*/ 	.word	0x0002b570
        /*14cc*/ 	.word	0x00000006
        /*14d0*/ 	.word	0x0002a880
        /*14d4*/ 	.short	0x010a
        /*14d6*/ 	.byte	0x3f
	.zero		1


	//   ....[69]....
        /*14d8*/ 	.word	0x0002b9c0
        /*14dc*/ 	.word	0x00000006
        /*14e0*/ 	.word	0x0002a840
        /*14e4*/ 	.short	0x010a
        /*14e6*/ 	.byte	0x3f
	.zero		1


	//   ....[70]....
        /*14e8*/ 	.word	0x0002be70
        /*14ec*/ 	.word	0x0000000d
        /*14f0*/ 	.word	0x0002a870
        /*14f4*/ 	.short	0x010a
        /*14f6*/ 	.byte	0x3f
	.zero		1


	//   ....[71]....
        /*14f8*/ 	.word	0x0002bee0
        /*14fc*/ 	.word	0x0000000d
        /*1500*/ 	.word	0x0002a860
        /*1504*/ 	.short	0x010a
        /*1506*/ 	.byte	0x3f
	.zero		1


	//   ....[72]....
        /*1508*/ 	.word	0x0002c4c0
        /*150c*/ 	.word	0x0000000d
        /*1510*/ 	.word	0x0002a850
        /*1514*/ 	.short	0x0101
        /*1516*/ 	.byte	0x3f
	.zero		1


	//   ....[73]....
        /*1518*/ 	.word	0x0002c540
        /*151c*/ 	.word	0x0000000d
        /*1520*/ 	.word	0x00000000
        /*1524*/ 	.short	0x0101
        /*1526*/ 	.byte	0x3f
	.zero		1


	//   ....[74]....
        /*1528*/ 	.word	0x0002c770
        /*152c*/ 	.word	0x0000000c
        /*1530*/ 	.word	0x0002a870
        /*1534*/ 	.short	0x010a
        /*1536*/ 	.byte	0x3f
	.zero		1


	//   ....[75]....
        /*1538*/ 	.word	0x0002c7e0
        /*153c*/ 	.word	0x0000000c
        /*1540*/ 	.word	0x0002a860
        /*1544*/ 	.short	0x010a
        /*1546*/ 	.byte	0x3f
	.zero		1


	//   ....[76]....
        /*1548*/ 	.word	0x0002cdd0
        /*154c*/ 	.word	0x0000000c
        /*1550*/ 	.word	0x0002a850
        /*1554*/ 	.short	0x0101
        /*1556*/ 	.byte	0x3f
	.zero		1


	//   ....[77]....
        /*1558*/ 	.word	0x0002ce20
        /*155c*/ 	.word	0x0000000c
        /*1560*/ 	.word	0x00000000
        /*1564*/ 	.short	0x0101
        /*1566*/ 	.byte	0x3f
	.zero		1


	//   ....[78]....
        /*1568*/ 	.word	0x0002e150
        /*156c*/ 	.word	0x00000000
        /*1570*/ 	.word	0x0002a820
        /*1574*/ 	.short	0x010a
        /*1576*/ 	.byte	0x3f
	.zero		1


	//   ....[79]....
        /*1578*/ 	.word	0x0002e330
        /*157c*/ 	.word	0x00000006
        /*1580*/ 	.word	0x00000000
        /*1584*/ 	.short	0x010a
        /*1586*/ 	.byte	0x3f
	.zero		1


	//   ....[80]....
        /*1588*/ 	.word	0x0002e360
        /*158c*/ 	.word	0x00000007
        /*1590*/ 	.word	0x00000000
        /*1594*/ 	.short	0x010a
        /*1596*/ 	.byte	0x3f
	.zero		1


	//   ....[81]....
        /*1598*/ 	.word	0x0002e3b0
        /*159c*/ 	.word	0x00000004
        /*15a0*/ 	.word	0x0002a860
        /*15a4*/ 	.short	0x010a
        /*15a6*/ 	.byte	0x3f
	.zero		1


	//   ....[82]....
        /*15a8*/ 	.word	0x0002e400
        /*15ac*/ 	.word	0x00000003
        /*15b0*/ 	.word	0x0002a860
        /*15b4*/ 	.short	0x010a
        /*15b6*/ 	.byte	0x3f
	.zero		1


	//   ....[83]....
        /*15b8*/ 	.word	0x0002e440
        /*15bc*/ 	.word	0x00000004
        /*15c0*/ 	.word	0x0002a880
        /*15c4*/ 	.short	0x010a
        /*15c6*/ 	.byte	0x3f
	.zero		1


	//   ....[84]....
        /*15c8*/ 	.word	0x0002e460
        /*15cc*/ 	.word	0x00000003
        /*15d0*/ 	.word	0x0002a880
        /*15d4*/ 	.short	0x010a
        /*15d6*/ 	.byte	0x3f
	.zero		1


	//   ....[85]....
        /*15d8*/ 	.word	0x0002e4c0
        /*15dc*/ 	.word	0x00000068
        /*15e0*/ 	.word	0x0002a890
        /*15e4*/ 	.short	0x010a
        /*15e6*/ 	.byte	0x3f
	.zero		1


	//   ....[86]....
        /*15e8*/ 	.word	0x0002e510
        /*15ec*/ 	.word	0x00000068
        /*15f0*/ 	.word	0x0002a890
        /*15f4*/ 	.short	0x010a
        /*15f6*/ 	.byte	0x3f
	.zero		1


	//   ....[87]....
        /*15f8*/ 	.word	0x0002e560
        /*15fc*/ 	.word	0x00000068
        /*1600*/ 	.word	0x0002a890
        /*1604*/ 	.short	0x010a
        /*1606*/ 	.byte	0x3f
	.zero		1


	//   ....[88]....
        /*1608*/ 	.word	0x0002e5b0
        /*160c*/ 	.word	0x00000068
        /*1610*/ 	.word	0x0002a8b0
        /*1614*/ 	.short	0x010a
        /*1616*/ 	.byte	0x3f
	.zero		1


	//   ....[89]....
        /*1618*/ 	.word	0x0002e850
        /*161c*/ 	.word	0x00000010
        /*1620*/ 	.word	0x0002a800
        /*1624*/ 	.short	0x010a
        /*1626*/ 	.byte	0x3f
	.zero		1


	//   ....[90]....
        /*1628*/ 	.word	0x0002ea60
        /*162c*/ 	.word	0x00000010
        /*1630*/ 	.word	0x0002a800
        /*1634*/ 	.short	0x010a
        /*1636*/ 	.byte	0x3f
	.zero		1


	//   ....[91]....
        /*1638*/ 	.word	0x0002eab0
        /*163c*/ 	.word	0x00000008
        /*1640*/ 	.word	0x0002a830
        /*1644*/ 	.short	0x010a
        /*1646*/ 	.byte	0x3f
	.zero		1


	//   ....[92]....
        /*1648*/ 	.word	0x0002eb00
        /*164c*/ 	.word	0x00000007
        /*1650*/ 	.word	0x0002a830
        /*1654*/ 	.short	0x010a
        /*1656*/ 	.byte	0x3f
	.zero		1


	//   ....[93]....
        /*1658*/ 	.word	0x0002eb50
        /*165c*/ 	.word	0x00000007
        /*1660*/ 	.word	0x0002a850
        /*1664*/ 	.short	0x010a
        /*1666*/ 	.byte	0x3f
	.zero		1


	//   ....[94]....
        /*1668*/ 	.word	0x0002eba0
        /*166c*/ 	.word	0x00000007
        /*1670*/ 	.word	0x0002a830
        /*1674*/ 	.short	0x010a
        /*1676*/ 	.byte	0x3f
	.zero		1


	//   ....[95]....
        /*1678*/ 	.word	0x0002ebf0
        /*167c*/ 	.word	0x00000007
        /*1680*/ 	.word	0x0002a850
        /*1684*/ 	.short	0x010a
        /*1686*/ 	.byte	0x3f
	.zero		1


	//   ....[96]....
        /*1688*/ 	.word	0x0002ec40
        /*168c*/ 	.word	0x00000007
        /*1690*/ 	.word	0x0002a830
        /*1694*/ 	.short	0x010a
        /*1696*/ 	.byte	0x3f
	.zero		1


	//   ....[97]....
        /*1698*/ 	.word	0x0002ec90
        /*169c*/ 	.word	0x00000007
        /*16a0*/ 	.word	0x0002a850
        /*16a4*/ 	.short	0x010a
        /*16a6*/ 	.byte	0x3f
	.zero		1


	//   ....[98]....
        /*16a8*/ 	.word	0x0002ece0
        /*16ac*/ 	.word	0x00000000
        /*16b0*/ 	.word	0x0002a850
        /*16b4*/ 	.short	0x010a
        /*16b6*/ 	.byte	0x3f
	.zero		1


	//   ....[99]....
        /*16b8*/ 	.word	0x000325a0
        /*16bc*/ 	.word	0x00000012
        /*16c0*/ 	.word	0x0002a820
        /*16c4*/ 	.short	0x010a
        /*16c6*/ 	.byte	0x3f
	.zero		1


	//   ....[100]....
        /*16c8*/ 	.word	0x000325f0
        /*16cc*/ 	.word	0x00000008
        /*16d0*/ 	.word	0x0002a8a0
        /*16d4*/ 	.short	0x010a
        /*16d6*/ 	.byte	0x3f
	.zero		1


	//   ....[101]....
        /*16d8*/ 	.word	0x00032640
        /*16dc*/ 	.word	0x00000008
        /*16e0*/ 	.word	0x0002a8c0
        /*16e4*/ 	.short	0x010a
        /*16e6*/ 	.byte	0x3f
	.zero		1


	//   ....[102]....
        /*16e8*/ 	.word	0x00032690
        /*16ec*/ 	.word	0x00000009
        /*16f0*/ 	.word	0x0002a8a0
        /*16f4*/ 	.short	0x010a
        /*16f6*/ 	.byte	0x3f
	.zero		1


	//   ....[103]....
        /*16f8*/ 	.word	0x000326e0
        /*16fc*/ 	.word	0x00000009
        /*1700*/ 	.word	0x0002a8c0
        /*1704*/ 	.short	0x010a
        /*1706*/ 	.byte	0x3f
	.zero		1


	//   ....[104]....
        /*1708*/ 	.word	0x00032880
        /*170c*/ 	.word	0x00000002
        /*1710*/ 	.word	0x0002a880
        /*1714*/ 	.short	0x010a
        /*1716*/ 	.byte	0x3f
	.zero		1


	//   ....[105]....
        /*1718*/ 	.word	0x000328d0
        /*171c*/ 	.word	0x00000002
        /*1720*/ 	.word	0x0002a840
        /*1724*/ 	.short	0x010a
        /*1726*/ 	.byte	0x3f
	.zero		1


	//   ....[106]....
        /*1728*/ 	.word	0x00032ec0
        /*172c*/ 	.word	0x00000012
        /*1730*/ 	.word	0x0002a820
        /*1734*/ 	.short	0x010a
        /*1736*/ 	.byte	0x3f
	.zero		1


	//   ....[107]....
        /*1738*/ 	.word	0x00032f10
        /*173c*/ 	.word	0x00000006
        /*1740*/ 	.word	0x0002a880
        /*1744*/ 	.short	0x010a
        /*1746*/ 	.byte	0x3f
	.zero		1


	//   ....[108]....
        /*1748*/ 	.word	0x00032f60
        /*174c*/ 	.word	0x00000006
        /*1750*/ 	.word	0x0002a840
        /*1754*/ 	.short	0x010a
        /*1756*/ 	.byte	0x3f
	.zero		1


	//   ....[109]....
        /*1758*/ 	.word	0x00032fb0
        /*175c*/ 	.word	0x0000000d
        /*1760*/ 	.word	0x0002a870
        /*1764*/ 	.short	0x010a
        /*1766*/ 	.byte	0x3f
	.zero		1


	//   ....[110]....
        /*1768*/ 	.word	0x00033000
        /*176c*/ 	.word	0x0000000d
        /*1770*/ 	.word	0x0002a860
        /*1774*/ 	.short	0x010a
        /*1776*/ 	.byte	0x3f
	.zero		1


	//   ....[111]....
        /*1778*/ 	.word	0x00033050
        /*177c*/ 	.word	0x0000000c
        /*1780*/ 	.word	0x0002a870
        /*1784*/ 	.short	0x010a
        /*1786*/ 	.byte	0x3f
	.zero		1


	//   ....[112]....
        /*1788*/ 	.word	0x000330a0
        /*178c*/ 	.word	0x0000000c
        /*1790*/ 	.word	0x0002a860
        /*1794*/ 	.short	0x010a
        /*1796*/ 	.byte	0x3f
	.zero		1


	//   ....[113]....
        /*1798*/ 	.word	0x00033c20
        /*179c*/ 	.word	0x00000000
        /*17a0*/ 	.word	0x0002a820
        /*17a4*/ 	.short	0x010a
        /*17a6*/ 	.byte	0x3f
	.zero		1


	//   ....[114]....
        /*17a8*/ 	.word	0x00033dc0
        /*17ac*/ 	.word	0x00000006
        /*17b0*/ 	.word	0x00000000
        /*17b4*/ 	.short	0x010a
        /*17b6*/ 	.byte	0x3f
	.zero		1


	//   ....[115]....
        /*17b8*/ 	.word	0x00033e10
        /*17bc*/ 	.word	0x00000007
        /*17c0*/ 	.word	0x00000000
        /*17c4*/ 	.short	0x010a
        /*17c6*/ 	.byte	0x3f
	.zero		1


	//   ....[116]....
        /*17c8*/ 	.word	0x00033e60
        /*17cc*/ 	.word	0x00000004
        /*17d0*/ 	.word	0x0002a860
        /*17d4*/ 	.short	0x010a
        /*17d6*/ 	.byte	0x3f
	.zero		1


	//   ....[117]....
        /*17d8*/ 	.word	0x00033eb0
        /*17dc*/ 	.word	0x00000003
        /*17e0*/ 	.word	0x0002a860
        /*17e4*/ 	.short	0x010a
        /*17e6*/ 	.byte	0x3f
	.zero		1


	//   ....[118]....
        /*17e8*/ 	.word	0x00033f00
        /*17ec*/ 	.word	0x00000004
        /*17f0*/ 	.word	0x0002a880
        /*17f4*/ 	.short	0x010a
        /*17f6*/ 	.byte	0x3f
	.zero		1


	//----- nvinfo : EIATTR_NUM_MBARRIERS
	.align		4
.L_244:
        /*17f8*/ 	.byte	0x03, 0x38
        /*17fa*/ 	.short	0x0016


	//----- nvinfo : EIATTR_EXIT_INSTR_OFFSETS
	.align		4
        /*17fc*/ 	.byte	0x04, 0x1c
        /*17fe*/ 	.short	(.L_246 - .L_245)


	//   ....[0]....
.L_245:
        /*1800*/ 	.word	0x0002e4b0


	//----- nvinfo : EIATTR_MAX_THREADS
	.align		4
.L_246:
        /*1804*/ 	.byte	0x04, 0x05
        /*1806*/ 	.short	(.L_248 - .L_247)
.L_247:
        /*1808*/ 	.word	0x00000180
        /*180c*/ 	.word	0x00000001
        /*1810*/ 	.word	0x00000001


	//----- nvinfo : EIATTR_CRS_STACK_SIZE
	.align		4
.L_248:
        /*1814*/ 	.byte	0x04, 0x1e
        /*1816*/ 	.short	(.L_250 - .L_249)
.L_249:
        /*1818*/ 	.word	0x00000000


	//----- nvinfo : EIATTR_CBANK_PARAM_SIZE
	.align		4
.L_250:
        /*181c*/ 	.byte	0x03, 0x19
        /*181e*/ 	.short	0x0af0


	//----- nvinfo : EIATTR_PARAM_CBANK
	.align		4
        /*1820*/ 	.byte	0x04, 0x0a
        /*1822*/ 	.short	(.L_252 - .L_251)
	.align		4
.L_251:
        /*1824*/ 	.word	index@(.nv.constant0._ZN7cutlass13device_kernelIN5flash11enable_sm90INS1_16FlashAttnFwdSm90INS1_25CollectiveMainloopFwdSm90ILi2EN4cute5tupleIJNS5_1CILi1EEES8_S8_EEENS6_IJNS7_ILi128EEESA_NS7_ILi192EEEEEELi192ENS_12float_e4m3_tEfNS_4arch4Sm90ELb0ELb1ELb1ELb1ELb0ELb1ELb0ELb1ELb1ELb1ELb1ELb0EEENS1_21CollectiveEpilogueFwdINS6_IJSA_SB_SA_EEES9_NS_10bfloat16_tESF_Li256ELb1ELb1ELb1ELb1EEENS1_36VarlenDynamicPersistentTileSchedulerILi128ELi128ELi256ELi128ELb1ELb1ELb1ELb1ELb0ELb1EEEEEEEEEvNT_6ParamsE)
        /*1828*/ 	.short	0x0210
        /*182a*/ 	.short	0x0af0


	//----- nvinfo : EIATTR_SW_WAR
	.align		4
.L_252:
        /*182c*/ 	.byte	0x04, 0x36
        /*182e*/ 	.short	(.L_254 - .L_253)
.L_253:
        /*1830*/ 	.word	0x00000008
.L_254:


//--------------------- .nv.info._ZN7cutlass13device_kernelIN5flash11enable_sm90INS1_16FlashAttnFwdSm90INS1_25CollectiveMainloopFwdSm90ILi2EN4cute5tupleIJNS5_1CILi1EEES8_S8_EEENS6_IJNS7_ILi128EEENS7_ILi160EEENS7_ILi192EEEEEELi192ENS_12float_e4m3_tEfNS_4arch4Sm90ELb1ELb0ELb1ELb0ELb0ELb0ELb0ELb1ELb1ELb1ELb1ELb0EEENS1_21CollectiveEpilogueFwdINS6_IJSA_SC_SB_EEES9_NS_10bfloat16_tESG_Li256ELb0ELb1ELb1ELb1EEENS1_19SingleTileSchedulerILb0ELb1ELb1ELi128EEEEEEEEEvNT_6ParamsE --------------------------
	.section	.nv.info._ZN7cutlass13device_kernelIN5flash11enable_sm90INS1_16FlashAttnFwdSm90INS1_25CollectiveMainloopFwdSm90ILi2EN4cute5tupleIJNS5_1CILi1EEES8_S8_EEENS6_IJNS7_ILi128EEENS7_ILi160EEENS7_ILi192EEEEEELi192ENS_12float_e4m3_tEfNS_4arch4Sm90ELb1ELb0ELb1ELb0ELb0ELb0ELb0ELb1ELb1ELb1ELb1ELb0EEENS1_21CollectiveEpilogueFwdINS6_IJSA_SC_SB_EEES9_NS_10bfloat16_tESG_Li256ELb0ELb1ELb1ELb1EEENS1_19SingleTileSchedulerILb0ELb1ELb1ELi128EEEEEEEEEvNT_6ParamsE,"",@"SHT_CUDA_INFO"
	.sectionflags	@""
	.align	4


	//----- nvinfo : EIATTR_CUDA_API_VERSION
	.align		4
        /*0000*/ 	.byte	0x04, 0x37
        /*0002*/ 	.short	(.L_256 - .L_255)
.L_255:
        /*0004*/ 	.word	0x00000082


	//----- nvinfo : EIATTR_KPARAM_INFO
	.align		4
.L_256:
        /*0008*/ 	.byte	0x04, 0x17
        /*000a*/ 	.short	(.L_258 - .L_257)
.L_257:
        /*000c*/ 	.word	0x00000000
        /*0010*/ 	.short	0x0000
        /*0012*/ 	.short	0x0070
        /*0014*/ 	.byte	0x00, 0xf0, 0x01, 0x28


	//----- nvinfo : EIATTR_SPARSE_MMA_MASK
	.align		4
.L_258:
        /*0018*/ 	.byte	0x03, 0x50
        /*001a*/ 	.short	0x0000


	//----- nvinfo : EIATTR_MAXREG_COUNT
	.align		4
        /*001c*/ 	.byte	0x03, 0x1b
        /*001e*/ 	.short	0x00a8


	//----- nvinfo : EIATTR_NUM_BARRIERS
	.align		4
        /*0020*/ 	.byte	0x02, 0x4c
        /*0022*/ 	.byte	0x10
	.zero		1


	//----- nvinfo : EIATTR_EXTERNS
	.align		4
        /*0024*/ 	.byte	0x04, 0x0f
        /*0026*/ 	.short	(.L_260 - .L_259)


	//   ....[0]....
	.align		4
.L_259:
        /*0028*/ 	.word	index@(__assertfail)


	//----- nvinfo : EIATTR_ANNOTATIONS
	.align		4
.L_260:
        /*002c*/ 	.byte	0x04, 0x55
        /*002e*/ 	.short	(.L_262 - .L_261)


	//   ....[0]....
.L_261:
        /* <DEDUP_REMOVED lines=10> */


	//----- nvinfo : EIATTR_MERCURY_ISA_VERSION
	.align		4
.L_262:
        /*00c0*/ 	.byte	0x03, 0x5f
        /*00c2*/ 	.short	0x0101


	//----- nvinfo : EIATTR_INT_WARP_WIDE_INSTR_OFFSETS
	.align		4
        /*00c4*/ 	.byte	0x04, 0x31
        /*00c6*/ 	.short	(.L_264 - .L_263)


	//   ....[0]....
.L_263:
        /*00c8*/ 	.word	0x00000120


	//   ....[1]....
        /*00cc*/ 	.word	0x000001c0


	//   ....[2]....
        /*00d0*/ 	.word	0x00000230


	//----- nvinfo : EIATTR_COOP_GROUP_MASK_REGIDS
	.align		4
.L_264:
        /*00d4*/ 	.byte	0x04, 0x29
        /*00d6*/ 	.short	(.L_266 - .L_265)


	//   ....[0]....
.L_265:
        /*00d8*/ 	.word	0xffffffff


	//   ....[1]....
        /*00dc*/ 	.word	0xffffffff


	//   ....[2]....
        /*00e0*/ 	.word	0xffffffff


	//   ....[3]....
        /*00e4*/ 	.word	0xffffffff


	//   ....[4]....
        /*00e8*/ 	.word	0xffffffff


	//   ....[5]....
        /*00ec*/ 	.word	0xffffffff


	//   ....[6]....
        /*00f0*/ 	.word	0xffffffff


	//   ....[7]....
        /*00f4*/ 	.word	0xffffffff


	//   ....[8]....
        /*00f8*/ 	.word	0xffffffff


	//   ....[9]....
        /*00fc*/ 	.word	0xffffffff


	//   ....[10]....
        /*0100*/ 	.word	0xffffffff


	//   ....[11]....
        /*0104*/ 	.word	0xffffffff


	//   ....[12]....
        /*0108*/ 	.word	0xffffffff


	//   ....[13]....
        /*010c*/ 	.word	0xffffffff


	//   ....[14]....
        /*0110*/ 	.word	0xffffffff


	//   ....[15]....
        /*0114*/ 	.word	0xffffffff


	//   ....[16]....
        /*0118*/ 	.word	0xffffffff


	//   ....[17]....
        /*011c*/ 	.word	0xffffffff


	//   ....[18]....
        /*0120*/ 	.word	0xffffffff


	//   ....[19]....
        /*0124*/ 	.word	0xffffffff


	//   ....[20]....
        /*0128*/ 	.word	0xffffffff


	//   ....[21]....
        /*012c*/ 	.word	0xffffffff


	//   ....[22]....
        /*0130*/ 	.word	0xffffffff


	//   ....[23]....
        /*0134*/ 	.word	0xffffffff


	//   ....[24]....
        /*0138*/ 	.word	0xffffffff


	//   ....[25]....
        /*013c*/ 	.word	0xffffffff


	//   ....[26]....
        /*0140*/ 	.word	0xffffffff


	//   ....[27]....
        /*0144*/ 	.word	0xffffffff


	//   ....[28]....
        /*0148*/ 	.word	0xffffffff


	//   ....[29]....
        /*014c*/ 	.word	0xffffffff


	//   ....[30]....
        /*0150*/ 	.word	0xffffffff


	//   ....[31]....
        /*0154*/ 	.word	0xffffffff


	//   ....[32]....
        /*0158*/ 	.word	0xffffffff


	//   ....[33]....
        /*015c*/ 	.word	0xffffffff


	//   ....[34]....
        /*0160*/ 	.word	0xffffffff


	//   ....[35]....
        /*0164*/ 	.word	0xffffffff


	//   ....[36]....
        /*0168*/ 	.word	0xffffffff


	//   ....[37]....
        /*016c*/ 	.word	0xffffffff


	//   ....[38]....
        /*0170*/ 	.word	0xffffffff


	//   ....[39]....
        /*0174*/ 	.word	0xffffffff


	//   ....[40]....
        /*0178*/ 	.word	0xffffffff


	//   ....[41]....
        /*017c*/ 	.word	0xffffffff


	//   ....[42]....
        /*0180*/ 	.word	0xffffffff


	//   ....[43]....
        /*0184*/ 	.word	0xffffffff


	//   ....[44]....
        /*0188*/ 	.word	0xffffffff


	//   ....[45]....
        /*018c*/ 	.word	0xffffffff


	//   ....[46]....
        /*0190*/ 	.word	0xffffffff


	//   ....[47]....
        /*0194*/ 	.word	0xffffffff


	//   ....[48]....
        /*0198*/ 	.word	0xffffffff


	//   ....[49]....
        /*019c*/ 	.word	0xffffffff


	//   ....[50]....
        /*01a0*/ 	.word	0xffffffff


	//   ....[51]....
        /*01a4*/ 	.word	0xffffffff


	//   ....[52]....
        /*01a8*/ 	.word	0xffffffff


	//   ....[53]....
        /*01ac*/ 	.word	0xffffffff


	//   ....[54]....
        /*01b0*/ 	.word	0xffffffff


	//   ....[55]....
        /*01b4*/ 	.word	0xffffffff


	//   ....[56]....
        /*01b8*/ 	.word	0xffffffff


	//   ....[57]....
        /*01bc*/ 	.word	0xffffffff


	//   ....[58]....
        /*01c0*/ 	.word	0xffffffff


	//   ....[59]....
        /*01c4*/ 	.word	0xffffffff


	//   ....[60]....
        /*01c8*/ 	.word	0xffffffff


	//   ....[61]....
        /*01cc*/ 	.word	0xffffffff


	//   ....[62]....
        /*01d0*/ 	.word	0xffffffff


	//   ....[63]....
        /*01d4*/ 	.word	0xffffffff


	//   ....[64]....
        /*01d8*/ 	.word	0xffffffff


	//   ....[65]....
        /*01dc*/ 	.word	0xffffffff


	//   ....[66]....
        /*01e0*/ 	.word	0xffffffff


	//   ....[67]....
        /*01e4*/ 	.word	0xffffffff


	//   ....[68]....
        /*01e8*/ 	.word	0xffffffff


	//   ....[69]....
        /*01ec*/ 	.word	0xffffffff


	//   ....[70]....
        /*01f0*/ 	.word	0xffffffff


	//   ....[71]....
        /*01f4*/ 	.word	0xffffffff


	//   ....[72]....
        /*01f8*/ 	.word	0xffffffff


	//   ....[73]....
        /*01fc*/ 	.word	0xffffffff


	//   ....[74]....
        /*0200*/ 	.word	0xffffffff


	//   ....[75]....
        /*0204*/ 	.word	0xffffffff


	//   ....[76]....
        /*0208*/ 	.word	0xffffffff


	//   ....[77]....
        /*020c*/ 	.word	0xffffffff


	//   ....[78]....
        /*0210*/ 	.word	0xffffffff


	//   ....[79]....
        /*0214*/ 	.word	0xffffffff


	//   ....[80]....
        /*0218*/ 	.word	0xffffffff


	//   ....[81]....
        /*021c*/ 	.word	0xffffffff


	//   ....[82]....
        /*0220*/ 	.word	0xffffffff


	//   ....[83]....
        /*0224*/ 	.word	0xffffffff


	//   ....[84]....
        /*0228*/ 	.word	0xffffffff


	//   ....[85]....
        /*022c*/ 	.word	0xffffffff


	//   ....[86]....
        /*0230*/ 	.word	0xffffffff


	//   ....[87]....
        /*0234*/ 	.word	0xffffffff


	//   ....[88]....
        /*0238*/ 	.word	0xffffffff


	//   ....[89]....
        /*023c*/ 	.word	0xffffffff


	//   ....[90]....
        /*0240*/ 	.word	0xffffffff


	//   ....[91]....
        /*0244*/ 	.word	0xffffffff


	//   ....[92]....
        /*0248*/ 	.word	0xffffffff


	//   ....[93]....
        /*024c*/ 	.word	0xffffffff


	//   ....[94]....
        /*0250*/ 	.word	0xffffffff


	//   ....[95]....
        /*0254*/ 	.word	0xffffffff


	//   ....[96]....
        /*0258*/ 	.word	0xffffffff


	//   ....[97]....
        /*025c*/ 	.word	0xffffffff


	//   ....[98]....
        /*0260*/ 	.word	0xffffffff


	//   ....[99]....
        /*0264*/ 	.word	0xffffffff


	//   ....[100]....
        /*0268*/ 	.word	0xffffffff


	//   ....[101]....
        /*026c*/ 	.word	0xffffffff


	//   ....[102]....
        /*0270*/ 	.word	0xffffffff


	//   ....[103]....
        /*0274*/ 	.word	0xffffffff


	//   ....[104]....
        /*0278*/ 	.word	0xffffffff


	//   ....[105]....
        /*027c*/ 	.word	0xffffffff


	//   ....[106]....
        /*0280*/ 	.word	0xffffffff


	//   ....[107]....
        /*0284*/ 	.word	0xffffffff


	//   ....[108]....
        /*0288*/ 	.word	0xffffffff


	//   ....[109]....
        /*028c*/ 	.word	0xffffffff


	//   ....[110]....
        /*0290*/ 	.word	0xffffffff


	//   ....[111]....
        /*0294*/ 	.word	0xffffffff


	//   ....[112]....
        /*0298*/ 	.word	0xffffffff


	//   ....[113]....
        /*029c*/ 	.word	0xffffffff


	//   ....[114]....
        /*02a0*/ 	.word	0xffffffff


	//   ....[115]....
        /*02a4*/ 	.word	0xffffffff


	//   ....[116]....
        /*02a8*/ 	.word	0xffffffff


	//   ....[117]....
        /*02ac*/ 	.word	0xffffffff


	//   ....[118]....
        /*02b0*/ 	.word	0xffffffff


	//   ....[119]....
        /*02b4*/ 	.word	0xffffffff


	//   ....[120]....
        /*02b8*/ 	.word	0xffffffff


	//   ....[121]....
        /*02bc*/ 	.word	0xffffffff


	//   ....[122]....
        /*02c0*/ 	.word	0xffffffff


	//   ....[123]....
        /*02c4*/ 	.word	0xffffffff


	//   ....[124]....
        /*02c8*/ 	.word	0xffffffff


	//   ....[125]....
        /*02cc*/ 	.word	0xffffffff


	//   ....[126]....
        /*02d0*/ 	.word	0xffffffff


	//   ....[127]....
        /*02d4*/ 	.word	0xffffffff


	//   ....[128]....
        /*02d8*/ 	.word	0xffffffff


	//   ....[129]....
        /*02dc*/ 	.word	0xffffffff


	//   ....[130]....
        /*02e0*/ 	.word	0xffffffff


	//   ....[131]....
        /*02e4*/ 	.word	0xffffffff


	//   ....[132]....
        /*02e8*/ 	.word	0xffffffff


	//   ....[133]....
        /*02ec*/ 	.word	0xffffffff


	//   ....[134]....
        /*02f0*/ 	.word	0xffffffff


	//   ....[135]....
        /*02f4*/ 	.word	0xffffffff


	//   ....[136]....
        /*02f8*/ 	.word	0xffffffff


	//   ....[137]....
        /*02fc*/ 	.word	0xffffffff


	//   ....[138]....
        /*0300*/ 	.word	0xffffffff


	//   ....[139]....
        /*0304*/ 	.word	0xffffffff


	//   ....[140]....
        /*0308*/ 	.word	0xffffffff


	//   ....[141]....
        /*030c*/ 	.word	0xffffffff


	//   ....[142]....
        /*0310*/ 	.word	0xffffffff


	//   ....[143]....
        /*0314*/ 	.word	0x0500000f


	//   ....[144]....
        /*0318*/ 	.word	0x0500000f


	//   ....[145]....
        /*031c*/ 	.word	0x0500000f


	//   ....[146]....
        /*0320*/ 	.word	0x0500000f


	//   ....[147]....
        /*0324*/ 	.word	0x0500000f


	//   ....[148]....
        /*0328*/ 	.word	0x0500000f


	//   ....[149]....
        /*032c*/ 	.word	0x0500000f


	//   ....[150]....
        /*0330*/ 	.word	0x0500000f


	//   ....[151]....
        /*0334*/ 	.word	0x0500000f


	//----- nvinfo : EIATTR_COOP_GROUP_INSTR_OFFSETS
	.align		4
.L_266:
        /*0338*/ 	.byte	0x04, 0x28
        /*033a*/ 	.short	(.L_268 - .L_267)


	//   ....[0]....
.L_267:
        /*033c*/ 	.word	0x00000060


	//   ....[1]....
        /*0340*/ 	.word	0x00000130


	//   ....[2]....
        /*0344*/ 	.word	0x000001e0


	//   ....[3]....
        /*0348*/ 	.word	0x000003a0


	//   ....[4]....
        /*034c*/ 	.word	0x00000500


	//   ....[5]....
        /*0350*/ 	.word	0x00000620


	//   ....[6]....
        /*0354*/ 	.word	0x00000780


	//   ....[7]....
        /*0358*/ 	.word	0x000012e0


	//   ....[8]....
        /*035c*/ 	.word	0x00002bd0


	//   ....[9]....
        /*0360*/ 	.word	0x000032a0


	//   ....[10]....
        /*0364*/ 	.word	0x00003850


	//   ....[11]....
        /*0368*/ 	.word	0x000038e0


	//   ....[12]....
        /*036c*/ 	.word	0x000044d0


	//   ....[13]....
        /*0370*/ 	.word	0x00004560


	//   ....[14]....
        /*0374*/ 	.word	0x00006b80


	//   ....[15]....
        /*0378*/ 	.word	0x00007bc0


	//   ....[16]....
        /*037c*/ 	.word	0x00007be0


	//   ....[17]....
        /*0380*/ 	.word	0x00007c80


	//   ....[18]....
        /*0384*/ 	.word	0x000088a0


	//   ....[19]....
        /*0388*/ 	.word	0x00008910


	//   ....[20]....
        /*038c*/ 	.word	0x0000bcc0


	//   ....[21]....
        /*0390*/ 	.word	0x0000bd10


	//   ....[22]....
        /*0394*/ 	.word	0x0000bd30


	//   ....[23]....
        /*0398*/ 	.word	0x0000bd50


	//   ....[24]....
        /*039c*/ 	.word	0x0000da50


	//   ....[25]....
        /*03a0*/ 	.word	0x0000da60


	//   ....[26]....
        /*03a4*/ 	.word	0x0000dac0


	//   ....[27]....
        /*03a8*/ 	.word	0x0000dad0


	//   ....[28]....
        /*03ac*/ 	.word	0x0000ecd0


	//   ....[29]....
        /*03b0*/ 	.word	0x0000ece0


	//   ....[30]....
        /*03b4*/ 	.word	0x0000ecf0


	//   ....[31]....
        /*03b8*/ 	.word	0x0000ed10


	//   ....[32]....
        /*03bc*/ 	.word	0x0000ed20


	//   ....[33]....
        /*03c0*/ 	.word	0x0000ed30


	//   ....[34]....
        /*03c4*/ 	.word	0x0000ed40


	//   ....[35]....
        /*03c8*/ 	.word	0x0000ed50


	//   ....[36]....
        /*03cc*/ 	.word	0x0000ed60


	//   ....[37]....
        /*03d0*/ 	.word	0x0000ed70


	//   ....[38]....
        /*03d4*/ 	.word	0x0000ed80


	//   ....[39]....
        /*03d8*/ 	.word	0x0000ed90


	//   ....[40]....
        /*03dc*/ 	.word	0x0000eda0


	//   ....[41]....
        /*03e0*/ 	.word	0x0000edb0


	//   ....[42]....
        /*03e4*/ 	.word	0x0000edc0


	//   ....[43]....
        /*03e8*/ 	.word	0x0000ede0


	//   ....[44]....
        /*03ec*/ 	.word	0x0000edf0


	//   ....[45]....
        /*03f0*/ 	.word	0x0000ee00


	//   ....[46]....
        /*03f4*/ 	.word	0x0000ee10


	//   ....[47]....
        /*03f8*/ 	.word	0x0000ee20


	//   ....[48]....
        /*03fc*/ 	.word	0x0000ee30


	//   ....[49]....
        /*0400*/ 	.word	0x0000ee40


	//   ....[50]....
        /*0404*/ 	.word	0x0000ee50


	//   ....[51]....
        /*0408*/ 	.word	0x0000ee70


	//   ....[52]....
        /*040c*/ 	.word	0x0000ee80


	//   ....[53]....
        /*0410*/ 	.word	0x0000ee90


	//   ....[54]....
        /*0414*/ 	.word	0x0000eea0


	//   ....[55]....
        /*0418*/ 	.word	0x0000eec0


	//   ....[56]....
        /*041c*/ 	.word	0x0000eed0


	//   ....[57]....
        /*0420*/ 	.word	0x0000eee0


	//   ....[58]....
        /*0424*/ 	.word	0x0000eef0


	//   ....[59]....
        /*0428*/ 	.word	0x0000ef00


	//   ....[60]....
        /*042c*/ 	.word	0x0000ef10


	//   ....[61]....
        /*0430*/ 	.word	0x0000ef20


	//   ....[62]....
        /*0434*/ 	.word	0x0000ef30


	//   ....[63]....
        /*0438*/ 	.word	0x0000ef40


	//   ....[64]....
        /*043c*/ 	.word	0x0000ef50


	//   ....[65]....
        /*0440*/ 	.word	0x0000ef60


	//   ....[66]....
        /*0444*/ 	.word	0x0000ef70


	//   ....[67]....
        /*0448*/ 	.word	0x0000ef80


	//   ....[68]....
        /*044c*/ 	.word	0x0000ef90


	//   ....[69]....
        /*0450*/ 	.word	0x0000efa0


	//   ....[70]....
        /*0454*/ 	.word	0x0000efb0


	//   ....[71]....
        /*0458*/ 	.word	0x0000efc0


	//   ....[72]....
        /*045c*/ 	.word	0x0000efd0


	//   ....[73]....
        /*0460*/ 	.word	0x0000efe0


	//   ....[74]....
        /*0464*/ 	.word	0x0000eff0


	//   ....[75]....
        /*0468*/ 	.word	0x0000f000


	//   ....[76]....
        /*046c*/ 	.word	0x0000f010


	//   ....[77]....
        /*0470*/ 	.word	0x0000f020


	//   ....[78]....
        /*0474*/ 	.word	0x0000f030


	//   ....[79]....
        /*0478*/ 	.word	0x0000f040


	//   ....[80]....
        /*047c*/ 	.word	0x0000f050


	//   ....[81]....
        /*0480*/ 	.word	0x0000f060


	//   ....[82]....
        /*0484*/ 	.word	0x0000f070


	//   ....[83]....
        /*0488*/ 	.word	0x0000f080


	//   ....[84]....
        /*048c*/ 	.word	0x0000f090


	//   ....[85]....
        /*0490*/ 	.word	0x0000f0a0


	//   ....[86]....
        /*0494*/ 	.word	0x0000f0b0


	//   ....[87]....
        /*0498*/ 	.word	0x0000f0c0


	//   ....[88]....
        /*049c*/ 	.word	0x0000f0d0


	//   ....[89]....
        /*04a0*/ 	.word	0x0000f100


	//   ....[90]....
        /*04a4*/ 	.word	0x0000f130


	//   ....[91]....
        /*04a8*/ 	.word	0x0000f160


	//   ....[92]....
        /*04ac*/ 	.word	0x0000f190


	//   ....[93]....
        /*04b0*/ 	.word	0x0000f1c0


	//   ....[94]....
        /*04b4*/ 	.word	0x0000f1f0


	//   ....[95]....
        /*04b8*/ 	.word	0x0000f210


	//   ....[96]....
        /*04bc*/ 	.word	0x0000f240


	//   ....[97]....
        /*04c0*/ 	.word	0x0000f270


	//   ....[98]....
        /*04c4*/ 	.word	0x0000f2a0


	//   ....[99]....
        /*04c8*/ 	.word	0x0000f2b0


	//   ....[100]....
        /*04cc*/ 	.word	0x0000f2d0


	//   ....[101]....
        /*04d0*/ 	.word	0x0000f2f0


	//   ....[102]....
        /*04d4*/ 	.word	0x0000f310


	//   ....[103]....
        /*04d8*/ 	.word	0x0000f340


	//   ....[104]....
        /*04dc*/ 	.word	0x0000f370


	//   ....[105]....
        /*04e0*/ 	.word	0x0000f3a0


	//   ....[106]....
        /*04e4*/ 	.word	0x0000f3d0


	//   ....[107]....
        /*04e8*/ 	.word	0x0000f400


	//   ....[108]....
        /*04ec*/ 	.word	0x0000f430


	//   ....[109]....
        /*04f0*/ 	.word	0x0000f460


	//   ....[110]....
        /*04f4*/ 	.word	0x0000f490


	//   ....[111]....
        /*04f8*/ 	.word	0x0000f4c0


	//   ....[112]....
        /*04fc*/ 	.word	0x0000f4f0


	//   ....[113]....
        /*0500*/ 	.word	0x0000f520


	//   ....[114]....
        /*0504*/ 	.word	0x0000f530


	//   ....[115]....
        /*0508*/ 	.word	0x0000f550


	//   ....[116]....
        /*050c*/ 	.word	0x0000f560


	//   ....[117]....
        /*0510*/ 	.word	0x0000f580


	//   ....[118]....
        /*0514*/ 	.word	0x0000f590


	//   ....[119]....
        /*0518*/ 	.word	0x0000f5a0


	//   ....[120]....
        /*051c*/ 	.word	0x0000f5b0


	//   ....[121]....
        /*0520*/ 	.word	0x0000f5c0


	//   ....[122]....
        /*0524*/ 	.word	0x0000f5d0


	//   ....[123]....
        /*0528*/ 	.word	0x0000f5e0


	//   ....[124]....
        /*052c*/ 	.word	0x0000fae0


	//   ....[125]....
        /*0530*/ 	.word	0x0000fb40


	//   ....[126]....
        /*0534*/ 	.word	0x0000fb70


	//   ....[127]....
        /*0538*/ 	.word	0x0000fbb0


	//   ....[128]....
        /*053c*/ 	.word	0x0000fbe0


	//   ....[129]....
        /*0540*/ 	.word	0x0000fc20


	//   ....[130]....
        /*0544*/ 	.word	0x000105d0


	//   ....[131]....
        /*0548*/ 	.word	0x00010600


	//   ....[132]....
        /*054c*/ 	.word	0x00011420


	//   ....[133]....
        /*0550*/ 	.word	0x000121b0


	//   ....[134]....
        /*0554*/ 	.word	0x00012df0


	//   ....[135]....
        /*0558*/ 	.word	0x00012e00


	//   ....[136]....
        /*055c*/ 	.word	0x00012e20


	//   ....[137]....
        /*0560*/ 	.word	0x00012f10


	//   ....[138]....
        /*0564*/ 	.word	0x00012f40


	//   ....[139]....
        /*0568*/ 	.word	0x00012fd0


	//   ....[140]....
        /*056c*/ 	.word	0x00013000


	//   ....[141]....
        /*0570*/ 	.word	0x00013010


	//   ....[142]....
        /*0574*/ 	.word	0x00014e10


	//   ....[143]....
        /*0578*/ 	.word	0x000153c0


	//   ....[144]....
        /*057c*/ 	.word	0x000155a0


	//   ....[145]....
        /*0580*/ 	.word	0x000155f0


	//   ....[146]....
        /*0584*/ 	.word	0x00015690


	//   ....[147]....
        /*0588*/ 	.word	0x000157b0


	//   ....[148]....
        /*058c*/ 	.word	0x00015820


	//   ....[149]....
        /*0590*/ 	.word	0x00015920


	//   ....[150]....
        /*0594*/ 	.word	0x00015990


	//   ....[151]....
        /*0598*/ 	.word	0x00015a80


	//----- nvinfo : EIATTR_REG_RECONFIG
	.align		4
.L_268:
        /*059c*/ 	.byte	0x01, 0x54
	.zero		2


	//----- nvinfo : EIATTR_SYSCALL_OFFSETS
	.align		4
        /*05a0*/ 	.byte	0x04, 0x46
        /*05a2*/ 	.short	(.L_270 - .L_269)


	//   ....[0]....
.L_269:
        /*05a4*/ 	.word	0x000014a0


	//   ....[1]....
        /*05a8*/ 	.word	0x00011b90


	//   ....[2]....
        /*05ac*/ 	.word	0x00011cd0


	//   ....[3]....
        /*05b0*/ 	.word	0x00011e10


	//   ....[4]....
        /*05b4*/ 	.word	0x00011f30


	//   ....[5]....
        /*05b8*/ 	.word	0x000129a0


	//----- nvinfo : EIATTR_MBARRIER_INSTR_OFFSETS
	.align		4
.L_270:
        /*05bc*/ 	.byte	0x04, 0x39
        /*05be*/ 	.short	(.L_272 - .L_271)


	//   ....[0]....
.L_271:
        /*05c0*/ 	.word	0x00000250
        /*05c4*/ 	.word	0x000000ff
        /*05c8*/ 	.word	0x00033400
        /*05cc*/ 	.short	0x0100
        /*05ce*/ 	.byte	0x08
	.zero		1


	//   ....[1]....
        /*05d0*/ 	.word	0x00000260
        /*05d4*/ 	.word	0x000000ff
        /*05d8*/ 	.word	0x00033420
        /*05dc*/ 	.short	0x0100
        /*05de*/ 	.byte	0x08
	.zero		1


	//   ....[2]....
        /*05e0*/ 	.word	0x00000350
        /*05e4*/ 	.word	0x000000ff
        /*05e8*/ 	.word	0x00033430
        /*05ec*/ 	.short	0x0100
        /*05ee*/ 	.byte	0x08
	.zero		1


	//   ....[3]....
        /*05f0*/ 	.word	0x00000360
        /*05f4*/ 	.word	0x000000ff
        /*05f8*/ 	.word	0x00033440
        /*05fc*/ 	.short	0x0100
        /*05fe*/ 	.byte	0x08
	.zero		1


	//   ....[4]....
        /*0600*/ 	.word	0x00000370
        /*0604*/ 	.word	0x000000ff
        /*0608*/ 	.word	0x00033438
        /*060c*/ 	.short	0x0100
        /*060e*/ 	.byte	0x08
	.zero		1


	//   ....[5]....
        /*0610*/ 	.word	0x00000380
        /*0614*/ 	.word	0x000000ff
        /*0618*/ 	.word	0x00033448
        /*061c*/ 	.short	0x0100
        /*061e*/ 	.byte	0x08
	.zero		1


	//   ....[6]....
        /*0620*/ 	.word	0x000004b0
        /*0624*/ 	.word	0x000000ff
        /*0628*/ 	.word	0x00033450
        /*062c*/ 	.short	0x0100
        /*062e*/ 	.byte	0x08
	.zero		1


	//   ....[7]....
        /*0630*/ 	.word	0x000004c0
        /*0634*/ 	.word	0x000000ff
        /*0638*/ 	.word	0x00033460
        /*063c*/ 	.short	0x0100
        /*063e*/ 	.byte	0x08
	.zero		1


	//   ....[8]....
        /*0640*/ 	.word	0x000004d0
        /*0644*/ 	.word	0x000000ff
        /*0648*/ 	.word	0x00033458
        /*064c*/ 	.short	0x0100
        /*064e*/ 	.byte	0x08
	.zero		1


	//   ....[9]....
        /*0650*/ 	.word	0x000004e0
        /*0654*/ 	.word	0x000000ff
        /*0658*/ 	.word	0x00033468
        /*065c*/ 	.short	0x0100
        /*065e*/ 	.byte	0x08
	.zero		1


	//   ....[10]....
        /*0660*/ 	.word	0x000005d0
        /*0664*/ 	.word	0x000000ff
        /*0668*/ 	.word	0x00033470
        /*066c*/ 	.short	0x0100
        /*066e*/ 	.byte	0x06
	.zero		1


	//   ....[11]....
        /*0670*/ 	.word	0x000005e0
        /*0674*/ 	.word	0x000000ff
        /*0678*/ 	.word	0x00033480
        /*067c*/ 	.short	0x0100
        /*067e*/ 	.byte	0x06
	.zero		1


	//   ....[12]....
        /*0680*/ 	.word	0x000005f0
        /*0684*/ 	.word	0x000000ff
        /*0688*/ 	.word	0x00033478
        /*068c*/ 	.short	0x0100
        /*068e*/ 	.byte	0x06
	.zero		1


	//   ....[13]....
        /*0690*/ 	.word	0x00000600
        /*0694*/ 	.word	0x000000ff
        /*0698*/ 	.word	0x00033488
        /*069c*/ 	.short	0x0100
        /*069e*/ 	.byte	0x06
	.zero		1


	//   ....[14]....
        /*06a0*/ 	.word	0x00000730
        /*06a4*/ 	.word	0x000000ff
        /*06a8*/ 	.word	0x00033490
        /*06ac*/ 	.short	0x0100
        /*06ae*/ 	.byte	0x08
	.zero		1


	//   ....[15]....
        /*06b0*/ 	.word	0x00000740
        /*06b4*/ 	.word	0x000000ff
        /*06b8*/ 	.word	0x000334a0
        /*06bc*/ 	.short	0x0100
        /*06be*/ 	.byte	0x08
	.zero		1


	//   ....[16]....
        /*06c0*/ 	.word	0x00000750
        /*06c4*/ 	.word	0x000000ff
        /*06c8*/ 	.word	0x00033498
        /*06cc*/ 	.short	0x0100
        /*06ce*/ 	.byte	0x08
	.zero		1


	//   ....[17]....
        /*06d0*/ 	.word	0x00000760
        /*06d4*/ 	.word	0x000000ff
        /*06d8*/ 	.word	0x000334a8
        /*06dc*/ 	.short	0x0100
        /*06de*/ 	.byte	0x08
	.zero		1


	//   ....[18]....
        /*06e0*/ 	.word	0x00000890
        /*06e4*/ 	.word	0x000000ff
        /*06e8*/ 	.word	0x000334b0
        /*06ec*/ 	.short	0x0100
        /*06ee*/ 	.byte	0x08
	.zero		1


	//   ....[19]....
        /*06f0*/ 	.word	0x000008a0
        /*06f4*/ 	.word	0x000000ff
        /*06f8*/ 	.word	0x000334c0
        /*06fc*/ 	.short	0x0100
        /*06fe*/ 	.byte	0x08
	.zero		1


	//   ....[20]....
        /*0700*/ 	.word	0x000008b0
        /*0704*/ 	.word	0x000000ff
        /*0708*/ 	.word	0x000334b8
        /*070c*/ 	.short	0x0100
        /*070e*/ 	.byte	0x08
	.zero		1


	//   ....[21]....
        /*0710*/ 	.word	0x000008c0
        /*0714*/ 	.word	0x000000ff
        /*0718*/ 	.word	0x000334c8
        /*071c*/ 	.short	0x0100
        /*071e*/ 	.byte	0x08
	.zero		1


	//   ....[22]....
        /*0720*/ 	.word	0x00001720
        /*0724*/ 	.word	0x000000ff
        /*0728*/ 	.word	0x00033400
        /*072c*/ 	.short	0x010a
        /*072e*/ 	.byte	0x28
	.zero		1


	//   ....[23]....
        /*0730*/ 	.word	0x000017a0
        /*0734*/ 	.word	0x000000ff
        /*0738*/ 	.word	0x00033430
        /*073c*/ 	.short	0x010a
        /*073e*/ 	.byte	0x28
	.zero		1


	//   ....[24]....
        /*0740*/ 	.word	0x00001830
        /*0744*/ 	.word	0x000000ff
        /*0748*/ 	.word	0x00033430
        /*074c*/ 	.short	0x010a
        /*074e*/ 	.byte	0x28
	.zero		1


	//   ....[25]....
        /*0750*/ 	.word	0x000049d0
        /*0754*/ 	.word	0x00000038
        /*0758*/ 	.word	0x00000000
        /*075c*/ 	.short	0x0101
        /*075e*/ 	.byte	0x3f
	.zero		1


	//   ....[26]....
        /*0760*/ 	.word	0x00005ba0
        /*0764*/ 	.word	0x000000ff
        /*0768*/ 	.word	0x00033430
        /*076c*/ 	.short	0x010a
        /*076e*/ 	.byte	0x06
	.zero		1


	//   ....[27]....
        /*0770*/ 	.word	0x00005be0
        /*0774*/ 	.word	0x000000ff
        /*0778*/ 	.word	0x00033430
        /*077c*/ 	.short	0x010a
        /*077e*/ 	.byte	0x06
	.zero		1


	//   ....[28]....
        /*0780*/ 	.word	0x00006840
        /*0784*/ 	.word	0x000000ff
        /*0788*/ 	.word	0x00033450
        /*078c*/ 	.short	0x010a
        /*078e*/ 	.byte	0x06
	.zero		1


	//   ....[29]....
        /*0790*/ 	.word	0x00006880
        /*0794*/ 	.word	0x000000ff
        /*0798*/ 	.word	0x00033450
        /*079c*/ 	.short	0x010a
        /*079e*/ 	.byte	0x06
	.zero		1


	//   ....[30]....
        /*07a0*/ 	.word	0x000092d0
        /*07a4*/ 	.word	0x00000005
        /*07a8*/ 	.word	0x00000000
        /*07ac*/ 	.short	0x0101
        /*07ae*/ 	.byte	0x3f
	.zero		1


	//   ....[31]....
        /*07b0*/ 	.word	0x00009660
        /*07b4*/ 	.word	0x000000ff
        /*07b8*/ 	.word	0x00000000
        /*07bc*/ 	.short	0x0101
        /*07be*/ 	.byte	0x06
	.zero		1


	//   ....[32]....
        /*07c0*/ 	.word	0x00009fa0
        /*07c4*/ 	.word	0x000000ff
        /*07c8*/ 	.word	0x00033430
        /*07cc*/ 	.short	0x010a
        /*07ce*/ 	.byte	0x06
	.zero		1


	//   ....[33]....
        /*07d0*/ 	.word	0x00009fe0
        /*07d4*/ 	.word	0x000000ff
        /*07d8*/ 	.word	0x00033430
        /*07dc*/ 	.short	0x010a
        /*07de*/ 	.byte	0x06
	.zero		1


	//   ....[34]....
        /*07e0*/ 	.word	0x0000ac00
        /*07e4*/ 	.word	0x000000ff
        /*07e8*/ 	.word	0x00033450
        /*07ec*/ 	.short	0x010a
        /*07ee*/ 	.byte	0x06
	.zero		1


	//   ....[35]....
        /*07f0*/ 	.word	0x0000ac40
        /*07f4*/ 	.word	0x000000ff
        /*07f8*/ 	.word	0x00033450
        /*07fc*/ 	.short	0x010a
        /*07fe*/ 	.byte	0x06
	.zero		1


	//   ....[36]....
        /*0800*/ 	.word	0x0000cb90
        /*0804*/ 	.word	0x00000005
        /*0808*/ 	.word	0x00000000
        /*080c*/ 	.short	0x0101
        /*080e*/ 	.byte	0x3f
	.zero		1


	//   ....[37]....
        /*0810*/ 	.word	0x0000cee0
        /*0814*/ 	.word	0x000000ff
        /*0818*/ 	.word	0x00000000
        /*081c*/ 	.short	0x0101
        /*081e*/ 	.byte	0x06
	.zero		1


	//   ....[38]....
        /*0820*/ 	.word	0x0000d740
        /*0824*/ 	.word	0x000000ff
        /*0828*/ 	.word	0x00033450
        /*082c*/ 	.short	0x010a
        /*082e*/ 	.byte	0x05
	.zero		1


	//   ....[39]....
        /*0830*/ 	.word	0x0000d780
        /*0834*/ 	.word	0x000000ff
        /*0838*/ 	.word	0x00033450
        /*083c*/ 	.short	0x010a
        /*083e*/ 	.byte	0x05
	.zero		1


	//   ....[40]....
        /*0840*/ 	.word	0x0000dd90
        /*0844*/ 	.word	0x000000ff
        /*0848*/ 	.word	0x00000000
        /*084c*/ 	.short	0x0101
        /*084e*/ 	.byte	0x04
	.zero		1


	//   ....[41]....
        /*0850*/ 	.word	0x0000fc10
        /*0854*/ 	.word	0x000000ff
        /*0858*/ 	.word	0x00000000
        /*085c*/ 	.short	0x0101
        /*085e*/ 	.byte	0x04
	.zero		1


	//   ....[42]....
        /*0860*/ 	.word	0x000123c0
        /*0864*/ 	.word	0x000000ff
        /*0868*/ 	.word	0x00033480
        /*086c*/ 	.short	0x010a
        /*086e*/ 	.byte	0x28
	.zero		1


	//   ....[43]....
        /*0870*/ 	.word	0x000125f0
        /*0874*/ 	.word	0x000000ff
        /*0878*/ 	.word	0x00033440
        /*087c*/ 	.short	0x010a
        /*087e*/ 	.byte	0x28
	.zero		1


	//   ....[44]....
        /*0880*/ 	.word	0x00013170
        /*0884*/ 	.word	0x000000ff
        /*0888*/ 	.word	0x00033400
        /*088c*/ 	.short	0x0107
        /*088e*/ 	.byte	0x28
	.zero		1


	//   ....[45]....
        /*0890*/ 	.word	0x000131d0
        /*0894*/ 	.word	0x000000ff
        /*0898*/ 	.word	0x00033400
        /*089c*/ 	.short	0x0101
        /*089e*/ 	.byte	0x28
	.zero		1


	//   ....[46]....
        /*08a0*/ 	.word	0x00013200
        /*08a4*/ 	.word	0x000000ff
        /*08a8*/ 	.word	0x00033420
        /*08ac*/ 	.short	0x010a
        /*08ae*/ 	.byte	0x28
	.zero		1


	//   ....[47]....
        /*08b0*/ 	.word	0x00013500
        /*08b4*/ 	.word	0x00000008
        /*08b8*/ 	.word	0x00033480
        /*08bc*/ 	.short	0x010a
        /*08be*/ 	.byte	0x3f
	.zero		1


	//   ....[48]....
        /*08c0*/ 	.word	0x000138e0
        /*08c4*/ 	.word	0x00000008
        /*08c8*/ 	.word	0x00033440
        /*08cc*/ 	.short	0x010a
        /*08ce*/ 	.byte	0x3f
	.zero		1


	//   ....[49]....
        /*08d0*/ 	.word	0x00013cf0
        /*08d4*/ 	.word	0x0000000c
        /*08d8*/ 	.word	0x00033470
        /*08dc*/ 	.short	0x010a
        /*08de*/ 	.byte	0x3f
	.zero		1


	//   ....[50]....
        /*08e0*/ 	.word	0x00013d50
        /*08e4*/ 	.word	0x0000000c
        /*08e8*/ 	.word	0x00033460
        /*08ec*/ 	.short	0x010a
        /*08ee*/ 	.byte	0x3f
	.zero		1


	//   ....[51]....
        /*08f0*/ 	.word	0x00014400
        /*08f4*/ 	.word	0x0000000c
        /*08f8*/ 	.word	0x00033450
        /*08fc*/ 	.short	0x0101
        /*08fe*/ 	.byte	0x3f
	.zero		1


	//   ....[52]....
        /*0900*/ 	.word	0x00014470
        /*0904*/ 	.word	0x00000000
        /*0908*/ 	.word	0x00000000
        /*090c*/ 	.short	0x0101
        /*090e*/ 	.byte	0x3f
	.zero		1


	//   ....[53]....
        /*0910*/ 	.word	0x00014580
        /*0914*/ 	.word	0x00000003
        /*0918*/ 	.word	0x00033470
        /*091c*/ 	.short	0x010a
        /*091e*/ 	.byte	0x3f
	.zero		1


	//   ....[54]....
        /*0920*/ 	.word	0x000145f0
        /*0924*/ 	.word	0x00000003
        /*0928*/ 	.word	0x00033460
        /*092c*/ 	.short	0x010a
        /*092e*/ 	.byte	0x3f
	.zero		1


	//   ....[55]....
        /*0930*/ 	.word	0x00014cb0
        /*0934*/ 	.word	0x00000003
        /*0938*/ 	.word	0x00033450
        /*093c*/ 	.short	0x0101
        /*093e*/ 	.byte	0x3f
	.zero		1


	//   ....[56]....
        /*0940*/ 	.word	0x00014d20
        /*0944*/ 	.word	0x00000000
        /*0948*/ 	.word	0x00000000
        /*094c*/ 	.short	0x0101
        /*094e*/ 	.byte	0x3f
	.zero		1


	//   ....[57]....
        /*0950*/ 	.word	0x00014dc0
        /*0954*/ 	.word	0x00000009
        /*0958*/ 	.word	0x00033420
        /*095c*/ 	.short	0x010a
        /*095e*/ 	.byte	0x3f
	.zero		1


	//   ....[58]....
        /*0960*/ 	.word	0x00014f00
        /*0964*/ 	.word	0x00000005
        /*0968*/ 	.word	0x00000000
        /*096c*/ 	.short	0x010a
        /*096e*/ 	.byte	0x3f
	.zero		1


	//   ....[59]....
        /*0970*/ 	.word	0x00014f70
        /*0974*/ 	.word	0x00000007
        /*0978*/ 	.word	0x00000000
        /*097c*/ 	.short	0x010a
        /*097e*/ 	.byte	0x3f
	.zero		1


	//   ....[60]....
        /*0980*/ 	.word	0x00014fc0
        /*0984*/ 	.word	0x00000005
        /*0988*/ 	.word	0x00033460
        /*098c*/ 	.short	0x010a
        /*098e*/ 	.byte	0x3f
	.zero		1


	//   ....[61]....
        /*0990*/ 	.word	0x00015010
        /*0994*/ 	.word	0x00000003
        /*0998*/ 	.word	0x00033460
        /*099c*/ 	.short	0x010a
        /*099e*/ 	.byte	0x3f
	.zero		1


	//   ....[62]....
        /*09a0*/ 	.word	0x00015050
        /*09a4*/ 	.word	0x00000005
        /*09a8*/ 	.word	0x00033480
        /*09ac*/ 	.short	0x010a
        /*09ae*/ 	.byte	0x3f
	.zero		1


	//   ....[63]....
        /*09b0*/ 	.word	0x00015070
        /*09b4*/ 	.word	0x00000003
        /*09b8*/ 	.word	0x00033480
        /*09bc*/ 	.short	0x010a
        /*09be*/ 	.byte	0x3f
	.zero		1


	//   ....[64]....
        /*09c0*/ 	.word	0x000150e0
        /*09c4*/ 	.word	0x00000003
        /*09c8*/ 	.word	0x00033400
        /*09cc*/ 	.short	0x010a
        /*09ce*/ 	.byte	0x3f
	.zero		1


	//   ....[65]....
        /*09d0*/ 	.word	0x00015140
        /*09d4*/ 	.word	0x00000005
        /*09d8*/ 	.word	0x00033430
        /*09dc*/ 	.short	0x010a
        /*09de*/ 	.byte	0x3f
	.zero		1


	//   ....[66]....
        /*09e0*/ 	.word	0x000151a0
        /*09e4*/ 	.word	0x0000000f
        /*09e8*/ 	.word	0x00033430
        /*09ec*/ 	.short	0x010a
        /*09ee*/ 	.byte	0x3f
	.zero		1


	//   ....[67]....
        /*09f0*/ 	.word	0x00015200
        /*09f4*/ 	.word	0x0000000e
        /*09f8*/ 	.word	0x00033450
        /*09fc*/ 	.short	0x010a
        /*09fe*/ 	.byte	0x3f
	.zero		1


	//   ....[68]....
        /*0a00*/ 	.word	0x00015260
        /*0a04*/ 	.word	0x0000000d
        /*0a08*/ 	.word	0x00033430
        /*0a0c*/ 	.short	0x010a
        /*0a0e*/ 	.byte	0x3f
	.zero		1


	//   ....[69]....
        /*0a10*/ 	.word	0x000152c0
        /*0a14*/ 	.word	0x0000000d
        /*0a18*/ 	.word	0x00033450
        /*0a1c*/ 	.short	0x010a
        /*0a1e*/ 	.byte	0x3f
	.zero		1


	//   ....[70]....
        /*0a20*/ 	.word	0x00015320
        /*0a24*/ 	.word	0x00000003
        /*0a28*/ 	.word	0x00033450
        /*0a2c*/ 	.short	0x010a
        /*0a2e*/ 	.byte	0x3f
	.zero		1


	//   ....[71]....
        /*0a30*/ 	.word	0x00015480
        /*0a34*/ 	.word	0x00000003
        /*0a38*/ 	.word	0x00033480
        /*0a3c*/ 	.short	0x010a
        /*0a3e*/ 	.byte	0x3f
	.zero		1


	//   ....[72]....
        /*0a40*/ 	.word	0x000154e0
        /*0a44*/ 	.word	0x00000003
        /*0a48*/ 	.word	0x00033440
        /*0a4c*/ 	.short	0x010a
        /*0a4e*/ 	.byte	0x3f
	.zero		1


	//   ....[73]....
        /*0a50*/ 	.word	0x00015ac0
        /*0a54*/ 	.word	0x00000003
        /*0a58*/ 	.word	0x00033420
        /*0a5c*/ 	.short	0x010a
        /*0a5e*/ 	.byte	0x3f
	.zero		1


	//   ....[74]....
        /*0a60*/ 	.word	0x00015b10
        /*0a64*/ 	.word	0x00000008
        /*0a68*/ 	.word	0x00033480
        /*0a6c*/ 	.short	0x010a
        /*0a6e*/ 	.byte	0x3f
	.zero		1


	//   ....[75]....
        /*0a70*/ 	.word	0x00015b60
        /*0a74*/ 	.word	0x00000008
        /*0a78*/ 	.word	0x00033440
        /*0a7c*/ 	.short	0x010a
        /*0a7e*/ 	.byte	0x3f
	.zero		1


	//   ....[76]....
        /*0a80*/ 	.word	0x00015bb0
        /*0a84*/ 	.word	0x0000000c
        /*0a88*/ 	.word	0x00033470
        /*0a8c*/ 	.short	0x010a
        /*0a8e*/ 	.byte	0x3f
	.zero		1


	//   ....[77]....
        /*0a90*/ 	.word	0x00015c00
        /*0a94*/ 	.word	0x0000000c
        /*0a98*/ 	.word	0x00033460
        /*0a9c*/ 	.short	0x010a
        /*0a9e*/ 	.byte	0x3f
	.zero		1


	//   ....[78]....
        /*0aa0*/ 	.word	0x00015c50
        /*0aa4*/ 	.word	0x00000003
        /*0aa8*/ 	.word	0x00033470
        /*0aac*/ 	.short	0x010a
        /*0aae*/ 	.byte	0x3f
	.zero		1


	//   ....[79]....
        /*0ab0*/ 	.word	0x00015ca0
        /*0ab4*/ 	.word	0x00000003
        /*0ab8*/ 	.word	0x00033460
        /*0abc*/ 	.short	0x010a
        /*0abe*/ 	.byte	0x3f
	.zero		1


	//   ....[80]....
        /*0ac0*/ 	.word	0x00015cf0
        /*0ac4*/ 	.word	0x00000009
        /*0ac8*/ 	.word	0x00033420
        /*0acc*/ 	.short	0x010a
        /*0ace*/ 	.byte	0x3f
	.zero		1


	//   ....[81]....
        /*0ad0*/ 	.word	0x00015d40
        /*0ad4*/ 	.word	0x00000005
        /*0ad8*/ 	.word	0x00000000
        /*0adc*/ 	.short	0x010a
        /*0ade*/ 	.byte	0x3f
	.zero		1


	//   ....[82]....
        /*0ae0*/ 	.word	0x00015d90
        /*0ae4*/ 	.word	0x00000007
        /*0ae8*/ 	.word	0x00000000
        /*0aec*/ 	.short	0x010a
        /*0aee*/ 	.byte	0x3f
	.zero		1


	//   ....[83]....
        /*0af0*/ 	.word	0x00015de0
        /*0af4*/ 	.word	0x00000005
        /*0af8*/ 	.word	0x00033460
        /*0afc*/ 	.short	0x010a
        /*0afe*/ 	.byte	0x3f
	.zero		1


	//   ....[84]....
        /*0b00*/ 	.word	0x00015e30
        /*0b04*/ 	.word	0x00000003
        /*0b08*/ 	.word	0x00033460
        /*0b0c*/ 	.short	0x010a
        /*0b0e*/ 	.byte	0x3f
	.zero		1


	//   ....[85]....
        /*0b10*/ 	.word	0x00015e80
        /*0b14*/ 	.word	0x00000005
        /*0b18*/ 	.word	0x00033480
        /*0b1c*/ 	.short	0x010a
        /*0b1e*/ 	.byte	0x3f
	.zero		1


	//----- nvinfo : EIATTR_NUM_MBARRIERS
	.align		4
.L_272:
        /*0b20*/ 	.byte	0x03, 0x38
        /*0b22*/ 	.short	0x0016


	//----- nvinfo : EIATTR_EXIT_INSTR_OFFSETS
	.align		4
        /*0b24*/ 	.byte	0x04, 0x1c
        /*0b26*/ 	.short	(.L_274 - .L_273)


	//   ....[0]....
.L_273:
        /*0b28*/ 	.word	0x000150c0


	//----- nvinfo : EIATTR_MAX_THREADS
	.align		4
.L_274:
        /*0b2c*/ 	.byte	0x04, 0x05
        /*0b2e*/ 	.short	(.L_276 - .L_275)
.L_275:
        /*0b30*/ 	.word	0x00000180
        /*0b34*/ 	.word	0x00000001
        /*0b38*/ 	.word	0x00000001


	//----- nvinfo : EIATTR_CRS_STACK_SIZE
	.align		4
.L_276:
        /*0b3c*/ 	.byte	0x04, 0x1e
        /*0b3e*/ 	.short	(.L_278 - .L_277)
.L_277:
        /*0b40*/ 	.word	0x00000000


	//----- nvinfo : EIATTR_CBANK_PARAM_SIZE
	.align		4
.L_278:
        /*0b44*/ 	.byte	0x03, 0x19
        /*0b46*/ 	.short	0x0a70


	//----- nvinfo : EIATTR_PARAM_CBANK
	.align		4
        /*0b48*/ 	.byte	0x04, 0x0a
        /*0b4a*/ 	.short	(.L_280 - .L_279)
	.align		4
.L_279:
        /*0b4c*/ 	.word	index@(.nv.constant0._ZN7cutlass13device_kernelIN5flash11enable_sm90INS1_16FlashAttnFwdSm90INS1_25CollectiveMainloopFwdSm90ILi2EN4cute5tupleIJNS5_1CILi1EEES8_S8_EEENS6_IJNS7_ILi128EEENS7_ILi160EEENS7_ILi192EEEEEELi192ENS_12float_e4m3_tEfNS_4arch4Sm90ELb1ELb0ELb1ELb0ELb0ELb0ELb0ELb1ELb1ELb1ELb1ELb0EEENS1_21CollectiveEpilogueFwdINS6_IJSA_SC_SB_EEES9_NS_10bfloat16_tESG_Li256ELb0ELb1ELb1ELb1EEENS1_19SingleTileSchedulerILb0ELb1ELb1ELi128EEEEEEEEEvNT_6ParamsE)
        /*0b50*/ 	.short	0x0210
        /*0b52*/ 	.short	0x0a70


	//----- nvinfo : EIATTR_SW_WAR
	.align		4
.L_280:
        /*0b54*/ 	.byte	0x04, 0x36
        /*0b56*/ 	.short	(.L_282 - .L_281)
.L_281:
        /*0b58*/ 	.word	0x00000008
.L_282:


//--------------------- .nv.info._ZN7cutlass13device_kernelIN5flash11enable_sm90INS1_16FlashAttnFwdSm90INS1_25CollectiveMainloopFwdSm90ILi2EN4cute5tupleIJNS5_1CILi1EEES8_S8_EEENS6_IJNS7_ILi128EEENS7_ILi160EEENS7_ILi192EEEEEELi192ENS_12float_e4m3_tEfNS_4arch4Sm90ELb1ELb0ELb1ELb1ELb0ELb0ELb0ELb1ELb1ELb1ELb1ELb0EEENS1_21CollectiveEpilogueFwdINS6_IJSA_SC_SB_EEES9_NS_10bfloat16_tESG_Li256ELb1ELb1ELb1ELb1EEENS1_36VarlenDynamicPersistentTileSchedulerILi128ELi160ELi256ELi128ELb1ELb1ELb1ELb1ELb1ELb1EEEEEEEEEvNT_6ParamsE --------------------------
	.section	.nv.info._ZN7cutlass13device_kernelIN5flash11enable_sm90INS1_16FlashAttnFwdSm90INS1_25CollectiveMainloopFwdSm90ILi2EN4cute5tupleIJNS5_1CILi1EEES8_S8_EEENS6_IJNS7_ILi128EEENS7_ILi160EEENS7_ILi192EEEEEELi192ENS_12float_e4m3_tEfNS_4arch4Sm90ELb1ELb0ELb1ELb1ELb0ELb0ELb0ELb1ELb1ELb1ELb1ELb0EEENS1_21CollectiveEpilogueFwdINS6_IJSA_SC_SB_EEES9_NS_10bfloat16_tESG_Li256ELb1ELb1ELb1ELb1EEENS1_36VarlenDynamicPersistentTileSchedulerILi128ELi160ELi256ELi128ELb1ELb1ELb1ELb1ELb1ELb1EEEEEEEEEvNT_6ParamsE,"",@"SHT_CUDA_INFO"
	.sectionflags	@""
	.align	4


	//----- nvinfo : EIATTR_CUDA_API_VERSION
	.align		4
        /*0000*/ 	.byte	0x04, 0x37
        /*0002*/ 	.short	(.L_284 - .L_283)
.L_283:
        /*0004*/ 	.word	0x00000082


	//----- nvinfo : EIATTR_KPARAM_INFO
	.align		4
.L_284:
        /*0008*/ 	.byte	0x04, 0x17
        /*000a*/ 	.short	(.L_286 - .L_285)
.L_285:
        /*000c*/ 	.word	0x00000000
        /*0010*/ 	.short	0x0000
        /*0012*/ 	.short	0x0070
        /*0014*/ 	.byte	0x00, 0xf0, 0x01, 0x2a


	//----- nvinfo : EIATTR_SPARSE_MMA_MASK
	.align		4
.L_286:
        /*0018*/ 	.byte	0x03, 0x50
        /*001a*/ 	.short	0x0000


	//----- nvinfo : EIATTR_MAXREG_COUNT
	.align		4
        /*001c*/ 	.byte	0x03, 0x1b
        /*001e*/ 	.short	0x00a8


	//----- nvinfo : EIATTR_NUM_BARRIERS
	.align		4
        /*0020*/ 	.byte	0x02, 0x4c
        /*0022*/ 	.byte	0x10
	.zero		1


	//----- nvinfo : EIATTR_EXTERNS
	.align		4
        /*0024*/ 	.byte	0x04, 0x0f
        /*0026*/ 	.short	(.L_288 - .L_287)


	//   ....[0]....
	.align		4
.L_287:
        /*0028*/ 	.word	index@(__assertfail)


	//----- nvinfo : EIATTR_ANNOTATIONS
	.align		4
.L_288:
        /*002c*/ 	.byte	0x04, 0x55
        /*002e*/ 	.short	(.L_290 - .L_289)


	//   ....[0]....
.L_289:
        /* <DEDUP_REMOVED lines=37> */


	//----- nvinfo : EIATTR_MERCURY_ISA_VERSION
	.align		4
.L_290:
        /*0268*/ 	.byte	0x03, 0x5f
        /*026a*/ 	.short	0x0101


	//----- nvinfo : EIATTR_UNUSED_LOAD_BYTE_OFFSET
	.align		4
        /*026c*/ 	.byte	0x04, 0x44
        /*026e*/ 	.short	(.L_292 - .L_291)


	//   ....[0]....
.L_291:
        /*0270*/ 	.word	0x00000a40
        /*0274*/ 	.word	0x0000fff0


	//   ....[1]....
        /*0278*/ 	.word	0x0000ed80
        /*027c*/ 	.word	0x0000fff0


	//----- nvinfo : EIATTR_INT_WARP_WIDE_INSTR_OFFSETS
	.align		4
.L_292:
        /*0280*/ 	.byte	0x04, 0x31
        /*0282*/ 	.short	(.L_294 - .L_293)


	//   ....[0]....
.L_293:
        /*0284*/ 	.word	0x00000130


	//   ....[1]....
        /*0288*/ 	.word	0x00000170


	//   ....[2]....
        /*028c*/ 	.word	0x000001e0


	//   ....[3]....
        /*0290*/ 	.word	0x00015910


	//   ....[4]....
        /*0294*/ 	.word	0x000159a0


	//   ....[5]....
        /*0298*/ 	.word	0x00018630


	//   ....[6]....
        /*029c*/ 	.word	0x000186c0


	//----- nvinfo : EIATTR_COOP_GROUP_MASK_REGIDS
	.align		4
.L_294:
        /*02a0*/ 	.byte	0x04, 0x29
        /*02a2*/ 	.short	(.L_296 - .L_295)


	//   ....[0]....
.L_295:
        /*02a4*/ 	.word	0xffffffff


	//   ....[1]....
        /*02a8*/ 	.word	0xffffffff


	//   ....[2]....
        /*02ac*/ 	.word	0xffffffff


	//   ....[3]....
        /*02b0*/ 	.word	0xffffffff


	//   ....[4]....
        /*02b4*/ 	.word	0xffffffff


	//   ....[5]....
        /*02b8*/ 	.word	0xffffffff


	//   ....[6]....
        /*02bc*/ 	.word	0xffffffff


	//   ....[7]....
        /*02c0*/ 	.word	0xffffffff


	//   ....[8]....
        /*02c4*/ 	.word	0xffffffff


	//   ....[9]....
        /*02c8*/ 	.word	0xffffffff


	//   ....[10]....
        /*02cc*/ 	.word	0xffffffff


	//   ....[11]....
        /*02d0*/ 	.word	0xffffffff


	//   ....[12]....
        /*02d4*/ 	.word	0xffffffff


	//   ....[13]....
        /*02d8*/ 	.word	0xffffffff


	//   ....[14]....
        /*02dc*/ 	.word	0xffffffff


	//   ....[15]....
        /*02e0*/ 	.word	0xffffffff


	//   ....[16]....
        /*02e4*/ 	.word	0xffffffff


	//   ....[17]....
        /*02e8*/ 	.word	0xffffffff


	//   ....[18]....
        /*02ec*/ 	.word	0xffffffff


	//   ....[19]....
        /*02f0*/ 	.word	0xffffffff


	//   ....[20]....
        /*02f4*/ 	.word	0xffffffff


	//   ....[21]....
        /*02f8*/ 	.word	0xffffffff


	//   ....[22]....
        /*02fc*/ 	.word	0xffffffff


	//   ....[23]....
        /*0300*/ 	.word	0xffffffff


	//   ....[24]....
        /*0304*/ 	.word	0xffffffff


	//   ....[25]....
        /*0308*/ 	.word	0xffffffff


	//   ....[26]....
        /*030c*/ 	.word	0xffffffff


	//   ....[27]....
        /*0310*/ 	.word	0xffffffff


	//   ....[28]....
        /*0314*/ 	.word	0xffffffff


	//   ....[29]....
        /*0318*/ 	.word	0xffffffff


	//   ....[30]....
        /*031c*/ 	.word	0xffffffff


	//   ....[31]....
        /*0320*/ 	.word	0xffffffff


	//   ....[32]....
        /*0324*/ 	.word	0xffffffff


	//   ....[33]....
        /*0328*/ 	.word	0xffffffff


	//   ....[34]....
        /*032c*/ 	.word	0xffffffff


	//   ....[35]....
        /*0330*/ 	.word	0xffffffff


	//   ....[36]....
        /*0334*/ 	.word	0xffffffff


	//   ....[37]....
        /*0338*/ 	.word	0xffffffff


	//   ....[38]....
        /*033c*/ 	.word	0xffffffff


	//   ....[39]....
        /*0340*/ 	.word	0xffffffff


	//   ....[40]....
        /*0344*/ 	.word	0xffffffff


	//   ....[41]....
        /*0348*/ 	.word	0xffffffff


	//   ....[42]....
        /*034c*/ 	.word	0xffffffff


	//   ....[43]....
        /*0350*/ 	.word	0xffffffff


	//   ....[44]....
        /*0354*/ 	.word	0xffffffff


	//   ....[45]....
        /*0358*/ 	.word	0xffffffff


	//   ....[46]....
        /*035c*/ 	.word	0xffffffff


	//   ....[47]....
        /*0360*/ 	.word	0xffffffff


	//   ....[48]....
        /*0364*/ 	.word	0xffffffff


	//   ....[49]....
        /*0368*/ 	.word	0xffffffff


	//   ....[50]....
        /*036c*/ 	.word	0xffffffff


	//   ....[51]....
        /*0370*/ 	.word	0xffffffff


	//   ....[52]....
        /*0374*/ 	.word	0xffffffff


	//   ....[53]....
        /*0378*/ 	.word	0xffffffff


	//   ....[54]....
        /*037c*/ 	.word	0xffffffff


	//   ....[55]....
        /*0380*/ 	.word	0xffffffff


	//   ....[56]....
        /*0384*/ 	.word	0xffffffff


	//   ....[57]....
        /*0388*/ 	.word	0xffffffff


	//   ....[58]....
        /*038c*/ 	.word	0xffffffff


	//   ....[59]....
        /*0390*/ 	.word	0xffffffff


	//   ....[60]....
        /*0394*/ 	.word	0xffffffff


	//   ....[61]....
        /*0398*/ 	.word	0xffffffff


	//   ....[62]....
        /*039c*/ 	.word	0xffffffff


	//   ....[63]....
        /*03a0*/ 	.word	0xffffffff


	//   ....[64]....
        /*03a4*/ 	.word	0xffffffff


	//   ....[65]....
        /*03a8*/ 	.word	0xffffffff


	//   ....[66]....
        /*03ac*/ 	.word	0xffffffff


	//   ....[67]....
        /*03b0*/ 	.word	0xffffffff


	//   ....[68]....
        /*03b4*/ 	.word	0xffffffff


	//   ....[69]....
        /*03b8*/ 	.word	0xffffffff


	//   ....[70]....
        /*03bc*/ 	.word	0xffffffff


	//   ....[71]....
        /*03c0*/ 	.word	0xffffffff


	//   ....[72]....
        /*03c4*/ 	.word	0xffffffff


	//   ....[73]....
        /*03c8*/ 	.word	0xffffffff


	//   ....[74]....
        /*03cc*/ 	.word	0xffffffff


	//   ....[75]....
        /*03d0*/ 	.word	0xffffffff


	//   ....[76]....
        /*03d4*/ 	.word	0xffffffff


	//   ....[77]....
        /*03d8*/ 	.word	0xffffffff


	//   ....[78]....
        /*03dc*/ 	.word	0xffffffff


	//   ....[79]....
        /*03e0*/ 	.word	0xffffffff


	//   ....[80]....
        /*03e4*/ 	.word	0xffffffff


	//   ....[81]....
        /*03e8*/ 	.word	0xffffffff


	//   ....[82]....
        /*03ec*/ 	.word	0xffffffff


	//   ....[83]....
        /*03f0*/ 	.word	0xffffffff


	//   ....[84]....
        /*03f4*/ 	.word	0xffffffff


	//   ....[85]....
        /*03f8*/ 	.word	0xffffffff


	//   ....[86]....
        /*03fc*/ 	.word	0xffffffff


	//   ....[87]....
        /*0400*/ 	.word	0xffffffff


	//   ....[88]....
        /*0404*/ 	.word	0xffffffff


	//   ....[89]....
        /*0408*/ 	.word	0xffffffff


	//   ....[90]....
        /*040c*/ 	.word	0xffffffff


	//   ....[91]....
        /*0410*/ 	.word	0xffffffff


	//   ....[92]....
        /*0414*/ 	.word	0xffffffff


	//   ....[93]....
        /*0418*/ 	.word	0xffffffff


	//   ....[94]....
        /*041c*/ 	.word	0xffffffff


	//   ....[95]....
        /*0420*/ 	.word	0xffffffff


	//   ....[96]....
        /*0424*/ 	.word	0xffffffff


	//   ....[97]....
        /*0428*/ 	.word	0xffffffff


	//   ....[98]....
        /*042c*/ 	.word	0xffffffff


	//   ....[99]....
        /*0430*/ 	.word	0xffffffff


	//   ....[100]....
        /*0434*/ 	.word	0xffffffff


	//   ....[101]....
        /*0438*/ 	.word	0xffffffff


	//   ....[102]....
        /*043c*/ 	.word	0xffffffff


	//   ....[103]....
        /*0440*/ 	.word	0xffffffff


	//   ....[104]....
        /*0444*/ 	.word	0xffffffff


	//   ....[105]....
        /*0448*/ 	.word	0xffffffff


	//   ....[106]....
        /*044c*/ 	.word	0xffffffff


	//   ....[107]....
        /*0450*/ 	.word	0xffffffff


	//   ....[108]....
        /*0454*/ 	.word	0xffffffff


	//   ....[109]....
        /*0458*/ 	.word	0xffffffff


	//   ....[110]....
        /*045c*/ 	.word	0xffffffff


	//   ....[111]....
        /*0460*/ 	.word	0xffffffff


	//   ....[112]....
        /*0464*/ 	.word	0xffffffff


	//   ....[113]....
        /*0468*/ 	.word	0xffffffff


	//   ....[114]....
        /*046c*/ 	.word	0xffffffff


	//   ....[115]....
        /*0470*/ 	.word	0xffffffff


	//   ....[116]....
        /*0474*/ 	.word	0xffffffff


	//   ....[117]....
        /*0478*/ 	.word	0xffffffff


	//   ....[118]....
        /*047c*/ 	.word	0xffffffff


	//   ....[119]....
        /*0480*/ 	.word	0xffffffff


	//   ....[120]....
        /*0484*/ 	.word	0xffffffff


	//   ....[121]....
        /*0488*/ 	.word	0xffffffff


	//   ....[122]....
        /*048c*/ 	.word	0xffffffff


	//   ....[123]....
        /*0490*/ 	.word	0xffffffff


	//   ....[124]....
        /*0494*/ 	.word	0xffffffff


	//   ....[125]....
        /*0498*/ 	.word	0xffffffff


	//   ....[126]....
        /*049c*/ 	.word	0xffffffff


	//   ....[127]....
        /*04a0*/ 	.word	0xffffffff


	//   ....[128]....
        /*04a4*/ 	.word	0xffffffff


	//   ....[129]....
        /*04a8*/ 	.word	0xffffffff


	//   ....[130]....
        /*04ac*/ 	.word	0xffffffff


	//   ....[131]....
        /*04b0*/ 	.word	0xffffffff


	//   ....[132]....
        /*04b4*/ 	.word	0xffffffff


	//   ....[133]....
        /*04b8*/ 	.word	0xffffffff


	//   ....[134]....
        /*04bc*/ 	.word	0xffffffff


	//   ....[135]....
        /*04c0*/ 	.word	0xffffffff


	//   ....[136]....
        /*04c4*/ 	.word	0xffffffff


	//   ....[137]....
        /*04c8*/ 	.word	0xffffffff


	//   ....[138]....
        /*04cc*/ 	.word	0xffffffff


	//   ....[139]....
        /*04d0*/ 	.word	0xffffffff


	//   ....[140]....
        /*04d4*/ 	.word	0xffffffff


	//   ....[141]....
        /*04d8*/ 	.word	0xffffffff


	//   ....[142]....
        /*04dc*/ 	.word	0xffffffff


	//   ....[143]....
        /*04e0*/ 	.word	0xffffffff


	//   ....[144]....
        /*04e4*/ 	.word	0xffffffff


	//   ....[145]....
        /*04e8*/ 	.word	0xffffffff


	//   ....[146]....
        /*04ec*/ 	.word	0xffffffff


	//   ....[147]....
        /*04f0*/ 	.word	0xffffffff


	//   ....[148]....
        /*04f4*/ 	.word	0xffffffff


	//   ....[149]....
        /*04f8*/ 	.word	0xffffffff


	//   ....[150]....
        /*04fc*/ 	.word	0xffffffff


	//   ....[151]....
        /*0500*/ 	.word	0xffffffff


	//   ....[152]....
        /*0504*/ 	.word	0xffffffff


	//   ....[153]....
        /*0508*/ 	.word	0xffffffff


	//   ....[154]....
        /*050c*/ 	.word	0xffffffff


	//   ....[155]....
        /*0510*/ 	.word	0xffffffff


	//   ....[156]....
        /*0514*/ 	.word	0xffffffff


	//   ....[157]....
        /*0518*/ 	.word	0xffffffff


	//   ....[158]....
        /*051c*/ 	.word	0xffffffff


	//   ....[159]....
        /*0520*/ 	.word	0xffffffff


	//   ....[160]....
        /*0524*/ 	.word	0xffffffff


	//   ....[161]....
        /*0528*/ 	.word	0xffffffff


	//   ....[162]....
        /*052c*/ 	.word	0xffffffff


	//   ....[163]....
        /*0530*/ 	.word	0xffffffff


	//   ....[164]....
        /*0534*/ 	.word	0xffffffff


	//   ....[165]....
        /*0538*/ 	.word	0xffffffff


	//   ....[166]....
        /*053c*/ 	.word	0xffffffff


	//   ....[167]....
        /*0540*/ 	.word	0xffffffff


	//   ....[168]....
        /*0544*/ 	.word	0xffffffff


	//   ....[169]....
        /*0548*/ 	.word	0xffffffff


	//   ....[170]....
        /*054c*/ 	.word	0xffffffff


	//   ....[171]....
        /*0550*/ 	.word	0xffffffff


	//   ....[172]....
        /*0554*/ 	.word	0xffffffff


	//   ....[173]....
        /*0558*/ 	.word	0xffffffff


	//   ....[174]....
        /*055c*/ 	.word	0xffffffff


	//   ....[175]....
        /*0560*/ 	.word	0xffffffff


	//   ....[176]....
        /*0564*/ 	.word	0xffffffff


	//   ....[177]....
        /*0568*/ 	.word	0xffffffff


	//   ....[178]....
        /*056c*/ 	.word	0xffffffff


	//   ....[179]....
        /*0570*/ 	.word	0xffffffff


	//   ....[180]....
        /*0574*/ 	.word	0xffffffff


	//   ....[181]....
        /*0578*/ 	.word	0xffffffff


	//   ....[182]....
        /*057c*/ 	.word	0xffffffff


	//   ....[183]....
        /*0580*/ 	.word	0xffffffff


	//   ....[184]....
        /*0584*/ 	.word	0xffffffff


	//   ....[185]....
        /*0588*/ 	.word	0xffffffff


	//   ....[186]....
        /*058c*/ 	.word	0xffffffff


	//   ....[187]....
        /*0590*/ 	.word	0xffffffff


	//   ....[188]....
        /*0594*/ 	.word	0xffffffff


	//   ....[189]....
        /*0598*/ 	.word	0xffffffff


	//   ....[190]....
        /*059c*/ 	.word	0xffffffff


	//   ....[191]....
        /*05a0*/ 	.word	0xffffffff


	//   ....[192]....
        /*05a4*/ 	.word	0xffffffff


	//   ....[193]....
        /*05a8*/ 	.word	0x0500000f


	//   ....[194]....
        /*05ac*/ 	.word	0x0500000f


	//   ....[195]....
        /*05b0*/ 	.word	0x0500000f


	//   ....[196]....
        /*05b4*/ 	.word	0x0500000f


	//   ....[197]....
        /*05b8*/ 	.word	0x0500000f


	//   ....[198]....
        /*05bc*/ 	.word	0x0500000f


	//   ....[199]....
        /*05c0*/ 	.word	0x0500000f


	//   ....[200]....
        /*05c4*/ 	.word	0x0500000f


	//   ....[201]....
        /*05c8*/ 	.word	0x0500000f


	//   ....[202]....
        /*05cc*/ 	.word	0x0500000f


	//----- nvinfo : EIATTR_COOP_GROUP_INSTR_OFFSETS
	.align		4
.L_296:
        /*05d0*/ 	.byte	0x04, 0x28
        /*05d2*/ 	.short	(.L_298 - .L_297)


	//   ....[0]....
.L_297:
        /*05d4*/ 	.word	0x00000070


	//   ....[1]....
        /*05d8*/ 	.word	0x00000140


	//   ....[2]....
        /*05dc*/ 	.word	0x00000190


	//   ....[3]....
        /*05e0*/ 	.word	0x000003c0


	//   ....[4]....
        /*05e4*/ 	.word	0x00000520


	//   ....[5]....
        /*05e8*/ 	.word	0x00000640


	//   ....[6]....
        /*05ec*/ 	.word	0x000007a0


	//   ....[7]....
        /*05f0*/ 	.word	0x00001e80


	//   ....[8]....
        /*05f4*/ 	.word	0x00003480


	//   ....[9]....
        /*05f8*/ 	.word	0x000034b0


	//   ....[10]....
        /*05fc*/ 	.word	0x00004210


	//   ....[11]....
        /*0600*/ 	.word	0x00004310


	//   ....[12]....
        /*0604*/ 	.word	0x00004e40


	//   ....[13]....
        /*0608*/ 	.word	0x00004ef0


	//   ....[14]....
        /*060c*/ 	.word	0x00007cb0


	//   ....[15]....
        /*0610*/ 	.word	0x000085b0


	//   ....[16]....
        /*0614*/ 	.word	0x000085d0


	//   ....[17]....
        /*0618*/ 	.word	0x00008650


	//   ....[18]....
        /*061c*/ 	.word	0x00009140


	//   ....[19]....
        /*0620*/ 	.word	0x000091c0


	//   ....[20]....
        /*0624*/ 	.word	0x0000c620


	//   ....[21]....
        /*0628*/ 	.word	0x0000c680


	//   ....[22]....
        /*062c*/ 	.word	0x0000c6e0


	//   ....[23]....
        /*0630*/ 	.word	0x0000c6f0


	//   ....[24]....
        /*0634*/ 	.word	0x0000e410


	//   ....[25]....
        /*0638*/ 	.word	0x0000e420


	//   ....[26]....
        /*063c*/ 	.word	0x0000e450


	//   ....[27]....
        /*0640*/ 	.word	0x0000e460


	//   ....[28]....
        /*0644*/ 	.word	0x0000f500


	//   ....[29]....
        /*0648*/ 	.word	0x0000f510


	//   ....[30]....
        /*064c*/ 	.word	0x0000f520


	//   ....[31]....
        /*0650*/ 	.word	0x0000f540


	//   ....[32]....
        /*0654*/ 	.word	0x0000f560


	//   ....[33]....
        /*0658*/ 	.word	0x0000f590


	//   ....[34]....
        /*065c*/ 	.word	0x0000f650


	//   ....[35]....
        /*0660*/ 	.word	0x0000f680


	//   ....[36]....
        /*0664*/ 	.word	0x0000f770


	//   ....[37]....
        /*0668*/ 	.word	0x0000f7a0


	//   ....[38]....
        /*066c*/ 	.word	0x0000f7d0


	//   ....[39]....
        /*0670*/ 	.word	0x0000f800


	//   ....[40]....
        /*0674*/ 	.word	0x0000f830


	//   ....[41]....
        /*0678*/ 	.word	0x0000f860


	//   ....[42]....
        /*067c*/ 	.word	0x0000f890


	//   ....[43]....
        /*0680*/ 	.word	0x0000f8c0


	//   ....[44]....
        /*0684*/ 	.word	0x0000f8f0


	//   ....[45]....
        /*0688*/ 	.word	0x0000f920


	//   ....[46]....
        /*068c*/ 	.word	0x0000f950


	//   ....[47]....
        /*0690*/ 	.word	0x0000f980


	//   ....[48]....
        /*0694*/ 	.word	0x0000f9b0


	//   ....[49]....
        /*0698*/ 	.word	0x0000f9e0


	//   ....[50]....
        /*069c*/ 	.word	0x0000fa10


	//   ....[51]....
        /*06a0*/ 	.word	0x0000fa40


	//   ....[52]....
        /*06a4*/ 	.word	0x0000fa70


	//   ....[53]....
        /*06a8*/ 	.word	0x0000faa0


	//   ....[54]....
        /*06ac*/ 	.word	0x0000fad0


	//   ....[55]....
        /*06b0*/ 	.word	0x0000fb00


	//   ....[56]....
        /*06b4*/ 	.word	0x0000fb30


	//   ....[57]....
        /*06b8*/ 	.word	0x0000fb50


	//   ....[58]....
        /*06bc*/ 	.word	0x0000fb60


	//   ....[59]....
        /*06c0*/ 	.word	0x0000fb70


	//   ....[60]....
        /*06c4*/ 	.word	0x0000fb80


	//   ....[61]....
        /*06c8*/ 	.word	0x0000fbb0


	//   ....[62]....
        /*06cc*/ 	.word	0x0000fbc0


	//   ....[63]....
        /*06d0*/ 	.word	0x0000fbf0


	//   ....[64]....
        /*06d4*/ 	.word	0x0000fc20


	//   ....[65]....
        /*06d8*/ 	.word	0x0000fc30


	//   ....[66]....
        /*06dc*/ 	.word	0x0000fc60


	//   ....[67]....
        /*06e0*/ 	.word	0x0000fc70


	//   ....[68]....
        /*06e4*/ 	.word	0x0000fc80


	//   ....[69]....
        /*06e8*/ 	.word	0x0000fc90


	//   ....[70]....
        /*06ec*/ 	.word	0x0000fca0


	//   ....[71]....
        /*06f0*/ 	.word	0x0000fcb0


	//   ....[72]....
        /*06f4*/ 	.word	0x0000fcc0


	//   ....[73]....
        /*06f8*/ 	.word	0x0000fcd0


	//   ....[74]....
        /*06fc*/ 	.word	0x0000fce0


	//   ....[75]....
        /*0700*/ 	.word	0x0000fcf0


	//   ....[76]....
        /*0704*/ 	.word	0x0000fd00


	//   ....[77]....
        /*0708*/ 	.word	0x0000fd10


	//   ....[78]....
        /*070c*/ 	.word	0x0000fd20


	//   ....[79]....
        /*0710*/ 	.word	0x0000fd30


	//   ....[80]....
        /*0714*/ 	.word	0x0000fd40


	//   ....[81]....
        /*0718*/ 	.word	0x0000fd50


	//   ....[82]....
        /*071c*/ 	.word	0x0000fd60


	//   ....[83]....
        /*0720*/ 	.word	0x0000fd70


	//   ....[84]....
        /*0724*/ 	.word	0x0000fd80


	//   ....[85]....
        /*0728*/ 	.word	0x0000fd90


	//   ....[86]....
        /*072c*/ 	.word	0x0000fda0


	//   ....[87]....
        /*0730*/ 	.word	0x0000fdb0


	//   ....[88]....
        /*0734*/ 	.word	0x0000fdc0


	//   ....[89]....
        /*0738*/ 	.word	0x0000fdd0


	//   ....[90]....
        /*073c*/ 	.word	0x0000fde0


	//   ....[91]....
        /*0740*/ 	.word	0x0000fe00


	//   ....[92]....
        /*0744*/ 	.word	0x0000fe10


	//   ....[93]....
        /*0748*/ 	.word	0x0000fe20


	//   ....[94]....
        /*074c*/ 	.word	0x0000fe30


	//   ....[95]....
        /*0750*/ 	.word	0x0000fe60


	//   ....[96]....
        /*0754*/ 	.word	0x0000fe80


	//   ....[97]....
        /*0758*/ 	.word	0x0000fe90


	//   ....[98]....
        /*075c*/ 	.word	0x0000fea0


	//   ....[99]....
        /*0760*/ 	.word	0x0000feb0


	//   ....[100]....
        /*0764*/ 	.word	0x0000fed0


	//   ....[101]....
        /*0768*/ 	.word	0x0000ff00


	//   ....[102]....
        /*076c*/ 	.word	0x0000ff10


	//   ....[103]....
        /*0770*/ 	.word	0x0000ff20


	//   ....[104]....
        /*0774*/ 	.word	0x0000ff50


	//   ....[105]....
        /*0778*/ 	.word	0x0000ff70


	//   ....[106]....
        /*077c*/ 	.word	0x0000ff90


	//   ....[107]....
        /*0780*/ 	.word	0x0000ffc0


	//   ....[108]....
        /*0784*/ 	.word	0x0000fff0


	//   ....[109]....
        /*0788*/ 	.word	0x00010020


	//   ....[110]....
        /*078c*/ 	.word	0x00010050


	//   ....[111]....
        /*0790*/ 	.word	0x00010080


	//   ....[112]....
        /*0794*/ 	.word	0x000100b0


	//   ....[113]....
        /*0798*/ 	.word	0x000100e0


	//   ....[114]....
        /*079c*/ 	.word	0x00010110


	//   ....[115]....
        /*07a0*/ 	.word	0x00010140


	//   ....[116]....
        /*07a4*/ 	.word	0x00010170


	//   ....[117]....
        /*07a8*/ 	.word	0x000101a0


	//   ....[118]....
        /*07ac*/ 	.word	0x000101d0


	//   ....[119]....
        /*07b0*/ 	.word	0x00010200


	//   ....[120]....
        /*07b4*/ 	.word	0x00010230


	//   ....[121]....
        /*07b8*/ 	.word	0x00010260


	//   ....[122]....
        /*07bc*/ 	.word	0x00010290


	//   ....[123]....
        /*07c0*/ 	.word	0x000102c0


	//   ....[124]....
        /*07c4*/ 	.word	0x00010e10


	//   ....[125]....
        /*07c8*/ 	.word	0x00010e20


	//   ....[126]....
        /*07cc*/ 	.word	0x00010e30


	//   ....[127]....
        /*07d0*/ 	.word	0x00010e40


	//   ....[128]....
        /*07d4*/ 	.word	0x00011720


	//   ....[129]....
        /*07d8*/ 	.word	0x00011740


	//   ....[130]....
        /*07dc*/ 	.word	0x00011870


	//   ....[131]....
        /*07e0*/ 	.word	0x00011890


	//   ....[132]....
        /*07e4*/ 	.word	0x00011990


	//   ....[133]....
        /*07e8*/ 	.word	0x000119b0


	//   ....[134]....
        /*07ec*/ 	.word	0x00011ac0


	//   ....[135]....
        /*07f0*/ 	.word	0x00011ae0


	//   ....[136]....
        /*07f4*/ 	.word	0x00011fe0


	//   ....[137]....
        /*07f8*/ 	.word	0x00011ff0


	//   ....[138]....
        /*07fc*/ 	.word	0x000126e0


	//   ....[139]....
        /*0800*/ 	.word	0x000126f0


	//   ....[140]....
        /*0804*/ 	.word	0x000136e0


	//   ....[141]....
        /*0808*/ 	.word	0x00013710


	//   ....[142]....
        /*080c*/ 	.word	0x00013830


	//   ....[143]....
        /*0810*/ 	.word	0x00013850


	//   ....[144]....
        /*0814*/ 	.word	0x00013950


	//   ....[145]....
        /*0818*/ 	.word	0x00013970


	//   ....[146]....
        /*081c*/ 	.word	0x00013a80


	//   ....[147]....
        /*0820*/ 	.word	0x00013aa0


	//   ....[148]....
        /*0824*/ 	.word	0x00013c30


	//   ....[149]....
        /*0828*/ 	.word	0x00013e60


	//   ....[150]....
        /*082c*/ 	.word	0x00013ea0


	//   ....[151]....
        /*0830*/ 	.word	0x00013ee0


	//   ....[152]....
        /*0834*/ 	.word	0x00013f10


	//   ....[153]....
        /*0838*/ 	.word	0x00013f40


	//   ....[154]....
        /*083c*/ 	.word	0x00013f70


	//   ....[155]....
        /*0840*/ 	.word	0x00014100


	//   ....[156]....
        /*0844*/ 	.word	0x00014130


	//   ....[157]....
        /*0848*/ 	.word	0x00014170


	//   ....[158]....
        /*084c*/ 	.word	0x000141a0


	//   ....[159]....
        /*0850*/ 	.word	0x000141d0


	//   ....[160]....
        /*0854*/ 	.word	0x00014200


	//   ....[161]....
        /*0858*/ 	.word	0x000142a0


	//   ....[162]....
        /*085c*/ 	.word	0x000142f0


	//   ....[163]....
        /*0860*/ 	.word	0x00014300


	//   ....[164]....
        /*0864*/ 	.word	0x00014340


	//   ....[165]....
        /*0868*/ 	.word	0x00016090


	//   ....[166]....
        /*086c*/ 	.word	0x00016de0


	//   ....[167]....
        /*0870*/ 	.word	0x00016e00


	//   ....[168]....
        /*0874*/ 	.word	0x00016ea0


	//   ....[169]....
        /*0878*/ 	.word	0x00016eb0


	//   ....[170]....
        /*087c*/ 	.word	0x00016f40


	//   ....[171]....
        /*0880*/ 	.word	0x00016f50


	//   ....[172]....
        /*0884*/ 	.word	0x00016f60


	//   ....[173]....
        /*0888*/ 	.word	0x00016f70


	//   ....[174]....
        /*088c*/ 	.word	0x000191d0


	//   ....[175]....
        /*0890*/ 	.word	0x00019200


	//   ....[176]....
        /*0894*/ 	.word	0x00019230


	//   ....[177]....
        /*0898*/ 	.word	0x00019270


	//   ....[178]....
        /*089c*/ 	.word	0x00019280


	//   ....[179]....
        /*08a0*/ 	.word	0x000192b0


	//   ....[180]....
        /*08a4*/ 	.word	0x000192c0


	//   ....[181]....
        /*08a8*/ 	.word	0x00019300


	//   ....[182]....
        /*08ac*/ 	.word	0x00019470


	//   ....[183]....
        /*08b0*/ 	.word	0x000194a0


	//   ....[184]....
        /*08b4*/ 	.word	0x000194d0


	//   ....[185]....
        /*08b8*/ 	.word	0x00019500


	//   ....[186]....
        /*08bc*/ 	.word	0x00019530


	//   ....[187]....
        /*08c0*/ 	.word	0x00019560


	//   ....[188]....
        /*08c4*/ 	.word	0x000195e0


	//   ....[189]....
        /*08c8*/ 	.word	0x00019620


	//   ....[190]....
        /*08cc*/ 	.word	0x00019630


	//   ....[191]....
        /*08d0*/ 	.word	0x00019670


	//   ....[192]....
        /*08d4*/ 	.word	0x0001a150


	//   ....[193]....
        /*08d8*/ 	.word	0x0001a720


	//   ....[194]....
        /*08dc*/ 	.word	0x0001a900


	//   ....[195]....
        /*08e0*/ 	.word	0x0001a960


	//   ....[196]....
        /*08e4*/ 	.word	0x0001a9d0


	//   ....[197]....
        /*08e8*/ 	.word	0x0001aad0


	//   ....[198]....
        /*08ec*/ 	.word	0x0001ab30


	//   ....[199]....
        /*08f0*/ 	.word	0x0001ac30


	//   ....[200]....
        /*08f4*/ 	.word	0x0001ac90


	//   ....[201]....
        /*08f8*/ 	.word	0x0001ad70


	//   ....[202]....
        /*08fc*/ 	.word	0x0001b0c0


	//----- nvinfo : EIATTR_REG_RECONFIG
	.align		4
.L_298:
        /*0900*/ 	.byte	0x01, 0x54
	.zero		2


	//----- nvinfo : EIATTR_SYSCALL_OFFSETS
	.align		4
        /*0904*/ 	.byte	0x04, 0x46
        /*0906*/ 	.short	(.L_300 - .L_299)


	//   ....[0]....
.L_299:
        /*0908*/ 	.word	0x00002000


	//   ....[1]....
        /*090c*/ 	.word	0x00015b10


	//   ....[2]....
        /*0910*/ 	.word	0x00015c70


	//   ....[3]....
        /*0914*/ 	.word	0x00015dc0


	//   ....[4]....
        /*0918*/ 	.word	0x00015f00


	//   ....[5]....
        /*091c*/ 	.word	0x000169e0


	//----- nvinfo : EIATTR_MBARRIER_INSTR_OFFSETS
	.align		4
.L_300:
        /*0920*/ 	.byte	0x04, 0x39
        /*0922*/ 	.short	(.L_302 - .L_301)


	//   ....[0]....
.L_301:
        /*0924*/ 	.word	0x00000270
        /*0928*/ 	.word	0x000000ff
        /*092c*/ 	.word	0x00033400
        /*0930*/ 	.short	0x0100
        /*0932*/ 	.byte	0x08
	.zero		1


	//   ....[1]....
        /*0934*/ 	.word	0x00000280
        /*0938*/ 	.word	0x000000ff
        /*093c*/ 	.word	0x00033420
        /*0940*/ 	.short	0x0100
        /*0942*/ 	.byte	0x08
	.zero		1


	//   ....[2]....
        /*0944*/ 	.word	0x00000370
        /*0948*/ 	.word	0x000000ff
        /*094c*/ 	.word	0x00033430
        /*0950*/ 	.short	0x0100
        /*0952*/ 	.byte	0x08
	.zero		1


	//   ....[3]....
        /*0954*/ 	.word	0x00000380
        /*0958*/ 	.word	0x000000ff
        /*095c*/ 	.word	0x00033440
        /*0960*/ 	.short	0x0100
        /*0962*/ 	.byte	0x08
	.zero		1


	//   ....[4]....
        /*0964*/ 	.word	0x00000390
        /*0968*/ 	.word	0x000000ff
        /*096c*/ 	.word	0x00033438
        /*0970*/ 	.short	0x0100
        /*0972*/ 	.byte	0x08
	.zero		1


	//   ....[5]....
        /*0974*/ 	.word	0x000003a0
        /*0978*/ 	.word	0x000000ff
        /*097c*/ 	.word	0x00033448
        /*0980*/ 	.short	0x0100
        /*0982*/ 	.byte	0x08
	.zero		1


	//   ....[6]....
        /*0984*/ 	.word	0x000004d0
        /*0988*/ 	.word	0x000000ff
        /*098c*/ 	.word	0x00033450
        /*0990*/ 	.short	0x0100
        /*0992*/ 	.byte	0x08
	.zero		1


	//   ....[7]....
        /*0994*/ 	.word	0x000004e0
        /*0998*/ 	.word	0x000000ff
        /*099c*/ 	.word	0x00033460
        /*09a0*/ 	.short	0x0100
        /*09a2*/ 	.byte	0x08
	.zero		1


	//   ....[8]....
        /*09a4*/ 	.word	0x000004f0
        /*09a8*/ 	.word	0x000000ff
        /*09ac*/ 	.word	0x00033458
        /*09b0*/ 	.short	0x0100
        /*09b2*/ 	.byte	0x08
	.zero		1


	//   ....[9]....
        /*09b4*/ 	.word	0x00000500
        /*09b8*/ 	.word	0x000000ff
        /*09bc*/ 	.word	0x00033468
        /*09c0*/ 	.short	0x0100
        /*09c2*/ 	.byte	0x08
	.zero		1


	//   ....[10]....
        /*09c4*/ 	.word	0x000005f0
        /*09c8*/ 	.word	0x000000ff
        /*09cc*/ 	.word	0x00033470
        /*09d0*/ 	.short	0x0100
        /*09d2*/ 	.byte	0x06
	.zero		1


	//   ....[11]....
        /*09d4*/ 	.word	0x00000600
        /*09d8*/ 	.word	0x000000ff
        /*09dc*/ 	.word	0x00033480
        /*09e0*/ 	.short	0x0100
        /*09e2*/ 	.byte	0x06
	.zero		1


	//   ....[12]....
        /*09e4*/ 	.word	0x00000610
        /*09e8*/ 	.word	0x000000ff
        /*09ec*/ 	.word	0x00033478
        /*09f0*/ 	.short	0x0100
        /*09f2*/ 	.byte	0x06
	.zero		1


	//   ....[13]....
        /*09f4*/ 	.word	0x00000620
        /*09f8*/ 	.word	0x000000ff
        /*09fc*/ 	.word	0x00033488
        /*0a00*/ 	.short	0x0100
        /*0a02*/ 	.byte	0x06
	.zero		1


	//   ....[14]....
        /*0a04*/ 	.word	0x00000750
        /*0a08*/ 	.word	0x000000ff
        /*0a0c*/ 	.word	0x00033490
        /*0a10*/ 	.short	0x0100
        /*0a12*/ 	.byte	0x08
	.zero		1


	//   ....[15]....
        /*0a14*/ 	.word	0x00000760
        /*0a18*/ 	.word	0x000000ff
        /*0a1c*/ 	.word	0x000334a0
        /*0a20*/ 	.short	0x0100
        /*0a22*/ 	.byte	0x08
	.zero		1


	//   ....[16]....
        /*0a24*/ 	.word	0x00000770
        /*0a28*/ 	.word	0x000000ff
        /*0a2c*/ 	.word	0x00033498
        /*0a30*/ 	.short	0x0100
        /*0a32*/ 	.byte	0x08
	.zero		1


	//   ....[17]....
        /*0a34*/ 	.word	0x00000780
        /*0a38*/ 	.word	0x000000ff
        /*0a3c*/ 	.word	0x000334a8
        /*0a40*/ 	.short	0x0100
        /*0a42*/ 	.byte	0x08
	.zero		1


	//   ....[18]....
        /*0a44*/ 	.word	0x000008b0
        /*0a48*/ 	.word	0x000000ff
        /*0a4c*/ 	.word	0x000334b0
        /*0a50*/ 	.short	0x0100
        /*0a52*/ 	.byte	0x08
	.zero		1


	//   ....[19]....
        /*0a54*/ 	.word	0x000008c0
        /*0a58*/ 	.word	0x000000ff
        /*0a5c*/ 	.word	0x000334c0
        /*0a60*/ 	.short	0x0100
        /*0a62*/ 	.byte	0x08
	.zero		1


	//   ....[20]....
        /*0a64*/ 	.word	0x000008d0
        /*0a68*/ 	.word	0x000000ff
        /*0a6c*/ 	.word	0x000334b8
        /*0a70*/ 	.short	0x0100
        /*0a72*/ 	.byte	0x08
	.zero		1


	//   ....[21]....
        /*0a74*/ 	.word	0x000008e0
        /*0a78*/ 	.word	0x000000ff
        /*0a7c*/ 	.word	0x000334c8
        /*0a80*/ 	.short	0x0100
        /*0a82*/ 	.byte	0x08
	.zero		1


	//   ....[22]....
        /*0a84*/ 	.word	0x00002250
        /*0a88*/ 	.word	0x000000ff
        /*0a8c*/ 	.word	0x00033400
        /*0a90*/ 	.short	0x010a
        /*0a92*/ 	.byte	0x29
	.zero		1


	//   ....[23]....
        /*0a94*/ 	.word	0x00002310
        /*0a98*/ 	.word	0x00000002
        /*0a9c*/ 	.word	0x00033430
        /*0aa0*/ 	.short	0x010a
        /*0aa2*/ 	.byte	0x3f
	.zero		1


	//   ....[24]....
        /*0aa4*/ 	.word	0x00002370
        /*0aa8*/ 	.word	0x00000002
        /*0aac*/ 	.word	0x00033430
        /*0ab0*/ 	.short	0x010a
        /*0ab2*/ 	.byte	0x3f
	.zero		1


	//   ....[25]....
        /*0ab4*/ 	.word	0x00005370
        /*0ab8*/ 	.word	0x00000032
        /*0abc*/ 	.word	0x00000000
        /*0ac0*/ 	.short	0x0101
        /*0ac2*/ 	.byte	0x3f
	.zero		1


	//   ....[26]....
        /*0ac4*/ 	.word	0x00006480
        /*0ac8*/ 	.word	0x000000ff
        /*0acc*/ 	.word	0x00033430
        /*0ad0*/ 	.short	0x010a
        /*0ad2*/ 	.byte	0x06
	.zero		1


	//   ....[27]....
        /*0ad4*/ 	.word	0x000064c0
        /*0ad8*/ 	.word	0x000000ff
        /*0adc*/ 	.word	0x00033430
        /*0ae0*/ 	.short	0x010a
        /*0ae2*/ 	.byte	0x06
	.zero		1


	//   ....[28]....
        /*0ae4*/ 	.word	0x00007110
        /*0ae8*/ 	.word	0x000000ff
        /*0aec*/ 	.word	0x00033450
        /*0af0*/ 	.short	0x010a
        /*0af2*/ 	.byte	0x06
	.zero		1


	//   ....[29]....
        /*0af4*/ 	.word	0x00007150
        /*0af8*/ 	.word	0x000000ff
        /*0afc*/ 	.word	0x00033450
        /*0b00*/ 	.short	0x010a
        /*0b02*/ 	.byte	0x06
	.zero		1


	//   ....[30]....
        /*0b04*/ 	.word	0x000093d0
        /*0b08*/ 	.word	0x00000004
        /*0b0c*/ 	.word	0x00000000
        /*0b10*/ 	.short	0x0101
        /*0b12*/ 	.byte	0x3f
	.zero		1


	//   ....[31]....
        /*0b14*/ 	.word	0x00009fb0
        /*0b18*/ 	.word	0x000000ff
        /*0b1c*/ 	.word	0x00000000
        /*0b20*/ 	.short	0x0101
        /*0b22*/ 	.byte	0x06
	.zero		1


	//   ....[32]....
        /*0b24*/ 	.word	0x0000a900
        /*0b28*/ 	.word	0x000000ff
        /*0b2c*/ 	.word	0x00033430
        /*0b30*/ 	.short	0x010a
        /*0b32*/ 	.byte	0x06
	.zero		1


	//   ....[33]....
        /*0b34*/ 	.word	0x0000a940
        /*0b38*/ 	.word	0x000000ff
        /*0b3c*/ 	.word	0x00033430
        /*0b40*/ 	.short	0x010a
        /*0b42*/ 	.byte	0x06
	.zero		1


	//   ....[34]....
        /*0b44*/ 	.word	0x0000b560
        /*0b48*/ 	.word	0x000000ff
        /*0b4c*/ 	.word	0x00033450
        /*0b50*/ 	.short	0x010a
        /*0b52*/ 	.byte	0x06
	.zero		1


	//   ....[35]....
        /*0b54*/ 	.word	0x0000b5a0
        /*0b58*/ 	.word	0x000000ff
        /*0b5c*/ 	.word	0x00033450
        /*0b60*/ 	.short	0x010a
        /*0b62*/ 	.byte	0x06
	.zero		1


	//   ....[36]....
        /*0b64*/ 	.word	0x0000cfd0
        /*0b68*/ 	.word	0x000000ba
        /*0b6c*/ 	.word	0x00000000
        /*0b70*/ 	.short	0x0101
        /*0b72*/ 	.byte	0x3f
	.zero		1


	//   ....[37]....
        /*0b74*/ 	.word	0x0000d8c0
        /*0b78*/ 	.word	0x000000ff
        /*0b7c*/ 	.word	0x00000000
        /*0b80*/ 	.short	0x0101
        /*0b82*/ 	.byte	0x06
	.zero		1


	//   ....[38]....
        /*0b84*/ 	.word	0x0000e120
        /*0b88*/ 	.word	0x000000ff
        /*0b8c*/ 	.word	0x00033450
        /*0b90*/ 	.short	0x010a
        /*0b92*/ 	.byte	0x05
	.zero		1


	//   ....[39]....
        /*0b94*/ 	.word	0x0000e160
        /*0b98*/ 	.word	0x000000ff
        /*0b9c*/ 	.word	0x00033450
        /*0ba0*/ 	.short	0x010a
        /*0ba2*/ 	.byte	0x05
	.zero		1


	//   ....[40]....
        /*0ba4*/ 	.word	0x0000e790
        /*0ba8*/ 	.word	0x000000ff
        /*0bac*/ 	.word	0x00000000
        /*0bb0*/ 	.short	0x0101
        /*0bb2*/ 	.byte	0x04
	.zero		1


	//   ....[41]....
        /*0bb4*/ 	.word	0x00011710
        /*0bb8*/ 	.word	0x000000ff
        /*0bbc*/ 	.word	0x00000000
        /*0bc0*/ 	.short	0x0101
        /*0bc2*/ 	.byte	0x08
	.zero		1


	//   ....[42]....
        /*0bc4*/ 	.word	0x00011d90
        /*0bc8*/ 	.word	0x000000ff
        /*0bcc*/ 	.word	0x00000000
        /*0bd0*/ 	.short	0x0101
        /*0bd2*/ 	.byte	0x08
	.zero		1


	//   ....[43]....
        /*0bd4*/ 	.word	0x000162c0
        /*0bd8*/ 	.word	0x00000004
        /*0bdc*/ 	.word	0x00033480
        /*0be0*/ 	.short	0x010a
        /*0be2*/ 	.byte	0x3f
	.zero		1


	//   ....[44]....
        /*0be4*/ 	.word	0x00016550
        /*0be8*/ 	.word	0x00000004
        /*0bec*/ 	.word	0x00033440
        /*0bf0*/ 	.short	0x010a
        /*0bf2*/ 	.byte	0x3f
	.zero		1


	//   ....[45]....
        /*0bf4*/ 	.word	0x000170b0
        /*0bf8*/ 	.word	0x00000011
        /*0bfc*/ 	.word	0x00033400
        /*0c00*/ 	.short	0x0107
        /*0c02*/ 	.byte	0x3f
	.zero		1


	//   ....[46]....
        /*0c04*/ 	.word	0x000171b0
        /*0c08*/ 	.word	0x00000011
        /*0c0c*/ 	.word	0x00033400
        /*0c10*/ 	.short	0x0101
        /*0c12*/ 	.byte	0x3f
	.zero		1


	//   ....[47]....
        /*0c14*/ 	.word	0x000171d0
        /*0c18*/ 	.word	0x00000011
        /*0c1c*/ 	.word	0x00033420
        /*0c20*/ 	.short	0x010a
        /*0c22*/ 	.byte	0x3f
	.zero		1


	//   ....[48]....
        /*0c24*/ 	.word	0x000174d0
        /*0c28*/ 	.word	0x00000006
        /*0c2c*/ 	.word	0x00033480
        /*0c30*/ 	.short	0x010a
        /*0c32*/ 	.byte	0x3f
	.zero		1


	//   ....[49]....
        /*0c34*/ 	.word	0x00017920
        /*0c38*/ 	.word	0x00000006
        /*0c3c*/ 	.word	0x00033440
        /*0c40*/ 	.short	0x010a
        /*0c42*/ 	.byte	0x3f
	.zero		1


	//   ....[50]....
        /*0c44*/ 	.word	0x00017dd0
        /*0c48*/ 	.word	0x00000003
        /*0c4c*/ 	.word	0x00033470
        /*0c50*/ 	.short	0x010a
        /*0c52*/ 	.byte	0x3f
	.zero		1


	//   ....[51]....
        /*0c54*/ 	.word	0x00017e40
        /*0c58*/ 	.word	0x00000003
        /*0c5c*/ 	.word	0x00033460
        /*0c60*/ 	.short	0x010a
        /*0c62*/ 	.byte	0x3f
	.zero		1


	//   ....[52]....
        /*0c64*/ 	.word	0x00018500
        /*0c68*/ 	.word	0x00000003
        /*0c6c*/ 	.word	0x00033450
        /*0c70*/ 	.short	0x0101
        /*0c72*/ 	.byte	0x3f
	.zero		1


	//   ....[53]....
        /*0c74*/ 	.word	0x00018580
        /*0c78*/ 	.word	0x00000003
        /*0c7c*/ 	.word	0x00000000
        /*0c80*/ 	.short	0x0101
        /*0c82*/ 	.byte	0x3f
	.zero		1


	//   ....[54]....
        /*0c84*/ 	.word	0x000187a0
        /*0c88*/ 	.word	0x00000003
        /*0c8c*/ 	.word	0x00033470
        /*0c90*/ 	.short	0x010a
        /*0c92*/ 	.byte	0x3f
	.zero		1


	//   ....[55]....
        /*0c94*/ 	.word	0x00018800
        /*0c98*/ 	.word	0x00000003
        /*0c9c*/ 	.word	0x00033460
        /*0ca0*/ 	.short	0x010a
        /*0ca2*/ 	.byte	0x3f
	.zero		1


	//   ....[56]....
        /*0ca4*/ 	.word	0x00018ec0
        /*0ca8*/ 	.word	0x00000003
        /*0cac*/ 	.word	0x00033450
        /*0cb0*/ 	.short	0x0101
        /*0cb2*/ 	.byte	0x3f
	.zero		1


	//   ....[57]....
        /*0cb4*/ 	.word	0x00018f10
        /*0cb8*/ 	.word	0x00000000
        /*0cbc*/ 	.word	0x00000000
        /*0cc0*/ 	.short	0x0101
        /*0cc2*/ 	.byte	0x3f
	.zero		1


	//   ....[58]....
        /*0cc4*/ 	.word	0x0001a0d0
        /*0cc8*/ 	.word	0x00000003
        /*0ccc*/ 	.word	0x00033420
        /*0cd0*/ 	.short	0x010a
        /*0cd2*/ 	.byte	0x3f
	.zero		1


	//   ....[59]....
        /*0cd4*/ 	.word	0x0001a270
        /*0cd8*/ 	.word	0x00000007
        /*0cdc*/ 	.word	0x00000000
        /*0ce0*/ 	.short	0x010a
        /*0ce2*/ 	.byte	0x3f
	.zero		1


	//   ....[60]....
        /*0ce4*/ 	.word	0x0001a2e0
        /*0ce8*/ 	.word	0x00000005
        /*0cec*/ 	.word	0x00000000
        /*0cf0*/ 	.short	0x010a
        /*0cf2*/ 	.byte	0x3f
	.zero		1


	//   ....[61]....
        /*0cf4*/ 	.word	0x0001a330
        /*0cf8*/ 	.word	0x00000005
        /*0cfc*/ 	.word	0x00033460
        /*0d00*/ 	.short	0x010a
        /*0d02*/ 	.byte	0x3f
	.zero		1


	//   ....[62]....
        /*0d04*/ 	.word	0x0001a380
        /*0d08*/ 	.word	0x00000003
        /*0d0c*/ 	.word	0x00033460
        /*0d10*/ 	.short	0x010a
        /*0d12*/ 	.byte	0x3f
	.zero		1


	//   ....[63]....
        /*0d14*/ 	.word	0x0001a3c0
        /*0d18*/ 	.word	0x00000005
        /*0d1c*/ 	.word	0x00033480
        /*0d20*/ 	.short	0x010a
        /*0d22*/ 	.byte	0x3f
	.zero		1


	//   ....[64]....
        /*0d24*/ 	.word	0x0001a3e0
        /*0d28*/ 	.word	0x00000003
        /*0d2c*/ 	.word	0x00033480
        /*0d30*/ 	.short	0x010a
        /*0d32*/ 	.byte	0x3f
	.zero		1


	//   ....[65]....
        /*0d34*/ 	.word	0x0001a450
        /*0d38*/ 	.word	0x00000003
        /*0d3c*/ 	.word	0x00033400
        /*0d40*/ 	.short	0x010a
        /*0d42*/ 	.byte	0x3f
	.zero		1


	//   ....[66]....
        /*0d44*/ 	.word	0x0001a4a0
        /*0d48*/ 	.word	0x00000002
        /*0d4c*/ 	.word	0x00033430
        /*0d50*/ 	.short	0x010a
        /*0d52*/ 	.byte	0x3f
	.zero		1


	//   ....[67]....
        /*0d54*/ 	.word	0x0001a500
        /*0d58*/ 	.word	0x00000007
        /*0d5c*/ 	.word	0x00033430
        /*0d60*/ 	.short	0x010a
        /*0d62*/ 	.byte	0x3f
	.zero		1


	//   ....[68]....
        /*0d64*/ 	.word	0x0001a560
        /*0d68*/ 	.word	0x00000007
        /*0d6c*/ 	.word	0x00033450
        /*0d70*/ 	.short	0x010a
        /*0d72*/ 	.byte	0x3f
	.zero		1


	//   ....[69]....
        /*0d74*/ 	.word	0x0001a5c0
        /*0d78*/ 	.word	0x00000007
        /*0d7c*/ 	.word	0x00033430
        /*0d80*/ 	.short	0x010a
        /*0d82*/ 	.byte	0x3f
	.zero		1


	//   ....[70]....
        /*0d84*/ 	.word	0x0001a620
        /*0d88*/ 	.word	0x00000007
        /*0d8c*/ 	.word	0x00033450
        /*0d90*/ 	.short	0x010a
        /*0d92*/ 	.byte	0x3f
	.zero		1


	//   ....[71]....
        /*0d94*/ 	.word	0x0001a680
        /*0d98*/ 	.word	0x00000005
        /*0d9c*/ 	.word	0x00033450
        /*0da0*/ 	.short	0x010a
        /*0da2*/ 	.byte	0x3f
	.zero		1


	//   ....[72]....
        /*0da4*/ 	.word	0x0001a7d0
        /*0da8*/ 	.word	0x00000004
        /*0dac*/ 	.word	0x00033480
        /*0db0*/ 	.short	0x010a
        /*0db2*/ 	.byte	0x3f
	.zero		1


	//   ....[73]....
        /*0db4*/ 	.word	0x0001a820
        /*0db8*/ 	.word	0x00000004
        /*0dbc*/ 	.word	0x00033440
        /*0dc0*/ 	.short	0x010a
        /*0dc2*/ 	.byte	0x3f
	.zero		1


	//   ....[74]....
        /*0dc4*/ 	.word	0x0001adb0
        /*0dc8*/ 	.word	0x00000011
        /*0dcc*/ 	.word	0x00033420
        /*0dd0*/ 	.short	0x010a
        /*0dd2*/ 	.byte	0x3f
	.zero		1


	//   ....[75]....
        /*0dd4*/ 	.word	0x0001ae00
        /*0dd8*/ 	.word	0x00000006
        /*0ddc*/ 	.word	0x00033480
        /*0de0*/ 	.short	0x010a
        /*0de2*/ 	.byte	0x3f
	.zero		1


	//   ....[76]....
        /*0de4*/ 	.word	0x0001ae50
        /*0de8*/ 	.word	0x00000006
        /*0dec*/ 	.word	0x00033440
        /*0df0*/ 	.short	0x010a
        /*0df2*/ 	.byte	0x3f
	.zero		1


	//   ....[77]....
        /*0df4*/ 	.word	0x0001aea0
        /*0df8*/ 	.word	0x00000003
        /*0dfc*/ 	.word	0x00033470
        /*0e00*/ 	.short	0x010a
        /*0e02*/ 	.byte	0x3f
	.zero		1


	//   ....[78]....
        /*0e04*/ 	.word	0x0001aef0
        /*0e08*/ 	.word	0x00000003
        /*0e0c*/ 	.word	0x00033460
        /*0e10*/ 	.short	0x010a
        /*0e12*/ 	.byte	0x3f
	.zero		1


	//   ....[79]....
        /*0e14*/ 	.word	0x0001af40
        /*0e18*/ 	.word	0x00000003
        /*0e1c*/ 	.word	0x00033470
        /*0e20*/ 	.short	0x010a
        /*0e22*/ 	.byte	0x3f
	.zero		1


	//   ....[80]....
        /*0e24*/ 	.word	0x0001af90
        /*0e28*/ 	.word	0x00000003
        /*0e2c*/ 	.word	0x00033460
        /*0e30*/ 	.short	0x010a
        /*0e32*/ 	.byte	0x3f
	.zero		1


	//   ....[81]....
        /*0e34*/ 	.word	0x0001afe0
        /*0e38*/ 	.word	0x00000003
        /*0e3c*/ 	.word	0x00033420
        /*0e40*/ 	.short	0x010a
        /*0e42*/ 	.byte	0x3f
	.zero		1


	//   ....[82]....
        /*0e44*/ 	.word	0x0001b180
        /*0e48*/ 	.word	0x00000007
        /*0e4c*/ 	.word	0x00000000
        /*0e50*/ 	.short	0x010a
        /*0e52*/ 	.byte	0x3f
	.zero		1


	//   ....[83]....
        /*0e54*/ 	.word	0x0001b1d0
        /*0e58*/ 	.word	0x00000005
        /*0e5c*/ 	.word	0x00000000
        /*0e60*/ 	.short	0x010a
        /*0e62*/ 	.byte	0x3f
	.zero		1


	//   ....[84]....
        /*0e64*/ 	.word	0x0001b220
        /*0e68*/ 	.word	0x00000005
        /*0e6c*/ 	.word	0x00033460
        /*0e70*/ 	.short	0x010a
        /*0e72*/ 	.byte	0x3f
	.zero		1


	//   ....[85]....
        /*0e74*/ 	.word	0x0001b270
        /*0e78*/ 	.word	0x00000003
        /*0e7c*/ 	.word	0x00033460
        /*0e80*/ 	.short	0x010a
        /*0e82*/ 	.byte	0x3f
	.zero		1


	//   ....[86]....
        /*0e84*/ 	.word	0x0001b2c0
        /*0e88*/ 	.word	0x00000005
        /*0e8c*/ 	.word	0x00033480
        /*0e90*/ 	.short	0x010a
        /*0e92*/ 	.byte	0x3f
	.zero		1


	//----- nvinfo : EIATTR_NUM_MBARRIERS
	.align		4
.L_302:
        /*0e94*/ 	.byte	0x03, 0x38
        /*0e96*/ 	.short	0x0016


	//----- nvinfo : EIATTR_EXIT_INSTR_OFFSETS
	.align		4
        /*0e98*/ 	.byte	0x04, 0x1c
        /*0e9a*/ 	.short	(.L_304 - .L_303)


	//   ....[0]....
.L_303:
        /*0e9c*/ 	.word	0x00000a80


	//   ....[1]....
        /*0ea0*/ 	.word	0x00013be0


	//   ....[2]....
        /*0ea4*/ 	.word	0x0001a430


	//----- nvinfo : EIATTR_MAX_THREADS
	.align		4
.L_304:
        /*0ea8*/ 	.byte	0x04, 0x05
        /*0eaa*/ 	.short	(.L_306 - .L_305)
.L_305:
        /*0eac*/ 	.word	0x00000180
        /*0eb0*/ 	.word	0x00000001
        /*0eb4*/ 	.word	0x00000001


	//----- nvinfo : EIATTR_CRS_STACK_SIZE
	.align		4
.L_306:
        /*0eb8*/ 	.byte	0x04, 0x1e
        /*0eba*/ 	.short	(.L_308 - .L_307)
.L_307:
        /*0ebc*/ 	.word	0x00000000


	//----- nvinfo : EIATTR_CBANK_PARAM_SIZE
	.align		4
.L_308:
        /*0ec0*/ 	.byte	0x03, 0x19
        /*0ec2*/ 	.short	0x0af0


	//----- nvinfo : EIATTR_PARAM_CBANK
	.align		4
        /*0ec4*/ 	.byte	0x04, 0x0a
        /*0ec6*/ 	.short	(.L_310 - .L_309)
	.align		4
.L_309:
        /*0ec8*/ 	.word	index@(.nv.constant0._ZN7cutlass13device_kernelIN5flash11enable_sm90INS1_16FlashAttnFwdSm90INS1_25CollectiveMainloopFwdSm90ILi2EN4cute5tupleIJNS5_1CILi1EEES8_S8_EEENS6_IJNS7_ILi128EEENS7_ILi160EEENS7_ILi192EEEEEELi192ENS_12float_e4m3_tEfNS_4arch4Sm90ELb1ELb0ELb1ELb1ELb0ELb0ELb0ELb1ELb1ELb1ELb1ELb0EEENS1_21CollectiveEpilogueFwdINS6_IJSA_SC_SB_EEES9_NS_10bfloat16_tESG_Li256ELb1ELb1ELb1ELb1EEENS1_36VarlenDynamicPersistentTileSchedulerILi128ELi160ELi256ELi128ELb1ELb1ELb1ELb1ELb1ELb1EEEEEEEEEvNT_6ParamsE)
        /*0ecc*/ 	.short	0x0210
        /*0ece*/ 	.short	0x0af0


	//----- nvinfo : EIATTR_SW_WAR
	.align		4
.L_310:
        /*0ed0*/ 	.byte	0x04, 0x36
        /*0ed2*/ 	.short	(.L_312 - .L_311)
.L_311:
        /*0ed4*/ 	.word	0x00000008
.L_312:


//--------------------- .nv.info._ZN7cutlass13device_kernelIN5flash11enable_sm90INS1_16FlashAttnFwdSm90INS1_25CollectiveMainloopFwdSm90ILi2EN4cute5tupleIJNS5_1CILi1EEES8_S8_EEENS6_IJNS7_ILi128EEENS7_ILi160EEENS7_ILi192EEEEEELi192ENS_12float_e4m3_tEfNS_4arch4Sm90ELb1ELb0ELb1ELb1ELb0ELb1ELb0ELb1ELb1ELb1ELb1ELb0EEENS1_21CollectiveEpilogueFwdINS6_IJSA_SC_SB_EEES9_NS_10bfloat16_tESG_Li256ELb1ELb1ELb1ELb1EEENS1_36VarlenDynamicPersistentTileSchedulerILi128ELi160ELi256ELi128ELb1ELb1ELb1ELb1ELb1ELb1EEEEEEEEEvNT_6ParamsE --------------------------
	.section	.nv.info._ZN7cutlass13device_kernelIN5flash11enable_sm90INS1_16FlashAttnFwdSm90INS1_25CollectiveMainloopFwdSm90ILi2EN4cute5tupleIJNS5_1CILi1EEES8_S8_EEENS6_IJNS7_ILi128EEENS7_ILi160EEENS7_ILi192EEEEEELi192ENS_12float_e4m3_tEfNS_4arch4Sm90ELb1ELb0ELb1ELb1ELb0ELb1ELb0ELb1ELb1ELb1ELb1ELb0EEENS1_21CollectiveEpilogueFwdINS6_IJSA_SC_SB_EEES9_NS_10bfloat16_tESG_Li256ELb1ELb1ELb1ELb1EEENS1_36VarlenDynamicPersistentTileSchedulerILi128ELi160ELi256ELi128ELb1ELb1ELb1ELb1ELb1ELb1EEEEEEEEEvNT_6ParamsE,"",@"SHT_CUDA_INFO"
	.sectionflags	@""
	.align	4


	//----- nvinfo : EIATTR_CUDA_API_VERSION
	.align		4
        /*0000*/ 	.byte	0x04, 0x37
        /*0002*/ 	.short	(.L_314 - .L_313)
.L_313:
        /*0004*/ 	.word	0x00000082


	//----- nvinfo : EIATTR_KPARAM_INFO
	.align		4
.L_314:
        /*0008*/ 	.byte	0x04, 0x17
        /*000a*/ 	.short	(.L_316 - .L_315)
.L_315:
        /*000c*/ 	.word	0x00000000
        /*0010*/ 	.short	0x0000
        /*0012*/ 	.short	0x0070
        /*0014*/ 	.byte	0x00, 0xf0, 0x01, 0x2a


	//----- nvinfo : EIATTR_SPARSE_MMA_MASK
	.align		4
.L_316:
        /*0018*/ 	.byte	0x03, 0x50
        /*001a*/ 	.short	0x0000


	//----- nvinfo : EIATTR_MAXREG_COUNT
	.align		4
        /*001c*/ 	.byte	0x03, 0x1b
        /*001e*/ 	.short	0x00a8


	//----- nvinfo : EIATTR_NUM_BARRIERS
	.align		4
        /*0020*/ 	.byte	0x02, 0x4c
        /*0022*/ 	.byte	0x10
	.zero		1


	//----- nvinfo : EIATTR_EXTERNS
	.align		4
        /*0024*/ 	.byte	0x04, 0x0f
        /*0026*/ 	.short	(.L_318 - .L_317)


	//   ....[0]....
	.align		4
.L_317:
        /*0028*/ 	.word	index@(__assertfail)


	//----- nvinfo : EIATTR_ANNOTATIONS
	.align		4
.L_318:
        /*002c*/ 	.byte	0x04, 0x55
        /*002e*/ 	.short	(.L_320 - .L_319)


	//   ....[0]....
.L_319:
        /* <DEDUP_REMOVED lines=105> */


	//----- nvinfo : EIATTR_MERCURY_ISA_VERSION
	.align		4
.L_320:
        /*06b0*/ 	.byte	0x03, 0x5f
        /*06b2*/ 	.short	0x0101


	//----- nvinfo : EIATTR_UNUSED_LOAD_BYTE_OFFSET
	.align		4
        /*06b4*/ 	.byte	0x04, 0x44
        /*06b6*/ 	.short	(.L_322 - .L_321)


	//   ....[0]....
.L_321:
        /*06b8*/ 	.word	0x00000ae0
        /*06bc*/ 	.word	0x0000fff0


	//   ....[1]....
        /*06c0*/ 	.word	0x00025ab0
        /*06c4*/ 	.word	0x0000fff0


	//----- nvinfo : EIATTR_INT_WARP_WIDE_INSTR_OFFSETS
	.align		4
.L_322:
        /*06c8*/ 	.byte	0x04, 0x31
        /*06ca*/ 	.short	(.L_324 - .L_323)


	//   ....[0]....
.L_323:
        /*06cc*/ 	.word	0x00000190


	//   ....[1]....
        /*06d0*/ 	.word	0x000001d0


	//   ....[2]....
        /*06d4*/ 	.word	0x00000240


	//   ....[3]....
        /*06d8*/ 	.word	0x0002ec00


	//   ....[4]....
        /*06dc*/ 	.word	0x0002ec90


	//   ....[5]....
        /*06e0*/ 	.word	0x00031a00


	//   ....[6]....
        /*06e4*/ 	.word	0x00031a90


	//----- nvinfo : EIATTR_COOP_GROUP_MASK_REGIDS
	.align		4
.L_324:
        /*06e8*/ 	.byte	0x04, 0x29
        /*06ea*/ 	.short	(.L_326 - .L_325)


	//   ....[0]....
.L_325:
        /*06ec*/ 	.word	0xffffffff


	//   ....[1]....
        /*06f0*/ 	.word	0xffffffff


	//   ....[2]....
        /*06f4*/ 	.word	0xffffffff


	//   ....[3]....
        /*06f8*/ 	.word	0xffffffff


	//   ....[4]....
        /*06fc*/ 	.word	0xffffffff


	//   ....[5]....
        /*0700*/ 	.word	0xffffffff


	//   ....[6]....
        /*0704*/ 	.word	0xffffffff


	//   ....[7]....
        /*0708*/ 	.word	0xffffffff


	//   ....[8]....
        /*070c*/ 	.word	0xffffffff


	//   ....[9]....
        /*0710*/ 	.word	0xffffffff


	//   ....[10]....
        /*0714*/ 	.word	0xffffffff


	//   ....[11]....
        /*0718*/ 	.word	0xffffffff


	//   ....[12]....
        /*071c*/ 	.word	0xffffffff


	//   ....[13]....
        /*0720*/ 	.word	0xffffffff


	//   ....[14]....
        /*0724*/ 	.word	0xffffffff


	//   ....[15]....
        /*0728*/ 	.word	0xffffffff


	//   ....[16]....
        /*072c*/ 	.word	0xffffffff


	//   ....[17]....
        /*0730*/ 	.word	0xffffffff


	//   ....[18]....
        /*0734*/ 	.word	0xffffffff


	//   ....[19]....
        /*0738*/ 	.word	0xffffffff


	//   ....[20]....
        /*073c*/ 	.word	0xffffffff


	//   ....[21]....
        /*0740*/ 	.word	0xffffffff


	//   ....[22]....
        /*0744*/ 	.word	0xffffffff


	//   ....[23]....
        /*0748*/ 	.word	0xffffffff


	//   ....[24]....
        /*074c*/ 	.word	0xffffffff


	//   ....[25]....
        /*0750*/ 	.word	0xffffffff


	//   ....[26]....
        /*0754*/ 	.word	0xffffffff


	//   ....[27]....
        /*0758*/ 	.word	0xffffffff


	//   ....[28]....
        /*075c*/ 	.word	0xffffffff


	//   ....[29]....
        /*0760*/ 	.word	0xffffffff


	//   ....[30]....
        /*0764*/ 	.word	0xffffffff


	//   ....[31]....
        /*0768*/ 	.word	0xffffffff


	//   ....[32]....
        /*076c*/ 	.word	0xffffffff


	//   ....[33]....
        /*0770*/ 	.word	0xffffffff


	//   ....[34]....
        /*0774*/ 	.word	0xffffffff


	//   ....[35]....
        /*0778*/ 	.word	0xffffffff


	//   ....[36]....
        /*077c*/ 	.word	0xffffffff


	//   ....[37]....
        /*0780*/ 	.word	0xffffffff


	//   ....[38]....
        /*0784*/ 	.word	0xffffffff


	//   ....[39]....
        /*0788*/ 	.word	0xffffffff


	//   ....[40]....
        /*078c*/ 	.word	0xffffffff


	//   ....[41]....
        /*0790*/ 	.word	0xffffffff


	//   ....[42]....
        /*0794*/ 	.word	0xffffffff


	//   ....[43]....
        /*0798*/ 	.word	0xffffffff


	//   ....[44]....
        /*079c*/ 	.word	0xffffffff


	//   ....[45]....
        /*07a0*/ 	.word	0xffffffff


	//   ....[46]....
        /*07a4*/ 	.word	0xffffffff


	//   ....[47]....
        /*07a8*/ 	.word	0xffffffff


	//   ....[48]....
        /*07ac*/ 	.word	0xffffffff


	//   ....[49]....
        /*07b0*/ 	.word	0xffffffff


	//   ....[50]....
        /*07b4*/ 	.word	0xffffffff


	//   ....[51]....
        /*07b8*/ 	.word	0xffffffff


	//   ....[52]....
        /*07bc*/ 	.word	0xffffffff


	//   ....[53]....
        /*07c0*/ 	.word	0xffffffff


	//   ....[54]....
        /*07c4*/ 	.word	0xffffffff


	//   ....[55]....
        /*07c8*/ 	.word	0xffffffff


	//   ....[56]....
        /*07cc*/ 	.word	0xffffffff


	//   ....[57]....
        /*07d0*/ 	.word	0xffffffff


	//   ....[58]....
        /*07d4*/ 	.word	0xffffffff


	//   ....[59]....
        /*07d8*/ 	.word	0xffffffff


	//   ....[60]....
        /*07dc*/ 	.word	0xffffffff


	//   ....[61]....
        /*07e0*/ 	.word	0xffffffff


	//   ....[62]....
        /*07e4*/ 	.word	0xffffffff


	//   ....[63]....
        /*07e8*/ 	.word	0xffffffff


	//   ....[64]....
        /*07ec*/ 	.word	0xffffffff


	//   ....[65]....
        /*07f0*/ 	.word	0xffffffff


	//   ....[66]....
        /*07f4*/ 	.word	0xffffffff


	//   ....[67]....
        /*07f8*/ 	.word	0xffffffff


	//   ....[68]....
        /*07fc*/ 	.word	0xffffffff


	//   ....[69]....
        /*0800*/ 	.word	0xffffffff


	//   ....[70]....
        /*0804*/ 	.word	0xffffffff


	//   ....[71]....
        /*0808*/ 	.word	0xffffffff


	//   ....[72]....
        /*080c*/ 	.word	0xffffffff


	//   ....[73]....
        /*0810*/ 	.word	0xffffffff


	//   ....[74]....
        /*0814*/ 	.word	0xffffffff


	//   ....[75]....
        /*0818*/ 	.word	0xffffffff


	//   ....[76]....
        /*081c*/ 	.word	0xffffffff


	//   ....[77]....
        /*0820*/ 	.word	0xffffffff


	//   ....[78]....
        /*0824*/ 	.word	0xffffffff


	//   ....[79]....
        /*0828*/ 	.word	0xffffffff


	//   ....[80]....
        /*082c*/ 	.word	0xffffffff


	//   ....[81]....
        /*0830*/ 	.word	0xffffffff


	//   ....[82]....
        /*0834*/ 	.word	0xffffffff


	//   ....[83]....
        /*0838*/ 	.word	0xffffffff


	//   ....[84]....
        /*083c*/ 	.word	0xffffffff


	//   ....[85]....
        /*0840*/ 	.word	0xffffffff


	//   ....[86]....
        /*0844*/ 	.word	0xffffffff


	//   ....[87]....
        /*0848*/ 	.word	0xffffffff


	//   ....[88]....
        /*084c*/ 	.word	0xffffffff


	//   ....[89]....
        /*0850*/ 	.word	0xffffffff


	//   ....[90]....
        /*0854*/ 	.word	0xffffffff


	//   ....[91]....
        /*0858*/ 	.word	0xffffffff


	//   ....[92]....
        /*085c*/ 	.word	0xffffffff


	//   ....[93]....
        /*0860*/ 	.word	0xffffffff


	//   ....[94]....
        /*0864*/ 	.word	0xffffffff


	//   ....[95]....
        /*0868*/ 	.word	0xffffffff


	//   ....[96]....
        /*086c*/ 	.word	0xffffffff


	//   ....[97]....
        /*0870*/ 	.word	0xffffffff


	//   ....[98]....
        /*0874*/ 	.word	0xffffffff


	//   ....[99]....
        /*0878*/ 	.word	0xffffffff


	//   ....[100]....
        /*087c*/ 	.word	0xffffffff


	//   ....[101]....
        /*0880*/ 	.word	0xffffffff


	//   ....[102]....
        /*0884*/ 	.word	0xffffffff


	//   ....[103]....
        /*0888*/ 	.word	0xffffffff


	//   ....[104]....
        /*088c*/ 	.word	0xffffffff


	//   ....[105]....
        /*0890*/ 	.word	0xffffffff


	//   ....[106]....
        /*0894*/ 	.word	0xffffffff


	//   ....[107]....
        /*0898*/ 	.word	0xffffffff


	//   ....[108]....
        /*089c*/ 	.word	0xffffffff


	//   ....[109]....
        /*08a0*/ 	.word	0xffffffff


	//   ....[110]....
        /*08a4*/ 	.word	0xffffffff


	//   ....[111]....
        /*08a8*/ 	.word	0xffffffff


	//   ....[112]....
        /*08ac*/ 	.word	0xffffffff


	//   ....[113]....
        /*08b0*/ 	.word	0xffffffff


	//   ....[114]....
        /*08b4*/ 	.word	0xffffffff


	//   ....[115]....
        /*08b8*/ 	.word	0xffffffff


	//   ....[116]....
        /*08bc*/ 	.word	0xffffffff


	//   ....[117]....
        /*08c0*/ 	.word	0xffffffff


	//   ....[118]....
        /*08c4*/ 	.word	0xffffffff


	//   ....[119]....
        /*08c8*/ 	.word	0xffffffff


	//   ....[120]....
        /*08cc*/ 	.word	0xffffffff


	//   ....[121]....
        /*08d0*/ 	.word	0xffffffff


	//   ....[122]....
        /*08d4*/ 	.word	0xffffffff


	//   ....[123]....
        /*08d8*/ 	.word	0xffffffff


	//   ....[124]....
        /*08dc*/ 	.word	0xffffffff


	//   ....[125]....
        /*08e0*/ 	.word	0xffffffff


	//   ....[126]....
        /*08e4*/ 	.word	0xffffffff


	//   ....[127]....
        /*08e8*/ 	.word	0xffffffff


	//   ....[128]....
        /*08ec*/ 	.word	0xffffffff


	//   ....[129]....
        /*08f0*/ 	.word	0xffffffff


	//   ....[130]....
        /*08f4*/ 	.word	0xffffffff


	//   ....[131]....
        /*08f8*/ 	.word	0xffffffff


	//   ....[132]....
        /*08fc*/ 	.word	0xffffffff


	//   ....[133]....
        /*0900*/ 	.word	0xffffffff


	//   ....[134]....
        /*0904*/ 	.word	0xffffffff


	//   ....[135]....
        /*0908*/ 	.word	0xffffffff


	//   ....[136]....
        /*090c*/ 	.word	0xffffffff


	//   ....[137]....
        /*0910*/ 	.word	0xffffffff


	//   ....[138]....
        /*0914*/ 	.word	0xffffffff


	//   ....[139]....
        /*0918*/ 	.word	0xffffffff


	//   ....[140]....
        /*091c*/ 	.word	0xffffffff


	//   ....[141]....
        /*0920*/ 	.word	0xffffffff


	//   ....[142]....
        /*0924*/ 	.word	0xffffffff


	//   ....[143]....
        /*0928*/ 	.word	0xffffffff


	//   ....[144]....
        /*092c*/ 	.word	0xffffffff


	//   ....[145]....
        /*0930*/ 	.word	0xffffffff


	//   ....[146]....
        /*0934*/ 	.word	0xffffffff


	//   ....[147]....
        /*0938*/ 	.word	0xffffffff


	//   ....[148]....
        /*093c*/ 	.word	0xffffffff


	//   ....[149]....
        /*0940*/ 	.word	0xffffffff


	//   ....[150]....
        /*0944*/ 	.word	0xffffffff


	//   ....[151]....
        /*0948*/ 	.word	0xffffffff


	//   ....[152]....
        /*094c*/ 	.word	0xffffffff


	//   ....[153]....
        /*0950*/ 	.word	0xffffffff


	//   ....[154]....
        /*0954*/ 	.word	0xffffffff


	//   ....[155]....
        /*0958*/ 	.word	0xffffffff


	//   ....[156]....
        /*095c*/ 	.word	0xffffffff


	//   ....[157]....
        /*0960*/ 	.word	0xffffffff


	//   ....[158]....
        /*0964*/ 	.word	0xffffffff


	//   ....[159]....
        /*0968*/ 	.word	0xffffffff


	//   ....[160]....
        /*096c*/ 	.word	0xffffffff


	//   ....[161]....
        /*0970*/ 	.word	0xffffffff


	//   ....[162]....
        /*0974*/ 	.word	0xffffffff


	//   ....[163]....
        /*0978*/ 	.word	0xffffffff


	//   ....[164]....
        /*097c*/ 	.word	0xffffffff


	//   ....[165]....
        /*0980*/ 	.word	0xffffffff


	//   ....[166]....
        /*0984*/ 	.word	0xffffffff


	//   ....[167]....
        /*0988*/ 	.word	0xffffffff


	//   ....[168]....
        /*098c*/ 	.word	0xffffffff


	//   ....[169]....
        /*0990*/ 	.word	0xffffffff


	//   ....[170]....
        /*0994*/ 	.word	0xffffffff


	//   ....[171]....
        /*0998*/ 	.word	0xffffffff


	//   ....[172]....
        /*099c*/ 	.word	0xffffffff


	//   ....[173]....
        /*09a0*/ 	.word	0xffffffff


	//   ....[174]....
        /*09a4*/ 	.word	0xffffffff


	//   ....[175]....
        /*09a8*/ 	.word	0xffffffff


	//   ....[176]....
        /*09ac*/ 	.word	0xffffffff


	//   ....[177]....
        /*09b0*/ 	.word	0xffffffff


	//   ....[178]....
        /*09b4*/ 	.word	0xffffffff


	//   ....[179]....
        /*09b8*/ 	.word	0xffffffff


	//   ....[180]....
        /*09bc*/ 	.word	0xffffffff


	//   ....[181]....
        /*09c0*/ 	.word	0xffffffff


	//   ....[182]....
        /*09c4*/ 	.word	0xffffffff


	//   ....[183]....
        /*09c8*/ 	.word	0xffffffff


	//   ....[184]....
        /*09cc*/ 	.word	0xffffffff


	//   ....[185]....
        /*09d0*/ 	.word	0xffffffff


	//   ....[186]....
        /*09d4*/ 	.word	0xffffffff


	//   ....[187]....
        /*09d8*/ 	.word	0xffffffff


	//   ....[188]....
        /*09dc*/ 	.word	0xffffffff


	//   ....[189]....
        /*09e0*/ 	.word	0xffffffff


	//   ....[190]....
        /*09e4*/ 	.word	0xffffffff


	//   ....[191]....
        /*09e8*/ 	.word	0xffffffff


	//   ....[192]....
        /*09ec*/ 	.word	0xffffffff


	//   ....[193]....
        /*09f0*/ 	.word	0xffffffff


	//   ....[194]....
        /*09f4*/ 	.word	0xffffffff


	//   ....[195]....
        /*09f8*/ 	.word	0xffffffff


	//   ....[196]....
        /*09fc*/ 	.word	0xffffffff


	//   ....[197]....
        /*0a00*/ 	.word	0xffffffff


	//   ....[198]....
        /*0a04*/ 	.word	0xffffffff


	//   ....[199]....
        /*0a08*/ 	.word	0xffffffff


	//   ....[200]....
        /*0a0c*/ 	.word	0xffffffff


	//   ....[201]....
        /*0a10*/ 	.word	0xffffffff


	//   ....[202]....
        /*0a14*/ 	.word	0x0500000f


	//   ....[203]....
        /*0a18*/ 	.word	0x0500000f


	//   ....[204]....
        /*0a1c*/ 	.word	0x0500000f


	//   ....[205]....
        /*0a20*/ 	.word	0x0500000f


	//   ....[206]....
        /*0a24*/ 	.word	0x0500000f


	//   ....[207]....
        /*0a28*/ 	.word	0x0500000f


	//   ....[208]....
        /*0a2c*/ 	.word	0x0500000f


	//   ....[209]....
        /*0a30*/ 	.word	0x0500000f


	//   ....[210]....
        /*0a34*/ 	.word	0x0500000f


	//   ....[211]....
        /*0a38*/ 	.word	0x0500000f


	//   ....[212]....
        /*0a3c*/ 	.word	0x0500000f


	//   ....[213]....
        /*0a40*/ 	.word	0x0500000f


	//   ....[214]....
        /*0a44*/ 	.word	0x0500000f


	//   ....[215]....
        /*0a48*/ 	.word	0x0500000f


	//   ....[216]....
        /*0a4c*/ 	.word	0x0500000f


	//   ....[217]....
        /*0a50*/ 	.word	0x0500000f


	//   ....[218]....
        /*0a54*/ 	.word	0x0500000f


	//   ....[219]....
        /*0a58*/ 	.word	0x0500000f


	//   ....[220]....
        /*0a5c*/ 	.word	0x0500000f


	//   ....[221]....
        /*0a60*/ 	.word	0x0500000f


	//   ....[222]....
        /*0a64*/ 	.word	0x0500000f


	//   ....[223]....
        /*0a68*/ 	.word	0x0500000f


	//   ....[224]....
        /*0a6c*/ 	.word	0x0500000f


	//   ....[225]....
        /*0a70*/ 	.word	0x0500000f


	//   ....[226]....
        /*0a74*/ 	.word	0x0500000f


	//   ....[227]....
        /*0a78*/ 	.word	0x0500000f


	//   ....[228]....
        /*0a7c*/ 	.word	0x0500000f


	//   ....[229]....
        /*0a80*/ 	.word	0x0500000f


	//   ....[230]....
        /*0a84*/ 	.word	0x0500000f


	//   ....[231]....
        /*0a88*/ 	.word	0x0500000f


	//   ....[232]....
        /*0a8c*/ 	.word	0x0500000f


	//   ....[233]....
        /*0a90*/ 	.word	0x0500000f


	//   ....[234]....
        /*0a94*/ 	.word	0x0500000f


	//   ....[235]....
        /*0a98*/ 	.word	0x0500000f


	//   ....[236]....
        /*0a9c*/ 	.word	0x0500000f


	//   ....[237]....
        /*0aa0*/ 	.word	0x0500000f


	//   ....[238]....
        /*0aa4*/ 	.word	0x0500000f


	//   ....[239]....
        /*0aa8*/ 	.word	0x0500000f


	//   ....[240]....
        /*0aac*/ 	.word	0x0500000f


	//   ....[241]....
        /*0ab0*/ 	.word	0x0500000f


	//   ....[242]....
        /*0ab4*/ 	.word	0x0500000f


	//   ....[243]....
        /*0ab8*/ 	.word	0x0500000f


	//   ....[244]....
        /*0abc*/ 	.word	0x0500000f


	//   ....[245]....
        /*0ac0*/ 	.word	0x0500000f


	//   ....[246]....
        /*0ac4*/ 	.word	0x0500000f


	//   ....[247]....
        /*0ac8*/ 	.word	0x0500000f


	//   ....[248]....
        /*0acc*/ 	.word	0x0500000f


	//   ....[249]....
        /*0ad0*/ 	.word	0x0500000f


	//   ....[250]....
        /*0ad4*/ 	.word	0x0500000f


	//   ....[251]....
        /*0ad8*/ 	.word	0x0500000f


	//   ....[252]....
        /*0adc*/ 	.word	0x0500000f


	//   ....[253]....
        /*0ae0*/ 	.word	0x0500000f


	//   ....[254]....
        /*0ae4*/ 	.word	0x0500000f


	//   ....[255]....
        /*0ae8*/ 	.word	0x0500000f


	//   ....[0]....
        /*0aec*/ 	.word	0x0500000f


	//   ....[1]....
        /*0af0*/ 	.word	0x0500000f


	//   ....[2]....
        /*0af4*/ 	.word	0x0500000f


	//   ....[3]....
        /*0af8*/ 	.word	0x0500000f


	//   ....[4]....
        /*0afc*/ 	.word	0x0500000f


	//   ....[5]....
        /*0b00*/ 	.word	0x0500000f


	//   ....[6]....
        /*0b04*/ 	.word	0x0500000f


	//   ....[7]....
        /*0b08*/ 	.word	0x0500000f


	//   ....[8]....
        /*0b0c*/ 	.word	0x0500000f


	//   ....[9]....
        /*0b10*/ 	.word	0x0500000f


	//   ....[10]....
        /*0b14*/ 	.word	0x0500000f


	//   ....[11]....
        /*0b18*/ 	.word	0x0500000f


	//   ....[12]....
        /*0b1c*/ 	.word	0x0500000f


	//   ....[13]....
        /*0b20*/ 	.word	0x0500000f


	//   ....[14]....
        /*0b24*/ 	.word	0x0500000f


	//   ....[15]....
        /*0b28*/ 	.word	0x0500000f


	//   ....[16]....
        /*0b2c*/ 	.word	0x0500000f


	//   ....[17]....
        /*0b30*/ 	.word	0x0500000f


	//   ....[18]....
        /*0b34*/ 	.word	0x0500000f


	//   ....[19]....
        /*0b38*/ 	.word	0x0500000f


	//   ....[20]....
        /*0b3c*/ 	.word	0x0500000f


	//   ....[21]....
        /*0b40*/ 	.word	0x0500000f


	//   ....[22]....
        /*0b44*/ 	.word	0x0500000f


	//   ....[23]....
        /*0b48*/ 	.word	0x0500000f


	//   ....[24]....
        /*0b4c*/ 	.word	0x0500000f


	//   ....[25]....
        /*0b50*/ 	.word	0x0500000f


	//   ....[26]....
        /*0b54*/ 	.word	0x0500000f


	//   ....[27]....
        /*0b58*/ 	.word	0x0500000f


	//   ....[28]....
        /*0b5c*/ 	.word	0x0500000f


	//   ....[29]....
        /*0b60*/ 	.word	0x0500000f


	//   ....[30]....
        /*0b64*/ 	.word	0x0500000f


	//   ....[31]....
        /*0b68*/ 	.word	0x0500000f


	//   ....[32]....
        /*0b6c*/ 	.word	0x0500000f


	//   ....[33]....
        /*0b70*/ 	.word	0x0500000f


	//   ....[34]....
        /*0b74*/ 	.word	0x0500000f


	//   ....[35]....
        /*0b78*/ 	.word	0x0500000f


	//   ....[36]....
        /*0b7c*/ 	.word	0x0500000f


	//   ....[37]....
        /*0b80*/ 	.word	0x0500000f


	//   ....[38]....
        /*0b84*/ 	.word	0x0500000f


	//   ....[39]....
        /*0b88*/ 	.word	0x0500000f


	//   ....[40]....
        /*0b8c*/ 	.word	0x0500000f


	//   ....[41]....
        /*0b90*/ 	.word	0x0500000f


	//   ....[42]....
        /*0b94*/ 	.word	0x0500000f


	//   ....[43]....
        /*0b98*/ 	.word	0x0500000f


	//   ....[44]....
        /*0b9c*/ 	.word	0x0500000f


	//   ....[45]....
        /*0ba0*/ 	.word	0x0500000f


	//   ....[46]....
        /*0ba4*/ 	.word	0x0500000f


	//   ....[47]....
        /*0ba8*/ 	.word	0x0500000f


	//   ....[48]....
        /*0bac*/ 	.word	0x0500000f


	//   ....[49]....
        /*0bb0*/ 	.word	0x0500000f


	//   ....[50]....
        /*0bb4*/ 	.word	0x0500000f


	//   ....[51]....
        /*0bb8*/ 	.word	0x0500000f


	//   ....[52]....
        /*0bbc*/ 	.word	0x0500000f


	//   ....[53]....
        /*0bc0*/ 	.word	0x0500000f


	//   ....[54]....
        /*0bc4*/ 	.word	0x0500000f


	//   ....[55]....
        /*0bc8*/ 	.word	0x0500000f


	//   ....[56]....
        /*0bcc*/ 	.word	0x0500000f


	//   ....[57]....
        /*0bd0*/ 	.word	0x0500000f


	//   ....[58]....
        /*0bd4*/ 	.word	0x0500000f


	//   ....[59]....
        /*0bd8*/ 	.word	0x0500000f


	//   ....[60]....
        /*0bdc*/ 	.word	0x0500000f


	//   ....[61]....
        /*0be0*/ 	.word	0x0500000f


	//   ....[62]....
        /*0be4*/ 	.word	0x0500000f


	//   ....[63]....
        /*0be8*/ 	.word	0x0500000f


	//   ....[64]....
        /*0bec*/ 	.word	0x0500000f


	//   ....[65]....
        /*0bf0*/ 	.word	0x0500000f


	//   ....[66]....
        /*0bf4*/ 	.word	0x0500000f


	//   ....[67]....
        /*0bf8*/ 	.word	0x0500000f


	//   ....[68]....
        /*0bfc*/ 	.word	0x0500000f


	//   ....[69]....
        /*0c00*/ 	.word	0x0500000f


	//   ....[70]....
        /*0c04*/ 	.word	0x0500000f


	//   ....[71]....
        /*0c08*/ 	.word	0x0500000f


	//   ....[72]....
        /*0c0c*/ 	.word	0x0500000f


	//   ....[73]....
        /*0c10*/ 	.word	0x0500000f


	//   ....[74]....
        /*0c14*/ 	.word	0x0500000f


	//   ....[75]....
        /*0c18*/ 	.word	0x0500000f


	//   ....[76]....
        /*0c1c*/ 	.word	0x0500000f


	//   ....[77]....
        /*0c20*/ 	.word	0x0500000f


	//   ....[78]....
        /*0c24*/ 	.word	0x0500000f


	//   ....[79]....
        /*0c28*/ 	.word	0x0500000f


	//   ....[80]....
        /*0c2c*/ 	.word	0x0500000f


	//   ....[81]....
        /*0c30*/ 	.word	0x0500000f


	//   ....[82]....
        /*0c34*/ 	.word	0x0500000f


	//   ....[83]....
        /*0c38*/ 	.word	0x0500000f


	//   ....[84]....
        /*0c3c*/ 	.word	0x0500000f


	//   ....[85]....
        /*0c40*/ 	.word	0x0500000f


	//   ....[86]....
        /*0c44*/ 	.word	0x0500000f


	//   ....[87]....
        /*0c48*/ 	.word	0x0500000f


	//   ....[88]....
        /*0c4c*/ 	.word	0x0500000f


	//   ....[89]....
        /*0c50*/ 	.word	0x0500000f


	//   ....[90]....
        /*0c54*/ 	.word	0x0500000f


	//   ....[91]....
        /*0c58*/ 	.word	0x0500000f


	//   ....[92]....
        /*0c5c*/ 	.word	0x0500000f


	//   ....[93]....
        /*0c60*/ 	.word	0x0500000f


	//   ....[94]....
        /*0c64*/ 	.word	0x0500000f


	//   ....[95]....
        /*0c68*/ 	.word	0x0500000f


	//   ....[96]....
        /*0c6c*/ 	.word	0x0500000f


	//   ....[97]....
        /*0c70*/ 	.word	0x0500000f


	//   ....[98]....
        /*0c74*/ 	.word	0x0500000f


	//   ....[99]....
        /*0c78*/ 	.word	0x0500000f


	//----- nvinfo : EIATTR_COOP_GROUP_INSTR_OFFSETS
	.align		4
.L_326:
        /*0c7c*/ 	.byte	0x04, 0x28
        /*0c7e*/ 	.short	(.L_328 - .L_327)


	//   ....[0]....
.L_327:
        /*0c80*/ 	.word	0x00000070


	//   ....[1]....
        /*0c84*/ 	.word	0x000001a0


	//   ....[2]....
        /*0c88*/ 	.word	0x000001f0


	//   ....[3]....
        /*0c8c*/ 	.word	0x00000420


	//   ....[4]....
        /*0c90*/ 	.word	0x00000580


	//   ....[5]....
        /*0c94*/ 	.word	0x000006a0


	//   ....[6]....
        /*0c98*/ 	.word	0x00000800


	//   ....[7]....
        /*0c9c*/ 	.word	0x00010860


	//   ....[8]....
        /*0ca0*/ 	.word	0x00011160


	//   ....[9]....
        /*0ca4*/ 	.word	0x00011170


	//   ....[10]....
        /*0ca8*/ 	.word	0x00011180


	//   ....[11]....
        /*0cac*/ 	.word	0x00011190


	//   ....[12]....
        /*0cb0*/ 	.word	0x00014840


	//   ....[13]....
        /*0cb4*/ 	.word	0x00014850


	//   ....[14]....
        /*0cb8*/ 	.word	0x00014860


	//   ....[15]....
        /*0cbc*/ 	.word	0x00014870


	//   ....[16]....
        /*0cc0*/ 	.word	0x00019130


	//   ....[17]....
        /*0cc4*/ 	.word	0x00019ea0


	//   ....[18]....
        /*0cc8*/ 	.word	0x00019eb0


	//   ....[19]....
        /*0ccc*/ 	.word	0x00019ed0


	//   ....[20]....
        /*0cd0*/ 	.word	0x0001abc0


	//   ....[21]....
        /*0cd4*/ 	.word	0x0001abe0


	//   ....[22]....
        /*0cd8*/ 	.word	0x0001d9a0


	//   ....[23]....
        /*0cdc*/ 	.word	0x0001ea20


	//   ....[24]....
        /*0ce0*/ 	.word	0x0001ea70


	//   ....[25]....
        /*0ce4*/ 	.word	0x0001ea80


	//   ....[26]....
        /*0ce8*/ 	.word	0x0001f720


	//   ....[27]....
        /*0cec*/ 	.word	0x0001f780


	//   ....[28]....
        /*0cf0*/ 	.word	0x000231a0


	//   ....[29]....
        /*0cf4*/ 	.word	0x00023200


	//   ....[30]....
        /*0cf8*/ 	.word	0x00023260


	//   ....[31]....
        /*0cfc*/ 	.word	0x00023270


	//   ....[32]....
        /*0d00*/ 	.word	0x000250f0


	//   ....[33]....
        /*0d04*/ 	.word	0x00025150


	//   ....[34]....
        /*0d08*/ 	.word	0x00025170


	//   ....[35]....
        /*0d0c*/ 	.word	0x00025190


	//   ....[36]....
        /*0d10*/ 	.word	0x000260c0


	//   ....[37]....
        /*0d14*/ 	.word	0x000261d0


	//   ....[38]....
        /*0d18*/ 	.word	0x000262a0


	//   ....[39]....
        /*0d1c*/ 	.word	0x000262d0


	//   ....[40]....
        /*0d20*/ 	.word	0x00026300


	//   ....[41]....
        /*0d24*/ 	.word	0x00026330


	//   ....[42]....
        /*0d28*/ 	.word	0x00026360


	//   ....[43]....
        /*0d2c*/ 	.word	0x00026390


	//   ....[44]....
        /*0d30*/ 	.word	0x000263c0


	//   ....[45]....
        /*0d34*/ 	.word	0x000263f0


	//   ....[46]....
        /*0d38*/ 	.word	0x00026420


	//   ....[47]....
        /*0d3c*/ 	.word	0x00026450


	//   ....[48]....
        /*0d40*/ 	.word	0x00026480


	//   ....[49]....
        /*0d44*/ 	.word	0x000264b0


	//   ....[50]....
        /*0d48*/ 	.word	0x000264e0


	//   ....[51]....
        /*0d4c*/ 	.word	0x00026510


	//   ....[52]....
        /*0d50*/ 	.word	0x00026540


	//   ....[53]....
        /*0d54*/ 	.word	0x00026570


	//   ....[54]....
        /*0d58*/ 	.word	0x000265a0


	//   ....[55]....
        /*0d5c*/ 	.word	0x000265d0


	//   ....[56]....
        /*0d60*/ 	.word	0x00026600


	//   ....[57]....
        /*0d64*/ 	.word	0x00026630


	//   ....[58]....
        /*0d68*/ 	.word	0x00026660


	//   ....[59]....
        /*0d6c*/ 	.word	0x00026690


	//   ....[60]....
        /*0d70*/ 	.word	0x000266c0


	//   ....[61]....
        /*0d74*/ 	.word	0x000266f0


	//   ....[62]....
        /*0d78*/ 	.word	0x00026720


	//   ....[63]....
        /*0d7c*/ 	.word	0x00026750


	//   ....[64]....
        /*0d80*/ 	.word	0x00026780


	//   ....[65]....
        /*0d84*/ 	.word	0x000267b0


	//   ....[66]....
        /*0d88*/ 	.word	0x000267e0


	//   ....[67]....
        /*0d8c*/ 	.word	0x00026810


	//   ....[68]....
        /*0d90*/ 	.word	0x00026840


	//   ....[69]....
        /*0d94*/ 	.word	0x00026870


	//   ....[70]....
        /*0d98*/ 	.word	0x000268a0


	//   ....[71]....
        /*0d9c*/ 	.word	0x000268d0


	//   ....[72]....
        /*0da0*/ 	.word	0x00026900


	//   ....[73]....
        /*0da4*/ 	.word	0x00026930


	//   ....[74]....
        /*0da8*/ 	.word	0x00026960


	//   ....[75]....
        /*0dac*/ 	.word	0x00026990


	//   ....[76]....
        /*0db0*/ 	.word	0x000269c0


	//   ....[77]....
        /*0db4*/ 	.word	0x000269e0


	//   ....[78]....
        /*0db8*/ 	.word	0x000269f0


	//   ....[79]....
        /*0dbc*/ 	.word	0x00026a20


	//   ....[80]....
        /*0dc0*/ 	.word	0x00026a50


	//   ....[81]....
        /*0dc4*/ 	.word	0x00026a80


	//   ....[82]....
        /*0dc8*/ 	.word	0x00026ab0


	//   ....[83]....
        /*0dcc*/ 	.word	0x00026ad0


	//   ....[84]....
        /*0dd0*/ 	.word	0x00026ae0


	//   ....[85]....
        /*0dd4*/ 	.word	0x00026af0


	//   ....[86]....
        /*0dd8*/ 	.word	0x00026b10


	//   ....[87]....
        /*0ddc*/ 	.word	0x00026b40


	//   ....[88]....
        /*0de0*/ 	.word	0x00026b70


	//   ....[89]....
        /*0de4*/ 	.word	0x00026b80


	//   ....[90]....
        /*0de8*/ 	.word	0x00026bb0


	//   ....[91]....
        /*0dec*/ 	.word	0x00026bd0


	//   ....[92]....
        /*0df0*/ 	.word	0x00026c00


	//   ....[93]....
        /*0df4*/ 	.word	0x00026c30


	//   ....[94]....
        /*0df8*/ 	.word	0x00026c60


	//   ....[95]....
        /*0dfc*/ 	.word	0x00026c70


	//   ....[96]....
        /*0e00*/ 	.word	0x00026ca0


	//   ....[97]....
        /*0e04*/ 	.word	0x00026cd0


	//   ....[98]....
        /*0e08*/ 	.word	0x00026d00


	//   ....[99]....
        /*0e0c*/ 	.word	0x00026d30


	//   ....[100]....
        /*0e10*/ 	.word	0x00026d60


	//   ....[101]....
        /*0e14*/ 	.word	0x00026d80


	//   ....[102]....
        /*0e18*/ 	.word	0x00026d90


	//   ....[103]....
        /*0e1c*/ 	.word	0x00026da0


	//   ....[104]....
        /*0e20*/ 	.word	0x00026db0


	//   ....[105]....
        /*0e24*/ 	.word	0x00026dc0


	//   ....[106]....
        /*0e28*/ 	.word	0x00026dd0


	//   ....[107]....
        /*0e2c*/ 	.word	0x00026de0


	//   ....[108]....
        /*0e30*/ 	.word	0x00026e00


	//   ....[109]....
        /*0e34*/ 	.word	0x00026e20


	//   ....[110]....
        /*0e38*/ 	.word	0x00026e50


	//   ....[111]....
        /*0e3c*/ 	.word	0x00026e80


	//   ....[112]....
        /*0e40*/ 	.word	0x00026eb0


	//   ....[113]....
        /*0e44*/ 	.word	0x00026ee0


	//   ....[114]....
        /*0e48*/ 	.word	0x00026f10


	//   ....[115]....
        /*0e4c*/ 	.word	0x00026f40


	//   ....[116]....
        /*0e50*/ 	.word	0x00026f70


	//   ....[117]....
        /*0e54*/ 	.word	0x00026fa0


	//   ....[118]....
        /*0e58*/ 	.word	0x00026fd0


	//   ....[119]....
        /*0e5c*/ 	.word	0x00027000


	//   ....[120]....
        /*0e60*/ 	.word	0x00027030


	//   ....[121]....
        /*0e64*/ 	.word	0x00027060


	//   ....[122]....
        /*0e68*/ 	.word	0x00027070


	//   ....[123]....
        /*0e6c*/ 	.word	0x00027080


	//   ....[124]....
        /*0e70*/ 	.word	0x000270a0


	//   ....[125]....
        /*0e74*/ 	.word	0x000270d0


	//   ....[126]....
        /*0e78*/ 	.word	0x00027100


	//   ....[127]....
        /*0e7c*/ 	.word	0x00027120


	//   ....[128]....
        /*0e80*/ 	.word	0x00027150


	//   ....[129]....
        /*0e84*/ 	.word	0x00027180


	//   ....[130]....
        /*0e88*/ 	.word	0x000271b0


	//   ....[131]....
        /*0e8c*/ 	.word	0x000271e0


	//   ....[132]....
        /*0e90*/ 	.word	0x00027b40


	//   ....[133]....
        /*0e94*/ 	.word	0x00027b60


	//   ....[134]....
        /*0e98*/ 	.word	0x00027b70


	//   ....[135]....
        /*0e9c*/ 	.word	0x00027b80


	//   ....[136]....
        /*0ea0*/ 	.word	0x00028460


	//   ....[137]....
        /*0ea4*/ 	.word	0x00028470


	//   ....[138]....
        /*0ea8*/ 	.word	0x000285c0


	//   ....[139]....
        /*0eac*/ 	.word	0x000285d0


	//   ....[140]....
        /*0eb0*/ 	.word	0x00028720


	//   ....[141]....
        /*0eb4*/ 	.word	0x00028730


	//   ....[142]....
        /*0eb8*/ 	.word	0x00028880


	//   ....[143]....
        /*0ebc*/ 	.word	0x00028890


	//   ....[144]....
        /*0ec0*/ 	.word	0x00028c80


	//   ....[145]....
        /*0ec4*/ 	.word	0x00028c90


	//   ....[146]....
        /*0ec8*/ 	.word	0x00029a10


	//   ....[147]....
        /*0ecc*/ 	.word	0x00029a20


	//   ....[148]....
        /*0ed0*/ 	.word	0x0002af80


	//   ....[149]....
        /*0ed4*/ 	.word	0x0002af90


	//   ....[150]....
        /*0ed8*/ 	.word	0x0002b0f0


	//   ....[151]....
        /*0edc*/ 	.word	0x0002b100


	//   ....[152]....
        /*0ee0*/ 	.word	0x0002b250


	//   ....[153]....
        /*0ee4*/ 	.word	0x0002b260


	//   ....[154]....
        /*0ee8*/ 	.word	0x0002b3b0


	//   ....[155]....
        /*0eec*/ 	.word	0x0002b3c0


	//   ....[156]....
        /*0ef0*/ 	.word	0x0002b570


	//   ....[157]....
        /*0ef4*/ 	.word	0x0002b7b0


	//   ....[158]....
        /*0ef8*/ 	.word	0x0002b7e0


	//   ....[159]....
        /*0efc*/ 	.word	0x0002b810


	//   ....[160]....
        /*0f00*/ 	.word	0x0002b840


	//   ....[161]....
        /*0f04*/ 	.word	0x0002b870


	//   ....[162]....
        /*0f08*/ 	.word	0x0002b8a0


	//   ....[163]....
        /*0f0c*/ 	.word	0x0002ba40


	//   ....[164]....
        /*0f10*/ 	.word	0x0002ba70


	//   ....[165]....
        /*0f14*/ 	.word	0x0002baa0


	//   ....[166]....
        /*0f18*/ 	.word	0x0002bad0


	//   ....[167]....
        /*0f1c*/ 	.word	0x0002bb00


	//   ....[168]....
        /*0f20*/ 	.word	0x0002bb30


	//   ....[169]....
        /*0f24*/ 	.word	0x0002bbd0


	//   ....[170]....
        /*0f28*/ 	.word	0x0002bc00


	//   ....[171]....
        /*0f2c*/ 	.word	0x0002bc10


	//   ....[172]....
        /*0f30*/ 	.word	0x0002bc40


	//   ....[173]....
        /*0f34*/ 	.word	0x0002d3a0


	//   ....[174]....
        /*0f38*/ 	.word	0x0002f3a0


	//   ....[175]....
        /*0f3c*/ 	.word	0x00030180


	//   ....[176]....
        /*0f40*/ 	.word	0x000301a0


	//   ....[177]....
        /*0f44*/ 	.word	0x000301e0


	//   ....[178]....
        /*0f48*/ 	.word	0x00030260


	//   ....[179]....
        /*0f4c*/ 	.word	0x000302f0


	//   ....[180]....
        /*0f50*/ 	.word	0x00030300


	//   ....[181]....
        /*0f54*/ 	.word	0x00030350


	//   ....[182]....
        /*0f58*/ 	.word	0x00030390


	//   ....[183]....
        /*0f5c*/ 	.word	0x000325a0


	//   ....[184]....
        /*0f60*/ 	.word	0x000325d0


	//   ....[185]....
        /*0f64*/ 	.word	0x00032630


	//   ....[186]....
        /*0f68*/ 	.word	0x00032660


	//   ....[187]....
        /*0f6c*/ 	.word	0x00032690


	//   ....[188]....
        /*0f70*/ 	.word	0x000326c0


	//   ....[189]....
        /*0f74*/ 	.word	0x000326f0


	//   ....[190]....
        /*0f78*/ 	.word	0x00032720


	//   ....[191]....
        /*0f7c*/ 	.word	0x000328e0


	//   ....[192]....
        /*0f80*/ 	.word	0x00032910


	//   ....[193]....
        /*0f84*/ 	.word	0x00032940


	//   ....[194]....
        /*0f88*/ 	.word	0x00032970


	//   ....[195]....
        /*0f8c*/ 	.word	0x000329a0


	//   ....[196]....
        /*0f90*/ 	.word	0x000329d0


	//   ....[197]....
        /*0f94*/ 	.word	0x00032aa0


	//   ....[198]....
        /*0f98*/ 	.word	0x00032ac0


	//   ....[199]....
        /*0f9c*/ 	.word	0x00032ad0


	//   ....[200]....
        /*0fa0*/ 	.word	0x00032b50


	//   ....[201]....
        /*0fa4*/ 	.word	0x000336a0


	//   ....[202]....
        /*0fa8*/ 	.word	0x00033b20


	//   ....[203]....
        /*0fac*/ 	.word	0x00033bc0


	//   ....[204]....
        /*0fb0*/ 	.word	0x00033c50


	//   ....[205]....
        /*0fb4*/ 	.word	0x00033ca0


	//   ....[206]....
        /*0fb8*/ 	.word	0x00033cf0


	//   ....[207]....
        /*0fbc*/ 	.word	0x00033dc0


	//   ....[208]....
        /*0fc0*/ 	.word	0x00033e50


	//   ....[209]....
        /*0fc4*/ 	.word	0x00033ea0


	//   ....[210]....
        /*0fc8*/ 	.word	0x00033ef0


	//   ....[211]....
        /*0fcc*/ 	.word	0x00034300


	//   ....[212]....
        /*0fd0*/ 	.word	0x00034420


	//   ....[213]....
        /*0fd4*/ 	.word	0x00034540


	//   ....[214]....
        /*0fd8*/ 	.word	0x00034660


	//   ....[215]....
        /*0fdc*/ 	.word	0x00034790


	//   ....[216]....
        /*0fe0*/ 	.word	0x000348a0


	//   ....[217]....
        /*0fe4*/ 	.word	0x000349c0


	//   ....[218]....
        /*0fe8*/ 	.word	0x00034a10


	//   ....[219]....
        /*0fec*/ 	.word	0x00034a90


	//   ....[220]....
        /*0ff0*/ 	.word	0x00034af0


	//   ....[221]....
        /*0ff4*/ 	.word	0x00034b50


	//   ....[222]....
        /*0ff8*/ 	.word	0x00034bb0


	//   ....[223]....
        /*0ffc*/ 	.word	0x00034c30


	//   ....[224]....
        /*1000*/ 	.word	0x00034ca0


	//   ....[225]....
        /*1004*/ 	.word	0x00034d00


	//   ....[226]....
        /*1008*/ 	.word	0x00034d50


	//   ....[227]....
        /*100c*/ 	.word	0x00034dd0


	//   ....[228]....
        /*1010*/ 	.word	0x00034e40


	//   ....[229]....
        /*1014*/ 	.word	0x00034ea0


	//   ....[230]....
        /*1018*/ 	.word	0x00034ef0


	//   ....[231]....
        /*101c*/ 	.word	0x00034f70


	//   ....[232]....
        /*1020*/ 	.word	0x00034fe0


	//   ....[233]....
        /*1024*/ 	.word	0x00035040


	//   ....[234]....
        /*1028*/ 	.word	0x00035090


	//   ....[235]....
        /*102c*/ 	.word	0x00035140


	//   ....[236]....
        /*1030*/ 	.word	0x00035190


	//   ....[237]....
        /*1034*/ 	.word	0x000351f0


	//   ....[238]....
        /*1038*/ 	.word	0x00035240


	//   ....[239]....
        /*103c*/ 	.word	0x000352c0


	//   ....[240]....
        /*1040*/ 	.word	0x00035310


	//   ....[241]....
        /*1044*/ 	.word	0x00035370


	//   ....[242]....
        /*1048*/ 	.word	0x000353e0


	//   ....[243]....
        /*104c*/ 	.word	0x00035450


	//   ....[244]....
        /*1050*/ 	.word	0x000354b0


	//   ....[245]....
        /*1054*/ 	.word	0x00035520


	//   ....[246]....
        /*1058*/ 	.word	0x00035580


	//   ....[247]....
        /*105c*/ 	.word	0x00035600


	//   ....[248]....
        /*1060*/ 	.word	0x00035670


	//   ....[249]....
        /*1064*/ 	.word	0x000356d0


	//   ....[250]....
        /*1068*/ 	.word	0x00035720


	//   ....[251]....
        /*106c*/ 	.word	0x000357a0


	//   ....[252]....
        /*1070*/ 	.word	0x00035810


	//   ....[253]....
        /*1074*/ 	.word	0x00035870


	//   ....[254]....
        /*1078*/ 	.word	0x000358c0


	//   ....[255]....
        /*107c*/ 	.word	0x00035920


	//   ....[0]....
        /*1080*/ 	.word	0x000359b0


	//   ....[1]....
        /*1084*/ 	.word	0x00035a10


	//   ....[2]....
        /*1088*/ 	.word	0x00035a60


	//   ....[3]....
        /*108c*/ 	.word	0x00035b00


	//   ....[4]....
        /*1090*/ 	.word	0x00035b50


	//   ....[5]....
        /*1094*/ 	.word	0x00035bb0


	//   ....[6]....
        /*1098*/ 	.word	0x00035c00


	//   ....[7]....
        /*109c*/ 	.word	0x00035c80


	//   ....[8]....
        /*10a0*/ 	.word	0x00035cd0


	//   ....[9]....
        /*10a4*/ 	.word	0x00035d30


	//   ....[10]....
        /*10a8*/ 	.word	0x00035da0


	//   ....[11]....
        /*10ac*/ 	.word	0x00035e10


	//   ....[12]....
        /*10b0*/ 	.word	0x00035e70


	//   ....[13]....
        /*10b4*/ 	.word	0x00035ee0


	//   ....[14]....
        /*10b8*/ 	.word	0x00035f40


	//   ....[15]....
        /*10bc*/ 	.word	0x00035fb0


	//   ....[16]....
        /*10c0*/ 	.word	0x00036000


	//   ....[17]....
        /*10c4*/ 	.word	0x00036070


	//   ....[18]....
        /*10c8*/ 	.word	0x000360d0


	//   ....[19]....
        /*10cc*/ 	.word	0x00036140


	//   ....[20]....
        /*10d0*/ 	.word	0x000361a0


	//   ....[21]....
        /*10d4*/ 	.word	0x00036210


	//   ....[22]....
        /*10d8*/ 	.word	0x00036260


	//   ....[23]....
        /*10dc*/ 	.word	0x000362e0


	//   ....[24]....
        /*10e0*/ 	.word	0x00036360


	//   ....[25]....
        /*10e4*/ 	.word	0x000363c0


	//   ....[26]....
        /*10e8*/ 	.word	0x00036420


	//   ....[27]....
        /*10ec*/ 	.word	0x000364a0


	//   ....[28]....
        /*10f0*/ 	.word	0x00036510


	//   ....[29]....
        /*10f4*/ 	.word	0x00036570


	//   ....[30]....
        /*10f8*/ 	.word	0x000365c0


	//   ....[31]....
        /*10fc*/ 	.word	0x00036620


	//   ....[32]....
        /*1100*/ 	.word	0x00036680


	//   ....[33]....
        /*1104*/ 	.word	0x000366e0


	//   ....[34]....
        /*1108*/ 	.word	0x00036730


	//   ....[35]....
        /*110c*/ 	.word	0x00036790


	//   ....[36]....
        /*1110*/ 	.word	0x000367f0


	//   ....[37]....
        /*1114*/ 	.word	0x00036850


	//   ....[38]....
        /*1118*/ 	.word	0x000368a0


	//   ....[39]....
        /*111c*/ 	.word	0x00036920


	//   ....[40]....
        /*1120*/ 	.word	0x00036990


	//   ....[41]....
        /*1124*/ 	.word	0x000369f0


	//   ....[42]....
        /*1128*/ 	.word	0x00036a40


	//   ....[43]....
        /*112c*/ 	.word	0x00036ae0


	//   ....[44]....
        /*1130*/ 	.word	0x00036b50


	//   ....[45]....
        /*1134*/ 	.word	0x00036bc0


	//   ....[46]....
        /*1138*/ 	.word	0x00036c10


	//   ....[47]....
        /*113c*/ 	.word	0x00036ca0


	//   ....[48]....
        /*1140*/ 	.word	0x00036d10


	//   ....[49]....
        /*1144*/ 	.word	0x00036d90


	//   ....[50]....
        /*1148*/ 	.word	0x00036de0


	//   ....[51]....
        /*114c*/ 	.word	0x00036e70


	//   ....[52]....
        /*1150*/ 	.word	0x00036ec0


	//   ....[53]....
        /*1154*/ 	.word	0x00036f50


	//   ....[54]....
        /*1158*/ 	.word	0x00036fe0


	//   ....[55]....
        /*115c*/ 	.word	0x00037070


	//   ....[56]....
        /*1160*/ 	.word	0x00037100


	//   ....[57]....
        /*1164*/ 	.word	0x00037190


	//   ....[58]....
        /*1168*/ 	.word	0x00037220


	//   ....[59]....
        /*116c*/ 	.word	0x000372a0


	//   ....[60]....
        /*1170*/ 	.word	0x000372f0


	//   ....[61]....
        /*1174*/ 	.word	0x00037390


	//   ....[62]....
        /*1178*/ 	.word	0x00037420


	//   ....[63]....
        /*117c*/ 	.word	0x000374a0


	//   ....[64]....
        /*1180*/ 	.word	0x000374f0


	//   ....[65]....
        /*1184*/ 	.word	0x00037580


	//   ....[66]....
        /*1188*/ 	.word	0x00037610


	//   ....[67]....
        /*118c*/ 	.word	0x000376a0


	//   ....[68]....
        /*1190*/ 	.word	0x00037730


	//   ....[69]....
        /*1194*/ 	.word	0x000377c0


	//   ....[70]....
        /*1198*/ 	.word	0x00037850


	//   ....[71]....
        /*119c*/ 	.word	0x00037910


	//   ....[72]....
        /*11a0*/ 	.word	0x00037bf0


	//   ....[73]....
        /*11a4*/ 	.word	0x00037e10


	//   ....[74]....
        /*11a8*/ 	.word	0x00037e60


	//   ....[75]....
        /*11ac*/ 	.word	0x00037ec0


	//   ....[76]....
        /*11b0*/ 	.word	0x00037fd0


	//   ....[77]....
        /*11b4*/ 	.word	0x00038030


	//   ....[78]....
        /*11b8*/ 	.word	0x00038140


	//   ....[79]....
        /*11bc*/ 	.word	0x000381a0


	//   ....[80]....
        /*11c0*/ 	.word	0x00038280


	//   ....[81]....
        /*11c4*/ 	.word	0x000385a0


	//   ....[82]....
        /*11c8*/ 	.word	0x00038640


	//   ....[83]....
        /*11cc*/ 	.word	0x000387e0


	//   ....[84]....
        /*11d0*/ 	.word	0x00038860


	//   ....[85]....
        /*11d4*/ 	.word	0x000388e0


	//   ....[86]....
        /*11d8*/ 	.word	0x00038960


	//   ....[87]....
        /*11dc*/ 	.word	0x000389e0


	//   ....[88]....
        /*11e0*/ 	.word	0x00038a70


	//   ....[89]....
        /*11e4*/ 	.word	0x00038b10


	//   ....[90]....
        /*11e8*/ 	.word	0x00038bc0


	//   ....[91]....
        /*11ec*/ 	.word	0x00038c40


	//   ....[92]....
        /*11f0*/ 	.word	0x00038cc0


	//   ....[93]....
        /*11f4*/ 	.word	0x00038d40


	//   ....[94]....
        /*11f8*/ 	.word	0x00038dd0


	//   ....[95]....
        /*11fc*/ 	.word	0x00038e50


	//   ....[96]....
        /*1200*/ 	.word	0x00038f00


	//   ....[97]....
        /*1204*/ 	.word	0x00038f50


	//   ....[98]....
        /*1208*/ 	.word	0x00039010


	//   ....[99]....
        /*120c*/ 	.word	0x00039140


	//----- nvinfo : EIATTR_REG_RECONFIG
	.align		4
.L_328:
        /*1210*/ 	.byte	0x01, 0x54
	.zero		2


	//----- nvinfo : EIATTR_SYSCALL_OFFSETS
	.align		4
        /*1214*/ 	.byte	0x04, 0x46
        /*1216*/ 	.short	(.L_330 - .L_329)


	//   ....[0]....
.L_329:
        /*1218*/ 	.word	0x000020d0


	//   ....[1]....
        /*121c*/ 	.word	0x00002220


	//   ....[2]....
        /*1220*/ 	.word	0x000109f0


	//   ....[3]....
        /*1224*/ 	.word	0x00010f40


	//   ....[4]....
        /*1228*/ 	.word	0x0002ee00


	//   ....[5]....
        /*122c*/ 	.word	0x0002ef90


	//   ....[6]....
        /*1230*/ 	.word	0x0002f0e0


	//   ....[7]....
        /*1234*/ 	.word	0x0002f220


	//   ....[8]....
        /*1238*/ 	.word	0x0002fd40


	//----- nvinfo : EIATTR_MBARRIER_INSTR_OFFSETS
	.align		4
.L_330:
        /*123c*/ 	.byte	0x04, 0x39
        /*123e*/ 	.short	(.L_332 - .L_331)


	//   ....[0]....
.L_331:
        /*1240*/ 	.word	0x000002d0
        /*1244*/ 	.word	0x000000ff
        /*1248*/ 	.word	0x00033400
        /*124c*/ 	.short	0x0100
        /*124e*/ 	.byte	0x08
	.zero		1


	//   ....[1]....
        /*1250*/ 	.word	0x000002e0
        /*1254*/ 	.word	0x000000ff
        /*1258*/ 	.word	0x00033420
        /*125c*/ 	.short	0x0100
        /*125e*/ 	.byte	0x08
	.zero		1


	//   ....[2]....
        /*1260*/ 	.word	0x000003d0
        /*1264*/ 	.word	0x000000ff
        /*1268*/ 	.word	0x00033430
        /*126c*/ 	.short	0x0100
        /*126e*/ 	.byte	0x08
	.zero		1


	//   ....[3]....
        /*1270*/ 	.word	0x000003e0
        /*1274*/ 	.word	0x000000ff
        /*1278*/ 	.word	0x00033440
        /*127c*/ 	.short	0x0100
        /*127e*/ 	.byte	0x08
	.zero		1


	//   ....[4]....
        /*1280*/ 	.word	0x000003f0
        /*1284*/ 	.word	0x000000ff
        /*1288*/ 	.word	0x00033438
        /*128c*/ 	.short	0x0100
        /*128e*/ 	.byte	0x08
	.zero		1


	//   ....[5]....
        /*1290*/ 	.word	0x00000400
        /*1294*/ 	.word	0x000000ff
        /*1298*/ 	.word	0x00033448
        /*129c*/ 	.short	0x0100
        /*129e*/ 	.byte	0x08
	.zero		1


	//   ....[6]....
        /*12a0*/ 	.word	0x00000530
        /*12a4*/ 	.word	0x000000ff
        /*12a8*/ 	.word	0x00033450
        /*12ac*/ 	.short	0x0100
        /*12ae*/ 	.byte	0x08
	.zero		1


	//   ....[7]....
        /*12b0*/ 	.word	0x00000540
        /*12b4*/ 	.word	0x000000ff
        /*12b8*/ 	.word	0x00033460
        /*12bc*/ 	.short	0x0100
        /*12be*/ 	.byte	0x08
	.zero		1


	//   ....[8]....
        /*12c0*/ 	.word	0x00000550
        /*12c4*/ 	.word	0x000000ff
        /*12c8*/ 	.word	0x00033458
        /*12cc*/ 	.short	0x0100
        /*12ce*/ 	.byte	0x08
	.zero		1


	//   ....[9]....
        /*12d0*/ 	.word	0x00000560
        /*12d4*/ 	.word	0x000000ff
        /*12d8*/ 	.word	0x00033468
        /*12dc*/ 	.short	0x0100
        /*12de*/ 	.byte	0x08
	.zero		1


	//   ....[10]....
        /*12e0*/ 	.word	0x00000650
        /*12e4*/ 	.word	0x000000ff
        /*12e8*/ 	.word	0x00033470
        /*12ec*/ 	.short	0x0100
        /*12ee*/ 	.byte	0x06
	.zero		1


	//   ....[11]....
        /*12f0*/ 	.word	0x00000660
        /*12f4*/ 	.word	0x000000ff
        /*12f8*/ 	.word	0x00033480
        /*12fc*/ 	.short	0x0100
        /*12fe*/ 	.byte	0x06
	.zero		1


	//   ....[12]....
        /*1300*/ 	.word	0x00000670
        /*1304*/ 	.word	0x000000ff
        /*1308*/ 	.word	0x00033478
        /*130c*/ 	.short	0x0100
        /*130e*/ 	.byte	0x06
	.zero		1


	//   ....[13]....
        /*1310*/ 	.word	0x00000680
        /*1314*/ 	.word	0x000000ff
        /*1318*/ 	.word	0x00033488
        /*131c*/ 	.short	0x0100
        /*131e*/ 	.byte	0x06
	.zero		1


	//   ....[14]....
        /*1320*/ 	.word	0x000007b0
        /*1324*/ 	.word	0x000000ff
        /*1328*/ 	.word	0x00033490
        /*132c*/ 	.short	0x0100
        /*132e*/ 	.byte	0x08
	.zero		1


	//   ....[15]....
        /*1330*/ 	.word	0x000007c0
        /*1334*/ 	.word	0x000000ff
        /*1338*/ 	.word	0x000334a0
        /*133c*/ 	.short	0x0100
        /*133e*/ 	.byte	0x08
	.zero		1


	//   ....[16]....
        /*1340*/ 	.word	0x000007d0
        /*1344*/ 	.word	0x000000ff
        /*1348*/ 	.word	0x00033498
        /*134c*/ 	.short	0x0100
        /*134e*/ 	.byte	0x08
	.zero		1


	//   ....[17]....
        /*1350*/ 	.word	0x000007e0
        /*1354*/ 	.word	0x000000ff
        /*1358*/ 	.word	0x000334a8
        /*135c*/ 	.short	0x0100
        /*135e*/ 	.byte	0x08
	.zero		1


	//   ....[18]....
        /*1360*/ 	.word	0x00000910
        /*1364*/ 	.word	0x000000ff
        /*1368*/ 	.word	0x000334b0
        /*136c*/ 	.short	0x0100
        /*136e*/ 	.byte	0x08
	.zero		1


	//   ....[19]....
        /*1370*/ 	.word	0x00000920
        /*1374*/ 	.word	0x000000ff
        /*1378*/ 	.word	0x000334c0
        /*137c*/ 	.short	0x0100
        /*137e*/ 	.byte	0x08
	.zero		1


	//   ....[20]....
        /*1380*/ 	.word	0x00000930
        /*1384*/ 	.word	0x000000ff
        /*1388*/ 	.word	0x000334b8
        /*138c*/ 	.short	0x0100
        /*138e*/ 	.byte	0x08
	.zero		1


	//   ....[21]....
        /*1390*/ 	.word	0x00000940
        /*1394*/ 	.word	0x000000ff
        /*1398*/ 	.word	0x000334c8
        /*139c*/ 	.short	0x0100
        /*139e*/ 	.byte	0x08
	.zero		1


	//   ....[22]....
        /*13a0*/ 	.word	0x00003a10
        /*13a4*/ 	.word	0x00000064
        /*13a8*/ 	.word	0x00033490
        /*13ac*/ 	.short	0x010a
        /*13ae*/ 	.byte	0x3f
	.zero		1


	//   ....[23]....
        /*13b0*/ 	.word	0x000097b0
        /*13b4*/ 	.word	0x00000064
        /*13b8*/ 	.word	0x00033490
        /*13bc*/ 	.short	0x010a
        /*13be*/ 	.byte	0x3f
	.zero		1


	//   ....[24]....
        /*13c0*/ 	.word	0x0000f700
        /*13c4*/ 	.word	0x00000064
        /*13c8*/ 	.word	0x00033490
        /*13cc*/ 	.short	0x010a
        /*13ce*/ 	.byte	0x3f
	.zero		1


	//   ....[25]....
        /*13d0*/ 	.word	0x0000fae0
        /*13d4*/ 	.word	0x0000002c
        /*13d8*/ 	.word	0x00000000
        /*13dc*/ 	.short	0x0101
        /*13de*/ 	.byte	0x3f
	.zero		1


	//   ....[26]....
        /*13e0*/ 	.word	0x0000fb20
        /*13e4*/ 	.word	0x00000064
        /*13e8*/ 	.word	0x000334b0
        /*13ec*/ 	.short	0x010a
        /*13ee*/ 	.byte	0x3f
	.zero		1


	//   ....[27]....
        /*13f0*/ 	.word	0x00010060
        /*13f4*/ 	.word	0x00000064
        /*13f8*/ 	.word	0x00000000
        /*13fc*/ 	.short	0x0101
        /*13fe*/ 	.byte	0x3f
	.zero		1


	//   ....[28]....
        /*1400*/ 	.word	0x00010cc0
        /*1404*/ 	.word	0x00000010
        /*1408*/ 	.word	0x00033400
        /*140c*/ 	.short	0x010a
        /*140e*/ 	.byte	0x3f
	.zero		1


	//   ....[29]....
        /*1410*/ 	.word	0x00010d10
        /*1414*/ 	.word	0x00000010
        /*1418*/ 	.word	0x00033400
        /*141c*/ 	.short	0x010a
        /*141e*/ 	.byte	0x3f
	.zero		1


	//   ....[30]....
        /*1420*/ 	.word	0x00011710
        /*1424*/ 	.word	0x00000010
        /*1428*/ 	.word	0x00033400
        /*142c*/ 	.short	0x010a
        /*142e*/ 	.byte	0x3f
	.zero		1


	//   ....[31]....
        /*1430*/ 	.word	0x00014d30
        /*1434*/ 	.word	0x00000010
        /*1438*/ 	.word	0x00033400
        /*143c*/ 	.short	0x010a
        /*143e*/ 	.byte	0x3f
	.zero		1


	//   ....[32]....
        /*1440*/ 	.word	0x00017eb0
        /*1444*/ 	.word	0x00000000
        /*1448*/ 	.word	0x00033430
        /*144c*/ 	.short	0x010a
        /*144e*/ 	.byte	0x3f
	.zero		1


	//   ....[33]....
        /*1450*/ 	.word	0x00017f20
        /*1454*/ 	.word	0x00000000
        /*1458*/ 	.word	0x00033430
        /*145c*/ 	.short	0x010a
        /*145e*/ 	.byte	0x3f
	.zero		1


	//   ....[34]....
        /*1460*/ 	.word	0x0001ae30
        /*1464*/ 	.word	0x0000003d
        /*1468*/ 	.word	0x00000000
        /*146c*/ 	.short	0x0101
        /*146e*/ 	.byte	0x3f
	.zero		1


	//   ....[35]....
        /*1470*/ 	.word	0x0001c410
        /*1474*/ 	.word	0x0000000b
        /*1478*/ 	.word	0x00033430
        /*147c*/ 	.short	0x010a
        /*147e*/ 	.byte	0x3f
	.zero		1


	//   ....[36]....
        /*1480*/ 	.word	0x0001c460
        /*1484*/ 	.word	0x0000000b
        /*1488*/ 	.word	0x00033430
        /*148c*/ 	.short	0x010a
        /*148e*/ 	.byte	0x3f
	.zero		1


	//   ....[37]....
        /*1490*/ 	.word	0x0001d560
        /*1494*/ 	.word	0x0000000a
        /*1498*/ 	.word	0x00033450
        /*149c*/ 	.short	0x010a
        /*149e*/ 	.byte	0x3f
	.zero		1


	//   ....[38]....
        /*14a0*/ 	.word	0x0001d5a0
        /*14a4*/ 	.word	0x0000000a
        /*14a8*/ 	.word	0x00033450
        /*14ac*/ 	.short	0x010a
        /*14ae*/ 	.byte	0x3f
	.zero		1


	//   ....[39]....
        /*14b0*/ 	.word	0x0001ff70
        /*14b4*/ 	.word	0x0000009f
        /*14b8*/ 	.word	0x00000000
        /*14bc*/ 	.short	0x0101
        /*14be*/ 	.byte	0x3f
	.zero		1


	//   ....[40]....
        /*14c0*/ 	.word	0x00020660
        /*14c4*/ 	.word	0x00000004
        /*14c8*/ 	.word	0x00000000
        /*14cc*/ 	.short	0x0101
        /*14ce*/ 	.byte	0x3f
	.zero		1


	//   ....[41]....
        /*14d0*/ 	.word	0x00020f10
        /*14d4*/ 	.word	0x0000000a
        /*14d8*/ 	.word	0x00033430
        /*14dc*/ 	.short	0x010a
        /*14de*/ 	.byte	0x3f
	.zero		1


	//   ....[42]....
        /*14e0*/ 	.word	0x00020f60
        /*14e4*/ 	.word	0x0000000a
        /*14e8*/ 	.word	0x00033430
        /*14ec*/ 	.short	0x010a
        /*14ee*/ 	.byte	0x3f
	.zero		1


	//   ....[43]....
        /*14f0*/ 	.word	0x00022030
        /*14f4*/ 	.word	0x0000000a
        /*14f8*/ 	.word	0x00033450
        /*14fc*/ 	.short	0x010a
        /*14fe*/ 	.byte	0x3f
	.zero		1


	//   ....[44]....
        /*1500*/ 	.word	0x00022070
        /*1504*/ 	.word	0x0000000a
        /*1508*/ 	.word	0x00033450
        /*150c*/ 	.short	0x010a
        /*150e*/ 	.byte	0x3f
	.zero		1


	//   ....[45]....
        /*1510*/ 	.word	0x00023d80
        /*1514*/ 	.word	0x000000c1
        /*1518*/ 	.word	0x00000000
        /*151c*/ 	.short	0x0101
        /*151e*/ 	.byte	0x3f
	.zero		1


	//   ....[46]....
        /*1520*/ 	.word	0x00024570
        /*1524*/ 	.word	0x00000008
        /*1528*/ 	.word	0x00000000
        /*152c*/ 	.short	0x0101
        /*152e*/ 	.byte	0x3f
	.zero		1


	//   ....[47]....
        /*1530*/ 	.word	0x00024d80
        /*1534*/ 	.word	0x00000002
        /*1538*/ 	.word	0x00033450
        /*153c*/ 	.short	0x010a
        /*153e*/ 	.byte	0x3f
	.zero		1


	//   ....[48]....
        /*1540*/ 	.word	0x00024e00
        /*1544*/ 	.word	0x00000002
        /*1548*/ 	.word	0x00033450
        /*154c*/ 	.short	0x010a
        /*154e*/ 	.byte	0x3f
	.zero		1


	//   ....[49]....
        /*1550*/ 	.word	0x00025720
        /*1554*/ 	.word	0x0000000c
        /*1558*/ 	.word	0x00000000
        /*155c*/ 	.short	0x0101
        /*155e*/ 	.byte	0x3f
	.zero		1


	//   ....[50]....
        /*1560*/ 	.word	0x00028400
        /*1564*/ 	.word	0x00000000
        /*1568*/ 	.word	0x00000000
        /*156c*/ 	.short	0x0101
        /*156e*/ 	.byte	0x3f
	.zero		1


	//   ....[51]....
        /*1570*/ 	.word	0x00028b80
        /*1574*/ 	.word	0x0000002c
        /*1578*/ 	.word	0x00000000
        /*157c*/ 	.short	0x0101
        /*157e*/ 	.byte	0x3f
	.zero		1


	//   ....[52]....
        /*1580*/ 	.word	0x0002d480
        /*1584*/ 	.word	0x00000012
        /*1588*/ 	.word	0x00033420
        /*158c*/ 	.short	0x010a
        /*158e*/ 	.byte	0x3f
	.zero		1


	//   ....[53]....
        /*1590*/ 	.word	0x0002d550
        /*1594*/ 	.word	0x00000007
        /*1598*/ 	.word	0x000334a0
        /*159c*/ 	.short	0x010a
        /*159e*/ 	.byte	0x3f
	.zero		1


	//   ....[54]....
        /*15a0*/ 	.word	0x0002d990
        /*15a4*/ 	.word	0x00000007
        /*15a8*/ 	.word	0x000334c0
        /*15ac*/ 	.short	0x010a
        /*15ae*/ 	.byte	0x3f
	.zero		1


	//   ....[55]....
        /*15b0*/ 	.word	0x0002df20
        /*15b4*/ 	.word	0x00000008
        /*15b8*/ 	.word	0x000334a0
        /*15bc*/ 	.short	0x010a
        /*15be*/ 	.byte	0x3f
	.zero		1


	//   ....[56]....
        /*15c0*/ 	.word	0x0002e350
        /*15c4*/ 	.word	0x00000008
        /*15c8*/ 	.word	0x000334c0
        /*15cc*/ 	.short	0x010a
        /*15ce*/ 	.byte	0x3f
	.zero		1


	//   ....[57]....
        /*15d0*/ 	.word	0x0002f620
        /*15d4*/ 	.word	0x00000002
        /*15d8*/ 	.word	0x00033480
        /*15dc*/ 	.short	0x010a
        /*15de*/ 	.byte	0x3f
	.zero		1


	//   ....[58]....
        /*15e0*/ 	.word	0x0002f860
        /*15e4*/ 	.word	0x00000002
        /*15e8*/ 	.word	0x00033440
        /*15ec*/ 	.short	0x010a
        /*15ee*/ 	.byte	0x3f
	.zero		1


	//   ....[59]....
        /*15f0*/ 	.word	0x00030470
        /*15f4*/ 	.word	0x00000012
        /*15f8*/ 	.word	0x00033400
        /*15fc*/ 	.short	0x0107
        /*15fe*/ 	.byte	0x3f
	.zero		1


	//   ....[60]....
        /*1600*/ 	.word	0x00030570
        /*1604*/ 	.word	0x00000012
        /*1608*/ 	.word	0x00033400
        /*160c*/ 	.short	0x0101
        /*160e*/ 	.byte	0x3f
	.zero		1


	//   ....[61]....
        /*1610*/ 	.word	0x00030590
        /*1614*/ 	.word	0x00000012
        /*1618*/ 	.word	0x00033420
        /*161c*/ 	.short	0x010a
        /*161e*/ 	.byte	0x3f
	.zero		1


	//   ....[62]....
        /*1620*/ 	.word	0x000308a0
        /*1624*/ 	.word	0x00000006
        /*1628*/ 	.word	0x00033480
        /*162c*/ 	.short	0x010a
        /*162e*/ 	.byte	0x3f
	.zero		1


	//   ....[63]....
        /*1630*/ 	.word	0x00030cf0
        /*1634*/ 	.word	0x00000006
        /*1638*/ 	.word	0x00033440
        /*163c*/ 	.short	0x010a
        /*163e*/ 	.byte	0x3f
	.zero		1


	//   ....[64]....
        /*1640*/ 	.word	0x000311a0
        /*1644*/ 	.word	0x00000003
        /*1648*/ 	.word	0x00033470
        /*164c*/ 	.short	0x010a
        /*164e*/ 	.byte	0x3f
	.zero		1


	//   ....[65]....
        /*1650*/ 	.word	0x00031210
        /*1654*/ 	.word	0x00000003
        /*1658*/ 	.word	0x00033460
        /*165c*/ 	.short	0x010a
        /*165e*/ 	.byte	0x3f
	.zero		1


	//   ....[66]....
        /*1660*/ 	.word	0x000318d0
        /*1664*/ 	.word	0x00000003
        /*1668*/ 	.word	0x00033450
        /*166c*/ 	.short	0x0101
        /*166e*/ 	.byte	0x3f
	.zero		1


	//   ....[67]....
        /*1670*/ 	.word	0x00031950
        /*1674*/ 	.word	0x00000003
        /*1678*/ 	.word	0x00000000
        /*167c*/ 	.short	0x0101
        /*167e*/ 	.byte	0x3f
	.zero		1


	//   ....[68]....
        /*1680*/ 	.word	0x00031b80
        /*1684*/ 	.word	0x00000003
        /*1688*/ 	.word	0x00033470
        /*168c*/ 	.short	0x010a
        /*168e*/ 	.byte	0x3f
	.zero		1


	//   ....[69]....
        /*1690*/ 	.word	0x00031bf0
        /*1694*/ 	.word	0x00000003
        /*1698*/ 	.word	0x00033460
        /*169c*/ 	.short	0x010a
        /*169e*/ 	.byte	0x3f
	.zero		1


	//   ....[70]....
        /*16a0*/ 	.word	0x000322c0
        /*16a4*/ 	.word	0x00000003
        /*16a8*/ 	.word	0x00033450
        /*16ac*/ 	.short	0x0101
        /*16ae*/ 	.byte	0x3f
	.zero		1


	//   ....[71]....
        /*16b0*/ 	.word	0x00032310
        /*16b4*/ 	.word	0x00000003
        /*16b8*/ 	.word	0x00000000
        /*16bc*/ 	.short	0x0101
        /*16be*/ 	.byte	0x3f
	.zero		1


	//   ....[72]....
        /*16c0*/ 	.word	0x00033620
        /*16c4*/ 	.word	0x00000000
        /*16c8*/ 	.word	0x00033420
        /*16cc*/ 	.short	0x010a
        /*16ce*/ 	.byte	0x3f
	.zero		1


	//   ....[73]....
        /*16d0*/ 	.word	0x00033800
        /*16d4*/ 	.word	0x00000006
        /*16d8*/ 	.word	0x00000000
        /*16dc*/ 	.short	0x010a
        /*16de*/ 	.byte	0x3f
	.zero		1


	//   ....[74]....
        /*16e0*/ 	.word	0x00033830
        /*16e4*/ 	.word	0x00000007
        /*16e8*/ 	.word	0x00000000
        /*16ec*/ 	.short	0x010a
        /*16ee*/ 	.byte	0x3f
	.zero		1


	//   ....[75]....
        /*16f0*/ 	.word	0x00033880
        /*16f4*/ 	.word	0x00000004
        /*16f8*/ 	.word	0x00033460
        /*16fc*/ 	.short	0x010a
        /*16fe*/ 	.byte	0x3f
	.zero		1


	//   ....[76]....
        /*1700*/ 	.word	0x000338d0
        /*1704*/ 	.word	0x00000003
        /*1708*/ 	.word	0x00033460
        /*170c*/ 	.short	0x010a
        /*170e*/ 	.byte	0x3f
	.zero		1


	//   ....[77]....
        /*1710*/ 	.word	0x00033910
        /*1714*/ 	.word	0x00000004
        /*1718*/ 	.word	0x00033480
        /*171c*/ 	.short	0x010a
        /*171e*/ 	.byte	0x3f
	.zero		1


	//   ....[78]....
        /*1720*/ 	.word	0x00033930
        /*1724*/ 	.word	0x00000003
        /*1728*/ 	.word	0x00033480
        /*172c*/ 	.short	0x010a
        /*172e*/ 	.byte	0x3f
	.zero		1


	//   ....[79]....
        /*1730*/ 	.word	0x00033990
        /*1734*/ 	.word	0x00000064
        /*1738*/ 	.word	0x00033490
        /*173c*/ 	.short	0x010a
        /*173e*/ 	.byte	0x3f
	.zero		1


	//   ....[80]....
        /*1740*/ 	.word	0x000339e0
        /*1744*/ 	.word	0x00000064
        /*1748*/ 	.word	0x00033490
        /*174c*/ 	.short	0x010a
        /*174e*/ 	.byte	0x3f
	.zero		1


	//   ....[81]....
        /*1750*/ 	.word	0x00033a30
        /*1754*/ 	.word	0x00000064
        /*1758*/ 	.word	0x00033490
        /*175c*/ 	.short	0x010a
        /*175e*/ 	.byte	0x3f
	.zero		1


	//   ....[82]....
        /*1760*/ 	.word	0x00033a80
        /*1764*/ 	.word	0x00000064
        /*1768*/ 	.word	0x000334b0
        /*176c*/ 	.short	0x010a
        /*176e*/ 	.byte	0x3f
	.zero		1


	//   ....[83]....
        /*1770*/ 	.word	0x00033d20
        /*1774*/ 	.word	0x00000010
        /*1778*/ 	.word	0x00033400
        /*177c*/ 	.short	0x010a
        /*177e*/ 	.byte	0x3f
	.zero		1


	//   ....[84]....
        /*1780*/ 	.word	0x00033f30
        /*1784*/ 	.word	0x00000010
        /*1788*/ 	.word	0x00033400
        /*178c*/ 	.short	0x010a
        /*178e*/ 	.byte	0x3f
	.zero		1


	//   ....[85]....
        /*1790*/ 	.word	0x00033f80
        /*1794*/ 	.word	0x00000000
        /*1798*/ 	.word	0x00033430
        /*179c*/ 	.short	0x010a
        /*179e*/ 	.byte	0x3f
	.zero		1


	//   ....[86]....
        /*17a0*/ 	.word	0x00033fd0
        /*17a4*/ 	.word	0x0000000b
        /*17a8*/ 	.word	0x00033430
        /*17ac*/ 	.short	0x010a
        /*17ae*/ 	.byte	0x3f
	.zero		1


	//   ....[87]....
        /*17b0*/ 	.word	0x00034020
        /*17b4*/ 	.word	0x0000000a
        /*17b8*/ 	.word	0x00033450
        /*17bc*/ 	.short	0x010a
        /*17be*/ 	.byte	0x3f
	.zero		1


	//   ....[88]....
        /*17c0*/ 	.word	0x00034070
        /*17c4*/ 	.word	0x0000000a
        /*17c8*/ 	.word	0x00033430
        /*17cc*/ 	.short	0x010a
        /*17ce*/ 	.byte	0x3f
	.zero		1


	//   ....[89]....
        /*17d0*/ 	.word	0x000340c0
        /*17d4*/ 	.word	0x0000000a
        /*17d8*/ 	.word	0x00033450
        /*17dc*/ 	.short	0x010a
        /*17de*/ 	.byte	0x3f
	.zero		1


	//   ....[90]....
        /*17e0*/ 	.word	0x00034110
        /*17e4*/ 	.word	0x00000002
        /*17e8*/ 	.word	0x00033450
        /*17ec*/ 	.short	0x010a
        /*17ee*/ 	.byte	0x3f
	.zero		1


	//   ....[91]....
        /*17f0*/ 	.word	0x000379d0
        /*17f4*/ 	.word	0x00000012
        /*17f8*/ 	.word	0x00033420
        /*17fc*/ 	.short	0x010a
        /*17fe*/ 	.byte	0x3f
	.zero		1


	//   ....[92]....
        /*1800*/ 	.word	0x00037a20
        /*1804*/ 	.word	0x00000007
        /*1808*/ 	.word	0x000334a0
        /*180c*/ 	.short	0x010a
        /*180e*/ 	.byte	0x3f
	.zero		1


	//   ....[93]....
        /*1810*/ 	.word	0x00037a70
        /*1814*/ 	.word	0x00000007
        /*1818*/ 	.word	0x000334c0
        /*181c*/ 	.short	0x010a
        /*181e*/ 	.byte	0x3f
	.zero		1


	//   ....[94]....
        /*1820*/ 	.word	0x00037ac0
        /*1824*/ 	.word	0x00000008
        /*1828*/ 	.word	0x000334a0
        /*182c*/ 	.short	0x010a
        /*182e*/ 	.byte	0x3f
	.zero		1


	//   ....[95]....
        /*1830*/ 	.word	0x00037b10
        /*1834*/ 	.word	0x00000008
        /*1838*/ 	.word	0x000334c0
        /*183c*/ 	.short	0x010a
        /*183e*/ 	.byte	0x3f
	.zero		1


	//   ....[96]....
        /*1840*/ 	.word	0x00037cb0
        /*1844*/ 	.word	0x00000002
        /*1848*/ 	.word	0x00033480
        /*184c*/ 	.short	0x010a
        /*184e*/ 	.byte	0x3f
	.zero		1


	//   ....[97]....
        /*1850*/ 	.word	0x00037d00
        /*1854*/ 	.word	0x00000002
        /*1858*/ 	.word	0x00033440
        /*185c*/ 	.short	0x010a
        /*185e*/ 	.byte	0x3f
	.zero		1


	//   ....[98]....
        /*1860*/ 	.word	0x00038300
        /*1864*/ 	.word	0x00000012
        /*1868*/ 	.word	0x00033420
        /*186c*/ 	.short	0x010a
        /*186e*/ 	.byte	0x3f
	.zero		1


	//   ....[99]....
        /*1870*/ 	.word	0x00038350
        /*1874*/ 	.word	0x00000006
        /*1878*/ 	.word	0x00033480
        /*187c*/ 	.short	0x010a
        /*187e*/ 	.byte	0x3f
	.zero		1


	//   ....[100]....
        /*1880*/ 	.word	0x000383a0
        /*1884*/ 	.word	0x00000006
        /*1888*/ 	.word	0x00033440
        /*188c*/ 	.short	0x010a
        /*188e*/ 	.byte	0x3f
	.zero		1


	//   ....[101]....
        /*1890*/ 	.word	0x000383f0
        /*1894*/ 	.word	0x00000003
        /*1898*/ 	.word	0x00033470
        /*189c*/ 	.short	0x010a
        /*189e*/ 	.byte	0x3f
	.zero		1


	//   ....[102]....
        /*18a0*/ 	.word	0x00038440
        /*18a4*/ 	.word	0x00000003
        /*18a8*/ 	.word	0x00033460
        /*18ac*/ 	.short	0x010a
        /*18ae*/ 	.byte	0x3f
	.zero		1


	//   ....[103]....
        /*18b0*/ 	.word	0x00038490
        /*18b4*/ 	.word	0x00000003
        /*18b8*/ 	.word	0x00033470
        /*18bc*/ 	.short	0x010a
        /*18be*/ 	.byte	0x3f
	.zero		1


	//   ....[104]....
        /*18c0*/ 	.word	0x000384e0
        /*18c4*/ 	.word	0x00000003
        /*18c8*/ 	.word	0x00033460
        /*18cc*/ 	.short	0x010a
        /*18ce*/ 	.byte	0x3f
	.zero		1


	//   ....[105]....
        /*18d0*/ 	.word	0x00039060
        /*18d4*/ 	.word	0x00000000
        /*18d8*/ 	.word	0x00033420
        /*18dc*/ 	.short	0x010a
        /*18de*/ 	.byte	0x3f
	.zero		1


	//   ....[106]....
        /*18e0*/ 	.word	0x00039200
        /*18e4*/ 	.word	0x00000006
        /*18e8*/ 	.word	0x00000000
        /*18ec*/ 	.short	0x010a
        /*18ee*/ 	.byte	0x3f
	.zero		1


	//   ....[107]....
        /*18f0*/ 	.word	0x00039250
        /*18f4*/ 	.word	0x00000007
        /*18f8*/ 	.word	0x00000000
        /*18fc*/ 	.short	0x010a
        /*18fe*/ 	.byte	0x3f
	.zero		1


	//   ....[108]....
        /*1900*/ 	.word	0x000392a0
        /*1904*/ 	.word	0x00000004
        /*1908*/ 	.word	0x00033460
        /*190c*/ 	.short	0x010a
        /*190e*/ 	.byte	0x3f
	.zero		1


	//   ....[109]....
        /*1910*/ 	.word	0x000392f0
        /*1914*/ 	.word	0x00000003
        /*1918*/ 	.word	0x00033460
        /*191c*/ 	.short	0x010a
        /*191e*/ 	.byte	0x3f
	.zero		1


	//   ....[110]....
        /*1920*/ 	.word	0x00039340
        /*1924*/ 	.word	0x00000004
        /*1928*/ 	.word	0x00033480
        /*192c*/ 	.short	0x010a
        /*192e*/ 	.byte	0x3f
	.zero		1


	//----- nvinfo : EIATTR_NUM_MBARRIERS
	.align		4
.L_332:
        /*1930*/ 	.byte	0x03, 0x38
        /*1932*/ 	.short	0x0016


	//----- nvinfo : EIATTR_EXIT_INSTR_OFFSETS
	.align		4
        /*1934*/ 	.byte	0x04, 0x1c
        /*1936*/ 	.short	(.L_334 - .L_333)


	//   ....[0]....
.L_333:
        /*1938*/ 	.word	0x00033980


	//----- nvinfo : EIATTR_MAX_THREADS
	.align		4
.L_334:
        /*193c*/ 	.byte	0x04, 0x05
        /*193e*/ 	.short	(.L_336 - .L_335)
.L_335:
        /*1940*/ 	.word	0x00000180
        /*1944*/ 	.word	0x00000001
        /*1948*/ 	.word	0x00000001


	//----- nvinfo : EIATTR_CRS_STACK_SIZE
	.align		4
.L_336:
        /*194c*/ 	.byte	0x04, 0x1e
        /*194e*/ 	.short	(.L_338 - .L_337)
.L_337:
        /*1950*/ 	.word	0x00000000


	//----- nvinfo : EIATTR_CBANK_PARAM_SIZE
	.align		4
.L_338:
        /*1954*/ 	.byte	0x03, 0x19
        /*1956*/ 	.short	0x0af0


	//----- nvinfo : EIATTR_PARAM_CBANK
	.align		4
        /*1958*/ 	.byte	0x04, 0x0a
        /*195a*/ 	.short	(.L_340 - .L_339)
	.align		4
.L_339:
        /*195c*/ 	.word	index@(.nv.constant0._ZN7cutlass13device_kernelIN5flash11enable_sm90INS1_16FlashAttnFwdSm90INS1_25CollectiveMainloopFwdSm90ILi2EN4cute5tupleIJNS5_1CILi1EEES8_S8_EEENS6_IJNS7_ILi128EEENS7_ILi160EEENS7_ILi192EEEEEELi192ENS_12float_e4m3_tEfNS_4arch4Sm90ELb1ELb0ELb1ELb1ELb0ELb1ELb0ELb1ELb1ELb1ELb1ELb0EEENS1_21CollectiveEpilogueFwdINS6_IJSA_SC_SB_EEES9_NS_10bfloat16_tESG_Li256ELb1ELb1ELb1ELb1EEENS1_36VarlenDynamicPersistentTileSchedulerILi128ELi160ELi256ELi128ELb1ELb1ELb1ELb1ELb1ELb1EEEEEEEEEvNT_6ParamsE)
        /*1960*/ 	.short	0x0210
        /*1962*/ 	.short	0x0af0


	//----- nvinfo : EIATTR_SW_WAR
	.align		4
.L_340:
        /*1964*/ 	.byte	0x04, 0x36
        /*1966*/ 	.short	(.L_342 - .L_341)
.L_341:
        /*1968*/ 	.word	0x00000008
.L_342:


//--------------------- .nv.callgraph             --------------------------
	.section	.nv.callgraph,"",@"SHT_CUDA_CALLGRAPH"
	.align	4
	.sectionentsize	8
	.align		4
        /*0000*/ 	.word	0x00000000
	.align		4
        /*0004*/ 	.word	0xffffffff
	.align		4
        /*0008*/ 	.word	index@(_ZN7cutlass13device_kernelIN5flash11enable_sm90INS1_16FlashAttnFwdSm90INS1_25CollectiveMainloopFwdSm90ILi2EN4cute5tupleIJNS5_1CILi1EEES8_S8_EEENS6_IJNS7_ILi128EEENS7_ILi160EEENS7_ILi192EEEEEELi192ENS_12float_e4m3_tEfNS_4arch4Sm90ELb0ELb0ELb1ELb0ELb0ELb0ELb0ELb1ELb1ELb1ELb1ELb0EEENS1_21CollectiveEpilogueFwdINS6_IJSA_SC_SB_EEES9_NS_10bfloat16_tESG_Li256ELb0ELb1ELb1ELb1EEENS1_19SingleTileSchedulerILb0ELb1ELb1ELi128EEEEEEEEEvNT_6ParamsE)
	.align		4
        /*000c*/ 	.word	index@(__assertfail)
	.align		4
        /*0010*/ 	.word	index@(_ZN7cutlass13device_kernelIN5flash11enable_sm90INS1_16FlashAttnFwdSm90INS1_25CollectiveMainloopFwdSm90ILi2EN4cute5tupleIJNS5_1CILi1EEES8_S8_EEENS6_IJNS7_ILi128EEENS7_ILi160EEENS7_ILi192EEEEEELi192ENS_12float_e4m3_tEfNS_4arch4Sm90ELb0ELb0ELb1ELb1ELb0ELb0ELb0ELb1ELb1ELb1ELb1ELb0EEENS1_21CollectiveEpilogueFwdINS6_IJSA_SC_SB_EEES9_NS_10bfloat16_tESG_Li256ELb1ELb1ELb1ELb1EEENS1_36VarlenDynamicPersistentTileSchedulerILi128ELi160ELi256ELi128ELb1ELb1ELb1ELb0ELb1ELb1EEEEEEEEEvNT_6ParamsE)
	.align		4
        /*0014*/ 	.word	index@(__assertfail)
	.align		4
        /*0018*/ 	.word	index@(_ZN7cutlass13device_kernelIN5flash11enable_sm90INS1_16FlashAttnFwdSm90INS1_25CollectiveMainloopFwdSm90ILi2EN4cute5tupleIJNS5_1CILi1EEES8_S8_EEENS6_IJNS7_ILi128EEENS7_ILi160EEENS7_ILi192EEEEEELi192ENS_12float_e4m3_tEfNS_4arch4Sm90ELb0ELb0ELb1ELb1ELb0ELb1ELb0ELb1ELb1ELb1ELb1ELb0EEENS1_21CollectiveEpilogueFwdINS6_IJSA_SC_SB_EEES9_NS_10bfloat16_tESG_Li256ELb1ELb1ELb1ELb1EEENS1_36VarlenDynamicPersistentTileSchedulerILi128ELi160ELi256ELi128ELb1ELb1ELb1ELb0ELb1ELb1EEEEEEEEEvNT_6ParamsE)
	.align		4
        /*001c*/ 	.word	index@(__assertfail)
	.align		4
        /*0020*/ 	.word	index@(_ZN7cutlass13device_kernelIN5flash11enable_sm90INS1_16FlashAttnFwdSm90INS1_25CollectiveMainloopFwdSm90ILi2EN4cute5tupleIJNS5_1CILi1EEES8_S8_EEENS6_IJNS7_ILi128EEESA_NS7_ILi192EEEEEELi192ENS_12float_e4m3_tEfNS_4arch4Sm90ELb0ELb1ELb1ELb0ELb0ELb0ELb0ELb1ELb1ELb1ELb1ELb0EEENS1_21CollectiveEpilogueFwdINS6_IJSA_SB_SA_EEES9_NS_10bfloat16_tESF_Li256ELb0ELb1ELb1ELb1EEENS1_19SingleTileSchedulerILb0ELb1ELb1ELi128EEEEEEEEEvNT_6ParamsE)
	.align		4
        /*0024*/ 	.word	index@(__assertfail)
	.align		4
        /*0028*/ 	.word	index@(_ZN7cutlass13device_kernelIN5flash11enable_sm90INS1_16FlashAttnFwdSm90INS1_25CollectiveMainloopFwdSm90ILi2EN4cute5tupleIJNS5_1CILi1EEES8_S8_EEENS6_IJNS7_ILi128EEESA_NS7_ILi192EEEEEELi192ENS_12float_e4m3_tEfNS_4arch4Sm90ELb0ELb1ELb1ELb1ELb0ELb0ELb0ELb1ELb1ELb1ELb1ELb0EEENS1_21CollectiveEpilogueFwdINS6_IJSA_SB_SA_EEES9_NS_10bfloat16_tESF_Li256ELb1ELb1ELb1ELb1EEENS1_36VarlenDynamicPersistentTileSchedulerILi128ELi128ELi256ELi128ELb1ELb1ELb1ELb1ELb0ELb1EEEEEEEEEvNT_6ParamsE)
	.align		4
        /*002c*/ 	.word	index@(__assertfail)
	.align		4
        /*0030*/ 	.word	index@(_ZN7cutlass13device_kernelIN5flash11enable_sm90INS1_16FlashAttnFwdSm90INS1_25CollectiveMainloopFwdSm90ILi2EN4cute5tupleIJNS5_1CILi1EEES8_S8_EEENS6_IJNS7_ILi128EEESA_NS7_ILi192EEEEEELi192ENS_12float_e4m3_tEfNS_4arch4Sm90ELb0ELb1ELb1ELb1ELb0ELb1ELb0ELb1ELb1ELb1ELb1ELb0EEENS1_21CollectiveEpilogueFwdINS6_IJSA_SB_SA_EEES9_NS_10bfloat16_tESF_Li256ELb1ELb1ELb1ELb1EEENS1_36VarlenDynamicPersistentTileSchedulerILi128ELi128ELi256ELi128ELb1ELb1ELb1ELb1ELb0ELb1EEEEEEEEEvNT_6ParamsE)
	.align		4
        /*0034*/ 	.word	index@(__assertfail)
	.align		4
        /*0038*/ 	.word	index@(_ZN7cutlass13device_kernelIN5flash11enable_sm90INS1_16FlashAttnFwdSm90INS1_25CollectiveMainloopFwdSm90ILi2EN4cute5tupleIJNS5_1CILi1EEES8_S8_EEENS6_IJNS7_ILi128EEENS7_ILi160EEENS7_ILi192EEEEEELi192ENS_12float_e4m3_tEfNS_4arch4Sm90ELb1ELb0ELb1ELb0ELb0ELb0ELb0ELb1ELb1ELb1ELb1ELb0EEENS1_21CollectiveEpilogueFwdINS6_IJSA_SC_SB_EEES9_NS_10bfloat16_tESG_Li256ELb0ELb1ELb1ELb1EEENS1_19SingleTileSchedulerILb0ELb1ELb1ELi128EEEEEEEEEvNT_6ParamsE)
	.align		4
        /*003c*/ 	.word	index@(__assertfail)
	.align		4
        /*0040*/ 	.word	index@(_ZN7cutlass13device_kernelIN5flash11enable_sm90INS1_16FlashAttnFwdSm90INS1_25CollectiveMainloopFwdSm90ILi2EN4cute5tupleIJNS5_1CILi1EEES8_S8_EEENS6_IJNS7_ILi128EEENS7_ILi160EEENS7_ILi192EEEEEELi192ENS_12float_e4m3_tEfNS_4arch4Sm90ELb1ELb0ELb1ELb1ELb0ELb0ELb0ELb1ELb1ELb1ELb1ELb0EEENS1_21CollectiveEpilogueFwdINS6_IJSA_SC_SB_EEES9_NS_10bfloat16_tESG_Li256ELb1ELb1ELb1ELb1EEENS1_36VarlenDynamicPersistentTileSchedulerILi128ELi160ELi256ELi128ELb1ELb1ELb1ELb1ELb1ELb1EEEEEEEEEvNT_6ParamsE)
	.align		4
        /*0044*/ 	.word	index@(__assertfail)
	.align		4
        /*0048*/ 	.word	index@(_ZN7cutlass13device_kernelIN5flash11enable_sm90INS1_16FlashAttnFwdSm90INS1_25CollectiveMainloopFwdSm90ILi2EN4cute5tupleIJNS5_1CILi1EEES8_S8_EEENS6_IJNS7_ILi128EEENS7_ILi160EEENS7_ILi192EEEEEELi192ENS_12float_e4m3_tEfNS_4arch4Sm90ELb1ELb0ELb1ELb1ELb0ELb1ELb0ELb1ELb1ELb1ELb1ELb0EEENS1_21CollectiveEpilogueFwdINS6_IJSA_SC_SB_EEES9_NS_10bfloat16_tESG_Li256ELb1ELb1ELb1ELb1EEENS1_36VarlenDynamicPersistentTileSchedulerILi128ELi160ELi256ELi128ELb1ELb1ELb1ELb1ELb1ELb1EEEEEEEEEvNT_6ParamsE)
	.align		4
        /*004c*/ 	.word	index@(__assertfail)
	.align		4
        /*0050*/ 	.word	0x00000000
	.align		4
        /*0054*/ 	.word	0xfffffffe
	.align		4
        /*0058*/ 	.word	0x00000000
	.align		4
        /*005c*/ 	.word	0xfffffffd
	.align		4
        /*0060*/ 	.word	0x00000000
	.align		4
        /*0064*/ 	.word	0xfffffffc


//--------------------- .nv.constant4             --------------------------
	.section	.nv.constant4,"a",@progbits
	.align	8
	.align		8
.nv.constant4:
        /*0000*/ 	.dword	__assertfail
	.align		8
        /*0008*/ 	.dword	__unnamed_1
	.align		8
        /*0010*/ 	.dword	__unnamed_2
	.align		8
        /*0018*/ 	.dword	__unnamed_3
	.align		8
        /*0020*/ 	.dword	__unnamed_4
	.align		8
        /*0028*/ 	.dword	__unnamed_5
	.align		8
        /*0030*/ 	.dword	__unnamed_6
	.align		8
        /*0038*/ 	.dword	_ZZN5flash28permute_output_fp8_VcolmajorIN4cute6TensorINS1_11ArrayEngineIfLm96EEENS1_6LayoutINS1_5tupleIJNS6_IJNS1_1CILi2EEES8_NS7_ILi24EEEEEENS7_ILi1EEESB_EEENS6_IJNS6_IJSB_S8_NS7_ILi4EEEEEENS7_ILi0EEESF_EEEEEEEEEvRT_E9upper_map
	.align		8
        /*0040*/ 	.dword	__unnamed_7
	.align		8
        /*0048*/ 	.dword	__unnamed_8
	.align		8
        /*0050*/ 	.dword	__unnamed_9
	.align		8
        /*0058*/ 	.dword	__unnamed_10
	.align		8
        /*0060*/ 	.dword	__unnamed_11
	.align		8
        /*0068*/ 	.dword	_ZN80_INTERNAL_db2e8898_44_flash_fwd_hdim192_e4m3_split_softcap_sm90_cu_61719c98_39594cuda3std3__45__cpo5beginE
	.align		8
        /*0070*/ 	.dword	_ZN80_INTERNAL_db2e8898_44_flash_fwd_hdim192_e4m3_split_softcap_sm90_cu_61719c98_39594cuda3std3__45__cpo3endE
	.align		8
        /*0078*/ 	.dword	_ZN80_INTERNAL_db2e8898_44_flash_fwd_hdim192_e4m3_split_softcap_sm90_cu_61719c98_39594cuda3std3__45__cpo6cbeginE
	.align		8
        /*0080*/ 	.dword	_ZN80_INTERNAL_db2e8898_44_flash_fwd_hdim192_e4m3_split_softcap_sm90_cu_61719c98_39594cuda3std3__45__cpo4cendE
	.align		8
        /*0088*/ 	.dword	_ZN80_INTERNAL_db2e8898_44_flash_fwd_hdim192_e4m3_split_softcap_sm90_cu_61719c98_39594cuda3std3__482_GLOBAL__N__db2e8898_44_flash_fwd_hdim192_e4m3_split_softcap_sm90_cu_61719c98_39596ignoreE
	.align		8
        /*0090*/ 	.dword	_ZN80_INTERNAL_db2e8898_44_flash_fwd_hdim192_e4m3_split_softcap_sm90_cu_61719c98_39594cuda3std3__419piecewise_constructE
	.align		8
        /*0098*/ 	.dword	_ZN80_INTERNAL_db2e8898_44_flash_fwd_hdim192_e4m3_split_softcap_sm90_cu_61719c98_39594cuda3std3__48in_placeE
	.align		8
        /*00a0*/ 	.dword	_ZN80_INTERNAL_db2e8898_44_flash_fwd_hdim192_e4m3_split_softcap_sm90_cu_61719c98_39594cuda3std6ranges3__45__cpo4swapE
	.align		8
        /*00a8*/ 	.dword	_ZN80_INTERNAL_db2e8898_44_flash_fwd_hdim192_e4m3_split_softcap_sm90_cu_61719c98_39594cuda3std6ranges3__45__cpo9iter_moveE
	.align		8
        /*00b0*/ 	.dword	_ZN80_INTERNAL_db2e8898_44_flash_fwd_hdim192_e4m3_split_softcap_sm90_cu_61719c98_39594cute7productE
	.align		8
        /*00b8*/ 	.dword	_ZN80_INTERNAL_db2e8898_44_flash_fwd_hdim192_e4m3_split_softcap_sm90_cu_61719c98_39594cute1_E
	.align		8
        /*00c0*/ 	.dword	$str$23
	.align		8
        /*00c8*/ 	.dword	$str$24


//--------------------- .text._ZN7cutlass13device_kernelIN5flash11enable_sm90INS1_16FlashAttnFwdSm90INS1_25CollectiveMainloopFwdSm90ILi2EN4cute5tupleIJNS5_1CILi1EEES8_S8_EEENS6_IJNS7_ILi128EEENS7_ILi160EEENS7_ILi192EEEEEELi192ENS_12float_e4m3_tEfNS_4arch4Sm90ELb0ELb0ELb1ELb0ELb0ELb0ELb0ELb1ELb1ELb1ELb1ELb0EEENS1_21CollectiveEpilogueFwdINS6_IJSA_SC_SB_EEES9_NS_10bfloat16_tESG_Li256ELb0ELb1ELb1ELb1EEENS1_19SingleTileSchedulerILb0ELb1ELb1ELi128EEEEEEEEEvNT_6ParamsE --------------------------
	.section	.text._ZN7cutlass13device_kernelIN5flash11enable_sm90INS1_16FlashAttnFwdSm90INS1_25CollectiveMainloopFwdSm90ILi2EN4cute5tupleIJNS5_1CILi1EEES8_S8_EEENS6_IJNS7_ILi128EEENS7_ILi160EEENS7_ILi192EEEEEELi192ENS_12float_e4m3_tEfNS_4arch4Sm90ELb0ELb0ELb1ELb0ELb0ELb0ELb0ELb1ELb1ELb1ELb1ELb0EEENS1_21CollectiveEpilogueFwdINS6_IJSA_SC_SB_EEES9_NS_10bfloat16_tESG_Li256ELb0ELb1ELb1ELb1EEENS1_19SingleTileSchedulerILb0ELb1ELb1ELi128EEEEEEEEEvNT_6ParamsE,"ax",@progbits
	.align	128
.text._ZN7cutlass13device_kernelIN5flash11enable_sm90INS1_16FlashAttnFwdSm90INS1_25CollectiveMainloopFwdSm90ILi2EN4cute5tupleIJNS5_1CILi1EEES8_S8_EEENS6_IJNS7_ILi128EEENS7_ILi160EEENS7_ILi192EEEEEELi192ENS_12float_e4m3_tEfNS_4arch4Sm90ELb0ELb0ELb1ELb0ELb0ELb0ELb0ELb1ELb1ELb1ELb1ELb0EEENS1_21CollectiveEpilogueFwdINS6_IJSA_SC_SB_EEES9_NS_10bfloat16_tESG_Li256ELb0ELb1ELb1ELb1EEENS1_19SingleTileSchedulerILb0ELb1ELb1ELi128EEEEEEEEEvNT_6ParamsE:
        .type           _ZN7cutlass13device_kernelIN5flash11enable_sm90INS1_16FlashAttnFwdSm90INS1_25CollectiveMainloopFwdSm90ILi2EN4cute5tupleIJNS5_1CILi1EEES8_S8_EEENS6_IJNS7_ILi128EEENS7_ILi160EEENS7_ILi192EEEEEELi192ENS_12float_e4m3_tEfNS_4arch4Sm90ELb0ELb0ELb1ELb0ELb0ELb0ELb0ELb1ELb1ELb1ELb1ELb0EEENS1_21CollectiveEpilogueFwdINS6_IJSA_SC_SB_EEES9_NS_10bfloat16_tESG_Li256ELb0ELb1ELb1ELb1EEENS1_19SingleTileSchedulerILb0ELb1ELb1ELi128EEEEEEEEEvNT_6ParamsE,@function
        .size           _ZN7cutlass13device_kernelIN5flash11enable_sm90INS1_16FlashAttnFwdSm90INS1_25CollectiveMainloopFwdSm90ILi2EN4cute5tupleIJNS5_1CILi1EEES8_S8_EEENS6_IJNS7_ILi128EEENS7_ILi160EEENS7_ILi192EEEEEELi192ENS_12float_e4m3_tEfNS_4arch4Sm90ELb0ELb0ELb1ELb0ELb0ELb0ELb0ELb1ELb1ELb1ELb1ELb0EEENS1_21CollectiveEpilogueFwdINS6_IJSA_SC_SB_EEES9_NS_10bfloat16_tESG_Li256ELb0ELb1ELb1ELb1EEENS1_19SingleTileSchedulerILb0ELb1ELb1ELi128EEEEEEEEEvNT_6ParamsE,(.L_x_2926 - _ZN7cutlass13device_kernelIN5flash11enable_sm90INS1_16FlashAttnFwdSm90INS1_25CollectiveMainloopFwdSm90ILi2EN4cute5tupleIJNS5_1CILi1EEES8_S8_EEENS6_IJNS7_ILi128EEENS7_ILi160EEENS7_ILi192EEEEEELi192ENS_12float_e4m3_tEfNS_4arch4Sm90ELb0ELb0ELb1ELb0ELb0ELb0ELb0ELb1ELb1ELb1ELb1ELb0EEENS1_21CollectiveEpilogueFwdINS6_IJSA_SC_SB_EEES9_NS_10bfloat16_tESG_Li256ELb0ELb1ELb1ELb1EEENS1_19SingleTileSchedulerILb0ELb1ELb1ELi128EEEEEEEEEvNT_6ParamsE)
        .other          _ZN7cutlass13device_kernelIN5flash11enable_sm90INS1_16FlashAttnFwdSm90INS1_25CollectiveMainloopFwdSm90ILi2EN4cute5tupleIJNS5_1CILi1EEES8_S8_EEENS6_IJNS7_ILi128EEENS7_ILi160EEENS7_ILi192EEEEEELi192ENS_12float_e4m3_tEfNS_4arch4Sm90ELb0ELb0ELb1ELb0ELb0ELb0ELb0ELb1ELb1ELb1ELb1ELb0EEENS1_21CollectiveEpilogueFwdINS6_IJSA_SC_SB_EEES9_NS_10bfloat16_tESG_Li256ELb0ELb1ELb1ELb1EEENS1_19SingleTileSchedulerILb0ELb1ELb1ELi128EEEEEEEEEvNT_6ParamsE,@"STO_CUDA_ENTRY STV_DEFAULT"
_ZN7cutlass13device_kernelIN5flash11enable_sm90INS1_16FlashAttnFwdSm90INS1_25CollectiveMainloopFwdSm90ILi2EN4cute5tupleIJNS5_1CILi1EEES8_S8_EEENS6_IJNS7_ILi128EEENS7_ILi160EEENS7_ILi192EEEEEELi192ENS_12float_e4m3_tEfNS_4arch4Sm90ELb0ELb0ELb1ELb0ELb0ELb0ELb0ELb1ELb1ELb1ELb1ELb0EEENS1_21CollectiveEpilogueFwdINS6_IJSA_SC_SB_EEES9_NS_10bfloat16_tESG_Li256ELb0ELb1ELb1ELb1EEENS1_19SingleTileSchedulerILb0ELb1ELb1ELi128EEEEEEEEEvNT_6ParamsE:
[----:B------:R-:W0:Y:S02]  /*0000*/  LDC R1, c[0x0][0x28] ;  /* 0x00000a00ff017b82 */ /* 0x000e240000000800 */
[----:B0-----:R-:W-:Y:S01]  /*0010*/  VIADD R1, R1, 0xffffffe8 ;  /* 0xffffffe801017836 */ /* 0x001fe20000000000 */
[----:B------:R-:W0:Y:S01]  /*0020*/  S2R R3, SR_TID.X ;  /* 0x0000000000037919 */ /* 0x000e220000002100 */
[----:B------:R-:W-:Y:S01]  /*0030*/  ELECT P0, URZ, PT ;  /* 0x00000000003f782f */ /* 0x000fe20003800000 */
[----:B------:R-:W-:Y:S01]  /*0040*/  BSSY B0, `(.L_x_0) ;  /* 0x000000d000007945 */ /* 0x000fe20003800000 */
[----:B0-----:R-:W-:-:S05]  /*0050*/  SHF.R.U32.HI R0, RZ, 0x5, R3 ;  /* 0x00000005ff007819 */ /* 0x001fca0000011603 */
[----:B------:R-:W0:Y:S02]  /*0060*/  SHFL.IDX PT, R2, R0, RZ, 0x1f ;  /* 0x00001fff00027589 */ /* 0x000e2400000e0000 */
[----:B0-----:R-:W-:-:S13]  /*0070*/  ISETP.EQ.AND P0, PT, R2, RZ, P0 ;  /* 0x000000ff0200720c */ /* 0x001fda0000702270 */
[----:B------:R-:W-:Y:S05]  /*0080*/  @!P0 BRA `(.L_x_1) ;  /* 0x0000000000208947 */ /* 0x000fea0003800000 */
[----:B------:R-:W-:Y:S02]  /*0090*/  ULDC.64 UR4, c[0x0][0x198] ;  /* 0x0000660000047ab9 */ /* 0x000fe40000000a00 */
[----:B------:R-:W-:Y:S02]  /*00a0*/  UIADD3 UR6, UP0, UR4, 0x370, URZ ;  /* 0x0000037004067890 */ /* 0x000fe4000ff1e03f */
[----:B------:R-:W-:Y:S02]  /*00b0*/  UIADD3 UR4, UP1, UR4, 0x470, URZ ;  /* 0x0000047004047890 */ /* 0x000fe4000ff3e03f */
[----:B------:R-:W-:Y:S02]  /*00c0*/  UIADD3.X UR7, URZ, UR5, URZ, UP0, !UPT ;  /* 0x000000053f077290 */ /* 0x000fe400087fe43f */
[----:B------:R-:W-:-:S07]  /*00d0*/  UIADD3.X UR5, URZ, UR5, URZ, UP1, !UPT ;  /* 0x000000053f057290 */ /* 0x000fce0008ffe43f */
[----:B------:R0:W-:Y:S02]  /*00e0*/  UTMACCTL.PF [UR6] ;  /* 0x00000000060079b9 */ /* 0x0001e40008040000 */
[----:B------:R0:W-:Y:S02]  /*00f0*/  UTMACCTL.PF [UR4] ;  /* 0x00000000040079b9 */ /* 0x0001e40008040000 */
[----:B0-----:R-:W-:Y:S01]  /*0100*/  NOP ;  /* 0x0000000000007918 */ /* 0x001fe20000000000 */
.L_x_1:
[----:B------:R-:W-:Y:S05]  /*0110*/  BSYNC B0 ;  /* 0x0000000000007941 */ /* 0x000fea0003800000 */
.L_x_0:
[----:B------:R-:W-:Y:S01]  /*0120*/  VOTEU.ANY UP0, P0 ;  /* 0x00000000003f7886 */ /* 0x000fe20000000100 */
[----:B------:R-:W0:Y:S01]  /*0130*/  SHFL.IDX PT, R2, R0, RZ, 0x1f ;  /* 0x00001fff00027589 */ /* 0x000e2200000e0000 */
[----:B------:R-:W-:Y:S01]  /*0140*/  UMOV UR4, 0x80 ;  /* 0x0000008000047882 */ /* 0x000fe20000000000 */
[----:B------:R-:W-:Y:S01]  /*0150*/  UMOV UR7, 0x100 ;  /* 0x0000010000077882 */ /* 0x000fe20000000000 */
[----:B------:R-:W-:Y:S01]  /*0160*/  SHF.R.U32.HI R18, RZ, 0x7, R3 ;  /* 0x00000007ff127819 */ /* 0x000fe20000011603 */
[----:B------:R-:W1:Y:S01]  /*0170*/  @UP0 S2UR UR8, SR_CgaCtaId ;  /* 0x00000000000809c3 */ /* 0x000e620000008800 */
[----:B------:R-:W-:Y:S01]  /*0180*/  @UP0 UMOV UR6, 0x400 ;  /* 0x0000040000060882 */ /* 0x000fe20000000000 */
[----:B------:R-:W-:-:S04]  /*0190*/  @UP0 UIADD3 UR4, -UR4, 0x100000, URZ ;  /* 0x0010000004040890 */ /* 0x000fc8000fffe13f */
[----:B------:R-:W-:Y:S02]  /*01a0*/  @UP0 USHF.L.U32 UR5, UR4, 0xb, URZ ;  /* 0x0000000b04050899 */ /* 0x000fe4000800063f */
[----:B------:R-:W-:Y:S01]  /*01b0*/  @UP0 USHF.L.U32 UR4, UR4, 0x1, URZ ;  /* 0x0000000104040899 */ /* 0x000fe2000800063f */
[----:B------:R-:W-:Y:S01]  /*01c0*/  VOTEU.ANY UP1, P0 ;  /* 0x00000000003f7886 */ /* 0x000fe20000020100 */
[----:B0-----:R-:W-:Y:S02]  /*01d0*/  ISETP.NE.AND P1, PT, R2, RZ, PT ;  /* 0x000000ff0200720c */ /* 0x001fe40003f25270 */
[----:B------:R0:W2:Y:S01]  /*01e0*/  SHFL.IDX PT, R2, R18, RZ, 0x1f ;  /* 0x00001fff12027589 */ /* 0x0000a200000e0000 */
[----:B-1----:R-:W-:Y:S02]  /*01f0*/  @UP0 ULEA UR8, UR8, UR6, 0x18 ;  /* 0x0000000608080291 */ /* 0x002fe4000f8ec03f */
[----:B------:R-:W-:-:S04]  /*0200*/  @UP0 UIADD3 UR6, -UR7, 0x100000, URZ ;  /* 0x0010000007060890 */ /* 0x000fc8000fffe13f */
[----:B------:R-:W-:Y:S02]  /*0210*/  @UP0 USHF.L.U32 UR7, UR6, 0xb, URZ ;  /* 0x0000000b06070899 */ /* 0x000fe4000800063f */
[----:B------:R-:W-:Y:S01]  /*0220*/  @UP0 USHF.L.U32 UR6, UR6, 0x1, URZ ;  /* 0x0000000106060899 */ /* 0x000fe2000800063f */
[----:B------:R-:W-:Y:S01]  /*0230*/  VOTEU.ANY UP0, P0 ;  /* 0x00000000003f7886 */ /* 0x000fe20000000100 */
[----:B------:R-:W1:Y:S04]  /*0240*/  FENCE.VIEW.ASYNC.S ;  /* 0x00000000000073c6 */ /* 0x000e680000000000 */
[----:B-1----:R0:W1:Y:S06]  /*0250*/  @UP0 SYNCS.EXCH.64 URZ, [UR8+0x33400], UR4 ;  /* 0x03340004083f05b2 */ /* 0x00206c0008000100 */
[----:B------:R0:W3:Y:S02]  /*0260*/  @UP1 SYNCS.EXCH.64 URZ, [UR8+0x33420], UR6 ;  /* 0x03342006083f15b2 */ /* 0x0000e40008000100 */
[----:B0-----:R-:W-:Y:S05]  /*0270*/  @P1 BRA `(.L_x_2) ;  /* 0x0000000000481947 */ /* 0x001fea0003800000 */
[----:B------:R-:W0:Y:S01]  /*0280*/  S2UR UR5, SR_CgaCtaId ;  /* 0x00000000000579c3 */ /* 0x000e220000008800 */
[----:B------:R-:W-:Y:S01]  /*0290*/  UMOV UR4, 0x400 ;  /* 0x0000040000047882 */ /* 0x000fe20000000000 */
[----:B------:R-:W-:Y:S01]  /*02a0*/  UMOV UR6, 0x1 ;  /* 0x0000000100067882 */ /* 0x000fe20000000000 */
[----:B------:R-:W-:Y:S01]  /*02b0*/  UMOV UR7, 0x2 ;  /* 0x0000000200077882 */ /* 0x000fe20000000000 */
[----:B------:R-:W-:Y:S01]  /*02c0*/  ELECT P0, URZ, PT ;  /* 0x00000000003f782f */ /* 0x000fe20003800000 */
[----:B0-----:R-:W-:Y:S02]  /*02d0*/  ULEA UR8, UR5, UR4, 0x18 ;  /* 0x0000000405087291 */ /* 0x001fe4000f8ec03f */
[----:B------:R-:W-:-:S04]  /*02e0*/  UIADD3 UR4, -UR6, 0x100000, URZ ;  /* 0x0010000006047890 */ /* 0x000fc8000fffe13f */
[----:B------:R-:W-:Y:S02]  /*02f0*/  USHF.L.U32 UR5, UR4, 0xb, URZ ;  /* 0x0000000b04057899 */ /* 0x000fe4000800063f */
[----:B------:R-:W-:Y:S02]  /*0300*/  USHF.L.U32 UR4, UR4, 0x1, URZ ;  /* 0x0000000104047899 */ /* 0x000fe4000800063f */
[----:B------:R-:W-:-:S04]  /*0310*/  UIADD3 UR6, -UR7, 0x100000, URZ ;  /* 0x0010000007067890 */ /* 0x000fc8000fffe13f */
[----:B------:R-:W-:Y:S02]  /*0320*/  USHF.L.U32 UR7, UR6, 0xb, URZ ;  /* 0x0000000b06077899 */ /* 0x000fe4000800063f */
[----:B------:R-:W-:Y:S01]  /*0330*/  USHF.L.U32 UR6, UR6, 0x1, URZ ;  /* 0x0000000106067899 */ /* 0x000fe2000800063f */
[----:B------:R-:W0:Y:S03]  /*0340*/  FENCE.VIEW.ASYNC.S ;  /* 0x00000000000073c6 */ /* 0x000e260000000000 */
[----:B0-----:R0:W4:Y:S08]  /*0350*/  SYNCS.EXCH.64 URZ, [UR8+0x33430], UR4 ;  /* 0x03343004083f75b2 */ /* 0x0011300008000100 */
[----:B------:R0:W0:Y:S01]  /*0360*/  SYNCS.EXCH.64 URZ, [UR8+0x33440], UR6 ;  /* 0x03344006083f75b2 */ /* 0x0000220008000100 */
[----:B------:R0:W0:Y:S01]  /*0370*/  SYNCS.EXCH.64 URZ, [UR8+0x33438], UR4 ;  /* 0x03343804083f75b2 */ /* 0x0000220008000100 */
[----:B------:R0:W0:Y:S01]  /*0380*/  SYNCS.EXCH.64 URZ, [UR8+0x33448], UR6 ;  /* 0x03344806083f75b2 */ /* 0x0000220008000100 */
[----:B------:R-:W-:Y:S01]  /*0390*/  NOP ;  /* 0x0000000000007918 */ /* 0x000fe20000000000 */
.L_x_2:
[----:B------:R-:W5:Y:S01]  /*03a0*/  SHFL.IDX PT, R3, R0, RZ, 0x1f ;  /* 0x00001fff00037589 */ /* 0x000f6200000e0000 */
[----:B------:R-:W-:Y:S01]  /*03b0*/  NOP ;  /* 0x0000000000007918 */ /* 0x000fe20000000000 */
[----:B-----5:R-:W-:-:S13]  /*03c0*/  ISETP.NE.AND P0, PT, R3, RZ, PT ;  /* 0x000000ff0300720c */ /* 0x020fda0003f05270 */
[----:B------:R-:W-:Y:S05]  /*03d0*/  @P0 BRA `(.L_x_3) ;  /* 0x0000000000480947 */ /* 0x000fea0003800000 */
[----:B0-----:R-:W0:Y:S01]  /*03e0*/  S2UR UR5, SR_CgaCtaId ;  /* 0x00000000000579c3 */ /* 0x001e220000008800 */
        /* <DEDUP_REMOVED lines=12> */
[----:B0-----:R0:W0:Y:S08]  /*04b0*/  SYNCS.EXCH.64 URZ, [UR8+0x33450], UR4 ;  /* 0x03345004083f75b2 */ /* 0x0010300008000100 */
[----:B------:R0:W0:Y:S01]  /*04c0*/  SYNCS.EXCH.64 URZ, [UR8+0x33460], UR6 ;  /* 0x03346006083f75b2 */ /* 0x0000220008000100 */
[----:B------:R0:W0:Y:S01]  /*04d0*/  SYNCS.EXCH.64 URZ, [UR8+0x33458], UR4 ;  /* 0x03345804083f75b2 */ /* 0x0000220008000100 */
[----:B------:R0:W0:Y:S01]  /*04e0*/  SYNCS.EXCH.64 URZ, [UR8+0x33468], UR6 ;  /* 0x03346806083f75b2 */ /* 0x0000220008000100 */
[----:B------:R-:W-:Y:S01]  /*04f0*/  NOP ;  /* 0x0000000000007918 */ /* 0x000fe20000000000 */
.L_x_3:
[----:B------:R-:W5:Y:S01]  /*0500*/  SHFL.IDX PT, R3, R0, RZ, 0x1f ;  /* 0x00001fff00037589 */ /* 0x000f6200000e0000 */
[----:B------:R-:W-:Y:S01]  /*0510*/  NOP ;  /* 0x0000000000007918 */ /* 0x000fe20000000000 */
[----:B-----5:R-:W-:-:S13]  /*0520*/  ISETP.NE.AND P0, PT, R3, RZ, PT ;  /* 0x000000ff0300720c */ /* 0x020fda0003f05270 */
[----:B------:R-:W-:Y:S05]  /*0530*/  @P0 BRA `(.L_x_4) ;  /* 0x0000000000380947 */ /* 0x000fea0003800000 */
[----:B0-----:R-:W0:Y:S01]  /*0540*/  S2UR UR5, SR_CgaCtaId ;  /* 0x00000000000579c3 */ /* 0x001e220000008800 */
[----:B------:R-:W-:Y:S01]  /*0550*/  UMOV UR4, 0x400 ;  /* 0x0000040000047882 */ /* 0x000fe20000000000 */
[----:B------:R-:W-:Y:S01]  /*0560*/  UMOV UR7, 0x1 ;  /* 0x0000000100077882 */ /* 0x000fe20000000000 */
[----:B------:R-:W-:Y:S01]  /*0570*/  ELECT P0, URZ, PT ;  /* 0x00000000003f782f */ /* 0x000fe20003800000 */
[----:B0-----:R-:W-:Y:S02]  /*0580*/  ULEA UR6, UR5, UR4, 0x18 ;  /* 0x0000000405067291 */ /* 0x001fe4000f8ec03f */
[----:B------:R-:W-:-:S04]  /*0590*/  UIADD3 UR4, -UR7, 0x100000, URZ ;  /* 0x0010000007047890 */ /* 0x000fc8000fffe13f */
[----:B------:R-:W-:Y:S02]  /*05a0*/  USHF.L.U32 UR5, UR4, 0xb, URZ ;  /* 0x0000000b04057899 */ /* 0x000fe4000800063f */
[----:B------:R-:W-:Y:S01]  /*05b0*/  USHF.L.U32 UR4, UR4, 0x1, URZ ;  /* 0x0000000104047899 */ /* 0x000fe2000800063f */
[----:B------:R-:W0:Y:S11]  /*05c0*/  FENCE.VIEW.ASYNC.S ;  /* 0x00000000000073c6 */ /* 0x000e360000000000 */
[----:B0-----:R0:W0:Y:S01]  /*05d0*/  SYNCS.EXCH.64 URZ, [UR6+0x33470], UR4 ;  /* 0x03347004063f75b2 */ /* 0x0010220008000100 */
[----:B------:R0:W0:Y:S01]  /*05e0*/  SYNCS.EXCH.64 URZ, [UR6+0x33480], UR4 ;  /* 0x03348004063f75b2 */ /* 0x0000220008000100 */
[----:B------:R0:W0:Y:S01]  /*05f0*/  SYNCS.EXCH.64 URZ, [UR6+0x33478], UR4 ;  /* 0x03347804063f75b2 */ /* 0x0000220008000100 */
[----:B------:R0:W0:Y:S01]  /*0600*/  SYNCS.EXCH.64 URZ, [UR6+0x33488], UR4 ;  /* 0x03348804063f75b2 */ /* 0x0000220008000100 */
[----:B------:R-:W-:Y:S01]  /*0610*/  NOP ;  /* 0x0000000000007918 */ /* 0x000fe20000000000 */
.L_x_4:
        /* <DEDUP_REMOVED lines=22> */
.L_x_5:
        /* <DEDUP_REMOVED lines=22> */
.L_x_6:
[----:B--2---:R-:W-:Y:S01]  /*08e0*/  ISETP.NE.AND P0, PT, R2, RZ, PT ;  /* 0x000000ff0200720c */ /* 0x004fe20003f05270 */
[----:B------:R-:W-:Y:S01]  /*08f0*/  IMAD.MOV.U32 R2, RZ, RZ, 0x1 ;  /* 0x00000001ff027424 */ /* 0x000fe200078e00ff */
[----:B------:R-:W-:Y:S01]  /*0900*/  NOP ;  /* 0x0000000000007918 */ /* 0x000fe20000000000 */
[----:B------:R-:W-:Y:S01]  /*0910*/  ULDC.64 UR38, c[0x0][0x208] ;  /* 0x0000820000267ab9 */ /* 0x000fe20000000a00 */
[----:B------:R-:W-:Y:S02]  /*0920*/  BSSY B6, `(.L_x_7) ;  /* 0x0000ff2000067945 */ /* 0x000fe40003800000 */
[----:B------:R-:W-:-:S05]  /*0930*/  SEL R2, R2, 0x2, !P0 ;  /* 0x0000000202027807 */ /* 0x000fca0004000000 */
[----:B------:R2:W-:Y:S01]  /*0940*/  STL [R1+0x10], R2 ;  /* 0x0000100201007387 */ /* 0x0005e20000100800 */
[----:B01-34-:R-:W-:Y:S06]  /*0950*/  BAR.SYNC.DEFER_BLOCKING 0x0 ;  /* 0x0000000000007b1d */ /* 0x01bfec0000010000 */
[----:B------:R-:W-:Y:S05]  /*0960*/  @!P0 BRA `(.L_x_8) ;  /* 0x000000c000cc8947 */ /* 0x000fea0003800000 */
.L_x_9:
[----:B------:R-:W-:-:S08]  /*0970*/  NOP ;  /* 0x0000000000007918 */ /* 0x000fd00000000000 */
[----:B------:R-:W0:Y:S02]  /*0980*/  USETMAXREG.TRY_ALLOC.CTAPOOL UP0, 0xf0 ;  /* 0x000000f0000079c8 */ /* 0x000e240008000600 */
[----:B0-----:R-:W-:-:S13]  /*0990*/  PLOP3.LUT P0, PT, PT, PT, UP0, 0x80, 0x0 ;  /* 0x000000000000781c */ /* 0x001fda0003f0f008 */
[----:B------:R-:W-:Y:S05]  /*09a0*/  @!P0 BRA `(.L_x_9) ;  /* 0xfffffffc00f08947 */ /* 0x000fea000383ffff */
[----:B--2---:R-:W0:Y:S01]  /*09b0*/  LDC R2, c[0x0][0xc50] ;  /* 0x00031400ff027b82 */ /* 0x004e220000000800 */
[----:B------:R-:W1:Y:S07]  /*09c0*/  S2R R11, SR_TID.X ;  /* 0x00000000000b7919 */ /* 0x000e6e0000002100 */
[----:B------:R-:W2:Y:S08]  /*09d0*/  S2UR UR4, SR_CTAID.Y ;  /* 0x00000000000479c3 */ /* 0x000eb00000002600 */
[----:B------:R-:W3:Y:S08]  /*09e0*/  S2UR UR36, SR_CTAID.Z ;  /* 0x00000000002479c3 */ /* 0x000ef00000002700 */
[----:B------:R-:W-:Y:S06]  /*09f0*/  BAR.ARV 0x8, 0x180 ;  /* 0x0206000000007b1d */ /* 0x000fec0000002000 */
[----:B0-----:R-:W-:Y:S01]  /*0a00*/  ISETP.NE.AND P1, PT, R2, 0x1, PT ;  /* 0x000000010200780c */ /* 0x001fe20003f25270 */
[----:B--2---:R-:W-:Y:S01]  /*0a10*/  IMAD.U32 R16, RZ, RZ, UR4 ;  /* 0x00000004ff107e24 */ /* 0x004fe2000f8e00ff */
[----:B-1----:R-:W-:-:S11]  /*0a20*/  LOP3.LUT R4, R11, 0xffffff80, RZ, 0xc0, !PT ;  /* 0xffffff800b047812 */ /* 0x002fd600078ec0ff */
[----:B------:R-:W0:Y:S01]  /*0a30*/  @P1 LDC R0, c[0x0][0xc54] ;  /* 0x00031500ff001b82 */ /* 0x000e220000000800 */
[----:B------:R-:W-:-:S07]  /*0a40*/  ISETP.NE.AND P0, PT, R4, 0x80, PT ;  /* 0x000000800400780c */ /* 0x000fce0003f05270 */
[----:B------:R-:W1:Y:S08]  /*0a50*/  @P1 LDC R3, c[0x0][0xc58] ;  /* 0x00031600ff031b82 */ /* 0x000e700000000800 */
[----:B------:R-:W-:Y:S06]  /*0a60*/  @!P0 BAR.ARV 0x9, 0x100 ;  /* 0x0244000000008b1d */ /* 0x000fec0000002000 */
[----:B---3--:R-:W-:Y:S01]  /*0a70*/  ISETP.LE.AND P0, PT, RZ, UR36, PT ;  /* 0x00000024ff007c0c */ /* 0x008fe2000bf03270 */
[----:B0-----:R-:W-:-:S05]  /*0a80*/  @P1 IMAD.HI.U32 R0, R0, UR4, RZ ;  /* 0x0000000400001c27 */ /* 0x001fca000f8e00ff */
[----:B-1----:R-:W-:-:S05]  /*0a90*/  @P1 SHF.R.U32.HI R16, RZ, R3, R0 ;  /* 0x00000003ff101219 */ /* 0x002fca0000011600 */
[----:B------:R-:W-:-:S04]  /*0aa0*/  IMAD.MOV R3, RZ, RZ, -R16 ;  /* 0x000000ffff037224 */ /* 0x000fc800078e0a10 */
[----:B------:R-:W-:Y:S01]  /*0ab0*/  IMAD R2, R2, R3, UR4 ;  /* 0x0000000402027e24 */ /* 0x000fe2000f8e0203 */
[----:B------:R-:W-:Y:S06]  /*0ac0*/  @!P0 BRA `(.L_x_10) ;  /* 0x000000fc005c8947 */ /* 0x000fec0003800000 */
[----:B------:R-:W0:Y:S01]  /*0ad0*/  LDC.64 R4, c[0x0][0x418] ;  /* 0x00010600ff047b82 */ /* 0x000e220000000a00 */
[----:B------:R-:W-:Y:S01]  /*0ae0*/  LOP3.LUT R17, R2, 0xffff, RZ, 0xc0, !PT ;  /* 0x0000ffff02117812 */ /* 0x000fe200078ec0ff */
[----:B------:R-:W-:-:S06]  /*0af0*/  IMAD.MOV.U32 R22, RZ, RZ, RZ ;  /* 0x000000ffff167224 */ /* 0x000fcc00078e00ff */
[----:B------:R-:W1:Y:S08]  /*0b00*/  LDC R19, c[0x0][0x424] ;  /* 0x00010900ff137b82 */ /* 0x000e700000000800 */
[----:B------:R-:W2:Y:S01]  /*0b10*/  LDC R0, c[0x0][0x2f0] ;  /* 0x0000bc00ff007b82 */ /* 0x000ea20000000800 */
[----:B0-----:R-:W-:-:S04]  /*0b20*/  ISETP.NE.U32.AND P0, PT, R4, RZ, PT ;  /* 0x000000ff0400720c */ /* 0x001fc80003f05070 */
[----:B------:R-:W-:-:S04]  /*0b30*/  ISETP.NE.AND.EX P0, PT, R5, RZ, PT, P0 ;  /* 0x000000ff0500720c */ /* 0x000fc80003f05300 */
[----:B-1----:R-:W-:-:S05]  /*0b40*/  SEL R19, R19, 0x1, P0 ;  /* 0x0000000113137807 */ /* 0x002fca0000000000 */
[----:B--2---:R-:W-:-:S04]  /*0b50*/  IMAD R19, R19, R0, RZ ;  /* 0x0000000013137224 */ /* 0x004fc800078e02ff */
[C---:B------:R-:W-:Y:S01]  /*0b60*/  VIADD R0, R19.reuse, 0x9f ;  /* 0x0000009f13007836 */ /* 0x040fe20000000000 */
[----:B------:R-:W-:-:S03]  /*0b70*/  ISETP.GE.AND P0, PT, R19, 0x1, PT ;  /* 0x000000011300780c */ /* 0x000fc60003f06270 */
[----:B------:R-:W-:-:S05]  /*0b80*/  IMAD.HI R0, R0, 0x66666667, RZ ;  /* 0x6666666700007827 */ /* 0x000fca00078e02ff */
[----:B------:R-:W-:-:S04]  /*0b90*/  SHF.R.U32.HI R3, RZ, 0x1f, R0 ;  /* 0x0000001fff037819 */ /* 0x000fc80000011600 */
[----:B------:R-:W-:Y:S01]  /*0ba0*/  LEA.HI.SX32 R0, R0, R3, 0x1a ;  /* 0x0000000300007211 */ /* 0x000fe200078fd2ff */
[----:B------:R-:W-:Y:S06]  /*0bb0*/  @!P0 BRA `(.L_x_11) ;  /* 0x0000000000788947 */ /* 0x000fec0003800000 */
[----:B------:R-:W-:-:S04]  /*0bc0*/  SHF.R.U32.HI R5, RZ, 0x10, R2 ;  /* 0x00000010ff057819 */ /* 0x000fc80000011602 */
[----:B------:R-:W-:-:S13]  /*0bd0*/  ISETP.NE.AND P0, PT, R5, RZ, PT ;  /* 0x000000ff0500720c */ /* 0x000fda0003f05270 */
[----:B------:R-:W0:Y:S02]  /*0be0*/  @!P0 LDC R5, c[0x0][0x9f0] ;  /* 0x00027c00ff058b82 */ /* 0x000e240000000800 */
[-C--:B0-----:R-:W-:Y:S02]  /*0bf0*/  IABS R7, R5.reuse ;  /* 0x0000000500077213 */ /* 0x081fe40000000000 */
[----:B------:R-:W-:Y:S02]  /*0c00*/  IADD3 R4, R0, -0x1, R5 ;  /* 0xffffffff00047810 */ /* 0x000fe40007ffe005 */
[----:B------:R-:W0:Y:S01]  /*0c10*/  I2F.RP R6, R7 ;  /* 0x0000000700067306 */ /* 0x000e220000209400 */
[----:B------:R-:W-:-:S05]  /*0c20*/  IABS R10, R5 ;  /* 0x00000005000a7213 */ /* 0x000fca0000000000 */
[----:B------:R-:W-:Y:S02]  /*0c30*/  IMAD.MOV R10, RZ, RZ, -R10 ;  /* 0x000000ffff0a7224 */ /* 0x000fe400078e0a0a */
[----:B0-----:R-:W0:Y:S02]  /*0c40*/  MUFU.RCP R6, R6 ;  /* 0x0000000600067308 */ /* 0x001e240000001000 */
[----:B0-----:R-:W-:Y:S01]  /*0c50*/  VIADD R2, R6, 0xffffffe ;  /* 0x0ffffffe06027836 */ /* 0x001fe20000000000 */
[----:B------:R-:W-:Y:S02]  /*0c60*/  IABS R6, R4 ;  /* 0x0000000400067213 */ /* 0x000fe40000000000 */
[----:B------:R-:W-:-:S03]  /*0c70*/  LOP3.LUT R4, R4, R5, RZ, 0x3c, !PT ;  /* 0x0000000504047212 */ /* 0x000fc600078e3cff */
[----:B------:R0:W1:Y:S01]  /*0c80*/  F2I.FTZ.U32.TRUNC.NTZ R3, R2 ;  /* 0x0000000200037305 */ /* 0x000062000021f000 */
[----:B------:R-:W-:Y:S01]  /*0c90*/  ISETP.GE.AND P2, PT, R4, RZ, PT ;  /* 0x000000ff0400720c */ /* 0x000fe20003f46270 */
[----:B0-----:R-:W-:Y:S02]  /*0ca0*/  IMAD.MOV.U32 R2, RZ, RZ, RZ ;  /* 0x000000ffff027224 */ /* 0x001fe400078e00ff */
[----:B-1----:R-:W-:-:S04]  /*0cb0*/  IMAD.MOV R8, RZ, RZ, -R3 ;  /* 0x000000ffff087224 */ /* 0x002fc800078e0a03 */
[----:B------:R-:W-:-:S04]  /*0cc0*/  IMAD R9, R8, R7, RZ ;  /* 0x0000000708097224 */ /* 0x000fc800078e02ff */
[----:B------:R-:W-:-:S04]  /*0cd0*/  IMAD.HI.U32 R3, R3, R9, R2 ;  /* 0x0000000903037227 */ /* 0x000fc800078e0002 */
[----:B------:R-:W-:Y:S02]  /*0ce0*/  IMAD.MOV.U32 R2, RZ, RZ, R10 ;  /* 0x000000ffff027224 */ /* 0x000fe400078e000a */
[----:B------:R-:W-:-:S04]  /*0cf0*/  IMAD.HI.U32 R3, R3, R6, RZ ;  /* 0x0000000603037227 */ /* 0x000fc800078e00ff */
[----:B------:R-:W-:-:S05]  /*0d00*/  IMAD R2, R3, R2, R6 ;  /* 0x0000000203027224 */ /* 0x000fca00078e0206 */
[----:B------:R-:W-:-:S13]  /*0d10*/  ISETP.GT.U32.AND P1, PT, R7, R2, PT ;  /* 0x000000020700720c */ /* 0x000fda0003f24070 */
[----:B------:R-:W-:Y:S02]  /*0d20*/  @!P1 IMAD.IADD R2, R2, 0x1, -R7 ;  /* 0x0000000102029824 */ /* 0x000fe400078e0a07 */
[----:B------:R-:W-:Y:S01]  /*0d30*/  @!P1 VIADD R3, R3, 0x1 ;  /* 0x0000000103039836 */ /* 0x000fe20000000000 */
[----:B------:R-:W-:Y:S02]  /*0d40*/  ISETP.NE.AND P1, PT, R5, RZ, PT ;  /* 0x000000ff0500720c */ /* 0x000fe40003f25270 */
[----:B------:R-:W-:-:S13]  /*0d50*/  ISETP.GE.U32.AND P0, PT, R2, R7, PT ;  /* 0x000000070200720c */ /* 0x000fda0003f06070 */
[----:B------:R-:W-:-:S04]  /*0d60*/  @P0 VIADD R3, R3, 0x1 ;  /* 0x0000000103030836 */ /* 0x000fc80000000000 */
[----:B------:R-:W-:Y:S01]  /*0d70*/  @!P2 IMAD.MOV R3, RZ, RZ, -R3 ;  /* 0x000000ffff03a224 */ /* 0x000fe200078e0a03 */
[----:B------:R-:W-:-:S05]  /*0d80*/  @!P1 LOP3.LUT R3, RZ, R5, RZ, 0x33, !PT ;  /* 0x00000005ff039212 */ /* 0x000fca00078e33ff */
[----:B------:R-:W-:-:S07]  /*0d90*/  IMAD.MOV.U32 R22, RZ, RZ, R3 ;  /* 0x000000ffff167224 */ /* 0x000fce00078e0003 */
.L_x_11:
[-C--:B------:R-:W-:Y:S01]  /*0da0*/  IMAD R17, R17, R22.reuse, RZ ;  /* 0x0000001611117224 */ /* 0x080fe200078e02ff */
[----:B------:R-:W-:Y:S01]  /*0db0*/  USHF.R.S32.HI UR37, URZ, 0x1f, UR36 ;  /* 0x0000001f3f257899 */ /* 0x000fe20008011424 */
[----:B------:R-:W-:Y:S01]  /*0dc0*/  VIADD R23, R11, 0xffffff80 ;  /* 0xffffff800b177836 */ /* 0x000fe20000000000 */
[----:B------:R-:W-:Y:S02]  /*0dd0*/  PLOP3.LUT P0, PT, PT, PT, PT, 0x80, 0x0 ;  /* 0x000000000000781c */ /* 0x000fe40003f0f070 */
[----:B------:R-:W-:Y:S02]  /*0de0*/  CS2R R10, SRZ ;  /* 0x00000000000a7805 */ /* 0x000fe4000001ff00 */
[----:B------:R-:W-:Y:S01]  /*0df0*/  VIADDMNMX R22, R17, R22, R0, PT ;  /* 0x0000001611167246 */ /* 0x000fe20003800100 */
[----:B------:R-:W-:Y:S01]  /*0e00*/  IMAD.MOV.U32 R0, RZ, RZ, RZ ;  /* 0x000000ffff007224 */ /* 0x000fe200078e00ff */
[----:B------:R-:W-:Y:S01]  /*0e10*/  CS2R R44, SRZ ;  /* 0x00000000002c7805 */ /* 0x000fe2000001ff00 */
[----:B------:R-:W-:Y:S01]  /*0e20*/  IMAD.MOV.U32 R2, RZ, RZ, RZ ;  /* 0x000000ffff027224 */ /* 0x000fe200078e00ff */
[----:B------:R-:W-:Y:S01]  /*0e30*/  ISETP.GT.AND P1, PT, R22, R17, PT ;  /* 0x000000111600720c */ /* 0x000fe20003f24270 */
[----:B------:R-:W-:Y:S01]  /*0e40*/  IMAD.MOV.U32 R9, RZ, RZ, RZ ;  /* 0x000000ffff097224 */ /* 0x000fe200078e00ff */
[----:B------:R-:W-:Y:S01]  /*0e50*/  CS2R R6, SRZ ;  /* 0x0000000000067805 */ /* 0x000fe2000001ff00 */
[----:B------:R-:W-:Y:S01]  /*0e60*/  IMAD.MOV.U32 R47, RZ, RZ, RZ ;  /* 0x000000ffff2f7224 */ /* 0x000fe200078e00ff */
[----:B------:R-:W-:-:S02]  /*0e70*/  CS2R R48, SRZ ;  /* 0x0000000000307805 */ /* 0x000fc4000001ff00 */
[----:B------:R-:W-:Y:S02]  /*0e80*/  CS2R R12, SRZ ;  /* 0x00000000000c7805 */ /* 0x000fe4000001ff00 */
[----:B------:R-:W-:Y:S02]  /*0e90*/  CS2R R20, SRZ ;  /* 0x0000000000147805 */ /* 0x000fe4000001ff00 */
[----:B------:R-:W-:Y:S02]  /*0ea0*/  CS2R R14, SRZ ;  /* 0x00000000000e7805 */ /* 0x000fe4000001ff00 */
[----:B------:R-:W-:Y:S02]  /*0eb0*/  CS2R R32, SRZ ;  /* 0x0000000000207805 */ /* 0x000fe4000001ff00 */
[----:B------:R-:W-:Y:S01]  /*0ec0*/  CS2R R52, SRZ ;  /* 0x0000000000347805 */ /* 0x000fe2000001ff00 */
[----:B------:R-:W-:Y:S01]  /*0ed0*/  IMAD.MOV.U32 R42, RZ, RZ, RZ ;  /* 0x000000ffff2a7224 */ /* 0x000fe200078e00ff */
        /* <DEDUP_REMOVED lines=10> */
[----:B------:R-:W-:-:S02]  /*0f80*/  CS2R R120, SRZ ;  /* 0x0000000000787805 */ /* 0x000fc4000001ff00 */
[----:B------:R-:W-:Y:S02]  /*0f90*/  CS2R R64, SRZ ;  /* 0x0000000000407805 */ /* 0x000fe4000001ff00 */
[----:B------:R-:W-:Y:S01]  /*0fa0*/  CS2R R72, SRZ ;  /* 0x0000000000487805 */ /* 0x000fe2000001ff00 */
[----:B------:R-:W-:Y:S01]  /*0fb0*/  IMAD.MOV.U32 R62, RZ, RZ, RZ ;  /* 0x000000ffff3e7224 */ /* 0x000fe200078e00ff */
[----:B------:R-:W-:Y:S02]  /*0fc0*/  CS2R R68, SRZ ;  /* 0x0000000000447805 */ /* 0x000fe4000001ff00 */
[----:B------:R-:W-:Y:S02]  /*0fd0*/  CS2R R70, SRZ ;  /* 0x0000000000467805 */ /* 0x000fe4000001ff00 */
[----:B------:R-:W-:Y:S02]  /*0fe0*/  CS2R R66, SRZ ;  /* 0x0000000000427805 */ /* 0x000fe4000001ff00 */
        /* <DEDUP_REMOVED lines=23> */
[----:B------:R-:W-:Y:S01]  /*1160*/  CS2R R118, SRZ ;  /* 0x0000000000767805 */ /* 0x000fe2000001ff00 */
[----:B------:R-:W-:Y:S01]  /*1170*/  IMAD.MOV.U32 R115, RZ, RZ, RZ ;  /* 0x000000ffff737224 */ /* 0x000fe200078e00ff */
[----:B------:R-:W-:Y:S06]  /*1180*/  @!P1 BRA `(.L_x_12) ;  /* 0x0000008800909947 */ /* 0x000fec0003800000 */
[----:B------:R-:W-:Y:S01]  /*1190*/  SHF.R.S32.HI R24, RZ, 0x1f, R23 ;  /* 0x0000001fff187819 */ /* 0x000fe20000011417 */
[----:B------:R-:W0:Y:S01]  /*11a0*/  S2UR UR5, SR_CgaCtaId ;  /* 0x00000000000579c3 */ /* 0x000e220000008800 */
[----:B------:R-:W-:Y:S02]  /*11b0*/  UMOV UR40, 0x400 ;  /* 0x0000040000287882 */ /* 0x000fe40000000000 */
[----:B------:R-:W-:-:S04]  /*11c0*/  LEA.HI R24, R24, R23, RZ, 0x7 ;  /* 0x0000001718187211 */ /* 0x000fc800078f38ff */
[----:B------:R-:W-:-:S06]  /*11d0*/  SHF.R.S32.HI R0, RZ, 0x7, R24 ;  /* 0x00000007ff007819 */ /* 0x000fcc0000011418 */
[----:B------:R-:W1:Y:S01]  /*11e0*/  SHFL.IDX PT, R0, R0, RZ, 0x1f ;  /* 0x00001fff00007589 */ /* 0x000e6200000e0000 */
[----:B0-----:R-:W-:-:S04]  /*11f0*/  ULEA UR40, UR5, UR40, 0x18 ;  /* 0x0000002805287291 */ /* 0x001fc8000f8ec03f */
[----:B------:R-:W-:-:S04]  /*1200*/  UIADD3 UR5, UR40, 0x1e200, URZ ;  /* 0x0001e20028057890 */ /* 0x000fc8000fffe03f */
[----:B------:R-:W-:Y:S01]  /*1210*/  ULOP3.LUT UP0, URZ, UR5, 0x9f, URZ, 0xc0, !UPT ;  /* 0x0000009f053f7892 */ /* 0x000fe2000f80c03f */
[----:B-1----:R-:W-:-:S05]  /*1220*/  R2UR UR41, R0 ;  /* 0x00000000002972ca */ /* 0x002fca00000e0000 */
[----:B------:R-:W-:-:S08]  /*1230*/  PLOP3.LUT P0, PT, PT, PT, UP0, 0x80, 0x0 ;  /* 0x000000000000781c */ /* 0x000fd00003f0f008 */
[----:B------:R-:W-:-:S04]  /*1240*/  ULEA.HI UR4, UR41, UR41, URZ, 0x1 ;  /* 0x0000002929047291 */ /* 0x000fc8000f8f083f */
[----:B------:R-:W-:-:S04]  /*1250*/  ULOP3.LUT UR4, UR4, 0x3e, URZ, 0xc0, !UPT ;  /* 0x0000003e04047892 */ /* 0x000fc8000f8ec03f */
[----:B------:R-:W-:-:S04]  /*1260*/  UIADD3 UR4, UR41, -UR4, URZ ;  /* 0x8000000429047290 */ /* 0x000fc8000fffe03f */
[----:B------:R-:W-:-:S04]  /*1270*/  ULEA UR4, UR4, UR5, 0xc ;  /* 0x0000000504047291 */ /* 0x000fc8000f8e603f */
[----:B------:R-:W-:-:S04]  /*1280*/  USHF.R.U32.HI UR4, URZ, 0x4, UR4 ;  /* 0x000000043f047899 */ /* 0x000fc80008011604 */
[----:B------:R-:W-:Y:S01]  /*1290*/  ULOP3.LUT UR42, UR4, 0x3fff, URZ, 0xc0, !UPT ;  /* 0x00003fff042a7892 */ /* 0x000fe2000f8ec03f */
[----:B------:R-:W-:Y:S11]  /*12a0*/  @!P0 BRA `(.L_x_13) ;  /* 0x0000000000408947 */ /* 0x000ff60003800000 */
[----:B------:R-:W-:Y:S01]  /*12b0*/  MOV R0, 0x0 ;  /* 0x0000000000007802 */ /* 0x000fe20000000f00 */
[----:B------:R-:W-:Y:S01]  /*12c0*/  ULDC.64 UR4, c[0x4][0xc0] ;  /* 0x0100300000047ab9 */ /* 0x000fe20000000a00 */
[----:B------:R-:W-:Y:S01]  /*12d0*/  ULDC.64 UR6, c[0x4][0x30] ;  /* 0x01000c0000067ab9 */ /* 0x000fe20000000a00 */
[----:B------:R-:W-:Y:S01]  /*12e0*/  IMAD.U32 R4, RZ, RZ, UR4 ;  /* 0x00000004ff047e24 */ /* 0x000fe2000f8e00ff */
[----:B------:R0:W1:Y:S01]  /*12f0*/  LDC.64 R2, c[0x4][R0] ;  /* 0x0100000000027b82 */ /* 0x0000620000000a00 */
[----:B------:R-:W-:Y:S01]  /*1300*/  IMAD.U32 R5, RZ, RZ, UR5 ;  /* 0x00000005ff057e24 */ /* 0x000fe2000f8e00ff */
[----:B------:R-:W-:Y:S01]  /*1310*/  ULDC.64 UR4, c[0x4][0xc8] ;  /* 0x0100320000047ab9 */ /* 0x000fe20000000a00 */
[----:B------:R-:W-:Y:S02]  /*1320*/  IMAD.U32 R10, RZ, RZ, UR6 ;  /* 0x00000006ff0a7e24 */ /* 0x000fe4000f8e00ff */
[----:B------:R-:W-:Y:S02]  /*1330*/  IMAD.U32 R6, RZ, RZ, UR4 ;  /* 0x00000004ff067e24 */ /* 0x000fe4000f8e00ff */
[----:B------:R-:W-:-:S02]  /*1340*/  IMAD.U32 R7, RZ, RZ, UR5 ;  /* 0x00000005ff077e24 */ /* 0x000fc4000f8e00ff */
[----:B------:R-:W-:Y:S02]  /*1350*/  IMAD.U32 R11, RZ, RZ, UR7 ;  /* 0x00000007ff0b7e24 */ /* 0x000fe4000f8e00ff */
[----:B------:R-:W-:Y:S02]  /*1360*/  IMAD.MOV.U32 R8, RZ, RZ, 0x70 ;  /* 0x00000070ff087424 */ /* 0x000fe400078e00ff */
[----:B------:R-:W-:Y:S02]  /*1370*/  IMAD.MOV.U32 R12, RZ, RZ, 0x1 ;  /* 0x00000001ff0c7424 */ /* 0x000fe400078e00ff */
[----:B0-----:R-:W-:-:S07]  /*1380*/  IMAD.MOV.U32 R13, RZ, RZ, RZ ;  /* 0x000000ffff0d7224 */ /* 0x001fce00078e00ff */
[----:B------:R-:W-:-:S07]  /*1390*/  LEPC R20, `(.L_x_13) ;  /* 0x000000001014794e */ /* 0x000fce0000000000 */
[----:B-1----:R-:W-:Y:S05]  /*13a0*/  CALL.ABS.NOINC R2 ;  /* 0x0000000002007343 */ /* 0x002fea0003c00000 */
.L_x_13:
[----:B------:R-:W0:Y:S01]  /*13b0*/  LDC.64 R12, c[0x0][0x990] ;  /* 0x00026400ff0c7b82 */ /* 0x000e220000000a00 */
[----:B------:R-:W2:Y:S01]  /*13c0*/  LDL.LU R25, [R1+0x10] ;  /* 0x0000100001197983 */ /* 0x000ea20000300800 */
[----:B------:R-:W-:-:S06]  /*13d0*/  ULDC UR4, c[0x0][0x9d8] ;  /* 0x0002760000047ab9 */ /* 0x000fcc0000000800 */
[----:B------:R-:W1:Y:S01]  /*13e0*/  LDC.64 R20, c[0x0][0x998] ;  /* 0x00026600ff147b82 */ /* 0x000e620000000a00 */
[----:B0-----:R-:W-:-:S04]  /*13f0*/  ISETP.NE.U32.AND P0, PT, R12, RZ, PT ;  /* 0x000000ff0c00720c */ /* 0x001fc80003f05070 */
[----:B------:R-:W-:Y:S02]  /*1400*/  ISETP.NE.AND.EX P0, PT, R13, RZ, PT, P0 ;  /* 0x000000ff0d00720c */ /* 0x000fe40003f05300 */
[----:B-1----:R-:W-:-:S04]  /*1410*/  ISETP.NE.U32.AND P1, PT, R20, RZ, PT ;  /* 0x000000ff1400720c */ /* 0x002fc80003f25070 */
[----:B------:R-:W-:-:S07]  /*1420*/  ISETP.NE.AND.EX P1, PT, R21, RZ, PT, P1 ;  /* 0x000000ff1500720c */ /* 0x000fce0003f25310 */
[----:B------:R-:W0:Y:S01]  /*1430*/  @P0 LDC.64 R8, c[0x0][0x9a8] ;  /* 0x00026a00ff080b82 */ /* 0x000e220000000a00 */
[----:B------:R-:W-:-:S07]  /*1440*/  @P0 SHF.R.S32.HI R7, RZ, 0x1f, R16 ;  /* 0x0000001fff070819 */ /* 0x000fce0000011410 */
[----:B------:R-:W1:Y:S08]  /*1450*/  @P1 LDC.64 R10, c[0x0][0x9b8] ;  /* 0x00026e00ff0a1b82 */ /* 0x000e700000000a00 */
[----:B------:R-:W3:Y:S08]  /*1460*/  @P0 LDC.64 R14, c[0x0][0x9b0] ;  /* 0x00026c00ff0e0b82 */ /* 0x000ef00000000a00 */
[----:B------:R-:W4:Y:S01]  /*1470*/  @P1 LDC.64 R26, c[0x0][0x9c0] ;  /* 0x00027000ff1a1b82 */ /* 0x000f220000000a00 */
[----:B0-----:R-:W-:-:S02]  /*1480*/  @P0 IMAD R0, R8, UR37, RZ ;  /* 0x0000002508000c24 */ /* 0x001fc4000f8e02ff */
[----:B------:R-:W-:-:S04]  /*1490*/  @P0 IMAD.WIDE.U32 R2, R8, UR36, RZ ;  /* 0x0000002408020c25 */ /* 0x000fc8000f8e00ff */
[----:B------:R-:W-:Y:S02]  /*14a0*/  @P0 IMAD R9, R9, UR36, R0 ;  /* 0x0000002409090c24 */ /* 0x000fe4000f8e0200 */
[C---:B-1----:R-:W-:Y:S02]  /*14b0*/  @P1 IMAD R4, R10.reuse, UR37, RZ ;  /* 0x000000250a041c24 */ /* 0x042fe4000f8e02ff */
[----:B------:R-:W-:Y:S01]  /*14c0*/  @P0 IMAD.IADD R3, R3, 0x1, R9 ;  /* 0x0000000103030824 */ /* 0x000fe200078e0209 */
[----:B------:R-:W-:Y:S01]  /*14d0*/  @P1 SHF.R.S32.HI R9, RZ, 0x1f, R16 ;  /* 0x0000001fff091819 */ /* 0x000fe20000011410 */
[----:B------:R-:W-:Y:S02]  /*14e0*/  @P1 IMAD R11, R11, UR36, R4 ;  /* 0x000000240b0b1c24 */ /* 0x000fe4000f8e0204 */
[----:B------:R-:W-:-:S04]  /*14f0*/  @P1 IMAD.WIDE.U32 R4, R10, UR36, RZ ;  /* 0x000000240a041c25 */ /* 0x000fc8000f8e00ff */
[-C--:B---3--:R-:W-:Y:S02]  /*1500*/  @P0 IMAD R7, R7, R14.reuse, RZ ;  /* 0x0000000e07070224 */ /* 0x088fe400078e02ff */
[----:B------:R-:W-:Y:S02]  /*1510*/  @P1 IMAD.IADD R5, R5, 0x1, R11 ;  /* 0x0000000105051824 */ /* 0x000fe400078e020b */
[----:B------:R-:W-:-:S04]  /*1520*/  @P0 IMAD.WIDE.U32 R2, R16, R14, R2 ;  /* 0x0000000e10020225 */ /* 0x000fc800078e0002 */
[-C--:B----4-:R-:W-:Y:S02]  /*1530*/  @P1 IMAD R0, R9, R26.reuse, RZ ;  /* 0x0000001a09001224 */ /* 0x090fe400078e02ff */
[C---:B------:R-:W-:Y:S02]  /*1540*/  @P0 IMAD R9, R16.reuse, R15, R7 ;  /* 0x0000000f10090224 */ /* 0x040fe400078e0207 */
[C---:B------:R-:W-:Y:S02]  /*1550*/  @P1 IMAD R11, R16.reuse, R27, R0 ;  /* 0x0000001b100b1224 */ /* 0x040fe400078e0200 */
[----:B------:R-:W-:Y:S01]  /*1560*/  @P1 IMAD.WIDE.U32 R6, R16, R26, R4 ;  /* 0x0000001a10061225 */ /* 0x000fe200078e0004 */
[----:B------:R-:W-:-:S03]  /*1570*/  @P0 LEA R4, P2, R2, R12, 0x2 ;  /* 0x0000000c02040211 */ /* 0x000fc600078410ff */
[----:B------:R-:W-:Y:S01]  /*1580*/  @P0 IMAD.IADD R3, R3, 0x1, R9 ;  /* 0x0000000103030824 */ /* 0x000fe200078e0209 */
[----:B------:R-:W-:Y:S01]  /*1590*/  @P1 LEA R8, P3, R6, R20, 0x2 ;  /* 0x0000001406081211 */ /* 0x000fe200078610ff */
[----:B------:R-:W-:-:S03]  /*15a0*/  @P1 IMAD.IADD R0, R7, 0x1, R11 ;  /* 0x0000000107001824 */ /* 0x000fc600078e020b */
[----:B------:R-:W-:Y:S01]  /*15b0*/  @P0 LEA.HI.X R5, R2, R13, R3, 0x2, P2 ;  /* 0x0000000d02050211 */ /* 0x000fe200010f1403 */
[----:B------:R-:W-:Y:S01]  /*15c0*/  IMAD.MOV.U32 R3, RZ, RZ, 0x3f800000 ;  /* 0x3f800000ff037424 */ /* 0x000fe200078e00ff */
[----:B------:R-:W-:Y:S01]  /*15d0*/  @P1 LEA.HI.X R9, R6, R21, R0, 0x2, P3 ;  /* 0x0000001506091211 */ /* 0x000fe200018f1400 */
[----:B------:R-:W-:-:S04]  /*15e0*/  IMAD.MOV.U32 R0, RZ, RZ, 0x3f800000 ;  /* 0x3f800000ff007424 */ /* 0x000fc800078e00ff */
[----:B------:R-:W3:Y:S04]  /*15f0*/  @P0 LDG.E R3, desc[UR38][R4.64] ;  /* 0x0000002604030981 */ /* 0x000ee8000c1e1900 */
[----:B------:R-:W3:Y:S01]  /*1600*/  @P1 LDG.E R0, desc[UR38][R8.64] ;  /* 0x0000002608001981 */ /* 0x000ee2000c1e1900 */
[----:B------:R-:W-:-:S04]  /*1610*/  SHF.L.U32 R6, RZ, 0x1f, RZ ;  /* 0x0000001fff067819 */ /* 0x000fc800000006ff */
[----:B------:R-:W0:Y:S01]  /*1620*/  SYNCS.PHASECHK.TRANS64.TRYWAIT P1, [UR40+0x33400], R6 ;  /* 0x03340006ff0075a7 */ /* 0x000e220008020168 */
[----:B--2---:R-:W-:-:S04]  /*1630*/  LOP3.LUT R2, R25, 0x1, RZ, 0xfc, !PT ;  /* 0x0000000119027812 */ /* 0x004fc800078efcff */
[----:B------:R-:W-:Y:S01]  /*1640*/  ISETP.NE.AND P0, PT, R2, 0x3, PT ;  /* 0x000000030200780c */ /* 0x000fe20003f05270 */
[----:B---3--:R-:W-:-:S04]  /*1650*/  FMUL.FTZ R0, R3, R0 ;  /* 0x0000000003007220 */ /* 0x008fc80000410000 */
[----:B------:R-:W-:Y:S01]  /*1660*/  FMUL.FTZ R0, R0, UR4 ;  /* 0x0000000400007c20 */ /* 0x000fe20008410000 */
[----:B0-----:R-:W-:Y:S07]  /*1670*/  @!P1 BRA `(.L_x_14) ;  /* 0x000000f000789947 */ /* 0x001fee0003800000 */
.L_x_99:
[----:B------:R-:W-:Y:S05]  /*1680*/  @!P0 BRA `(.L_x_15) ;  /* 0x0000000000048947 */ /* 0x000fea0003800000 */
[----:B------:R-:W-:Y:S01]  /*1690*/  BPT.TRAP 0x1 ;  /* 0x000000040000795c */ /* 0x000fe20000300000 */
.L_x_15:
[----:B------:R1:W2:Y:S01]  /*16a0*/  SYNCS.PHASECHK.TRANS64.TRYWAIT P2, [UR40+0x33430], R6 ;  /* 0x03343006ff0075a7 */ /* 0x0002a20008040168 */
[----:B------:R-:W-:Y:S05]  /*16b0*/  @!P0 BRA `(.L_x_16) ;  /* 0x0000000000048947 */ /* 0x000fea0003800000 */
[----:B------:R-:W-:Y:S01]  /*16c0*/  BPT.TRAP 0x1 ;  /* 0x000000040000795c */ /* 0x000fe20000300000 */
.L_x_16:
[----:B------:R-:W3:Y:S02]  /*16d0*/  S2R R2, SR_TID.X ;  /* 0x0000000000027919 */ /* 0x000ee40000002100 */
[----:B---3--:R-:W-:-:S04]  /*16e0*/  LOP3.LUT R2, R2, 0x7f, RZ, 0xc0, !PT ;  /* 0x0000007f02027812 */ /* 0x008fc800078ec0ff */
[----:B------:R-:W-:Y:S01]  /*16f0*/  ISETP.NE.AND P1, PT, R2, RZ, PT ;  /* 0x000000ff0200720c */ /* 0x000fe20003f25270 */
[----:B------:R-:W-:Y:S01]  /*1700*/  IMAD.U32 R2, RZ, RZ, UR42 ;  /* 0x0000002aff027e24 */ /* 0x000fe2000f8e00ff */
[----:B--2---:R-:W-:Y:S11]  /*1710*/  @P2 BRA `(.L_x_17) ;  /* 0x0000000000082947 */ /* 0x004ff60003800000 */
[----:B------:R-:W2:Y:S02]  /*1720*/  SYNCS.PHASECHK.TRANS64.TRYWAIT P2, [UR40+0x33430], R6 ;  /* 0x03343006ff0075a7 */ /* 0x000ea40008040168 */
[----:B--2---:R-:W-:Y:S05]  /*1730*/  @!P2 BRA `(.L_x_18) ;  /* 0x000000f00060a947 */ /* 0x004fea0003800000 */
.L_x_17:
[----:B------:R-:W-:Y:S05]  /*1740*/  WARPSYNC.ALL ;  /* 0x0000000000007948 */ /* 0x000fea0003800000 */
[----:B------:R-:W-:Y:S01]  /*1750*/  IMAD.MOV.U32 R8, RZ, RZ, RZ ;  /* 0x000000ffff087224 */ /* 0x000fe200078e00ff */
[----:B------:R-:W-:Y:S01]  /*1760*/  LOP3.LUT R2, R2, 0x10000, RZ, 0xfc, !PT ;  /* 0x0001000002027812 */ /* 0x000fe200078efcff */
[----:B------:R-:W-:Y:S02]  /*1770*/  IMAD.MOV.U32 R25, RZ, RZ, RZ ;  /* 0x000000ffff197224 */ /* 0x000fe400078e00ff */
[----:B0-----:R-:W-:Y:S01]  /*1780*/  IMAD.MOV.U32 R3, RZ, RZ, -0x7fffffe0 ;  /* 0x80000020ff037424 */ /* 0x001fe200078e00ff */
[----:B------:R-:W-:Y:S01]  /*1790*/  UIADD3 UR4, UR40, 0x24200, URZ ;  /* 0x0002420028047890 */ /* 0x000fe2000fffe03f */
[----:B------:R-:W-:Y:S01]  /*17a0*/  R2UR UR8, R2 ;  /* 0x00000000020872ca */ /* 0x000fe200000e0000 */
[----:B------:R-:W-:-:S02]  /*17b0*/  WARPGROUP.ARRIVE ;  /* 0x00000000000079c5 */ /* 0x000fc40000000000 */
[C---:B------:R-:W-:Y:S01]  /*17c0*/  R2UR UR9, R3.reuse ;  /* 0x00000000030972ca */ /* 0x040fe200000e0000 */
[----:B------:R-:W-:Y:S01]  /*17d0*/  USHF.R.U32.HI UR4, URZ, 0x4, UR4 ;  /* 0x000000043f047899 */ /* 0x000fe20008011604 */
[C---:B------:R-:W-:Y:S01]  /*17e0*/  R2UR UR24, R2.reuse ;  /* 0x00000000021872ca */ /* 0x040fe200000e0000 */
[----:B------:R-:W-:Y:S01]  /*17f0*/  UMOV UR11, 0x80000020 ;  /* 0x80000020000b7882 */ /* 0x000fe20000000000 */
[C---:B------:R-:W-:Y:S01]  /*1800*/  R2UR UR25, R3.reuse ;  /* 0x00000000031972ca */ /* 0x040fe200000e0000 */
[----:B------:R-:W-:Y:S01]  /*1810*/  ULOP3.LUT UR4, UR4, 0x3fff, URZ, 0xc0, !UPT ;  /* 0x00003fff04047892 */ /* 0x000fe2000f8ec03f */
[C---:B------:R-:W-:Y:S01]  /*1820*/  R2UR UR20, R2.reuse ;  /* 0x00000000021472ca */ /* 0x040fe200000e0000 */
[----:B------:R-:W-:Y:S01]  /*1830*/  UMOV UR27, 0x80000020 ;  /* 0x80000020001b7882 */ /* 0x000fe20000000000 */
[C---:B------:R-:W-:Y:S01]  /*1840*/  R2UR UR21, R3.reuse ;  /* 0x00000000031572ca */ /* 0x040fe200000e0000 */
[----:B------:R-:W-:Y:S01]  /*1850*/  ULOP3.LUT UR42, UR4, 0x10000, URZ, 0xfc, !UPT ;  /* 0x00010000042a7892 */ /* 0x000fe2000f8efc3f */
[C---:B------:R-:W-:Y:S01]  /*1860*/  R2UR UR16, R2.reuse ;  /* 0x00000000021072ca */ /* 0x040fe200000e0000 */
[----:B------:R-:W-:Y:S01]  /*1870*/  UMOV UR23, 0x80000020 ;  /* 0x8000002000177882 */ /* 0x000fe20000000000 */
[C---:B------:R-:W-:Y:S01]  /*1880*/  R2UR UR17, R3.reuse ;  /* 0x00000000031172ca */ /* 0x040fe200000e0000 */
[----:B------:R-:W-:Y:S01]  /*1890*/  UIADD3 UR6, UR42, 0x80, URZ ;  /* 0x000000802a067890 */ /* 0x000fe2000fffe03f */
[C---:B------:R-:W-:Y:S01]  /*18a0*/  R2UR UR12, R2.reuse ;  /* 0x00000000020c72ca */ /* 0x040fe200000e0000 */
[----:B------:R-:W-:Y:S01]  /*18b0*/  UMOV UR19, 0x80000020 ;  /* 0x8000002000137882 */ /* 0x000fe20000000000 */
[----:B------:R-:W-:Y:S01]  /*18c0*/  UMOV UR10, UR42 ;  /* 0x0000002a000a7c82 */ /* 0x000fe20008000000 */
[----:B------:R-:W-:Y:S01]  /*18d0*/  R2UR UR13, R3 ;  /* 0x00000000030d72ca */ /* 0x000fe200000e0000 */
[----:B------:R-:W-:Y:S01]  /*18e0*/  QGMMA.64x32x32.F32.E4M3.E4M3 R92, gdesc[UR8], RZ, !UPT, gsb0 ;  /* 0x00600000085c79f3 */ /* 0x000fe2000c0008ff */
[----:B------:R-:W-:Y:S01]  /*18f0*/  UIADD3 UR8, UR42, 0x100, URZ ;  /* 0x000001002a087890 */ /* 0x000fe2000fffe03f */
[----:B------:R-:W-:Y:S01]  /*1900*/  R2UR UR4, R2 ;  /* 0x00000000020472ca */ /* 0x000fe200000e0000 */
[----:B------:R-:W-:Y:S01]  /*1910*/  UMOV UR26, UR6 ;  /* 0x00000006001a7c82 */ /* 0x000fe20008000000 */
[----:B------:R-:W-:Y:S01]  /*1920*/  UIADD3 UR10, UR42, 0x180, URZ ;  /* 0x000001802a0a7890 */ /* 0x000fe2000fffe03f */
[----:B------:R-:W-:Y:S01]  /*1930*/  LOP3.LUT R24, R24, 0xffffff80, RZ, 0xc0, !PT ;  /* 0xffffff8018187812 */ /* 0x000fe200078ec0ff */
[----:B------:R-:W-:Y:S01]  /*1940*/  UIADD3 UR6, UR42, 0x200, URZ ;  /* 0x000002002a067890 */ /* 0x000fe2000fffe03f */
[----:B-1----:R-:W-:Y:S01]  /*1950*/  IMAD.MOV.U32 R6, RZ, RZ, -0x2 ;  /* 0xfffffffeff067424 */ /* 0x002fe200078e00ff */
[----:B------:R-:W-:Y:S01]  /*1960*/  UMOV UR22, UR8 ;  /* 0x0000000800167c82 */ /* 0x000fe20008000000 */
[----:B------:R-:W-:Y:S01]  /*1970*/  UMOV UR15, 0x80000020 ;  /* 0x80000020000f7882 */ /* 0x000fe20000000000 */
[----:B------:R-:W-:Y:S01]  /*1980*/  UIADD3 UR5, UR42, 0x102, URZ ;  /* 0x000001022a057890 */ /* 0x000fe2000fffe03f */
[----:B------:R-:W-:Y:S01]  /*1990*/  IMAD.IADD R24, R23, 0x1, -R24 ;  /* 0x0000000117187824 */ /* 0x000fe200078e0a18 */
[----:B------:R-:W-:Y:S01]  /*19a0*/  UMOV UR18, UR10 ;  /* 0x0000000a00127c82 */ /* 0x000fe20008000000 */
[----:B------:R-:W-:Y:S01]  /*19b0*/  UMOV UR14, UR6 ;  /* 0x00000006000e7c82 */ /* 0x000fe20008000000 */
[----:B------:R-:W-:Y:S01]  /*19c0*/  UIADD3 UR6, UR42, 0x182, URZ ;  /* 0x000001822a067890 */ /* 0x000fe2000fffe03f */
[----:B------:R-:W-:Y:S01]  /*19d0*/  P2R R108, PR, RZ, 0x1 ;  /* 0x00000001ff6c7803 */ /* 0x000fe20000000000 */
[----:B------:R-:W-:Y:S01]  /*19e0*/  UIADD3 UR28, UR4, 0x200, URZ ;  /* 0x00000200041c7890 */ /* 0x000fe2000fffe03f */
[----:B------:R-:W-:Y:S01]  /*19f0*/  SHF.R.S32.HI R23, RZ, 0x1f, R24 ;  /* 0x0000001fff177819 */ /* 0x000fe20000011418 */
[----:B------:R-:W-:Y:S01]  /*1a00*/  UIADD3 UR30, UR42, 0x280, URZ ;  /* 0x000002802a1e7890 */ /* 0x000fe2000fffe03f */
[----:B------:R-:W0:Y:S01]  /*1a10*/  S2UR UR43, SR_CgaCtaId ;  /* 0x00000000002b79c3 */ /* 0x000e220000008800 */
[----:B------:R-:W-:Y:S01]  /*1a20*/  UMOV UR29, 0x80000020 ;  /* 0x80000020001d7882 */ /* 0x000fe20000000000 */
[----:B------:R-:W-:Y:S01]  /*1a30*/  UMOV UR31, 0x80000020 ;  /* 0x80000020001f7882 */ /* 0x000fe20000000000 */
[----:B------:R-:W-:Y:S01]  /*1a40*/  UIADD3 UR32, UR4, 0x202, URZ ;  /* 0x0000020204207890 */ /* 0x000fe2000fffe03f */
[----:B------:R-:W-:Y:S01]  /*1a50*/  LEA.HI R23, R23, R24, RZ, 0x2 ;  /* 0x0000001817177211 */ /* 0x000fe200078f10ff */
[----:B------:R-:W-:Y:S01]  /*1a60*/  UIADD3 UR34, UR42, 0x282, URZ ;  /* 0x000002822a227890 */ /* 0x000fe2000fffe03f */
[--C-:B------:R-:W-:Y:S01]  /*1a70*/  IMAD.MOV.U32 R110, RZ, RZ, R25.reuse ;  /* 0x000000ffff6e7224 */ /* 0x100fe200078e0019 */
[----:B------:R-:W-:Y:S01]  /*1a80*/  UMOV UR33, 0x80000020 ;  /* 0x8000002000217882 */ /* 0x000fe20000000000 */
[----:B------:R-:W-:Y:S01]  /*1a90*/  UMOV UR35, 0x80000020 ;  /* 0x8000002000237882 */ /* 0x000fe20000000000 */
[----:B------:R-:W-:Y:S01]  /*1aa0*/  UIADD3 UR44, UR4, 0x400, URZ ;  /* 0x00000400042c7890 */ /* 0x000fe2000fffe03f */
[----:B------:R-:W-:Y:S01]  /*1ab0*/  LOP3.LUT R23, R23, 0x7ffffffc, RZ, 0xc0, !PT ;  /* 0x7ffffffc17177812 */ /* 0x000fe200078ec0ff */
[----:B------:R-:W-:Y:S01]  /*1ac0*/  UIADD3 UR46, UR42, 0x500, URZ ;  /* 0x000005002a2e7890 */ /* 0x000fe2000fffe03f */
[----:B------:R-:W-:Y:S01]  /*1ad0*/  IMAD.MOV.U32 R112, RZ, RZ, R25 ;  /* 0x000000ffff707224 */ /* 0x000fe200078e0019 */
[----:B------:R-:W-:Y:S01]  /*1ae0*/  UMOV UR45, 0x80000020 ;  /* 0x80000020002d7882 */ /* 0x000fe20000000000 */
[----:B------:R-:W-:Y:S01]  /*1af0*/  UMOV UR47, 0x80000020 ;  /* 0x80000020002f7882 */ /* 0x000fe20000000000 */
[----:B------:R-:W-:Y:S01]  /*1b00*/  UIADD3 UR48, UR4, 0x402, URZ ;  /* 0x0000040204307890 */ /* 0x000fe2000fffe03f */
[----:B------:R-:W-:Y:S01]  /*1b10*/  IMAD.IADD R23, R24, 0x1, -R23 ;  /* 0x0000000118177824 */ /* 0x000fe200078e0a17 */
[----:B------:R-:W-:Y:S01]  /*1b20*/  UIADD3 UR50, UR42, 0x502, URZ ;  /* 0x000005022a327890 */ /* 0x000fe2000fffe03f */
[----:B------:R-:W-:Y:S01]  /*1b30*/  IMAD.MOV.U32 R114, RZ, RZ, R25 ;  /* 0x000000ffff727224 */ /* 0x000fe200078e0019 */
[----:B------:R-:W-:Y:S01]  /*1b40*/  UMOV UR49, 0x80000020 ;  /* 0x8000002000317882 */ /* 0x000fe20000000000 */
[----:B------:R-:W-:Y:S01]  /*1b50*/  UMOV UR51, 0x80000020 ;  /* 0x8000002000337882 */ /* 0x000fe20000000000 */
[----:B------:R-:W-:-:S02]  /*1b60*/  IMAD R6, R23, R6, 0xa0 ;  /* 0x000000a017067424 */ /* 0x000fc400078e0206 */
[--C-:B------:R-:W-:Y:S02]  /*1b70*/  IMAD.MOV.U32 R116, RZ, RZ, R25.reuse ;  /* 0x000000ffff747224 */ /* 0x100fe400078e0019 */
[----:B------:R-:W-:Y:S02]  /*1b80*/  IMAD.IADD R19, R19, 0x1, R6 ;  /* 0x0000000113137824 */ /* 0x000fe400078e0206 */
[----:B------:R-:W-:Y:S02]  /*1b90*/  IMAD.MOV.U32 R118, RZ, RZ, R25 ;  /* 0x000000ffff767224 */ /* 0x000fe400078e0019 */
[C---:B------:R-:W-:Y:S02]  /*1ba0*/  IMAD R6, R22.reuse, -0xa0, R19 ;  /* 0xffffff6016067824 */ /* 0x040fe400078e0213 */
[----:B------:R-:W-:-:S03]  /*1bb0*/  VIADD R22, R22, 0xfffffffe ;  /* 0xfffffffe16167836 */ /* 0x000fc60000000000 */
[C---:B------:R-:W-:Y:S02]  /*1bc0*/  ISETP.GT.AND P2, PT, R6.reuse, 0x9, PT ;  /* 0x000000090600780c */ /* 0x040fe40003f44270 */
[C---:B------:R-:W-:Y:S02]  /*1bd0*/  ISETP.GT.AND P6, PT, R6.reuse, RZ, PT ;  /* 0x000000ff0600720c */ /* 0x040fe40003fc4270 */
[C---:B------:R-:W-:Y:S02]  /*1be0*/  ISETP.GT.AND P5, PT, R6.reuse, 0x1, PT ;  /* 0x000000010600780c */ /* 0x040fe40003fa4270 */
[C---:B------:R-:W-:Y:S01]  /*1bf0*/  ISETP.GT.AND P4, PT, R6.reuse, 0x8, PT ;  /* 0x000000080600780c */ /* 0x040fe20003f84270 */
[----:B------:R-:W-:Y:S02]  /*1c00*/  WARPGROUP.DEPBAR.LE gsb0, 0x0 ;  /* 0x00008000000079c5 */ /* 0x000fe40000010000 */
[----:B------:R-:W-:Y:S01]  /*1c10*/  WARPGROUP.ARRIVE ;  /* 0x00000000000079c5 */ /* 0x000fe20000000000 */
[----:B------:R-:W-:-:S05]  /*1c20*/  ISETP.GT.AND P3, PT, R6, 0x10, PT ;  /* 0x000000100600780c */ /* 0x000fca0003f64270 */
[----:B------:R-:W-:Y:S01]  /*1c30*/  QGMMA.64x32x32.F32.E4M3.E4M3 R76, gdesc[UR24], RZ, !UPT, gsb0 ;  /* 0x00600000184c79f3 */ /* 0x000fe2000c0008ff */
[----:B------:R-:W-:Y:S02]  /*1c40*/  UIADD3 UR24, UR4, 0x2, URZ ;  /* 0x0000000204187890 */ /* 0x000fe4000fffe03f */
[----:B------:R-:W-:Y:S01]  /*1c50*/  UIADD3 UR26, UR42, 0x2, URZ ;  /* 0x000000022a1a7890 */ /* 0x000fe2000fffe03f */
[----:B------:R-:W-:Y:S01]  /*1c60*/  UMOV UR25, 0x80000020 ;  /* 0x8000002000197882 */ /* 0x000fe20000000000 */
[----:B------:R-:W-:Y:S01]  /*1c70*/  UMOV UR27, 0x80000020 ;  /* 0x80000020001b7882 */ /* 0x000fe20000000000 */
[----:B------:R-:W-:Y:S01]  /*1c80*/  UIADD3 UR4, UR42, 0x600, URZ ;  /* 0x000006002a047890 */ /* 0x000fe2000fffe03f */
[----:B------:R-:W-:Y:S02]  /*1c90*/  WARPGROUP.DEPBAR.LE gsb0, 0x0 ;  /* 0x00008000000079c5 */ /* 0x000fe40000010000 */
[----:B------:R-:W-:-:S06]  /*1ca0*/  WARPGROUP.ARRIVE ;  /* 0x00000000000079c5 */ /* 0x000fcc0000000000 */
[----:B------:R-:W-:Y:S03]  /*1cb0*/  QGMMA.64x32x32.F32.E4M3.E4M3 R60, gdesc[UR20], RZ, !UPT, gsb0 ;  /* 0x00600000143c79f3 */ /* 0x000fe6000c0008ff */
        /* <DEDUP_REMOVED lines=8> */
[----:B------:R-:W-:Y:S01]  /*1d40*/  QGMMA.64x32x32.F32.E4M3.E4M3 R92, gdesc[UR24], R92, gsb0 ;  /* 0x00600000185c79f3 */ /* 0x000fe2000800085c */
[----:B------:R-:W-:Y:S01]  /*1d50*/  UIADD3 UR26, UR42, 0x82, URZ ;  /* 0x000000822a1a7890 */ /* 0x000fe2000fffe03f */
[----:B------:R-:W-:Y:S01]  /*1d60*/  UMOV UR27, 0x80000020 ;  /* 0x80000020001b7882 */ /* 0x000fe20000000000 */
[----:B------:R-:W-:Y:S02]  /*1d70*/  WARPGROUP.DEPBAR.LE gsb0, 0x0 ;  /* 0x00008000000079c5 */ /* 0x000fe40000010000 */
[----:B------:R-:W-:-:S06]  /*1d80*/  WARPGROUP.ARRIVE ;  /* 0x00000000000079c5 */ /* 0x000fcc0000000000 */
[----:B------:R-:W-:Y:S01]  /*1d90*/  QGMMA.64x32x32.F32.E4M3.E4M3 R76, gdesc[UR24], R76, gsb0 ;  /* 0x00600000184c79f3 */ /* 0x000fe2000800084c */
[----:B------:R-:W-:Y:S01]  /*1da0*/  UMOV UR26, UR5 ;  /* 0x00000005001a7c82 */ /* 0x000fe20008000000 */
[----:B------:R-:W-:Y:S01]  /*1db0*/  UMOV UR27, 0x80000020 ;  /* 0x80000020001b7882 */ /* 0x000fe20000000000 */
[----:B------:R-:W-:Y:S01]  /*1dc0*/  UIADD3 UR5, UR42, 0x202, URZ ;  /* 0x000002022a057890 */ /* 0x000fe2000fffe03f */
        /* <DEDUP_REMOVED lines=14> */
[----:B------:R-:W-:Y:S03]  /*1eb0*/  QGMMA.64x32x32.F32.E4M3.E4M3 R28, gdesc[UR24], R28, gsb0 ;  /* 0x00600000181c79f3 */ /* 0x000fe6000800081c */
        /* <DEDUP_REMOVED lines=72> */
[----:B------:R-:W-:Y:S02]  /*2340*/  ULDC UR4, c[0x0][0x988] ;  /* 0x0002620000047ab9 */ /* 0x000fe40000000800 */
[----:B------:R-:W-:Y:S01]  /*2350*/  IMAD.U32 R126, RZ, RZ, UR4 ;  /* 0x00000004ff7e7e24 */ /* 0x000fe2000f8e00ff */
        /* <DEDUP_REMOVED lines=9> */
[----:B------:R-:W-:Y:S01]  /*23f0*/  WARPGROUP.ARRIVE ;  /* 0x00000000000079c5 */ /* 0x000fe20000000000 */
[C---:B------:R-:W-:Y:S01]  /*2400*/  FMUL.FTZ R99, R0.reuse, R99 ;  /* 0x0000006300637220 */ /* 0x040fe20000410000 */
[C---:B------:R-:W-:Y:S01]  /*2410*/  FMUL.FTZ R94, R0.reuse, R94 ;  /* 0x0000005e005e7220 */ /* 0x040fe20000410000 */
[C---:B------:R-:W-:Y:S01]  /*2420*/  FMUL.FTZ R97, R0.reuse, R97 ;  /* 0x0000006100617220 */ /* 0x040fe20000410000 */
[C---:B------:R-:W-:Y:S01]  /*2430*/  FMUL.FTZ R95, R0.reuse, R95 ;  /* 0x0000005f005f7220 */ /* 0x040fe20000410000 */
[C---:B------:R-:W-:Y:S01]  /*2440*/  FMUL.FTZ R98, R0.reuse, R98 ;  /* 0x0000006200627220 */ /* 0x040fe20000410000 */
[----:B------:R-:W-:Y:S01]  /*2450*/  QGMMA.64x32x32.F32.E4M3.E4M3 R76, gdesc[UR48], R76, gsb0 ;  /* 0x00600000304c79f3 */ /* 0x000fe2000800084c */
[----:B------:R-:W-:Y:S01]  /*2460*/  UIADD3 UR50, UR42, 0x602, URZ ;  /* 0x000006022a327890 */ /* 0x000fe2000fffe03f */
[----:B------:R-:W1:Y:S01]  /*2470*/  MUFU.TANH R9, R97 ;  /* 0x0000006100097308 */ /* 0x000e620000002400 */
[----:B------:R-:W-:Y:S01]  /*2480*/  UMOV UR51, 0x80000020 ;  /* 0x8000002000337882 */ /* 0x000fe20000000000 */
[C---:B------:R-:W-:Y:S01]  /*2490*/  FMUL.FTZ R102, R0.reuse, R102 ;  /* 0x0000006600667220 */ /* 0x040fe20000410000 */
[C---:B------:R-:W-:Y:S01]  /*24a0*/  FMUL.FTZ R92, R0.reuse, R92 ;  /* 0x0000005c005c7220 */ /* 0x040fe20000410000 */
[C---:B------:R-:W-:Y:S01]  /*24b0*/  FMUL.FTZ R103, R0.reuse, R103 ;  /* 0x0000006700677220 */ /* 0x040fe20000410000 */
[C---:B------:R-:W-:Y:S01]  /*24c0*/  FMUL.FTZ R93, R0.reuse, R93 ;  /* 0x0000005d005d7220 */ /* 0x040fe20000410000 */
[C---:B------:R-:W-:Y:S01]  /*24d0*/  FMUL.FTZ R106, R0.reuse, R106 ;  /* 0x0000006a006a7220 */ /* 0x040fe20000410000 */
[C---:B------:R-:W-:Y:S01]  /*24e0*/  FMUL.FTZ R96, R0.reuse, R96 ;  /* 0x0000006000607220 */ /* 0x040fe20000410000 */
[----:B------:R-:W-:Y:S01]  /*24f0*/  MUFU.TANH R99, R99 ;  /* 0x0000006300637308 */ /* 0x000fe20000002400 */
[C---:B------:R-:W-:Y:S01]  /*2500*/  FMUL.FTZ R107, R0.reuse, R107 ;  /* 0x0000006b006b7220 */ /* 0x040fe20000410000 */
[C---:B------:R-:W-:Y:S01]  /*2510*/  FMUL.FTZ R100, R0.reuse, R100 ;  /* 0x0000006400647220 */ /* 0x040fe20000410000 */
[C---:B------:R-:W-:Y:S01]  /*2520*/  FMUL.FTZ R101, R0.reuse, R101 ;  /* 0x0000006500657220 */ /* 0x040fe20000410000 */
[C---:B------:R-:W-:Y:S01]  /*2530*/  FMUL.FTZ R104, R0.reuse, R104 ;  /* 0x0000006800687220 */ /* 0x040fe20000410000 */
[----:B------:R-:W-:-:S03]  /*2540*/  FMUL.FTZ R105, R0, R105 ;  /* 0x0000006900697220 */ /* 0x000fc60000410000 */
[----:B------:R-:W-:Y:S01]  /*2550*/  MUFU.TANH R94, R94 ;  /* 0x0000005e005e7308 */ /* 0x000fe20000002400 */
[----:B-1----:R-:W-:-:S07]  /*2560*/  FSEL R9, R9, -INF , P2 ;  /* 0xff80000009097808 */ /* 0x002fce0001000000 */
[----:B------:R-:W1:Y:S08]  /*2570*/  MUFU.TANH R10, R95 ;  /* 0x0000005f000a7308 */ /* 0x000e700000002400 */
[----:B------:R-:W-:Y:S08]  /*2580*/  MUFU.TANH R98, R98 ;  /* 0x0000006200627308 */ /* 0x000ff00000002400 */
[----:B------:R2:W3:Y:S01]  /*2590*/  MUFU.TANH R5, R92 ;  /* 0x0000005c00057308 */ /* 0x0004e20000002400 */
[----:B-1----:R-:W-:-:S07]  /*25a0*/  FSEL R10, R10, -INF , P5 ;  /* 0xff8000000a0a7808 */ /* 0x002fce0002800000 */
[----:B------:R-:W-:Y:S01]  /*25b0*/  MUFU.TANH R102, R102 ;  /* 0x0000006600667308 */ /* 0x000fe20000002400 */
[----:B--2---:R-:W-:-:S07]  /*25c0*/  IMAD.MOV.U32 R92, RZ, RZ, R25 ;  /* 0x000000ffff5c7224 */ /* 0x004fce00078e0019 */
[----:B------:R-:W1:Y:S01]  /*25d0*/  MUFU.TANH R4, R93 ;  /* 0x0000005d00047308 */ /* 0x000e620000002400 */
[----:B---3--:R-:W-:Y:S01]  /*25e0*/  FSEL R5, R5, -INF , P6 ;  /* 0xff80000005057808 */ /* 0x008fe20003000000 */
[----:B------:R-:W-:Y:S02]  /*25f0*/  WARPGROUP.DEPBAR.LE gsb0, 0x0 ;  /* 0x00008000000079c5 */ /* 0x000fe40000010000 */
[----:B------:R-:W-:Y:S01]  /*2600*/  WARPGROUP.ARRIVE ;  /* 0x00000000000079c5 */ /* 0x000fe20000000000 */
[C---:B------:R-:W-:Y:S01]  /*2610*/  FMUL.FTZ R78, R0.reuse, R78 ;  /* 0x0000004e004e7220 */ /* 0x040fe20000410000 */
[C---:B------:R-:W-:Y:S01]  /*2620*/  FMUL.FTZ R76, R0.reuse, R76 ;  /* 0x0000004c004c7220 */ /* 0x040fe20000410000 */
[C---:B------:R-:W-:Y:S01]  /*2630*/  FMUL.FTZ R89, R0.reuse, R89 ;  /* 0x0000005900597220 */ /* 0x040fe20000410000 */
[----:B------:R-:W-:Y:S01]  /*2640*/  MUFU.TANH R103, R103 ;  /* 0x0000006700677308 */ /* 0x000fe20000002400 */
[C---:B------:R-:W-:Y:S01]  /*2650*/  FMUL.FTZ R79, R0.reuse, R79 ;  /* 0x0000004f004f7220 */ /* 0x040fe20000410000 */
[----:B------:R-:W-:Y:S01]  /*2660*/  QGMMA.64x32x32.F32.E4M3.E4M3 R60, gdesc[UR48], R60, gsb0 ;  /* 0x00600000303c79f3 */ /* 0x000fe2000800083c */
[----:B------:R-:W-:Y:S01]  /*2670*/  UIADD3 UR50, UR42, 0x682, URZ ;  /* 0x000006822a327890 */ /* 0x000fe2000fffe03f */
[C---:B------:R-:W-:Y:S01]  /*2680*/  FMUL.FTZ R81, R0.reuse, R81 ;  /* 0x0000005100517220 */ /* 0x040fe20000410000 */
[----:B------:R-:W-:Y:S01]  /*2690*/  UMOV UR51, 0x80000020 ;  /* 0x8000002000337882 */ /* 0x000fe20000000000 */
[C---:B------:R-:W-:Y:S01]  /*26a0*/  FMUL.FTZ R82, R0.reuse, R82 ;  /* 0x0000005200527220 */ /* 0x040fe20000410000 */
[----:B------:R-:W-:Y:S01]  /*26b0*/  FMUL.FTZ R91, R0, R91 ;  /* 0x0000005b005b7220 */ /* 0x000fe20000410000 */
[----:B------:R-:W-:Y:S01]  /*26c0*/  MUFU.TANH R78, R78 ;  /* 0x0000004e004e7308 */ /* 0x000fe20000002400 */
[----:B-1----:R-:W-:Y:S01]  /*26d0*/  FSEL R4, R4, -INF , P5 ;  /* 0xff80000004047808 */ /* 0x002fe20002800000 */
[----:B------:R-:W-:Y:S01]  /*26e0*/  FMUL.FTZ R83, R0, R83 ;  /* 0x0000005300537220 */ /* 0x000fe20000410000 */
[----:B------:R-:W-:Y:S01]  /*26f0*/  ISETP.GT.AND P5, PT, R6, 0x18, PT ;  /* 0x000000180600780c */ /* 0x000fe20003fa4270 */
[C---:B------:R-:W-:Y:S01]  /*2700*/  FMUL.FTZ R86, R0.reuse, R86 ;  /* 0x0000005600567220 */ /* 0x040fe20000410000 */
[C---:B------:R-:W-:Y:S01]  /*2710*/  FMUL.FTZ R77, R0.reuse, R77 ;  /* 0x0000004d004d7220 */ /* 0x040fe20000410000 */
[C---:B------:R-:W-:Y:S01]  /*2720*/  FMUL.FTZ R87, R0.reuse, R87 ;  /* 0x0000005700577220 */ /* 0x040fe20000410000 */
[C---:B------:R-:W-:Y:S01]  /*2730*/  FMUL.FTZ R90, R0.reuse, R90 ;  /* 0x0000005a005a7220 */ /* 0x040fe20000410000 */
[----:B------:R1:W2:Y:S01]  /*2740*/  MUFU.TANH R7, R96 ;  /* 0x0000006000077308 */ /* 0x0002a20000002400 */
[C---:B------:R-:W-:Y:S01]  /*2750*/  FMUL.FTZ R80, R0.reuse, R80 ;  /* 0x0000005000507220 */ /* 0x040fe20000410000 */
[C---:B------:R-:W-:Y:S01]  /*2760*/  FMUL.FTZ R88, R0.reuse, R88 ;  /* 0x0000005800587220 */ /* 0x040fe20000410000 */
[C---:B------:R-:W-:Y:S01]  /*2770*/  FMUL.FTZ R84, R0.reuse, R84 ;  /* 0x0000005400547220 */ /* 0x040fe20000410000 */
[----:B------:R-:W-:-:S04]  /*2780*/  FMUL.FTZ R85, R0, R85 ;  /* 0x0000005500557220 */ /* 0x000fc80000410000 */
[----:B------:R-:W-:Y:S01]  /*2790*/  MUFU.TANH R21, R76 ;  /* 0x0000004c00157308 */ /* 0x000fe20000002400 */
[----:B-1----:R-:W-:-:S07]  /*27a0*/  IMAD.MOV.U32 R96, RZ, RZ, R25 ;  /* 0x000000ffff607224 */ /* 0x002fce00078e0019 */
[----:B------:R-:W-:Y:S01]  /*27b0*/  MUFU.TANH R26, R89 ;  /* 0x00000059001a7308 */ /* 0x000fe20000002400 */
[----:B--2---:R-:W-:-:S07]  /*27c0*/  FSEL R7, R7, -INF , P4 ;  /* 0xff80000007077808 */ /* 0x004fce0002000000 */
[----:B------:R-:W-:Y:S08]  /*27d0*/  MUFU.TANH R106, R106 ;  /* 0x0000006a006a7308 */ /* 0x000ff00000002400 */
[----:B------:R-:W-:Y:S08]  /*27e0*/  MUFU.TANH R95, R107 ;  /* 0x0000006b005f7308 */ /* 0x000ff00000002400 */
[----:B------:R-:W1:Y:S01]  /*27f0*/  MUFU.TANH R11, R100 ;  /* 0x00000064000b7308 */ /* 0x000e620000002400 */
[----:B------:R-:W-:-:S02]  /*2800*/  WARPGROUP.DEPBAR.LE gsb0, 0x0 ;  /* 0x00008000000079c5 */ /* 0x000fc40000010000 */
[----:B------:R-:W-:Y:S01]  /*2810*/  WARPGROUP.ARRIVE ;  /* 0x00000000000079c5 */ /* 0x000fe20000000000 */
[C---:B------:R-:W-:Y:S01]  /*2820*/  FMUL.FTZ R75, R0.reuse, R75 ;  /* 0x0000004b004b7220 */ /* 0x040fe20000410000 */
[C---:B------:R-:W-:Y:S01]  /*2830*/  FMUL.FTZ R67, R0.reuse, R67 ;  /* 0x0000004300437220 */ /* 0x040fe20000410000 */
[C---:B------:R-:W-:Y:S02]  /*2840*/  FMUL.FTZ R73, R0.reuse, R73 ;  /* 0x0000004900497220 */ /* 0x040fe40000410000 */
[----:B------:R2:W-:Y:S01]  /*2850*/  MUFU.TANH R12, R79 ;  /* 0x0000004f000c7308 */ /* 0x0005e20000002400 */
[C---:B------:R-:W-:Y:S01]  /*2860*/  FMUL.FTZ R62, R0.reuse, R62 ;  /* 0x0000003e003e7220 */ /* 0x040fe20000410000 */
[----:B------:R-:W-:Y:S01]  /*2870*/  QGMMA.64x32x32.F32.E4M3.E4M3 R44, gdesc[UR48], R44, gsb0 ;  /* 0x00600000302c79f3 */ /* 0x000fe2000800082c */
[----:B------:R-:W-:Y:S01]  /*2880*/  UIADD3 UR50, UR42, 0x702, URZ ;  /* 0x000007022a327890 */ /* 0x000fe2000fffe03f */
[C---:B------:R-:W-:Y:S01]  /*2890*/  FMUL.FTZ R60, R0.reuse, R60 ;  /* 0x0000003c003c7220 */ /* 0x040fe20000410000 */
[----:B------:R-:W-:Y:S01]  /*28a0*/  UMOV UR51, 0x80000020 ;  /* 0x8000002000337882 */ /* 0x000fe20000000000 */
[----:B-1----:R-:W-:Y:S01]  /*28b0*/  FSEL R11, R11, -INF , P3 ;  /* 0xff8000000b0b7808 */ /* 0x002fe20001800000 */
[----:B------:R-:W-:Y:S01]  /*28c0*/  FMUL.FTZ R65, R0, R65 ;  /* 0x0000004100417220 */ /* 0x000fe20000410000 */
[----:B------:R1:W-:Y:S01]  /*28d0*/  MUFU.TANH R129, R75 ;  /* 0x0000004b00817308 */ /* 0x0003e20000002400 */
[----:B--2---:R-:W-:Y:S01]  /*28e0*/  FSEL R79, R102, -INF , P3 ;  /* 0xff800000664f7808 */ /* 0x004fe20001800000 */
[----:B------:R-:W-:Y:S01]  /*28f0*/  FMUL.FTZ R63, R0, R63 ;  /* 0x0000003f003f7220 */ /* 0x000fe20000410000 */
[----:B------:R-:W-:Y:S01]  /*2900*/  ISETP.GT.AND P3, PT, R6, 0x21, PT ;  /* 0x000000210600780c */ /* 0x000fe20003f64270 */
[C---:B------:R-:W-:Y:S01]  /*2910*/  FMUL.FTZ R69, R0.reuse, R69 ;  /* 0x0000004500457220 */ /* 0x040fe20000410000 */
[C---:B------:R-:W-:Y:S01]  /*2920*/  FMUL.FTZ R66, R0.reuse, R66 ;  /* 0x0000004200427220 */ /* 0x040fe20000410000 */
[C---:B------:R-:W-:Y:S01]  /*2930*/  FMUL.FTZ R70, R0.reuse, R70 ;  /* 0x0000004600467220 */ /* 0x040fe20000410000 */
[C---:B------:R-:W-:Y:S01]  /*2940*/  FMUL.FTZ R61, R0.reuse, R61 ;  /* 0x0000003d003d7220 */ /* 0x040fe20000410000 */
[----:B------:R2:W-:Y:S01]  /*2950*/  MUFU.TANH R119, R67 ;  /* 0x0000004300777308 */ /* 0x0005e20000002400 */
[----:B-1----:R-:W-:Y:S01]  /*2960*/  FSEL R75, R99, -INF , P2 ;  /* 0xff800000634b7808 */ /* 0x002fe20001000000 */
[----:B------:R-:W-:Y:S01]  /*2970*/  FMUL.FTZ R68, R0, R68 ;  /* 0x0000004400447220 */ /* 0x000fe20000410000 */
[----:B------:R-:W-:Y:S01]  /*2980*/  ISETP.GT.AND P2, PT, R6, 0x20, PT ;  /* 0x000000200600780c */ /* 0x000fe20003f44270 */
[C---:B------:R-:W-:Y:S01]  /*2990*/  FMUL.FTZ R71, R0.reuse, R71 ;  /* 0x0000004700477220 */ /* 0x040fe20000410000 */
[C---:B------:R-:W-:Y:S01]  /*29a0*/  FMUL.FTZ R64, R0.reuse, R64 ;  /* 0x0000004000407220 */ /* 0x040fe20000410000 */
[----:B------:R-:W-:Y:S01]  /*29b0*/  FMUL.FTZ R74, R0, R74 ;  /* 0x0000004a004a7220 */ /* 0x000fe20000410000 */
[----:B------:R-:W-:Y:S01]  /*29c0*/  FSEL R89, R78, -INF , P2 ;  /* 0xff8000004e597808 */ /* 0x000fe20001000000 */
[----:B------:R1:W-:Y:S01]  /*29d0*/  MUFU.TANH R76, R73 ;  /* 0x00000049004c7308 */ /* 0x0003e20000002400 */
[----:B--2---:R-:W-:Y:S01]  /*29e0*/  FSEL R67, R94, -INF , P6 ;  /* 0xff8000005e437808 */ /* 0x004fe20003000000 */
[----:B------:R-:W-:Y:S01]  /*29f0*/  FMUL.FTZ R72, R0, R72 ;  /* 0x0000004800487220 */ /* 0x000fe20000410000 */
[----:B------:R-:W-:Y:S01]  /*2a00*/  ISETP.GT.AND P6, PT, R6, 0x11, PT ;  /* 0x000000110600780c */ /* 0x000fe20003fc4270 */
[--C-:B------:R-:W-:Y:S01]  /*2a10*/  IMAD.MOV.U32 R94, RZ, RZ, R25.reuse ;  /* 0x000000ffff5e7224 */ /* 0x100fe200078e0019 */
[----:B------:R-:W-:Y:S01]  /*2a20*/  FMNMX.FTZ R78, R67, R10, !PT ;  /* 0x0000000a434e7209 */ /* 0x000fe20007810000 */
[--C-:B------:R-:W-:Y:S01]  /*2a30*/  IMAD.MOV.U32 R100, RZ, RZ, R25.reuse ;  /* 0x000000ffff647224 */ /* 0x100fe200078e0019 */
[----:B------:R-:W-:Y:S01]  /*2a40*/  FSEL R21, R21, -INF , P2 ;  /* 0xff80000015157808 */ /* 0x000fe20001000000 */
[----:B------:R-:W2:Y:S01]  /*2a50*/  MUFU.TANH R13, R101 ;  /* 0x00000065000d7308 */ /* 0x000ea20000002400 */
[----:B-1----:R-:W-:Y:S01]  /*2a60*/  FSEL R73, R98, -INF , P4 ;  /* 0xff80000062497808 */ /* 0x002fe20002000000 */
[--C-:B------:R-:W-:Y:S01]  /*2a70*/  IMAD.MOV.U32 R98, RZ, RZ, R25.reuse ;  /* 0x000000ffff627224 */ /* 0x100fe200078e0019 */
[----:B------:R-:W-:Y:S01]  /*2a80*/  ISETP.GT.AND P4, PT, R6, 0x19, PT ;  /* 0x000000190600780c */ /* 0x000fe20003f84270 */
[----:B------:R-:W-:Y:S01]  /*2a90*/  IMAD.MOV.U32 R102, RZ, RZ, R25 ;  /* 0x000000ffff667224 */ /* 0x000fe200078e0019 */
[----:B------:R-:W-:-:S02]  /*2aa0*/  FMNMX.FTZ R78, R73, R78, !PT ;  /* 0x0000004e494e7209 */ /* 0x000fc40007810000 */
[----:B------:R-:W-:Y:S01]  /*2ab0*/  FSEL R95, R95, -INF , P4 ;  /* 0xff8000005f5f7808 */ /* 0x000fe20002000000 */
[----:B------:R1:W-:Y:S01]  /*2ac0*/  MUFU.TANH R14, R81 ;  /* 0x00000051000e7308 */ /* 0x0003e20000002400 */
[----:B------:R-:W-:Y:S02]  /*2ad0*/  FMNMX.FTZ R78, R75, R78, !PT ;  /* 0x0000004e4b4e7209 */ /* 0x000fe40007810000 */
[----:B------:R-:W-:Y:S02]  /*2ae0*/  ISETP.GT.AND P2, PT, R6, 0x31, PT ;  /* 0x000000310600780c */ /* 0x000fe40003f44270 */
[----:B------:R-:W-:-:S03]  /*2af0*/  FMNMX.FTZ R78, R79, R78, !PT ;  /* 0x0000004e4f4e7209 */ /* 0x000fc60007810000 */
[----:B------:R3:W4:Y:S01]  /*2b00*/  MUFU.TANH R15, R104 ;  /* 0x00000068000f7308 */ /* 0x0007220000002400 */
[----:B-1----:R-:W-:Y:S02]  /*2b10*/  FSEL R81, R103, -INF , P6 ;  /* 0xff80000067517808 */ /* 0x002fe40003000000 */
[----:B--2---:R-:W-:Y:S02]  /*2b20*/  FSEL R13, R13, -INF , P6 ;  /* 0xff8000000d0d7808 */ /* 0x004fe40003000000 */
[----:B------:R-:W-:Y:S02]  /*2b30*/  FMNMX.FTZ R78, R81, R78, !PT ;  /* 0x0000004e514e7209 */ /* 0x000fe40007810000 */
[----:B------:R-:W-:Y:S01]  /*2b40*/  ISETP.GT.AND P6, PT, R6, 0x28, PT ;  /* 0x000000280600780c */ /* 0x000fe20003fc4270 */
[----:B------:R-:W1:Y:S01]  /*2b50*/  MUFU.TANH R82, R82 ;  /* 0x0000005200527308 */ /* 0x000e620000002400 */
[----:B---3--:R-:W-:Y:S01]  /*2b60*/  IMAD.MOV.U32 R104, RZ, RZ, R25 ;  /* 0x000000ffff687224 */ /* 0x008fe200078e0019 */
[----:B------:R-:W-:-:S02]  /*2b70*/  WARPGROUP.DEPBAR.LE gsb0, 0x0 ;  /* 0x00008000000079c5 */ /* 0x000fc40000010000 */
[----:B------:R-:W-:-:S04]  /*2b80*/  WARPGROUP.ARRIVE ;  /* 0x00000000000079c5 */ /* 0x000fc80000000000 */
[----:B------:R2:W-:Y:S01]  /*2b90*/  MUFU.TANH R113, R91 ;  /* 0x0000005b00717308 */ /* 0x0005e20000002400 */
[C---:B------:R-:W-:Y:S01]  /*2ba0*/  FMUL.FTZ R19, R0.reuse, R50 ;  /* 0x0000003200137220 */ /* 0x040fe20000410000 */
[----:B----4-:R-:W-:Y:S01]  /*2bb0*/  FSEL R15, R15, -INF , P5 ;  /* 0xff8000000f0f7808 */ /* 0x010fe20002800000 */
[C---:B------:R-:W-:Y:S01]  /*2bc0*/  FMUL.FTZ R44, R0.reuse, R44 ;  /* 0x0000002c002c7220 */ /* 0x040fe20000410000 */
[C---:B------:R-:W-:Y:S01]  /*2bd0*/  FMUL.FTZ R46, R0.reuse, R46 ;  /* 0x0000002e002e7220 */ /* 0x040fe20000410000 */
[----:B------:R-:W-:Y:S01]  /*2be0*/  QGMMA.64x32x32.F32.E4M3.E4M3 R28, gdesc[UR48], R28, gsb0 ;  /* 0x00600000301c79f3 */ /* 0x000fe2000800081c */
[C---:B------:R-:W-:Y:S01]  /*2bf0*/  FMUL.FTZ R45, R0.reuse, R45 ;  /* 0x0000002d002d7220 */ /* 0x040fe20000410000 */
[----:B------:R-:W-:Y:S01]  /*2c00*/  FMUL.FTZ R53, R0, R53 ;  /* 0x0000003500357220 */ /* 0x000fe20000410000 */
[----:B------:R-:W-:Y:S01]  /*2c10*/  MUFU.TANH R105, R105 ;  /* 0x0000006900697308 */ /* 0x000fe20000002400 */
[----:B--2---:R-:W-:Y:S01]  /*2c20*/  FSEL R91, R106, -INF , P5 ;  /* 0xff8000006a5b7808 */ /* 0x004fe20002800000 */
[----:B------:R-:W-:Y:S01]  /*2c30*/  FMUL.FTZ R55, R0, R55 ;  /* 0x0000003700377220 */ /* 0x000fe20000410000 */
[----:B------:R-:W-:Y:S01]  /*2c40*/  ISETP.GT.AND P5, PT, R6, 0x29, PT ;  /* 0x000000290600780c */ /* 0x000fe20003fa4270 */
[C---:B------:R-:W-:Y:S01]  /*2c50*/  FMUL.FTZ R51, R0.reuse, R51 ;  /* 0x0000003300337220 */ /* 0x040fe20000410000 */
[----:B------:R-:W-:Y:S01]  /*2c60*/  FMNMX.FTZ R78, R91, R78, !PT ;  /* 0x0000004e5b4e7209 */ /* 0x000fe20007810000 */
[----:B------:R-:W-:Y:S01]  /*2c70*/  FMUL.FTZ R47, R0, R47 ;  /* 0x0000002f002f7220 */ /* 0x000fe20000410000 */
[----:B-1----:R-:W-:Y:S01]  /*2c80*/  FSEL R97, R82, -INF , P6 ;  /* 0xff80000052617808 */ /* 0x002fe20003000000 */
[----:B------:R-:W1:Y:S01]  /*2c90*/  MUFU.TANH R83, R83 ;  /* 0x0000005300537308 */ /* 0x000e620000002400 */
[----:B------:R-:W-:Y:S01]  /*2ca0*/  FMNMX.FTZ R78, R95, R78, !PT ;  /* 0x0000004e5f4e7209 */ /* 0x000fe20007810000 */
[C---:B------:R-:W-:Y:S01]  /*2cb0*/  FMUL.FTZ R49, R0.reuse, R49 ;  /* 0x0000003100317220 */ /* 0x040fe20000410000 */
[C---:B------:R-:W-:Y:S01]  /*2cc0*/  FMUL.FTZ R52, R0.reuse, R52 ;  /* 0x0000003400347220 */ /* 0x040fe20000410000 */
[C---:B------:R-:W-:Y:S01]  /*2cd0*/  FMUL.FTZ R57, R0.reuse, R57 ;  /* 0x0000003900397220 */ /* 0x040fe20000410000 */
[----:B------:R-:W-:Y:S01]  /*2ce0*/  FMNMX.FTZ R78, R89, R78, !PT ;  /* 0x0000004e594e7209 */ /* 0x000fe20007810000 */
[C---:B------:R-:W-:Y:S01]  /*2cf0*/  FMUL.FTZ R56, R0.reuse, R56 ;  /* 0x0000003800387220 */ /* 0x040fe20000410000 */
[C---:B------:R-:W-:Y:S01]  /*2d00*/  FMUL.FTZ R58, R0.reuse, R58 ;  /* 0x0000003a003a7220 */ /* 0x040fe20000410000 */
[----:B------:R-:W-:Y:S01]  /*2d10*/  MUFU.TANH R86, R86 ;  /* 0x0000005600567308 */ /* 0x000fe20000002400 */
[----:B------:R-:W-:Y:S01]  /*2d20*/  FMUL.FTZ R48, R0, R48 ;  /* 0x0000003000307220 */ /* 0x000fe20000410000 */
[----:B------:R-:W-:-:S06]  /*2d30*/  IMAD.MOV.U32 R106, RZ, RZ, R25 ;  /* 0x000000ffff6a7224 */ /* 0x000fcc00078e0019 */
[----:B------:R-:W2:Y:S01]  /*2d40*/  MUFU.TANH R77, R77 ;  /* 0x0000004d004d7308 */ /* 0x000ea20000002400 */
[----:B-1----:R-:W-:-:S07]  /*2d50*/  FSEL R93, R83, -INF , P5 ;  /* 0xff800000535d7808 */ /* 0x002fce0002800000 */
[----:B------:R1:W3:Y:S08]  /*2d60*/  MUFU.TANH R20, R87 ;  /* 0x0000005700147308 */ /* 0x0002f00000002400 */
[----:B------:R4:W5:Y:S01]  /*2d70*/  MUFU.TANH R27, R80 ;  /* 0x00000050001b7308 */ /* 0x0009620000002400 */
[----:B-1----:R-:W-:Y:S02]  /*2d80*/  FSEL R87, R12, -INF , P3 ;  /* 0xff8000000c577808 */ /* 0x002fe40001800000 */
[----:B--2---:R-:W-:-:S02]  /*2d90*/  FSEL R23, R77, -INF , P3 ;  /* 0xff8000004d177808 */ /* 0x004fc40001800000 */
[----:B------:R-:W-:Y:S02]  /*2da0*/  FMNMX.FTZ R78, R87, R78, !PT ;  /* 0x0000004e574e7209 */ /* 0x000fe40007810000 */
[----:B------:R-:W-:Y:S01]  /*2db0*/  ISETP.GT.AND P3, PT, R6, 0x38, PT ;  /* 0x000000380600780c */ /* 0x000fe20003f64270 */
[----:B------:R-:W1:Y:S01]  /*2dc0*/  MUFU.TANH R90, R90 ;  /* 0x0000005a005a7308 */ /* 0x000e620000002400 */
[----:B------:R-:W-:Y:S01]  /*2dd0*/  FMNMX.FTZ R78, R97, R78, !PT ;  /* 0x0000004e614e7209 */ /* 0x000fe20007810000 */
[----:B----4-:R-:W-:Y:S01]  /*2de0*/  FMUL.FTZ R80, R0, R59 ;  /* 0x0000003b00507220 */ /* 0x010fe20000410000 */
[----:B---3--:R-:W-:Y:S02]  /*2df0*/  FSEL R99, R20, -INF , P2 ;  /* 0xff80000014637808 */ /* 0x008fe40001000000 */
[----:B------:R-:W-:-:S03]  /*2e00*/  FMNMX.FTZ R78, R93, R78, !PT ;  /* 0x0000004e5d4e7209 */ /* 0x000fc60007810000 */
[----:B------:R2:W-:Y:S01]  /*2e10*/  MUFU.TANH R135, R19 ;  /* 0x0000001300877308 */ /* 0x0005e20000002400 */
[----:B-----5:R-:W-:Y:S01]  /*2e20*/  FSEL R27, R27, -INF , P6 ;  /* 0xff8000001b1b7808 */ /* 0x020fe20003000000 */
[----:B------:R-:W-:Y:S02]  /*2e30*/  WARPGROUP.DEPBAR.LE gsb0, 0x0 ;  /* 0x00008000000079c5 */ /* 0x000fe40000010000 */
[----:B------:R-:W-:Y:S01]  /*2e40*/  ISETP.GT.AND P6, PT, R6, 0x39, PT ;  /* 0x000000390600780c */ /* 0x000fe20003fc4270 */
[C---:B------:R-:W-:Y:S01]  /*2e50*/  FMUL.FTZ R20, R0.reuse, R31 ;  /* 0x0000001f00147220 */ /* 0x040fe20000410000 */
[C---:B------:R-:W-:Y:S01]  /*2e60*/  FMUL.FTZ R32, R0.reuse, R32 ;  /* 0x0000002000207220 */ /* 0x040fe20000410000 */
[C---:B------:R-:W-:Y:S01]  /*2e70*/  FMUL.FTZ R34, R0.reuse, R34 ;  /* 0x0000002200227220 */ /* 0x040fe20000410000 */
[----:B------:R-:W-:Y:S01]  /*2e80*/  MUFU.TANH R88, R88 ;  /* 0x0000005800587308 */ /* 0x000fe20000002400 */
[----:B--2---:R-:W-:Y:S01]  /*2e90*/  FSEL R19, R105, -INF , P4 ;  /* 0xff80000069137808 */ /* 0x004fe20002000000 */
[----:B------:R-:W-:Y:S01]  /*2ea0*/  FMUL.FTZ R28, R0, R28 ;  /* 0x0000001c001c7220 */ /* 0x000fe20000410000 */
[----:B------:R-:W-:Y:S01]  /*2eb0*/  ISETP.GT.AND P4, PT, R6, 0x30, PT ;  /* 0x000000300600780c */ /* 0x000fe20003f84270 */
[----:B------:R-:W-:Y:S01]  /*2ec0*/  FMUL.FTZ R30, R0, R30 ;  /* 0x0000001e001e7220 */ /* 0x000fe20000410000 */
[----:B-1----:R-:W-:Y:S01]  /*2ed0*/  FSEL R109, R90, -INF , P3 ;  /* 0xff8000005a6d7808 */ /* 0x002fe20001800000 */
[----:B------:R-:W-:Y:S01]  /*2ee0*/  FMUL.FTZ R38, R0, R38 ;  /* 0x0000002600267220 */ /* 0x000fe20000410000 */
[----:B------:R-:W-:Y:S01]  /*2ef0*/  FSEL R101, R86, -INF , P4 ;  /* 0xff80000056657808 */ /* 0x000fe20002000000 */
[----:B------:R-:W-:Y:S01]  /*2f00*/  MUFU.TANH R84, R84 ;  /* 0x0000005400547308 */ /* 0x000fe20000002400 */
[----:B------:R-:W-:Y:S01]  /*2f10*/  FSEL R113, R113, -INF , P6 ;  /* 0xff80000071717808 */ /* 0x000fe20003000000 */
[C---:B------:R-:W-:Y:S01]  /*2f20*/  FMUL.FTZ R42, R0.reuse, R42 ;  /* 0x0000002a002a7220 */ /* 0x040fe20000410000 */
[----:B------:R-:W-:Y:S01]  /*2f30*/  FMNMX.FTZ R78, R101, R78, !PT ;  /* 0x0000004e654e7209 */ /* 0x000fe20007810000 */
[C---:B------:R-:W-:Y:S01]  /*2f40*/  FMUL.FTZ R36, R0.reuse, R36 ;  /* 0x0000002400247220 */ /* 0x040fe20000410000 */
[C---:B------:R-:W-:Y:S01]  /*2f50*/  FMUL.FTZ R33, R0.reuse, R33 ;  /* 0x0000002100217220 */ /* 0x040fe20000410000 */
[C---:B------:R-:W-:Y:S01]  /*2f60*/  FMUL.FTZ R37, R0.reuse, R37 ;  /* 0x0000002500257220 */ /* 0x040fe20000410000 */
[----:B------:R-:W-:Y:S01]  /*2f70*/  FMNMX.FTZ R78, R99, R78, !PT ;  /* 0x0000004e634e7209 */ /* 0x000fe20007810000 */
[----:B------:R-:W1:Y:S01]  /*2f80*/  MUFU.TANH R62, R62 ;  /* 0x0000003e003e7308 */ /* 0x000e620000002400 */
[C---:B------:R-:W-:Y:S01]  /*2f90*/  FMUL.FTZ R40, R0.reuse, R40 ;  /* 0x0000002800287220 */ /* 0x040fe20000410000 */
[----:B------:R-:W-:Y:S01]  /*2fa0*/  FMUL.FTZ R41, R0, R41 ;  /* 0x0000002900297220 */ /* 0x000fe20000410000 */
[----:B------:R-:W-:Y:S01]  /*2fb0*/  FMNMX.FTZ R78, R109, R78, !PT ;  /* 0x0000004e6d4e7209 */ /* 0x000fe20007810000 */
[----:B------:R-:W-:-:S03]  /*2fc0*/  IMAD.MOV.U32 R90, RZ, RZ, R25 ;  /* 0x000000ffff5a7224 */ /* 0x000fc600078e0019 */
[----:B------:R-:W-:Y:S01]  /*2fd0*/  FMNMX.FTZ R78, R113, R78, !PT ;  /* 0x0000004e714e7209 */ /* 0x000fe20007810000 */
[----:B------:R-:W2:Y:S08]  /*2fe0*/  MUFU.TANH R60, R60 ;  /* 0x0000003c003c7308 */ /* 0x000eb00000002400 */
[----:B------:R-:W-:Y:S08]  /*2ff0*/  MUFU.TANH R65, R65 ;  /* 0x0000004100417308 */ /* 0x000ff00000002400 */
[----:B------:R-:W-:Y:S08]  /*3000*/  MUFU.TANH R85, R85 ;  /* 0x0000005500557308 */ /* 0x000ff00000002400 */
[----:B------:R-:W-:Y:S08]  /*3010*/  MUFU.TANH R63, R63 ;  /* 0x0000003f003f7308 */ /* 0x000ff00000002400 */
[----:B------:R-:W3:Y:S08]  /*3020*/  MUFU.TANH R69, R69 ;  /* 0x0000004500457308 */ /* 0x000ef00000002400 */
[----:B------:R4:W-:Y:S08]  /*3030*/  MUFU.TANH R24, R45 ;  /* 0x0000002d00187308 */ /* 0x0009f00000002400 */
[----:B------:R-:W5:Y:S01]  /*3040*/  MUFU.TANH R44, R44 ;  /* 0x0000002c002c7308 */ /* 0x000f620000002400 */
[----:B----4-:R-:W-:-:S07]  /*3050*/  FMUL.FTZ R45, R0, R54 ;  /* 0x00000036002d7220 */ /* 0x010fce0000410000 */
[----:B------:R-:W4:Y:S08]  /*3060*/  MUFU.TANH R46, R46 ;  /* 0x0000002e002e7308 */ /* 0x000f300000002400 */
[----:B------:R-:W-:Y:S08]  /*3070*/  MUFU.TANH R66, R66 ;  /* 0x0000004200427308 */ /* 0x000ff00000002400 */
[----:B------:R0:W-:Y:S08]  /*3080*/  MUFU.TANH R139, R45 ;  /* 0x0000002d008b7308 */ /* 0x0001f00000002400 */
[----:B------:R2:W-:Y:S01]  /*3090*/  MUFU.TANH R54, R53 ;  /* 0x0000003500367308 */ /* 0x0005e20000002400 */
[----:B0-----:R-:W-:Y:S01]  /*30a0*/  FSEL R45, R14, -INF , P5 ;  /* 0xff8000000e2d7808 */ /* 0x001fe20002800000 */
[----:B------:R-:W-:Y:S01]  /*30b0*/  FMUL.FTZ R14, R0, R29 ;  /* 0x0000001d000e7220 */ /* 0x000fe20000410000 */
[----:B------:R-:W-:-:S04]  /*30c0*/  ISETP.GT.AND P5, PT, R6, 0x40, PT ;  /* 0x000000400600780c */ /* 0x000fc80003fa4270 */
[----:B-1----:R-:W-:Y:S01]  /*30d0*/  FSEL R111, R62, -INF , P5 ;  /* 0xff8000003e6f7808 */ /* 0x002fe20002800000 */
[----:B------:R0:W-:Y:S01]  /*30e0*/  MUFU.TANH R141, R55 ;  /* 0x00000037008d7308 */ /* 0x0001e20000002400 */
[----:B--2---:R-:W-:Y:S01]  /*30f0*/  FSEL R53, R26, -INF , P6 ;  /* 0xff8000001a357808 */ /* 0x004fe20003000000 */
[----:B------:R-:W-:Y:S01]  /*3100*/  FMUL.FTZ R26, R0, R39 ;  /* 0x00000027001a7220 */ /* 0x000fe20000410000 */
[----:B------:R-:W-:Y:S02]  /*3110*/  FMNMX.FTZ R78, R111, R78, !PT ;  /* 0x0000004e6f4e7209 */ /* 0x000fe40007810000 */
[----:B------:R-:W-:-:S03]  /*3120*/  ISETP.GT.AND P6, PT, R6, 0x50, PT ;  /* 0x000000500600780c */ /* 0x000fc60003fc4270 */
[----:B------:R1:W-:Y:S01]  /*3130*/  MUFU.TANH R137, R51 ;  /* 0x0000003300897308 */ /* 0x0003e20000002400 */
[----:B0-----:R-:W-:Y:S02]  /*3140*/  FSEL R55, R60, -INF , P5 ;  /* 0xff8000003c377808 */ /* 0x001fe40002800000 */
[----:B------:R-:W-:-:S04]  /*3150*/  ISETP.GT.AND P5, PT, R6, 0x51, PT ;  /* 0x000000510600780c */ /* 0x000fc80003fa4270 */
[----:B---3--:R-:W-:Y:S01]  /*3160*/  FSEL R31, R69, -INF , P5 ;  /* 0xff800000451f7808 */ /* 0x008fe20002800000 */
[----:B------:R0:W-:Y:S01]  /*3170*/  MUFU.TANH R131, R47 ;  /* 0x0000002f00837308 */ /* 0x0001e20000002400 */
[----:B-1----:R-:W-:Y:S01]  /*3180*/  FSEL R51, R88, -INF , P3 ;  /* 0xff80000058337808 */ /* 0x002fe20001800000 */
[----:B------:R-:W-:Y:S01]  /*3190*/  IMAD.MOV.U32 R88, RZ, RZ, R25 ;  /* 0x000000ffff587224 */ /* 0x000fe200078e0019 */
[----:B------:R-:W-:-:S04]  /*31a0*/  ISETP.GT.AND P3, PT, R6, 0x49, PT ;  /* 0x000000490600780c */ /* 0x000fc80003f64270 */
[----:B------:R-:W-:Y:S01]  /*31b0*/  FSEL R29, R65, -INF , P3 ;  /* 0xff800000411d7808 */ /* 0x000fe20001800000 */
[----:B------:R-:W1:Y:S01]  /*31c0*/  MUFU.TANH R70, R70 ;  /* 0x0000004600467308 */ /* 0x000e620000002400 */
[----:B0-----:R-:W-:Y:S02]  /*31d0*/  FSEL R47, R84, -INF , P4 ;  /* 0xff800000542f7808 */ /* 0x001fe40002000000 */
[C---:B------:R-:W-:Y:S02]  /*31e0*/  ISETP.GT.AND P4, PT, R6.reuse, 0x41, PT ;  /* 0x000000410600780c */ /* 0x040fe40003f84270 */
[----:B------:R-:W-:Y:S02]  /*31f0*/  FSEL R119, R119, -INF , P3 ;  /* 0xff80000077777808 */ /* 0x000fe40001800000 */
[----:B------:R-:W-:Y:S01]  /*3200*/  ISETP.GT.AND P3, PT, R6, 0x60, PT ;  /* 0x000000600600780c */ /* 0x000fe20003f64270 */
[----:B------:R-:W0:Y:S01]  /*3210*/  MUFU.TANH R20, R20 ;  /* 0x0000001400147308 */ /* 0x000e220000002400 */
[----:B------:R-:W-:-:S02]  /*3220*/  FSEL R115, R63, -INF , P4 ;  /* 0xff8000003f737808 */ /* 0x000fc40002000000 */
[----:B-----5:R-:W-:Y:S02]  /*3230*/  FSEL R69, R44, -INF , P3 ;  /* 0xff8000002c457808 */ /* 0x020fe40001800000 */
[----:B----4-:R-:W-:Y:S02]  /*3240*/  FSEL R133, R46, -INF , P3 ;  /* 0xff8000002e857808 */ /* 0x010fe40001800000 */
[----:B------:R-:W-:Y:S01]  /*3250*/  FMNMX.FTZ R78, R115, R78, !PT ;  /* 0x0000004e734e7209 */ /* 0x000fe20007810000 */
[----:B------:R-:W-:Y:S01]  /*3260*/  MUFU.TANH R61, R61 ;  /* 0x0000003d003d7308 */ /* 0x000fe20000002400 */
[----:B------:R-:W-:Y:S02]  /*3270*/  ISETP.GT.AND P3, PT, R6, 0x71, PT ;  /* 0x000000710600780c */ /* 0x000fe40003f64270 */
[----:B-1----:R-:W-:Y:S02]  /*3280*/  FSEL R121, R70, -INF , P6 ;  /* 0xff80000046797808 */ /* 0x002fe40003000000 */
[----:B------:R-:W-:-:S03]  /*3290*/  FSEL R141, R141, -INF , P3 ;  /* 0xff8000008d8d7808 */ /* 0x000fc60001800000 */
[----:B------:R1:W-:Y:S08]  /*32a0*/  MUFU.TANH R50, R49 ;  /* 0x0000003100327308 */ /* 0x0003f00000002400 */
[----:B------:R-:W-:Y:S01]  /*32b0*/  MUFU.TANH R68, R68 ;  /* 0x0000004400447308 */ /* 0x000fe20000002400 */
[----:B-1----:R-:W-:Y:S02]  /*32c0*/  FSEL R49, R85, -INF , P2 ;  /* 0xff80000055317808 */ /* 0x002fe40001000000 */
[----:B------:R-:W-:-:S02]  /*32d0*/  ISETP.GT.AND P2, PT, R6, 0x48, PT ;  /* 0x000000480600780c */ /* 0x000fc40003f44270 */
[----:B------:R-:W-:Y:S02]  /*32e0*/  FSEL R85, R54, -INF , P3 ;  /* 0xff80000036557808 */ /* 0x000fe40001800000 */
[----:B------:R-:W-:Y:S01]  /*32f0*/  FSEL R117, R66, -INF , P2 ;  /* 0xff80000042757808 */ /* 0x000fe20001000000 */
[----:B------:R-:W1:Y:S01]  /*3300*/  MUFU.TANH R71, R71 ;  /* 0x0000004700477308 */ /* 0x000e620000002400 */
[----:B------:R-:W-:Y:S02]  /*3310*/  ISETP.GT.AND P3, PT, R6, 0x81, PT ;  /* 0x000000810600780c */ /* 0x000fe40003f64270 */
[----:B------:R-:W-:Y:S02]  /*3320*/  FMNMX.FTZ R78, R117, R78, !PT ;  /* 0x0000004e754e7209 */ /* 0x000fe40007810000 */
[----:B0-----:R-:W-:Y:S01]  /*3330*/  FSEL R149, R20, -INF , P3 ;  /* 0xff80000014957808 */ /* 0x001fe20001800000 */
[----:B------:R-:W-:Y:S01]  /*3340*/  FMUL.FTZ R20, R0, R43 ;  /* 0x0000002b00147220 */ /* 0x000fe20000410000 */
[----:B------:R-:W-:Y:S01]  /*3350*/  FMNMX.FTZ R78, R119, R78, !PT ;  /* 0x0000004e774e7209 */ /* 0x000fe20007810000 */
[----:B------:R-:W0:Y:S03]  /*3360*/  MUFU.TANH R64, R64 ;  /* 0x0000004000407308 */ /* 0x000e260000002400 */
[----:B------:R-:W-:-:S05]  /*3370*/  FMNMX.FTZ R78, R121, R78, !PT ;  /* 0x0000004e794e7209 */ /* 0x000fca0007810000 */
[----:B------:R-:W2:Y:S01]  /*3380*/  MUFU.TANH R74, R74 ;  /* 0x0000004a004a7308 */ /* 0x000ea20000002400 */
[----:B-1----:R-:W-:Y:S02]  /*3390*/  FSEL R123, R71, -INF , P5 ;  /* 0xff800000477b7808 */ /* 0x002fe40002800000 */
[----:B------:R-:W-:Y:S02]  /*33a0*/  ISETP.GT.AND P5, PT, R6, 0x68, PT ;  /* 0x000000680600780c */ /* 0x000fe40003fa4270 */
[----:B------:R-:W-:Y:S02]  /*33b0*/  FMNMX.FTZ R78, R123, R78, !PT ;  /* 0x0000004e7b4e7209 */ /* 0x000fe40007810000 */
[----:B------:R-:W-:Y:S01]  /*33c0*/  FSEL R135, R135, -INF , P5 ;  /* 0xff80000087877808 */ /* 0x000fe20002800000 */
[----:B------:R-:W1:Y:S01]  /*33d0*/  MUFU.TANH R52, R52 ;  /* 0x0000003400347308 */ /* 0x000e620000002400 */
[----:B0-----:R-:W-:Y:S02]  /*33e0*/  FSEL R59, R64, -INF , P2 ;  /* 0xff800000403b7808 */ /* 0x001fe40001000000 */
[----:B------:R-:W-:-:S04]  /*33f0*/  ISETP.GT.AND P2, PT, R6, 0x59, PT ;  /* 0x000000590600780c */ /* 0x000fc80003f44270 */
[----:B------:R-:W-:Y:S01]  /*3400*/  FSEL R65, R76, -INF , P2 ;  /* 0xff8000004c417808 */ /* 0x000fe20001000000 */
[----:B------:R0:W-:Y:S01]  /*3410*/  MUFU.TANH R12, R57 ;  /* 0x00000039000c7308 */ /* 0x0001e20000002400 */
[----:B------:R-:W-:Y:S02]  /*3420*/  FSEL R129, R129, -INF , P2 ;  /* 0xff80000081817808 */ /* 0x000fe40001000000 */
[----:B------:R-:W-:-:S04]  /*3430*/  ISETP.GT.AND P2, PT, R6, 0x70, PT ;  /* 0x000000700600780c */ /* 0x000fc80003f44270 */
[----:B------:R-:W-:Y:S01]  /*3440*/  FSEL R139, R139, -INF , P2 ;  /* 0xff8000008b8b7808 */ /* 0x000fe20001000000 */
[----:B------:R-:W-:Y:S01]  /*3450*/  MUFU.TANH R32, R32 ;  /* 0x0000002000207308 */ /* 0x000fe20000002400 */
[----:B0-----:R-:W-:Y:S02]  /*3460*/  FSEL R57, R61, -INF , P4 ;  /* 0xff8000003d397808 */ /* 0x001fe40002000000 */
[----:B------:R-:W-:Y:S02]  /*3470*/  ISETP.GT.AND P4, PT, R6, 0x58, PT ;  /* 0x000000580600780c */ /* 0x000fe40003f84270 */
[----:B------:R-:W-:Y:S02]  /*3480*/  FSEL R61, R68, -INF , P6 ;  /* 0xff800000443d7808 */ /* 0x000fe40003000000 */
[----:B------:R-:W-:Y:S01]  /*3490*/  ISETP.GT.AND P6, PT, R6, 0x61, PT ;  /* 0x000000610600780c */ /* 0x000fe20003fc4270 */
[----:B------:R-:W0:Y:S01]  /*34a0*/  MUFU.TANH R34, R34 ;  /* 0x0000002200227308 */ /* 0x000e220000002400 */
[----:B--2---:R-:W-:-:S02]  /*34b0*/  FSEL R125, R74, -INF , P4 ;  /* 0xff8000004a7d7808 */ /* 0x004fc40002000000 */
[----:B------:R-:W-:Y:S01]  /*34c0*/  FSEL R71, R24, -INF , P6 ;  /* 0xff80000018477808 */ /* 0x000fe20003000000 */
[----:B------:R-:W-:Y:S01]  /*34d0*/  FMUL.FTZ R24, R0, R35 ;  /* 0x0000002300187220 */ /* 0x000fe20000410000 */
[----:B------:R-:W-:Y:S02]  /*34e0*/  FMNMX.FTZ R78, R125, R78, !PT ;  /* 0x0000004e7d4e7209 */ /* 0x000fe40007810000 */
[----:B-1----:R-:W-:Y:S01]  /*34f0*/  FSEL R83, R52, -INF , P2 ;  /* 0xff80000034537808 */ /* 0x002fe20001000000 */
[----:B------:R-:W1:Y:S01]  /*3500*/  MUFU.TANH R72, R72 ;  /* 0x0000004800487308 */ /* 0x000e620000002400 */
[----:B------:R-:W-:Y:S02]  /*3510*/  FMNMX.FTZ R78, R129, R78, !PT ;  /* 0x0000004e814e7209 */ /* 0x000fe40007810000 */
[----:B------:R-:W-:Y:S02]  /*3520*/  ISETP.GT.AND P2, PT, R6, 0x88, PT ;  /* 0x000000880600780c */ /* 0x000fe40003f44270 */
[----:B------:R-:W-:-:S02]  /*3530*/  FSEL R131, R131, -INF , P6 ;  /* 0xff80000083837808 */ /* 0x000fc40003000000 */
[----:B------:R-:W-:Y:S01]  /*3540*/  FMNMX.FTZ R78, R133, R78, !PT ;  /* 0x0000004e854e7209 */ /* 0x000fe20007810000 */
[----:B------:R-:W2:Y:S01]  /*3550*/  MUFU.TANH R20, R20 ;  /* 0x0000001400147308 */ /* 0x000ea20000002400 */
[----:B0-----:R-:W-:Y:S02]  /*3560*/  FSEL R151, R34, -INF , P2 ;  /* 0xff80000022977808 */ /* 0x001fe40001000000 */
[----:B------:R-:W-:Y:S02]  /*3570*/  FSEL R107, R32, -INF , P2 ;  /* 0xff800000206b7808 */ /* 0x000fe40001000000 */
[C---:B------:R-:W-:Y:S02]  /*3580*/  ISETP.GT.AND P2, PT, R6.reuse, 0x99, PT ;  /* 0x000000990600780c */ /* 0x040fe40003f44270 */
[----:B------:R-:W-:Y:S01]  /*3590*/  ISETP.GT.AND P6, PT, R6, 0x78, PT ;  /* 0x000000780600780c */ /* 0x000fe20003fc4270 */
[----:B------:R-:W0:Y:S01]  /*35a0*/  MUFU.TANH R56, R56 ;  /* 0x0000003800387308 */ /* 0x000e220000002400 */
[----:B-1----:R-:W-:-:S02]  /*35b0*/  FSEL R63, R72, -INF , P4 ;  /* 0xff800000483f7808 */ /* 0x002fc40002000000 */
[----:B------:R-:W-:Y:S02]  /*35c0*/  ISETP.GT.AND P4, PT, R6, 0x69, PT ;  /* 0x000000690600780c */ /* 0x000fe40003f84270 */
[----:B------:R-:W-:Y:S02]  /*35d0*/  FMNMX.FTZ R78, R131, R78, !PT ;  /* 0x0000004e834e7209 */ /* 0x000fe40007810000 */
[----:B------:R-:W-:Y:S01]  /*35e0*/  FSEL R137, R137, -INF , P4 ;  /* 0xff80000089897808 */ /* 0x000fe20002000000 */
[----:B------:R-:W1:Y:S01]  /*35f0*/  MUFU.TANH R58, R58 ;  /* 0x0000003a003a7308 */ /* 0x000e620000002400 */
[----:B--2---:R-:W-:Y:S02]  /*3600*/  FSEL R161, R20, -INF , P2 ;  /* 0xff80000014a17808 */ /* 0x004fe40001000000 */
[----:B------:R-:W-:Y:S02]  /*3610*/  FMNMX.FTZ R20, R5, R4, !PT ;  /* 0x0000000405147209 */ /* 0x000fe40007810000 */
[----:B------:R-:W-:-:S02]  /*3620*/  FMNMX.FTZ R78, R135, R78, !PT ;  /* 0x0000004e874e7209 */ /* 0x000fc40007810000 */
[----:B------:R-:W-:Y:S01]  /*3630*/  FMNMX.FTZ R20, R7, R20, !PT ;  /* 0x0000001407147209 */ /* 0x000fe20007810000 */
[----:B------:R-:W2:Y:S01]  /*3640*/  MUFU.TANH R24, R24 ;  /* 0x0000001800187308 */ /* 0x000ea20000002400 */
[----:B0-----:R-:W-:Y:S02]  /*3650*/  FSEL R39, R56, -INF , P6 ;  /* 0xff80000038277808 */ /* 0x001fe40003000000 */
[----:B------:R-:W-:Y:S02]  /*3660*/  FMNMX.FTZ R78, R137, R78, !PT ;  /* 0x0000004e894e7209 */ /* 0x000fe40007810000 */
[----:B------:R-:W-:Y:S02]  /*3670*/  FSEL R77, R50, -INF , P4 ;  /* 0xff800000324d7808 */ /* 0x000fe40002000000 */
[----:B------:R-:W-:Y:S01]  /*3680*/  FMNMX.FTZ R78, R139, R78, !PT ;  /* 0x0000004e8b4e7209 */ /* 0x000fe20007810000 */
[----:B------:R-:W0:Y:S01]  /*3690*/  MUFU.TANH R48, R48 ;  /* 0x0000003000307308 */ /* 0x000e220000002400 */
[----:B-1----:R-:W-:-:S02]  /*36a0*/  FSEL R143, R58, -INF , P6 ;  /* 0xff8000003a8f7808 */ /* 0x002fc40003000000 */
[C---:B------:R-:W-:Y:S02]  /*36b0*/  ISETP.GT.AND P6, PT, R6.reuse, 0x89, PT ;  /* 0x000000890600780c */ /* 0x040fe40003fc4270 */
[----:B------:R-:W-:Y:S02]  /*36c0*/  ISETP.GT.AND P4, PT, R6, 0x80, PT ;  /* 0x000000800600780c */ /* 0x000fe40003f84270 */
[----:B------:R-:W-:Y:S01]  /*36d0*/  FMNMX.FTZ R78, R141, R78, !PT ;  /* 0x0000004e8d4e7209 */ /* 0x000fe20007810000 */
[----:B------:R-:W1:Y:S01]  /*36e0*/  MUFU.TANH R80, R80 ;  /* 0x0000005000507308 */ /* 0x000e620000002400 */
[----:B--2---:R-:W-:Y:S02]  /*36f0*/  FSEL R153, R24, -INF , P6 ;  /* 0xff80000018997808 */ /* 0x004fe40003000000 */
[----:B------:R-:W-:Y:S02]  /*3700*/  FMNMX.FTZ R24, R9, R20, !PT ;  /* 0x0000001409187209 */ /* 0x000fe40007810000 */
[----:B------:R-:W-:-:S02]  /*3710*/  FMNMX.FTZ R78, R143, R78, !PT ;  /* 0x0000004e8f4e7209 */ /* 0x000fc40007810000 */
[----:B------:R-:W-:Y:S01]  /*3720*/  FMNMX.FTZ R24, R11, R24, !PT ;  /* 0x000000180b187209 */ /* 0x000fe20007810000 */
[----:B------:R-:W2:Y:S01]  /*3730*/  MUFU.TANH R28, R28 ;  /* 0x0000001c001c7308 */ /* 0x000ea20000002400 */
[----:B0-----:R-:W-:Y:S02]  /*3740*/  FSEL R35, R48, -INF , P5 ;  /* 0xff80000030237808 */ /* 0x001fe40002800000 */
[----:B------:R-:W-:Y:S02]  /*3750*/  ISETP.GT.AND P5, PT, R6, 0x79, PT ;  /* 0x000000790600780c */ /* 0x000fe40003fa4270 */
[----:B------:R-:W-:Y:S02]  /*3760*/  FMNMX.FTZ R24, R13, R24, !PT ;  /* 0x000000180d187209 */ /* 0x000fe40007810000 */
[----:B------:R-:W-:Y:S01]  /*3770*/  FSEL R43, R12, -INF , P5 ;  /* 0xff8000000c2b7808 */ /* 0x000fe20002800000 */
[----:B------:R-:W0:Y:S01]  /*3780*/  MUFU.TANH R30, R30 ;  /* 0x0000001e001e7308 */ /* 0x000e220000002400 */
[----:B-1----:R-:W-:-:S02]  /*3790*/  FSEL R145, R80, -INF , P5 ;  /* 0xff80000050917808 */ /* 0x002fc40002800000 */
[----:B------:R-:W-:Y:S02]  /*37a0*/  FMNMX.FTZ R24, R15, R24, !PT ;  /* 0x000000180f187209 */ /* 0x000fe40007810000 */
[----:B------:R-:W-:Y:S02]  /*37b0*/  FMNMX.FTZ R78, R145, R78, !PT ;  /* 0x0000004e914e7209 */ /* 0x000fe40007810000 */
[----:B------:R-:W-:Y:S01]  /*37c0*/  ISETP.GT.AND P5, PT, R6, 0x90, PT ;  /* 0x000000900600780c */ /* 0x000fe20003fa4270 */
[----:B------:R-:W1:Y:S01]  /*37d0*/  MUFU.TANH R26, R26 ;  /* 0x0000001a001a7308 */ /* 0x000e620000002400 */
[----:B--2---:R-:W-:-:S07]  /*37e0*/  FSEL R103, R28, -INF , P4 ;  /* 0xff8000001c677808 */ /* 0x004fce0002000000 */
[----:B------:R-:W2:Y:S01]  /*37f0*/  MUFU.TANH R38, R38 ;  /* 0x0000002600267308 */ /* 0x000ea20000002400 */
[----:B0-----:R-:W-:Y:S02]  /*3800*/  FSEL R147, R30, -INF , P4 ;  /* 0xff8000001e937808 */ /* 0x001fe40002000000 */
[----:B------:R-:W-:Y:S02]  /*3810*/  ISETP.GT.AND P4, PT, R6, 0x91, PT ;  /* 0x000000910600780c */ /* 0x000fe40003f84270 */
[----:B------:R-:W-:-:S03]  /*3820*/  FMNMX.FTZ R78, R147, R78, !PT ;  /* 0x0000004e934e7209 */ /* 0x000fc60007810000 */
[----:B------:R-:W0:Y:S01]  /*3830*/  MUFU.TANH R14, R14 ;  /* 0x0000000e000e7308 */ /* 0x000e220000002400 */
[----:B-1----:R-:W-:Y:S02]  /*3840*/  FSEL R157, R26, -INF , P4 ;  /* 0xff8000001a9d7808 */ /* 0x002fe40002000000 */
[----:B------:R-:W-:Y:S02]  /*3850*/  FMNMX.FTZ R26, R19, R24, !PT ;  /* 0x00000018131a7209 */ /* 0x000fe40007810000 */
[----:B------:R-:W-:Y:S02]  /*3860*/  FMNMX.FTZ R78, R149, R78, !PT ;  /* 0x0000004e954e7209 */ /* 0x000fe40007810000 */
[----:B------:R-:W-:Y:S01]  /*3870*/  FMNMX.FTZ R26, R21, R26, !PT ;  /* 0x0000001a151a7209 */ /* 0x000fe20007810000 */
[----:B------:R-:W1:Y:S01]  /*3880*/  MUFU.TANH R42, R42 ;  /* 0x0000002a002a7308 */ /* 0x000e620000002400 */
[----:B------:R-:W-:Y:S02]  /*3890*/  FMNMX.FTZ R78, R151, R78, !PT ;  /* 0x0000004e974e7209 */ /* 0x000fe40007810000 */
[----:B------:R-:W-:-:S02]  /*38a0*/  FMNMX.FTZ R26, R23, R26, !PT ;  /* 0x0000001a171a7209 */ /* 0x000fc40007810000 */
[----:B--2---:R-:W-:Y:S02]  /*38b0*/  FSEL R155, R38, -INF , P5 ;  /* 0xff800000269b7808 */ /* 0x004fe40002800000 */
[----:B------:R-:W-:Y:S01]  /*38c0*/  FMNMX.FTZ R26, R27, R26, !PT ;  /* 0x0000001a1b1a7209 */ /* 0x000fe20007810000 */
[----:B------:R-:W-:Y:S01]  /*38d0*/  MUFU.TANH R38, R33 ;  /* 0x0000002100267308 */ /* 0x000fe20000002400 */
[----:B------:R-:W-:Y:S02]  /*38e0*/  FMNMX.FTZ R78, R153, R78, !PT ;  /* 0x0000004e994e7209 */ /* 0x000fe40007810000 */
[----:B------:R-:W-:Y:S02]  /*38f0*/  FMNMX.FTZ R28, R45, R26, !PT ;  /* 0x0000001a2d1c7209 */ /* 0x000fe40007810000 */
[----:B0-----:R-:W-:Y:S02]  /*3900*/  FSEL R105, R14, -INF , P3 ;  /* 0xff8000000e697808 */ /* 0x001fe40001800000 */
[----:B------:R-:W-:Y:S01]  /*3910*/  ISETP.GT.AND P3, PT, R6, 0x98, PT ;  /* 0x000000980600780c */ /* 0x000fe20003f64270 */
[----:B------:R-:W-:Y:S01]  /*3920*/  MUFU.TANH R44, R37 ;  /* 0x00000025002c7308 */ /* 0x000fe20000002400 */
[----:B------:R-:W-:-:S02]  /*3930*/  FMNMX.FTZ R78, R155, R78, !PT ;  /* 0x0000004e9b4e7209 */ /* 0x000fc40007810000 */
[----:B------:R-:W-:Y:S02]  /*3940*/  FMNMX.FTZ R28, R47, R28, !PT ;  /* 0x0000001c2f1c7209 */ /* 0x000fe40007810000 */
[----:B-1----:R-:W-:Y:S02]  /*3950*/  FSEL R159, R42, -INF , P3 ;  /* 0xff8000002a9f7808 */ /* 0x002fe40001800000 */
[----:B------:R-:W-:Y:S01]  /*3960*/  FMNMX.FTZ R78, R157, R78, !PT ;  /* 0x0000004e9d4e7209 */ /* 0x000fe20007810000 */
[----:B------:R0:W-:Y:S01]  /*3970*/  MUFU.TANH R42, R36 ;  /* 0x00000024002a7308 */ /* 0x0001e20000002400 */
[----:B------:R-:W-:Y:S02]  /*3980*/  FMNMX.FTZ R28, R49, R28, !PT ;  /* 0x0000001c311c7209 */ /* 0x000fe40007810000 */
[----:B------:R-:W-:Y:S02]  /*3990*/  FMNMX.FTZ R78, R159, R78, !PT ;  /* 0x0000004e9f4e7209 */ /* 0x000fe40007810000 */
[----:B------:R-:W-:-:S02]  /*39a0*/  FMNMX.FTZ R28, R51, R28, !PT ;  /* 0x0000001c331c7209 */ /* 0x000fc40007810000 */
[----:B------:R-:W-:Y:S01]  /*39b0*/  FMNMX.FTZ R78, R161, R78, !PT ;  /* 0x0000004ea14e7209 */ /* 0x000fe20007810000 */
[----:B------:R-:W1:Y:S01]  /*39c0*/  MUFU.TANH R40, R40 ;  /* 0x0000002800287308 */ /* 0x000e620000002400 */
[----:B------:R-:W-:-:S03]  /*39d0*/  FMNMX.FTZ R30, R53, R28, !PT ;  /* 0x0000001c351e7209 */ /* 0x000fc60007810000 */
[----:B------:R-:W2:Y:S01]  /*39e0*/  SHFL.BFLY PT, R127, R78, 0x2, 0x1f ;  /* 0x0c401f004e7f7f89 */ /* 0x000ea200000e0000 */
[----:B------:R-:W-:-:S03]  /*39f0*/  FMNMX.FTZ R30, R55, R30, !PT ;  /* 0x0000001e371e7209 */ /* 0x000fc60007810000 */
[----:B------:R-:W3:Y:S01]  /*3a00*/  MUFU.TANH R46, R41 ;  /* 0x00000029002e7308 */ /* 0x000ee20000002400 */
[----:B------:R-:W-:-:S04]  /*3a10*/  FMNMX.FTZ R30, R57, R30, !PT ;  /* 0x0000001e391e7209 */ /* 0x000fc80007810000 */
[----:B------:R-:W-:-:S04]  /*3a20*/  FMNMX.FTZ R30, R59, R30, !PT ;  /* 0x0000001e3b1e7209 */ /* 0x000fc80007810000 */
[----:B------:R-:W-:-:S04]  /*3a30*/  FMNMX.FTZ R32, R29, R30, !PT ;  /* 0x0000001e1d207209 */ /* 0x000fc80007810000 */
[----:B------:R-:W-:-:S04]  /*3a40*/  FMNMX.FTZ R32, R61, R32, !PT ;  /* 0x000000203d207209 */ /* 0x000fc80007810000 */
[----:B------:R-:W-:Y:S02]  /*3a50*/  FMNMX.FTZ R32, R31, R32, !PT ;  /* 0x000000201f207209 */ /* 0x000fe40007810000 */
[----:B--2---:R-:W-:Y:S02]  /*3a60*/  FMNMX.FTZ R6, R78, R127, !PT ;  /* 0x0000007f4e067209 */ /* 0x004fe40007810000 */
[----:B------:R-:W-:-:S03]  /*3a70*/  FMNMX.FTZ R32, R63, R32, !PT ;  /* 0x000000203f207209 */ /* 0x000fc60007810000 */
[----:B------:R-:W2:Y:S01]  /*3a80*/  SHFL.BFLY PT, R127, R6, 0x1, 0x1f ;  /* 0x0c201f00067f7f89 */ /* 0x000ea200000e0000 */
[----:B------:R-:W-:-:S04]  /*3a90*/  FMNMX.FTZ R34, R65, R32, !PT ;  /* 0x0000002041227209 */ /* 0x000fc80007810000 */
[----:B------:R-:W-:-:S04]  /*3aa0*/  FMNMX.FTZ R34, R69, R34, !PT ;  /* 0x0000002245227209 */ /* 0x000fc80007810000 */
[----:B------:R-:W-:-:S04]  /*3ab0*/  FMNMX.FTZ R34, R71, R34, !PT ;  /* 0x0000002247227209 */ /* 0x000fc80007810000 */
[----:B------:R-:W-:-:S04]  /*3ac0*/  FMNMX.FTZ R34, R35, R34, !PT ;  /* 0x0000002223227209 */ /* 0x000fc80007810000 */
[----:B0-----:R-:W-:-:S04]  /*3ad0*/  FMNMX.FTZ R36, R77, R34, !PT ;  /* 0x000000224d247209 */ /* 0x001fc80007810000 */
[----:B------:R-:W-:Y:S02]  /*3ae0*/  FMNMX.FTZ R36, R83, R36, !PT ;  /* 0x0000002453247209 */ /* 0x000fe40007810000 */
[----:B--2---:R-:W-:Y:S02]  /*3af0*/  FMNMX.FTZ R127, R6, R127, !PT ;  /* 0x0000007f067f7209 */ /* 0x004fe40007810000 */
[----:B------:R-:W-:Y:S02]  /*3b00*/  FMNMX.FTZ R36, R85, R36, !PT ;  /* 0x0000002455247209 */ /* 0x000fe40007810000 */
[C---:B------:R-:W-:Y:S01]  /*3b10*/  FSETP.NEU.FTZ.AND P0, PT, R127.reuse, -INF , PT ;  /* 0xff8000007f00780b */ /* 0x040fe20003f1d000 */
[----:B------:R-:W-:Y:S01]  /*3b20*/  FFMA.FTZ R12, R127, R126, -8 ;  /* 0xc10000007f0c7423 */ /* 0x000fe2000001007e */
[----:B------:R-:W-:-:S04]  /*3b30*/  FMNMX.FTZ R36, R39, R36, !PT ;  /* 0x0000002427247209 */ /* 0x000fc80007810000 */
[----:B------:R-:W-:Y:S02]  /*3b40*/  FMNMX.FTZ R48, R43, R36, !PT ;  /* 0x000000242b307209 */ /* 0x000fe40007810000 */
[----:B------:R-:W-:Y:S02]  /*3b50*/  FSEL R56, R12, RZ, P0 ;  /* 0x000000ff0c387208 */ /* 0x000fe40000000000 */
[----:B------:R-:W-:Y:S02]  /*3b60*/  FMNMX.FTZ R48, R103, R48, !PT ;  /* 0x0000003067307209 */ /* 0x000fe40007810000 */
[----:B------:R-:W-:Y:S01]  /*3b70*/  ISETP.NE.AND P0, PT, R108, RZ, PT ;  /* 0x000000ff6c00720c */ /* 0x000fe20003f05270 */
[--C-:B------:R-:W-:Y:S01]  /*3b80*/  FFMA.FTZ R117, R117, R126, -R56.reuse ;  /* 0x0000007e75757223 */ /* 0x100fe20000010838 */
[----:B------:R-:W-:Y:S01]  /*3b90*/  FMNMX.FTZ R48, R105, R48, !PT ;  /* 0x0000003069307209 */ /* 0x000fe20007810000 */
[-CC-:B------:R-:W-:Y:S01]  /*3ba0*/  FFMA.FTZ R89, R89, R126.reuse, -R56.reuse ;  /* 0x0000007e59597223 */ /* 0x180fe20000010838 */
[--C-:B------:R-:W-:Y:S01]  /*3bb0*/  FFMA.FTZ R121, R121, R126, -R56.reuse ;  /* 0x0000007e79797223 */ /* 0x100fe20000010838 */
[----:B------:R0:W-:Y:S01]  /*3bc0*/  MUFU.EX2 R32, R117 ;  /* 0x0000007500207308 */ /* 0x0001e20000000800 */
[----:B------:R-:W-:Y:S01]  /*3bd0*/  FMNMX.FTZ R48, R107, R48, !PT ;  /* 0x000000306b307209 */ /* 0x000fe20007810000 */
[-CC-:B------:R-:W-:Y:S01]  /*3be0*/  FFMA.FTZ R14, R91, R126.reuse, -R56.reuse ;  /* 0x0000007e5b0e7223 */ /* 0x180fe20000010838 */
[-CC-:B------:R-:W-:Y:S01]  /*3bf0*/  FFMA.FTZ R91, R123, R126.reuse, -R56.reuse ;  /* 0x0000007e7b5b7223 */ /* 0x180fe20000010838 */
[-CC-:B------:R-:W-:Y:S01]  /*3c00*/  FFMA.FTZ R125, R125, R126.reuse, -R56.reuse ;  /* 0x0000007e7d7d7223 */ /* 0x180fe20000010838 */
[----:B-1----:R-:W-:Y:S01]  /*3c10*/  FSEL R123, R40, -INF , P3 ;  /* 0xff800000287b7808 */ /* 0x002fe20001800000 */
[-CC-:B------:R-:W-:Y:S01]  /*3c20*/  FFMA.FTZ R109, R109, R126.reuse, -R56.reuse ;  /* 0x0000007e6d6d7223 */ /* 0x180fe20000010838 */
[-CC-:B------:R-:W-:Y:S01]  /*3c30*/  FFMA.FTZ R6, R67, R126.reuse, -R56.reuse ;  /* 0x0000007e43067223 */ /* 0x180fe20000010838 */
[----:B------:R1:W-:Y:S01]  /*3c40*/  MUFU.EX2 R20, R89 ;  /* 0x0000005900147308 */ /* 0x0003e20000000800 */
[----:B0-----:R-:W-:Y:S01]  /*3c50*/  FSEL R117, R38, -INF , P6 ;  /* 0xff80000026757808 */ /* 0x001fe20003000000 */
[-CC-:B------:R-:W-:Y:S01]  /*3c60*/  FFMA.FTZ R67, R95, R126.reuse, -R56.reuse ;  /* 0x0000007e5f437223 */ /* 0x180fe20000010838 */
[-CC-:B------:R-:W-:Y:S01]  /*3c70*/  FFMA.FTZ R95, R131, R126.reuse, -R56.reuse ;  /* 0x0000007e835f7223 */ /* 0x180fe20000010838 */
[--C-:B------:R-:W-:Y:S01]  /*3c80*/  FFMA.FTZ R33, R10, R126, -R56.reuse ;  /* 0x0000007e0a217223 */ /* 0x100fe20000010838 */
[----:B------:R-:W-:Y:S01]  /*3c90*/  FMNMX.FTZ R48, R117, R48, !PT ;  /* 0x0000003075307209 */ /* 0x000fe20007810000 */
[-CC-:B------:R-:W-:Y:S01]  /*3ca0*/  FFMA.FTZ R97, R97, R126.reuse, -R56.reuse ;  /* 0x0000007e61617223 */ /* 0x180fe20000010838 */
[-CC-:B------:R-:W-:Y:S01]  /*3cb0*/  FFMA.FTZ R101, R101, R126.reuse, -R56.reuse ;  /* 0x0000007e65657223 */ /* 0x180fe20000010838 */
[----:B------:R0:W-:Y:S01]  /*3cc0*/  MUFU.EX2 R34, R121 ;  /* 0x0000007900227308 */ /* 0x0001e20000000800 */
[-CC-:B-1----:R-:W-:Y:S01]  /*3cd0*/  FFMA.FTZ R89, R119, R126.reuse, -R56.reuse ;  /* 0x0000007e77597223 */ /* 0x182fe20000010838 */
[----:B------:R-:W-:Y:S01]  /*3ce0*/  FSEL R119, R42, -INF , P5 ;  /* 0xff8000002a777808 */ /* 0x000fe20002800000 */
[-CC-:B------:R-:W-:Y:S01]  /*3cf0*/  FFMA.FTZ R111, R111, R126.reuse, -R56.reuse ;  /* 0x0000007e6f6f7223 */ /* 0x180fe20000010838 */
[-CC-:B------:R-:W-:Y:S01]  /*3d00*/  FFMA.FTZ R10, R73, R126.reuse, -R56.reuse ;  /* 0x0000007e490a7223 */ /* 0x180fe20000010838 */
[--C-:B------:R-:W-:Y:S01]  /*3d10*/  FFMA.FTZ R37, R75, R126, -R56.reuse ;  /* 0x0000007e4b257223 */ /* 0x100fe20000010838 */
[----:B------:R-:W-:Y:S01]  /*3d20*/  FMNMX.FTZ R48, R119, R48, !PT ;  /* 0x0000003077307209 */ /* 0x000fe20007810000 */
        /* <DEDUP_REMOVED lines=10> */
[----:B---3--:R-:W-:Y:S01]  /*3dd0*/  FSEL R125, R46, -INF , P2 ;  /* 0xff8000002e7d7808 */ /* 0x008fe20001000000 */
[--C-:B------:R-:W-:Y:S01]  /*3de0*/  FFMA.FTZ R87, R115, R126, -R56.reuse ;  /* 0x0000007e73577223 */ /* 0x100fe20000010838 */
[----:B------:R-:W-:Y:S01]  /*3df0*/  FMNMX.FTZ R48, R123, R48, !PT ;  /* 0x000000307b307209 */ /* 0x000fe20007810000 */
[-CC-:B------:R-:W-:Y:S01]  /*3e00*/  FFMA.FTZ R93, R129, R126.reuse, -R56.reuse ;  /* 0x0000007e815d7223 */ /* 0x180fe20000010838 */
[-CC-:B------:R-:W-:Y:S01]  /*3e10*/  FFMA.FTZ R38, R133, R126.reuse, -R56.reuse ;  /* 0x0000007e85267223 */ /* 0x180fe20000010838 */
[--C-:B------:R-:W-:Y:S01]  /*3e20*/  FFMA.FTZ R40, R135, R126, -R56.reuse ;  /* 0x0000007e87287223 */ /* 0x100fe20000010838 */
[----:B------:R-:W-:Y:S01]  /*3e30*/  FMNMX.FTZ R48, R125, R48, !PT ;  /* 0x000000307d307209 */ /* 0x000fe20007810000 */
[----:B------:R1:W-:Y:S01]  /*3e40*/  MUFU.EX2 R24, R97 ;  /* 0x0000006100187308 */ /* 0x0003e20000000800 */
[-CC-:B------:R-:W-:Y:S01]  /*3e50*/  FFMA.FTZ R42, R139, R126.reuse, -R56.reuse ;  /* 0x0000007e8b2a7223 */ /* 0x180fe20000010838 */
[-CC-:B------:R-:W-:Y:S01]  /*3e60*/  FFMA.FTZ R99, R141, R126.reuse, -R56.reuse ;  /* 0x0000007e8d637223 */ /* 0x180fe20000010838 */
[-CC-:B------:R-:W-:Y:S01]  /*3e70*/  FFMA.FTZ R44, R143, R126.reuse, -R56.reuse ;  /* 0x0000007e8f2c7223 */ /* 0x180fe20000010838 */
[----:B0-----:R-:W0:Y:S01]  /*3e80*/  SHFL.BFLY PT, R109, R48, 0x2, 0x1f ;  /* 0x0c401f00306d7f89 */ /* 0x001e2200000e0000 */
[-CC-:B------:R-:W-:Y:S01]  /*3e90*/  FFMA.FTZ R46, R147, R126.reuse, -R56.reuse ;  /* 0x0000007e932e7223 */ /* 0x180fe20000010838 */
[-CC-:B------:R-:W-:Y:S01]  /*3ea0*/  FFMA.FTZ R50, R155, R126.reuse, -R56.reuse ;  /* 0x0000007e9b327223 */ /* 0x180fe20000010838 */
[-CC-:B------:R-:W-:Y:S01]  /*3eb0*/  FFMA.FTZ R113, R157, R126.reuse, -R56.reuse ;  /* 0x0000007e9d717223 */ /* 0x180fe20000010838 */
[----:B------:R2:W-:Y:S01]  /*3ec0*/  MUFU.EX2 R26, R101 ;  /* 0x00000065001a7308 */ /* 0x0005e20000000800 */
[-CC-:B-1----:R-:W-:Y:S01]  /*3ed0*/  FFMA.FTZ R97, R137, R126.reuse, -R56.reuse ;  /* 0x0000007e89617223 */ /* 0x182fe20000010838 */
[----:B------:R-:W-:Y:S01]  /*3ee0*/  FFMA.FTZ R115, R161, R126, -R56 ;  /* 0x0000007ea1737223 */ /* 0x000fe20000010838 */
[----:B------:R-:W-:-:S05]  /*3ef0*/  IMAD.MOV.U32 R108, RZ, RZ, R25 ;  /* 0x000000ffff6c7224 */ /* 0x000fca00078e0019 */
[----:B------:R1:W-:Y:S01]  /*3f00*/  MUFU.EX2 R30, R111 ;  /* 0x0000006f001e7308 */ /* 0x0003e20000000800 */
[----:B--2---:R-:W-:-:S07]  /*3f10*/  FFMA.FTZ R101, R145, R126, -R56 ;  /* 0x0000007e91657223 */ /* 0x004fce0000010838 */
[----:B------:R-:W-:Y:S01]  /*3f20*/  MUFU.EX2 R6, R6 ;  /* 0x0000000600067308 */ /* 0x000fe20000000800 */
[-CC-:B-1----:R-:W-:Y:S01]  /*3f30*/  FFMA.FTZ R111, R153, R126.reuse, -R56.reuse ;  /* 0x0000007e996f7223 */ /* 0x182fe20000010838 */
[----:B0-----:R-:W-:Y:S01]  /*3f40*/  FMNMX.FTZ R52, R48, R109, !PT ;  /* 0x0000006d30347209 */ /* 0x001fe20007810000 */
[-CC-:B------:R-:W-:Y:S01]  /*3f50*/  FFMA.FTZ R109, R149, R126.reuse, -R56.reuse ;  /* 0x0000007e956d7223 */ /* 0x180fe20000010838 */
[----:B------:R-:W-:-:S04]  /*3f60*/  FFMA.FTZ R48, R151, R126, -R56 ;  /* 0x0000007e97307223 */ /* 0x000fc80000010838 */
[----:B------:R-:W-:Y:S01]  /*3f70*/  MUFU.EX2 R33, R33 ;  /* 0x0000002100217308 */ /* 0x000fe20000000800 */
[----:B------:R-:W0:Y:S07]  /*3f80*/  SHFL.BFLY PT, R131, R52, 0x1, 0x1f ;  /* 0x0c201f0034837f89 */ /* 0x000e2e00000e0000 */
[----:B------:R-:W-:Y:S08]  /*3f90*/  MUFU.EX2 R10, R10 ;  /* 0x0000000a000a7308 */ /* 0x000ff00000000800 */
[----:B------:R-:W1:Y:S08]  /*3fa0*/  MUFU.EX2 R37, R37 ;  /* 0x0000002500257308 */ /* 0x000e700000000800 */
[----:B------:R-:W2:Y:S01]  /*3fb0*/  MUFU.EX2 R12, R12 ;  /* 0x0000000c000c7308 */ /* 0x000ea20000000800 */
[----:B0-----:R-:W-:Y:S01]  /*3fc0*/  FMNMX.FTZ R131, R52, R131, !PT ;  /* 0x0000008334837209 */ /* 0x001fe20007810000 */
[----:B------:R-:W-:-:S03]  /*3fd0*/  FFMA.FTZ R52, R159, R126, -R56 ;  /* 0x0000007e9f347223 */ /* 0x000fc60000010838 */
[C---:B------:R-:W-:Y:S01]  /*3fe0*/  FSETP.NEU.FTZ.AND P2, PT, R131.reuse, -INF , PT ;  /* 0xff8000008300780b */ /* 0x040fe20003f5d000 */
[----:B------:R-:W-:Y:S02]  /*3ff0*/  FFMA.FTZ R54, R131, R126, -8 ;  /* 0xc100000083367423 */ /* 0x000fe4000001007e */
[----:B------:R-:W-:Y:S01]  /*4000*/  MUFU.EX2 R41, R41 ;  /* 0x0000002900297308 */ /* 0x000fe20000000800 */
[----:B-1----:R-:W-:Y:S02]  /*4010*/  F2FP.SATFINITE.E4M3.F32.PACK_AB_MERGE_C R201, R37, R10, RZ ;  /* 0x0000000a25c9723e */ /* 0x002fe400048070ff */
[----:B------:R-:W-:Y:S02]  /*4020*/  FSEL R62, R54, RZ, P2 ;  /* 0x000000ff363e7208 */ /* 0x000fe40001000000 */
[----:B------:R-:W-:Y:S02]  /*4030*/  F2FP.SATFINITE.E4M3.F32.PACK_AB_MERGE_C R201, R33, R6, R201 ;  /* 0x0000000621c9723e */ /* 0x000fe400048070c9 */
[----:B------:R-:W-:Y:S01]  /*4040*/  ISETP.GE.AND P2, PT, R22, R17, PT ;  /* 0x000000111600720c */ /* 0x000fe20003f46270 */
[-CC-:B------:R-:W-:Y:S01]  /*4050*/  FFMA.FTZ R5, R5, R126.reuse, -R62.reuse ;  /* 0x0000007e05057223 */ /* 0x180fe2000001083e */
[-CC-:B------:R-:W-:Y:S01]  /*4060*/  FFMA.FTZ R4, R4, R126.reuse, -R62.reuse ;  /* 0x0000007e04047223 */ /* 0x180fe2000001083e */
[-CC-:B------:R-:W-:Y:S01]  /*4070*/  FFMA.FTZ R56, R7, R126.reuse, -R62.reuse ;  /* 0x0000007e07387223 */ /* 0x180fe2000001083e */
[-CC-:B------:R-:W-:Y:S01]  /*4080*/  FFMA.FTZ R58, R9, R126.reuse, -R62.reuse ;  /* 0x0000007e093a7223 */ /* 0x180fe2000001083e */
[-CC-:B------:R-:W-:Y:S01]  /*4090*/  FFMA.FTZ R7, R11, R126.reuse, -R62.reuse ;  /* 0x0000007e0b077223 */ /* 0x180fe2000001083e */
[-CC-:B------:R-:W-:Y:S01]  /*40a0*/  FFMA.FTZ R54, R13, R126.reuse, -R62.reuse ;  /* 0x0000007e0d367223 */ /* 0x180fe2000001083e */
[----:B------:R-:W-:Y:S01]  /*40b0*/  MUFU.EX2 R5, R5 ;  /* 0x0000000500057308 */ /* 0x000fe20000000800 */
[-CC-:B------:R-:W-:Y:S01]  /*40c0*/  FFMA.FTZ R15, R15, R126.reuse, -R62.reuse ;  /* 0x0000007e0f0f7223 */ /* 0x180fe2000001083e */
[-CC-:B------:R-:W-:Y:S01]  /*40d0*/  FFMA.FTZ R9, R21, R126.reuse, -R62.reuse ;  /* 0x0000007e15097223 */ /* 0x180fe2000001083e */
[----:B------:R-:W-:Y:S01]  /*40e0*/  FADD.FTZ R21, R6, R33 ;  /* 0x0000002106157221 */ /* 0x000fe20000010000 */
[-CC-:B------:R-:W-:Y:S01]  /*40f0*/  FFMA.FTZ R19, R19, R126.reuse, -R62.reuse ;  /* 0x0000007e13137223 */ /* 0x180fe2000001083e */
[-CC-:B------:R-:W-:Y:S01]  /*4100*/  FFMA.FTZ R27, R27, R126.reuse, -R62.reuse ;  /* 0x0000007e1b1b7223 */ /* 0x180fe2000001083e */
[-CC-:B------:R-:W-:Y:S01]  /*4110*/  FFMA.FTZ R45, R45, R126.reuse, -R62.reuse ;  /* 0x0000007e2d2d7223 */ /* 0x180fe2000001083e */
[----:B------:R-:W-:Y:S01]  /*4120*/  FADD.FTZ R80, R10, R21 ;  /* 0x000000150a507221 */ /* 0x000fe20000010000 */
[----:B------:R-:W0:Y:S01]  /*4130*/  MUFU.EX2 R4, R4 ;  /* 0x0000000400047308 */ /* 0x000e220000000800 */
[-CC-:B------:R-:W-:Y:S01]  /*4140*/  FFMA.FTZ R11, R47, R126.reuse, -R62.reuse ;  /* 0x0000007e2f0b7223 */ /* 0x180fe2000001083e */
[-C--:B------:R-:W-:Y:S01]  /*4150*/  FFMA.FTZ R51, R51, R126.reuse, -R62 ;  /* 0x0000007e33337223 */ /* 0x080fe2000001083e */
[----:B------:R-:W-:Y:S01]  /*4160*/  FADD.FTZ R21, R37, R80 ;  /* 0x0000005025157221 */ /* 0x000fe20000010000 */
[-CC-:B------:R-:W-:Y:S01]  /*4170*/  FFMA.FTZ R53, R53, R126.reuse, -R62.reuse ;  /* 0x0000007e35357223 */ /* 0x180fe2000001083e */
[-CC-:B------:R-:W-:Y:S01]  /*4180*/  FFMA.FTZ R13, R55, R126.reuse, -R62.reuse ;  /* 0x0000007e370d7223 */ /* 0x180fe2000001083e */
[-CC-:B------:R-:W-:Y:S01]  /*4190*/  FFMA.FTZ R60, R57, R126.reuse, -R62.reuse ;  /* 0x0000007e393c7223 */ /* 0x180fe2000001083e */
[----:B--2---:R-:W-:Y:S01]  /*41a0*/  FADD.FTZ R80, R12, R21 ;  /* 0x000000150c507221 */ /* 0x004fe20000010000 */
[----:B------:R1:W2:Y:S01]  /*41b0*/  MUFU.EX2 R64, R56 ;  /* 0x0000003800407308 */ /* 0x0002a20000000800 */
[-CC-:B------:R-:W-:Y:S01]  /*41c0*/  FFMA.FTZ R59, R59, R126.reuse, -R62.reuse ;  /* 0x0000007e3b3b7223 */ /* 0x180fe2000001083e */
[-CC-:B------:R-:W-:Y:S01]  /*41d0*/  FFMA.FTZ R29, R29, R126.reuse, -R62.reuse ;  /* 0x0000007e1d1d7223 */ /* 0x180fe2000001083e */
[-CC-:B------:R-:W-:Y:S01]  /*41e0*/  FFMA.FTZ R61, R61, R126.reuse, -R62.reuse ;  /* 0x0000007e3d3d7223 */ /* 0x180fe2000001083e */
[-CC-:B------:R-:W-:Y:S01]  /*41f0*/  FFMA.FTZ R31, R31, R126.reuse, -R62.reuse ;  /* 0x0000007e1f1f7223 */ /* 0x180fe2000001083e */
[-CC-:B------:R-:W-:Y:S01]  /*4200*/  FFMA.FTZ R63, R63, R126.reuse, -R62.reuse ;  /* 0x0000007e3f3f7223 */ /* 0x180fe2000001083e */
[-CC-:B------:R-:W-:Y:S01]  /*4210*/  FFMA.FTZ R65, R65, R126.reuse, -R62.reuse ;  /* 0x0000007e41417223 */ /* 0x180fe2000001083e */
[-CC-:B------:R-:W-:Y:S01]  /*4220*/  FFMA.FTZ R69, R69, R126.reuse, -R62.reuse ;  /* 0x0000007e45457223 */ /* 0x180fe2000001083e */
[----:B------:R3:W4:Y:S01]  /*4230*/  MUFU.EX2 R129, R58 ;  /* 0x0000003a00817308 */ /* 0x0007220000000800 */
[----:B-1----:R-:W-:Y:S01]  /*4240*/  FFMA.FTZ R56, R23, R126, -R62 ;  /* 0x0000007e17387223 */ /* 0x002fe2000001083e */
[----:B------:R-:W-:-:S02]  /*4250*/  IMAD.U32 R23, RZ, RZ, UR40 ;  /* 0x00000028ff177e24 */ /* 0x000fc4000f8e00ff */
[-CC-:B------:R-:W-:Y:S01]  /*4260*/  FFMA.FTZ R71, R71, R126.reuse, -R62.reuse ;  /* 0x0000007e47477223 */ /* 0x180fe2000001083e */
[-CC-:B------:R-:W-:Y:S01]  /*4270*/  FFMA.FTZ R35, R35, R126.reuse, -R62.reuse ;  /* 0x0000007e23237223 */ /* 0x180fe2000001083e */
[-CC-:B------:R-:W-:Y:S01]  /*4280*/  FFMA.FTZ R77, R77, R126.reuse, -R62.reuse ;  /* 0x0000007e4d4d7223 */ /* 0x180fe2000001083e */
[-CC-:B------:R-:W-:Y:S01]  /*4290*/  FFMA.FTZ R83, R83, R126.reuse, -R62.reuse ;  /* 0x0000007e53537223 */ /* 0x180fe2000001083e */
[-CC-:B------:R-:W-:Y:S01]  /*42a0*/  FFMA.FTZ R85, R85, R126.reuse, -R62.reuse ;  /* 0x0000007e55557223 */ /* 0x180fe2000001083e */
[----:B------:R-:W1:Y:S01]  /*42b0*/  MUFU.EX2 R7, R7 ;  /* 0x0000000700077308 */ /* 0x000e620000000800 */
[-CC-:B---3--:R-:W-:Y:S01]  /*42c0*/  FFMA.FTZ R58, R49, R126.reuse, -R62.reuse ;  /* 0x0000007e313a7223 */ /* 0x188fe2000001083e */
[-CC-:B------:R-:W-:Y:S01]  /*42d0*/  FFMA.FTZ R39, R39, R126.reuse, -R62.reuse ;  /* 0x0000007e27277223 */ /* 0x180fe2000001083e */
[-CC-:B------:R-:W-:Y:S01]  /*42e0*/  FFMA.FTZ R43, R43, R126.reuse, -R62.reuse ;  /* 0x0000007e2b2b7223 */ /* 0x180fe2000001083e */
[-CC-:B------:R-:W-:Y:S01]  /*42f0*/  FFMA.FTZ R103, R103, R126.reuse, -R62.reuse ;  /* 0x0000007e67677223 */ /* 0x180fe2000001083e */
[-CC-:B------:R-:W-:Y:S01]  /*4300*/  FFMA.FTZ R105, R105, R126.reuse, -R62.reuse ;  /* 0x0000007e69697223 */ /* 0x180fe2000001083e */
[-CC-:B------:R-:W-:Y:S01]  /*4310*/  FFMA.FTZ R107, R107, R126.reuse, -R62.reuse ;  /* 0x0000007e6b6b7223 */ /* 0x180fe2000001083e */
[-CC-:B------:R-:W-:Y:S01]  /*4320*/  FFMA.FTZ R117, R117, R126.reuse, -R62.reuse ;  /* 0x0000007e75757223 */ /* 0x180fe2000001083e */
[----:B------:R-:W3:Y:S01]  /*4330*/  MUFU.EX2 R54, R54 ;  /* 0x0000003600367308 */ /* 0x000ee20000000800 */
[-CC-:B------:R-:W-:Y:S01]  /*4340*/  FFMA.FTZ R119, R119, R126.reuse, -R62.reuse ;  /* 0x0000007e77777223 */ /* 0x180fe2000001083e */
[-CC-:B------:R-:W-:Y:S01]  /*4350*/  FFMA.FTZ R121, R121, R126.reuse, -R62.reuse ;  /* 0x0000007e79797223 */ /* 0x180fe2000001083e */
[-CC-:B------:R-:W-:Y:S01]  /*4360*/  FFMA.FTZ R123, R123, R126.reuse, -R62.reuse ;  /* 0x0000007e7b7b7223 */ /* 0x180fe2000001083e */
[----:B------:R-:W-:Y:S01]  /*4370*/  FFMA.FTZ R62, R125, R126, -R62 ;  /* 0x0000007e7d3e7223 */ /* 0x000fe2000001083e */
[----:B------:R-:W-:-:S02]  /*4380*/  IMAD.MOV.U32 R33, RZ, RZ, R25 ;  /* 0x000000ffff217224 */ /* 0x000fc400078e0019 */
[--C-:B------:R-:W-:Y:S01]  /*4390*/  IMAD.MOV.U32 R37, RZ, RZ, R25.reuse ;  /* 0x000000ffff257224 */ /* 0x100fe200078e0019 */
[----:B------:R0:W-:Y:S01]  /*43a0*/  MUFU.EX2 R66, R15 ;  /* 0x0000000f00427308 */ /* 0x0001e20000000800 */
[--C-:B------:R-:W-:Y:S02]  /*43b0*/  IMAD.MOV.U32 R47, RZ, RZ, R25.reuse ;  /* 0x000000ffff2f7224 */ /* 0x100fe400078e0019 */
[--C-:B------:R-:W-:Y:S02]  /*43c0*/  IMAD.MOV.U32 R49, RZ, RZ, R25.reuse ;  /* 0x000000ffff317224 */ /* 0x100fe400078e0019 */
[--C-:B------:R-:W-:Y:S02]  /*43d0*/  IMAD.MOV.U32 R55, RZ, RZ, R25.reuse ;  /* 0x000000ffff377224 */ /* 0x100fe400078e0019 */
[----:B------:R-:W-:Y:S01]  /*43e0*/  IMAD.MOV.U32 R57, RZ, RZ, R25 ;  /* 0x000000ffff397224 */ /* 0x000fe200078e0019 */
[----:B------:R-:W5:Y:S01]  /*43f0*/  MUFU.EX2 R14, R14 ;  /* 0x0000000e000e7308 */ /* 0x000f620000000800 */
[----:B0-----:R-:W-:-:S04]  /*4400*/  FADD.FTZ R15, R5, R4 ;  /* 0x00000004050f7221 */ /* 0x001fc80000010000 */
[----:B--2---:R-:W-:Y:S01]  /*4410*/  FADD.FTZ R78, R64, R15 ;  /* 0x0000000f404e7221 */ /* 0x004fe20000010000 */
[----:B------:R-:W-:Y:S02]  /*4420*/  @!P1 VIADD R15, R23, 0x33440 ;  /* 0x00033440170f9836 */ /* 0x000fe40000000000 */
[----:B------:R-:W-:Y:S01]  /*4430*/  FADD.FTZ R23, R41, R80 ;  /* 0x0000005029177221 */ /* 0x000fe20000010000 */
[----:B------:R-:W0:Y:S01]  /*4440*/  MUFU.EX2 R67, R67 ;  /* 0x0000004300437308 */ /* 0x000e220000000800 */
[C---:B----4-:R-:W-:Y:S01]  /*4450*/  FADD.FTZ R78, R129.reuse, R78 ;  /* 0x0000004e814e7221 */ /* 0x050fe20000010000 */
[----:B------:R-:W-:Y:S02]  /*4460*/  F2FP.SATFINITE.E4M3.F32.PACK_AB_MERGE_C R64, R129, R64, RZ ;  /* 0x000000408140723e */ /* 0x000fe400048070ff */
[----:B------:R-:W-:Y:S01]  /*4470*/  @!P1 PRMT R15, RZ, 0x654, R15 ;  /* 0x00000654ff0f9816 */ /* 0x000fe2000000000f */
[----:B-1----:R-:W-:Y:S01]  /*4480*/  FADD.FTZ R21, R7, R78 ;  /* 0x0000004e07157221 */ /* 0x002fe20000010000 */
[----:B------:R-:W-:Y:S01]  /*4490*/  F2FP.SATFINITE.E4M3.F32.PACK_AB_MERGE_C R200, R4, R5, R64 ;  /* 0x0000000504c8723e */ /* 0x000fe20004807040 */
[----:B------:R-:W-:Y:S01]  /*44a0*/  IMAD.MOV.U32 R64, RZ, RZ, R25 ;  /* 0x000000ffff407224 */ /* 0x000fe200078e0019 */
[----:B------:R-:W1:Y:S01]  /*44b0*/  MUFU.EX2 R19, R19 ;  /* 0x0000001300137308 */ /* 0x000e620000000800 */
[----:B---3--:R-:W-:Y:S01]  /*44c0*/  FADD.FTZ R21, R54, R21 ;  /* 0x0000001536157221 */ /* 0x008fe20000010000 */
[----:B-----5:R-:W-:Y:S01]  /*44d0*/  FADD.FTZ R82, R14, R23 ;  /* 0x000000170e527221 */ /* 0x020fe20000010000 */
[----:B------:R2:W-:Y:S02]  /*44e0*/  @!P1 SYNCS.ARRIVE.TRANS64.RED.A1T0 RZ, [R15+URZ], RZ ;  /* 0x000000ff0fff99a7 */ /* 0x0005e4000810043f */
[----:B------:R-:W-:-:S03]  /*44f0*/  FADD.FTZ R80, R66, R21 ;  /* 0x0000001542507221 */ /* 0x000fc60000010000 */
[----:B------:R-:W3:Y:S01]  /*4500*/  MUFU.EX2 R9, R9 ;  /* 0x0000000900097308 */ /* 0x000ee20000000800 */
[C---:B0-----:R-:W-:Y:S01]  /*4510*/  F2FP.SATFINITE.E4M3.F32.PACK_AB_MERGE_C R203, R67.reuse, R14, RZ ;  /* 0x0000000e43cb723e */ /* 0x041fe200048070ff */
[----:B--2---:R-:W-:Y:S01]  /*4520*/  FADD.FTZ R15, R67, R82 ;  /* 0x00000052430f7221 */ /* 0x004fe20000010000 */
[----:B------:R-:W-:Y:S02]  /*4530*/  IMAD.MOV.U32 R67, RZ, RZ, R25 ;  /* 0x000000ffff437224 */ /* 0x000fe400078e0019 */
[----:B------:R-:W-:Y:S01]  /*4540*/  F2FP.SATFINITE.E4M3.F32.PACK_AB_MERGE_C R203, R41, R12, R203 ;  /* 0x0000000c29cb723e */ /* 0x000fe200048070cb */
[----:B------:R-:W-:Y:S02]  /*4550*/  IMAD.MOV.U32 R41, RZ, RZ, R25 ;  /* 0x000000ffff297224 */ /* 0x000fe400078e0019 */
[----:B------:R-:W-:Y:S01]  /*4560*/  FADD.FTZ R82, R20, R15 ;  /* 0x0000000f14527221 */ /* 0x000fe20000010000 */
[----:B------:R-:W0:Y:S01]  /*4570*/  MUFU.EX2 R73, R73 ;  /* 0x0000004900497308 */ /* 0x000e220000000800 */
[C---:B-1----:R-:W-:Y:S01]  /*4580*/  FADD.FTZ R80, R19.reuse, R80 ;  /* 0x0000005013507221 */ /* 0x042fe20000010000 */
[----:B------:R-:W-:-:S04]  /*4590*/  F2FP.SATFINITE.E4M3.F32.PACK_AB_MERGE_C R66, R19, R66, RZ ;  /* 0x000000421342723e */ /* 0x000fc800048070ff */
[----:B------:R-:W-:Y:S01]  /*45a0*/  F2FP.SATFINITE.E4M3.F32.PACK_AB_MERGE_C R202, R54, R7, R66 ;  /* 0x0000000736ca723e */ /* 0x000fe20004807042 */
[--C-:B------:R-:W-:Y:S01]  /*45b0*/  IMAD.MOV.U32 R54, RZ, RZ, R25.reuse ;  /* 0x000000ffff367224 */ /* 0x100fe200078e0019 */
[----:B------:R-:W1:Y:S01]  /*45c0*/  MUFU.EX2 R56, R56 ;  /* 0x0000003800387308 */ /* 0x000e620000000800 */
[----:B---3--:R-:W-:Y:S01]  /*45d0*/  FADD.FTZ R15, R9, R80 ;  /* 0x00000050090f7221 */ /* 0x008fe20000010000 */
[----:B------:R-:W-:-:S06]  /*45e0*/  IMAD.MOV.U32 R66, RZ, RZ, R25 ;  /* 0x000000ffff427224 */ /* 0x000fcc00078e0019 */
[----:B------:R-:W2:Y:S01]  /*45f0*/  MUFU.EX2 R27, R27 ;  /* 0x0000001b001b7308 */ /* 0x000ea20000000800 */
[----:B0-----:R-:W-:-:S04]  /*4600*/  FADD.FTZ R21, R73, R82 ;  /* 0x0000005249157221 */ /* 0x001fc80000010000 */
[----:B------:R-:W-:-:S03]  /*4610*/  FADD.FTZ R84, R24, R21 ;  /* 0x0000001518547221 */ /* 0x000fc60000010000 */
[----:B------:R-:W0:Y:S01]  /*4620*/  MUFU.EX2 R75, R75 ;  /* 0x0000004b004b7308 */ /* 0x000e220000000800 */
[----:B-1----:R-:W-:-:S07]  /*4630*/  FADD.FTZ R82, R56, R15 ;  /* 0x0000000f38527221 */ /* 0x002fce0000010000 */
[----:B------:R1:W3:Y:S01]  /*4640*/  MUFU.EX2 R68, R45 ;  /* 0x0000002d00447308 */ /* 0x0002e20000000800 */
[----:B--2---:R-:W-:-:S07]  /*4650*/  FADD.FTZ R15, R27, R82 ;  /* 0x000000521b0f7221 */ /* 0x004fce0000010000 */
[----:B------:R-:W2:Y:S01]  /*4660*/  MUFU.EX2 R11, R11 ;  /* 0x0000000b000b7308 */ /* 0x000ea20000000800 */
[C---:B0-----:R-:W-:Y:S01]  /*4670*/  FADD.FTZ R21, R75.reuse, R84 ;  /* 0x000000544b157221 */ /* 0x041fe20000010000 */
[----:B------:R-:W-:Y:S01]  /*4680*/  F2FP.SATFINITE.E4M3.F32.PACK_AB_MERGE_C R75, R75, R24, RZ ;  /* 0x000000184b4b723e */ /* 0x000fe200048070ff */
[----:B-1----:R-:W-:Y:S02]  /*4690*/  IMAD.MOV.U32 R45, RZ, RZ, R25 ;  /* 0x000000ffff2d7224 */ /* 0x002fe400078e0019 */
[----:B------:R-:W-:Y:S01]  /*46a0*/  FADD.FTZ R84, R26, R21 ;  /* 0x000000151a547221 */ /* 0x000fe20000010000 */
[----:B------:R-:W-:Y:S01]  /*46b0*/  F2FP.SATFINITE.E4M3.F32.PACK_AB_MERGE_C R205, R73, R20, R75 ;  /* 0x0000001449cd723e */ /* 0x000fe2000480704b */
[----:B------:R-:W-:Y:S01]  /*46c0*/  IMAD.MOV.U32 R73, RZ, RZ, R25 ;  /* 0x000000ffff497224 */ /* 0x000fe200078e0019 */
[----:B------:R-:W0:Y:S01]  /*46d0*/  MUFU.EX2 R79, R79 ;  /* 0x0000004f004f7308 */ /* 0x000e220000000800 */
[C---:B---3--:R-:W-:Y:S01]  /*46e0*/  FADD.FTZ R82, R68.reuse, R15 ;  /* 0x0000000f44527221 */ /* 0x048fe20000010000 */
[----:B------:R-:W-:Y:S01]  /*46f0*/  F2FP.SATFINITE.E4M3.F32.PACK_AB_MERGE_C R27, R68, R27, RZ ;  /* 0x0000001b441b723e */ /* 0x000fe200048070ff */
[----:B------:R-:W-:-:S02]  /*4700*/  IMAD.MOV.U32 R68, RZ, RZ, R25 ;  /* 0x000000ffff447224 */ /* 0x000fc400078e0019 */
[----:B------:R-:W-:Y:S01]  /*4710*/  IMAD.MOV.U32 R75, RZ, RZ, R25 ;  /* 0x000000ffff4b7224 */ /* 0x000fe200078e0019 */
[----:B------:R-:W-:Y:S01]  /*4720*/  F2FP.SATFINITE.E4M3.F32.PACK_AB_MERGE_C R204, R56, R9, R27 ;  /* 0x0000000938cc723e */ /* 0x000fe2000480701b */
[--C-:B------:R-:W-:Y:S01]  /*4730*/  IMAD.MOV.U32 R27, RZ, RZ, R25.reuse ;  /* 0x000000ffff1b7224 */ /* 0x100fe200078e0019 */
[----:B------:R-:W1:Y:S01]  /*4740*/  MUFU.EX2 R58, R58 ;  /* 0x0000003a003a7308 */ /* 0x000e620000000800 */
[----:B--2---:R-:W-:Y:S01]  /*4750*/  FADD.FTZ R15, R11, R82 ;  /* 0x000000520b0f7221 */ /* 0x004fe20000010000 */
        /* <DEDUP_REMOVED lines=24> */
[--C-:B------:R-:W-:Y:S02]  /*48e0*/  IMAD.MOV.U32 R58, RZ, RZ, R25.reuse ;  /* 0x000000ffff3a7224 */ /* 0x100fe400078e0019 */
[--C-:B------:R-:W-:Y:S02]  /*48f0*/  IMAD.MOV.U32 R81, RZ, RZ, R25.reuse ;  /* 0x000000ffff517224 */ /* 0x100fe400078e0019 */
[--C-:B------:R-:W-:Y:S02]  /*4900*/  IMAD.MOV.U32 R86, RZ, RZ, R25.reuse ;  /* 0x000000ffff567224 */ /* 0x100fe400078e0019 */
[----:B------:R-:W2:Y:S01]  /*4910*/  MUFU.EX2 R59, R59 ;  /* 0x0000003b003b7308 */ /* 0x000ea20000000800 */
[----:B0-----:R-:W-:Y:S01]  /*4920*/  FADD.FTZ R21, R87, R84 ;  /* 0x0000005457157221 */ /* 0x001fe20000010000 */
[----:B------:R-:W-:-:S03]  /*4930*/  IMAD.MOV.U32 R84, RZ, RZ, R25 ;  /* 0x000000ffff547224 */ /* 0x000fc600078e0019 */
[----:B------:R-:W-:-:S03]  /*4940*/  FADD.FTZ R24, R32, R21 ;  /* 0x0000001520187221 */ /* 0x000fc60000010000 */
[----:B------:R-:W0:Y:S01]  /*4950*/  MUFU.EX2 R89, R89 ;  /* 0x0000005900597308 */ /* 0x000e220000000800 */
[----:B-1----:R-:W-:-:S07]  /*4960*/  FADD.FTZ R14, R60, R15 ;  /* 0x0000000f3c0e7221 */ /* 0x002fce0000010000 */
[----:B------:R1:W3:Y:S01]  /*4970*/  MUFU.EX2 R72, R29 ;  /* 0x0000001d00487308 */ /* 0x0002e20000000800 */
[----:B--2---:R-:W-:-:S07]  /*4980*/  FADD.FTZ R15, R59, R14 ;  /* 0x0000000e3b0f7221 */ /* 0x004fce0000010000 */
[----:B------:R-:W2:Y:S01]  /*4990*/  MUFU.EX2 R61, R61 ;  /* 0x0000003d003d7308 */ /* 0x000ea20000000800 */
[C---:B0-----:R-:W-:Y:S01]  /*49a0*/  F2FP.SATFINITE.E4M3.F32.PACK_AB_MERGE_C R32, R89.reuse, R32, RZ ;  /* 0x000000205920723e */ /* 0x041fe200048070ff */
[----:B------:R-:W-:Y:S01]  /*49b0*/  FADD.FTZ R89, R89, R24 ;  /* 0x0000001859597221 */ /* 0x000fe20000010000 */
[----:B-1----:R-:W-:Y:S02]  /*49c0*/  IMAD.MOV.U32 R29, RZ, RZ, R25 ;  /* 0x000000ffff1d7224 */ /* 0x002fe400078e0019 */
[----:B------:R-:W-:Y:S01]  /*49d0*/  F2FP.SATFINITE.E4M3.F32.PACK_AB_MERGE_C R209, R87, R30, R32 ;  /* 0x0000001e57d1723e */ /* 0x000fe20004807020 */
[----:B------:R-:W-:Y:S01]  /*49e0*/  FADD.FTZ R24, R34, R89 ;  /* 0x0000005922187221 */ /* 0x000fe20000010000 */
        /* <DEDUP_REMOVED lines=8> */
[----:B------:R1:W3:Y:S01]  /*4a70*/  MUFU.EX2 R74, R31 ;  /* 0x0000001f004a7308 */ /* 0x0002e20000000800 */
[----:B--2---:R-:W-:Y:S01]  /*4a80*/  FADD.FTZ R15, R61, R14 ;  /* 0x0000000e3d0f7221 */ /* 0x004fe20000010000 */
[--C-:B------:R-:W-:Y:S02]  /*4a90*/  IMAD.MOV.U32 R60, RZ, RZ, R25.reuse ;  /* 0x000000ffff3c7224 */ /* 0x100fe400078e0019 */
[--C-:B------:R-:W-:Y:S02]  /*4aa0*/  IMAD.MOV.U32 R87, RZ, RZ, R25.reuse ;  /* 0x000000ffff577224 */ /* 0x100fe400078e0019 */
[--C-:B------:R-:W-:Y:S02]  /*4ab0*/  IMAD.MOV.U32 R89, RZ, RZ, R25.reuse ;  /* 0x000000ffff597224 */ /* 0x100fe400078e0019 */
[----:B------:R-:W2:Y:S01]  /*4ac0*/  MUFU.EX2 R63, R63 ;  /* 0x0000003f003f7308 */ /* 0x000ea20000000800 */
[----:B0-----:R-:W-:Y:S01]  /*4ad0*/  FADD.FTZ R19, R91, R24 ;  /* 0x000000185b137221 */ /* 0x001fe20000010000 */
[----:B-1----:R-:W-:-:S03]  /*4ae0*/  IMAD.MOV.U32 R31, RZ, RZ, R25 ;  /* 0x000000ffff1f7224 */ /* 0x002fc600078e0019 */
[----:B------:R-:W-:-:S03]  /*4af0*/  FADD.FTZ R28, R36, R19 ;  /* 0x00000013241c7221 */ /* 0x000fc60000010000 */
[----:B------:R-:W0:Y:S01]  /*4b00*/  MUFU.EX2 R93, R93 ;  /* 0x0000005d005d7308 */ /* 0x000e220000000800 */
[----:B---3--:R-:W-:-:S07]  /*4b10*/  FADD.FTZ R24, R74, R15 ;  /* 0x0000000f4a187221 */ /* 0x008fce0000010000 */
[----:B------:R-:W1:Y:S01]  /*4b20*/  MUFU.EX2 R76, R65 ;  /* 0x00000041004c7308 */ /* 0x000e620000000800 */
[----:B--2---:R-:W-:Y:S01]  /*4b30*/  FADD.FTZ R15, R63, R24 ;  /* 0x000000183f0f7221 */ /* 0x004fe20000010000 */
[----:B------:R-:W-:-:S06]  /*4b40*/  IMAD.MOV.U32 R24, RZ, RZ, R25 ;  /* 0x000000ffff187224 */ /* 0x000fcc00078e0019 */
[----:B------:R-:W2:Y:S01]  /*4b50*/  MUFU.EX2 R38, R38 ;  /* 0x0000002600267308 */ /* 0x000ea20000000800 */
[C---:B0-----:R-:W-:Y:S01]  /*4b60*/  F2FP.SATFINITE.E4M3.F32.PACK_AB_MERGE_C R36, R93.reuse, R36, RZ ;  /* 0x000000245d24723e */ /* 0x041fe200048070ff */
[----:B------:R-:W-:Y:S01]  /*4b70*/  FADD.FTZ R93, R93, R28 ;  /* 0x0000001c5d5d7221 */ /* 0x000fe20000010000 */
[--C-:B------:R-:W-:Y:S02]  /*4b80*/  IMAD.MOV.U32 R28, RZ, RZ, R25.reuse ;  /* 0x000000ffff1c7224 */ /* 0x100fe400078e0019 */
[----:B------:R-:W-:Y:S01]  /*4b90*/  F2FP.SATFINITE.E4M3.F32.PACK_AB_MERGE_C R211, R91, R34, R36 ;  /* 0x000000225bd3723e */ /* 0x000fe20004807024 */
[----:B------:R-:W-:Y:S02]  /*4ba0*/  IMAD.MOV.U32 R34, RZ, RZ, R25 ;  /* 0x000000ffff227224 */ /* 0x000fe400078e0019 */
[----:B------:R-:W0:Y:S01]  /*4bb0*/  MUFU.EX2 R69, R69 ;  /* 0x0000004500457308 */ /* 0x000e220000000800 */
[C---:B-1----:R-:W-:Y:S01]  /*4bc0*/  F2FP.SATFINITE.E4M3.F32.PACK_AB_MERGE_C R63, R76.reuse, R63, RZ ;  /* 0x0000003f4c3f723e */ /* 0x042fe200048070ff */
[----:B------:R-:W-:Y:S01]  /*4bd0*/  FADD.FTZ R76, R76, R15 ;  /* 0x0000000f4c4c7221 */ /* 0x000fe20000010000 */
[----:B------:R-:W-:-:S02]  /*4be0*/  IMAD.MOV.U32 R36, RZ, RZ, R25 ;  /* 0x000000ffff247224 */ /* 0x000fc400078e0019 */
[----:B------:R-:W-:Y:S01]  /*4bf0*/  F2FP.SATFINITE.E4M3.F32.PACK_AB_MERGE_C R210, R74, R61, R63 ;  /* 0x0000003d4ad2723e */ /* 0x000fe2000480703f */
[----:B------:R-:W-:Y:S02]  /*4c00*/  IMAD.MOV.U32 R61, RZ, RZ, R25 ;  /* 0x000000ffff3d7224 */ /* 0x000fe400078e0019 */
[----:B------:R-:W1:Y:S01]  /*4c10*/  MUFU.EX2 R95, R95 ;  /* 0x0000005f005f7308 */ /* 0x000e620000000800 */
[----:B--2---:R-:W-:Y:S01]  /*4c20*/  FADD.FTZ R6, R38, R93 ;  /* 0x0000005d26067221 */ /* 0x004fe20000010000 */
[--C-:B------:R-:W-:Y:S02]  /*4c30*/  IMAD.MOV.U32 R63, RZ, RZ, R25.reuse ;  /* 0x000000ffff3f7224 */ /* 0x100fe400078e0019 */
[--C-:B------:R-:W-:Y:S02]  /*4c40*/  IMAD.MOV.U32 R65, RZ, RZ, R25.reuse ;  /* 0x000000ffff417224 */ /* 0x100fe400078e0019 */
[--C-:B------:R-:W-:Y:S02]  /*4c50*/  IMAD.MOV.U32 R74, RZ, RZ, R25.reuse ;  /* 0x000000ffff4a7224 */ /* 0x100fe400078e0019 */
[----:B------:R2:W3:Y:S01]  /*4c60*/  MUFU.EX2 R78, R71 ;  /* 0x00000047004e7308 */ /* 0x0004e20000000800 */
[----:B0-----:R-:W-:Y:S01]  /*4c70*/  FADD.FTZ R15, R69, R76 ;  /* 0x0000004c450f7221 */ /* 0x001fe20000010000 */
[----:B------:R-:W-:-:S02]  /*4c80*/  IMAD.MOV.U32 R76, RZ, RZ, R25 ;  /* 0x000000ffff4c7224 */ /* 0x000fc400078e0019 */
[--C-:B------:R-:W-:Y:S02]  /*4c90*/  IMAD.MOV.U32 R91, RZ, RZ, R25.reuse ;  /* 0x000000ffff5b7224 */ /* 0x100fe400078e0019 */
[--C-:B------:R-:W-:Y:S02]  /*4ca0*/  IMAD.MOV.U32 R93, RZ, RZ, R25.reuse ;  /* 0x000000ffff5d7224 */ /* 0x100fe400078e0019 */
[----:B------:R-:W0:Y:S01]  /*4cb0*/  MUFU.EX2 R40, R40 ;  /* 0x0000002800287308 */ /* 0x000e220000000800 */
[----:B-1----:R-:W-:Y:S01]  /*4cc0*/  FADD.FTZ R19, R95, R6 ;  /* 0x000000065f137221 */ /* 0x002fe20000010000 */
[----:B--2---:R-:W-:-:S06]  /*4cd0*/  IMAD.MOV.U32 R71, RZ, RZ, R25 ;  /* 0x000000ffff477224 */ /* 0x004fcc00078e0019 */
[----:B------:R-:W1:Y:S01]  /*4ce0*/  MUFU.EX2 R35, R35 ;  /* 0x0000002300237308 */ /* 0x000e620000000800 */
[----:B---3--:R-:W-:-:S07]  /*4cf0*/  FADD.FTZ R12, R78, R15 ;  /* 0x0000000f4e0c7221 */ /* 0x008fce0000010000 */
[----:B------:R-:W2:Y:S01]  /*4d00*/  MUFU.EX2 R97, R97 ;  /* 0x0000006100617308 */ /* 0x000ea20000000800 */
[----:B0-----:R-:W-:-:S07]  /*4d10*/  FADD.FTZ R20, R40, R19 ;  /* 0x0000001328147221 */ /* 0x001fce0000010000 */
[----:B------:R0:W3:Y:S01]  /*4d20*/  MUFU.EX2 R80, R77 ;  /* 0x0000004d00507308 */ /* 0x0000e20000000800 */
[----:B-1----:R-:W-:-:S07]  /*4d30*/  FADD.FTZ R15, R35, R12 ;  /* 0x0000000c230f7221 */ /* 0x002fce0000010000 */
[----:B------:R-:W1:Y:S01]  /*4d40*/  MUFU.EX2 R42, R42 ;  /* 0x0000002a002a7308 */ /* 0x000e620000000800 */
[C---:B--2---:R-:W-:Y:S01]  /*4d50*/  F2FP.SATFINITE.E4M3.F32.PACK_AB_MERGE_C R40, R97.reuse, R40, RZ ;  /* 0x000000286128723e */ /* 0x044fe200048070ff */
[----:B------:R-:W-:Y:S01]  /*4d60*/  FADD.FTZ R97, R97, R20 ;  /* 0x0000001461617221 */ /* 0x000fe20000010000 */
[--C-:B0-----:R-:W-:Y:S02]  /*4d70*/  IMAD.MOV.U32 R77, RZ, RZ, R25.reuse ;  /* 0x000000ffff4d7224 */ /* 0x101fe400078e0019 */
[----:B------:R-:W-:Y:S01]  /*4d80*/  F2FP.SATFINITE.E4M3.F32.PACK_AB_MERGE_C R213, R95, R38, R40 ;  /* 0x000000265fd5723e */ /* 0x000fe20004807028 */
[----:B------:R-:W-:Y:S02]  /*4d90*/  IMAD.MOV.U32 R38, RZ, RZ, R25 ;  /* 0x000000ffff267224 */ /* 0x000fe400078e0019 */
[----:B------:R-:W0:Y:S01]  /*4da0*/  MUFU.EX2 R83, R83 ;  /* 0x0000005300537308 */ /* 0x000e220000000800 */
[C---:B---3--:R-:W-:Y:S01]  /*4db0*/  F2FP.SATFINITE.E4M3.F32.PACK_AB_MERGE_C R35, R80.reuse, R35, RZ ;  /* 0x000000235023723e */ /* 0x048fe200048070ff */
[----:B------:R-:W-:Y:S01]  /*4dc0*/  FADD.FTZ R80, R80, R15 ;  /* 0x0000000f50507221 */ /* 0x000fe20000010000 */
[----:B------:R-:W-:-:S02]  /*4dd0*/  IMAD.MOV.U32 R40, RZ, RZ, R25 ;  /* 0x000000ffff287224 */ /* 0x000fc400078e0019 */
[----:B------:R-:W-:Y:S01]  /*4de0*/  F2FP.SATFINITE.E4M3.F32.PACK_AB_MERGE_C R212, R78, R69, R35 ;  /* 0x000000454ed4723e */ /* 0x000fe20004807023 */
[----:B------:R-:W-:Y:S02]  /*4df0*/  IMAD.MOV.U32 R35, RZ, RZ, R25 ;  /* 0x000000ffff237224 */ /* 0x000fe400078e0019 */
[----:B------:R-:W2:Y:S01]  /*4e00*/  MUFU.EX2 R99, R99 ;  /* 0x0000006300637308 */ /* 0x000ea20000000800 */
[----:B-1----:R-:W-:Y:S01]  /*4e10*/  FADD.FTZ R12, R42, R97 ;  /* 0x000000612a0c7221 */ /* 0x002fe20000010000 */
[--C-:B------:R-:W-:Y:S02]  /*4e20*/  IMAD.MOV.U32 R69, RZ, RZ, R25.reuse ;  /* 0x000000ffff457224 */ /* 0x100fe400078e0019 */
[--C-:B------:R-:W-:Y:S02]  /*4e30*/  IMAD.MOV.U32 R78, RZ, RZ, R25.reuse ;  /* 0x000000ffff4e7224 */ /* 0x100fe400078e0019 */
[--C-:B------:R-:W-:Y:S02]  /*4e40*/  IMAD.MOV.U32 R95, RZ, RZ, R25.reuse ;  /* 0x000000ffff5f7224 */ /* 0x100fe400078e0019 */
[----:B------:R1:W3:Y:S01]  /*4e50*/  MUFU.EX2 R82, R85 ;  /* 0x0000005500527308 */ /* 0x0002e20000000800 */
[----:B0-----:R-:W-:Y:S01]  /*4e60*/  FADD.FTZ R15, R83, R80 ;  /* 0x00000050530f7221 */ /* 0x001fe20000010000 */
[----:B------:R-:W-:-:S02]  /*4e70*/  IMAD.MOV.U32 R80, RZ, RZ, R25 ;  /* 0x000000ffff507224 */ /* 0x000fc400078e0019 */
[----:B------:R-:W-:-:S04]  /*4e80*/  IMAD.MOV.U32 R97, RZ, RZ, R25 ;  /* 0x000000ffff617224 */ /* 0x000fc800078e0019 */
[----:B------:R-:W-:Y:S01]  /*4e90*/  MUFU.EX2 R44, R44 ;  /* 0x0000002c002c7308 */ /* 0x000fe20000000800 */
[----:B--2---:R-:W-:Y:S01]  /*4ea0*/  FADD.FTZ R19, R99, R12 ;  /* 0x0000000c63137221 */ /* 0x004fe20000010000 */
[----:B-1----:R-:W-:-:S06]  /*4eb0*/  IMAD.MOV.U32 R85, RZ, RZ, R25 ;  /* 0x000000ffff557224 */ /* 0x002fcc00078e0019 */
[----:B------:R-:W0:Y:S01]  /*4ec0*/  MUFU.EX2 R101, R101 ;  /* 0x0000006500657308 */ /* 0x000e220000000800 */
[----:B---3--:R-:W-:-:S07]  /*4ed0*/  FADD.FTZ R20, R82, R15 ;  /* 0x0000000f52147221 */ /* 0x008fce0000010000 */
[----:B------:R-:W1:Y:S08]  /*4ee0*/  MUFU.EX2 R39, R39 ;  /* 0x0000002700277308 */ /* 0x000e700000000800 */
[----:B------:R2:W3:Y:S01]  /*4ef0*/  MUFU.EX2 R10, R43 ;  /* 0x0000002b000a7308 */ /* 0x0004e20000000800 */
[----:B0-----:R-:W-:Y:S01]  /*4f00*/  F2FP.SATFINITE.E4M3.F32.PACK_AB_MERGE_C R21, R101, R44, RZ ;  /* 0x0000002c6515723e */ /* 0x001fe200048070ff */
[----:B------:R-:W-:-:S03]  /*4f10*/  FADD.FTZ R44, R44, R19 ;  /* 0x000000132c2c7221 */ /* 0x000fc60000010000 */
[----:B------:R-:W-:Y:S01]  /*4f20*/  F2FP.SATFINITE.E4M3.F32.PACK_AB_MERGE_C R215, R99, R42, R21 ;  /* 0x0000002a63d7723e */ /* 0x000fe20004807015 */
[----:B------:R-:W-:Y:S01]  /*4f30*/  FADD.FTZ R101, R101, R44 ;  /* 0x0000002c65657221 */ /* 0x000fe20000010000 */
[--C-:B------:R-:W-:Y:S01]  /*4f40*/  IMAD.MOV.U32 R42, RZ, RZ, R25.reuse ;  /* 0x000000ffff2a7224 */ /* 0x100fe200078e0019 */
[----:B------:R-:W-:Y:S01]  /*4f50*/  MUFU.EX2 R48, R48 ;  /* 0x0000003000307308 */ /* 0x000fe20000000800 */
[----:B-1----:R-:W-:Y:S01]  /*4f60*/  FADD.FTZ R15, R39, R20 ;  /* 0x00000014270f7221 */ /* 0x002fe20000010000 */
[--C-:B--2---:R-:W-:Y:S02]  /*4f70*/  IMAD.MOV.U32 R43, RZ, RZ, R25.reuse ;  /* 0x000000ffff2b7224 */ /* 0x104fe400078e0019 */
[--C-:B------:R-:W-:Y:S02]  /*4f80*/  IMAD.MOV.U32 R44, RZ, RZ, R25.reuse ;  /* 0x000000ffff2c7224 */ /* 0x100fe400078e0019 */
[----:B------:R-:W-:Y:S02]  /*4f90*/  IMAD.MOV.U32 R99, RZ, RZ, R25 ;  /* 0x000000ffff637224 */ /* 0x000fe400078e0019 */
[----:B------:R-:W0:Y:S01]  /*4fa0*/  MUFU.EX2 R111, R111 ;  /* 0x0000006f006f7308 */ /* 0x000e220000000800 */
[C---:B---3--:R-:W-:Y:S01]  /*4fb0*/  F2FP.SATFINITE.E4M3.F32.PACK_AB_MERGE_C R39, R10.reuse, R39, RZ ;  /* 0x000000270a27723e */ /* 0x048fe200048070ff */
[----:B------:R-:W-:-:S03]  /*4fc0*/  FADD.FTZ R10, R10, R15 ;  /* 0x0000000f0a0a7221 */ /* 0x000fc60000010000 */
[----:B------:R-:W-:Y:S01]  /*4fd0*/  F2FP.SATFINITE.E4M3.F32.PACK_AB_MERGE_C R214, R82, R83, R39 ;  /* 0x0000005352d6723e */ /* 0x000fe20004807027 */
[--C-:B------:R-:W-:Y:S02]  /*4fe0*/  IMAD.MOV.U32 R39, RZ, RZ, R25.reuse ;  /* 0x000000ffff277224 */ /* 0x100fe400078e0019 */
[----:B------:R-:W1:Y:S01]  /*4ff0*/  MUFU.EX2 R46, R46 ;  /* 0x0000002e002e7308 */ /* 0x000e620000000800 */
[--C-:B------:R-:W-:Y:S02]  /*5000*/  IMAD.MOV.U32 R83, RZ, RZ, R25.reuse ;  /* 0x000000ffff537224 */ /* 0x100fe400078e0019 */
[----:B------:R-:W-:-:S05]  /*5010*/  IMAD.MOV.U32 R82, RZ, RZ, R25 ;  /* 0x000000ffff527224 */ /* 0x000fca00078e0019 */
[----:B------:R-:W2:Y:S01]  /*5020*/  MUFU.EX2 R103, R103 ;  /* 0x0000006700677308 */ /* 0x000ea20000000800 */
[----:B0-----:R-:W-:-:S07]  /*5030*/  F2FP.SATFINITE.E4M3.F32.PACK_AB_MERGE_C R15, R111, R48, RZ ;  /* 0x000000306f0f723e */ /* 0x001fce00048070ff */
[----:B------:R-:W0:Y:S01]  /*5040*/  MUFU.EX2 R109, R109 ;  /* 0x0000006d006d7308 */ /* 0x000e220000000800 */
[----:B-1----:R-:W-:Y:S01]  /*5050*/  FADD.FTZ R4, R46, R101 ;  /* 0x000000652e047221 */ /* 0x002fe20000010000 */
[----:B------:R-:W-:-:S06]  /*5060*/  IMAD.MOV.U32 R101, RZ, RZ, R25 ;  /* 0x000000ffff657224 */ /* 0x000fcc00078e0019 */
[----:B------:R1:W3:Y:S01]  /*5070*/  MUFU.EX2 R14, R105 ;  /* 0x00000069000e7308 */ /* 0x0002e20000000800 */
[----:B--2---:R-:W-:-:S07]  /*5080*/  FADD.FTZ R5, R103, R10 ;  /* 0x0000000a67057221 */ /* 0x004fce0000010000 */
[----:B------:R-:W2:Y:S01]  /*5090*/  MUFU.EX2 R107, R107 ;  /* 0x0000006b006b7308 */ /* 0x000ea20000000800 */
[C---:B0-----:R-:W-:Y:S01]  /*50a0*/  F2FP.SATFINITE.E4M3.F32.PACK_AB_MERGE_C R217, R109.reuse, R46, R15 ;  /* 0x0000002e6dd9723e */ /* 0x041fe2000480700f */
[----:B------:R-:W-:Y:S01]  /*50b0*/  FADD.FTZ R109, R109, R4 ;  /* 0x000000046d6d7221 */ /* 0x000fe20000010000 */
[--C-:B------:R-:W-:Y:S02]  /*50c0*/  IMAD.MOV.U32 R46, RZ, RZ, R25.reuse ;  /* 0x000000ffff2e7224 */ /* 0x100fe400078e0019 */
[----:B-1----:R-:W-:Y:S02]  /*50d0*/  IMAD.MOV.U32 R105, RZ, RZ, R25 ;  /* 0x000000ffff697224 */ /* 0x002fe400078e0019 */
[----:B------:R-:W-:Y:S01]  /*50e0*/  FADD.FTZ R48, R48, R109 ;  /* 0x0000006d30307221 */ /* 0x000fe20000010000 */
[----:B------:R-:W-:Y:S01]  /*50f0*/  IMAD.MOV.U32 R109, RZ, RZ, R25 ;  /* 0x000000ffff6d7224 */ /* 0x000fe200078e0019 */
[----:B------:R0:W1:Y:S01]  /*5100*/  MUFU.EX2 R6, R117 ;  /* 0x0000007500067308 */ /* 0x0000620000000800 */
[----:B---3--:R-:W-:Y:S01]  /*5110*/  FADD.FTZ R4, R14, R5 ;  /* 0x000000050e047221 */ /* 0x008fe20000010000 */
[----:B------:R-:W-:Y:S01]  /*5120*/  FADD.FTZ R111, R111, R48 ;  /* 0x000000306f6f7221 */ /* 0x000fe20000010000 */
[----:B------:R-:W-:-:S05]  /*5130*/  IMAD.MOV.U32 R48, RZ, RZ, R25 ;  /* 0x000000ffff307224 */ /* 0x000fca00078e0019 */
[----:B------:R-:W-:Y:S01]  /*5140*/  MUFU.EX2 R52, R52 ;  /* 0x0000003400347308 */ /* 0x000fe20000000800 */
[----:B--2---:R-:W-:Y:S01]  /*5150*/  FADD.FTZ R5, R107, R4 ;  /* 0x000000046b057221 */ /* 0x004fe20000010000 */
[----:B0-----:R-:W-:-:S06]  /*5160*/  IMAD.MOV.U32 R117, RZ, RZ, R25 ;  /* 0x000000ffff757224 */ /* 0x001fcc00078e0019 */
[----:B------:R-:W0:Y:S01]  /*5170*/  MUFU.EX2 R115, R115 ;  /* 0x0000007300737308 */ /* 0x000e220000000800 */
[C---:B-1----:R-:W-:Y:S01]  /*5180*/  F2FP.SATFINITE.E4M3.F32.PACK_AB_MERGE_C R107, R6.reuse, R107, RZ ;  /* 0x0000006b066b723e */ /* 0x042fe200048070ff */
[----:B------:R-:W-:-:S03]  /*5190*/  FADD.FTZ R6, R6, R5 ;  /* 0x0000000506067221 */ /* 0x000fc60000010000 */
[----:B------:R-:W-:Y:S01]  /*51a0*/  F2FP.SATFINITE.E4M3.F32.PACK_AB_MERGE_C R216, R14, R103, R107 ;  /* 0x000000670ed8723e */ /* 0x000fe2000480706b */
[--C-:B------:R-:W-:Y:S02]  /*51b0*/  IMAD.MOV.U32 R103, RZ, RZ, R25.reuse ;  /* 0x000000ffff677224 */ /* 0x100fe400078e0019 */
[----:B------:R-:W1:Y:S01]  /*51c0*/  MUFU.EX2 R50, R50 ;  /* 0x0000003200327308 */ /* 0x000e620000000800 */
[----:B------:R-:W-:-:S07]  /*51d0*/  IMAD.MOV.U32 R107, RZ, RZ, R25 ;  /* 0x000000ffff6b7224 */ /* 0x000fce00078e0019 */
[----:B------:R-:W2:Y:S01]  /*51e0*/  MUFU.EX2 R119, R119 ;  /* 0x0000007700777308 */ /* 0x000ea20000000800 */
[----:B0-----:R-:W-:-:S07]  /*51f0*/  F2FP.SATFINITE.E4M3.F32.PACK_AB_MERGE_C R7, R115, R52, RZ ;  /* 0x000000347307723e */ /* 0x001fce00048070ff */
[----:B------:R-:W0:Y:S01]  /*5200*/  MUFU.EX2 R113, R113 ;  /* 0x0000007100717308 */ /* 0x000e220000000800 */
[----:B-1----:R-:W-:Y:S01]  /*5210*/  FADD.FTZ R4, R50, R111 ;  /* 0x0000006f32047221 */ /* 0x002fe20000010000 */
[----:B------:R-:W-:-:S06]  /*5220*/  IMAD.MOV.U32 R111, RZ, RZ, R25 ;  /* 0x000000ffff6f7224 */ /* 0x000fcc00078e0019 */
[----:B------:R-:W1:Y:S01]  /*5230*/  MUFU.EX2 R12, R121 ;  /* 0x00000079000c7308 */ /* 0x000e620000000800 */
[----:B--2---:R-:W-:-:S07]  /*5240*/  FADD.FTZ R5, R119, R6 ;  /* 0x0000000677057221 */ /* 0x004fce0000010000 */
[----:B------:R-:W-:Y:S01]  /*5250*/  MUFU.EX2 R123, R123 ;  /* 0x0000007b007b7308 */ /* 0x000fe20000000800 */
[C---:B0-----:R-:W-:Y:S01]  /*5260*/  F2FP.SATFINITE.E4M3.F32.PACK_AB_MERGE_C R219, R113.reuse, R50, R7 ;  /* 0x0000003271db723e */ /* 0x041fe20004807007 */
[----:B------:R-:W-:Y:S01]  /*5270*/  FADD.FTZ R113, R113, R4 ;  /* 0x0000000471717221 */ /* 0x000fe20000010000 */
[----:B------:R-:W-:-:S03]  /*5280*/  IMAD.MOV.U32 R50, RZ, RZ, R25 ;  /* 0x000000ffff327224 */ /* 0x000fc600078e0019 */
[----:B------:R-:W-:Y:S01]  /*5290*/  FADD.FTZ R52, R52, R113 ;  /* 0x0000007134347221 */ /* 0x000fe20000010000 */
[----:B------:R-:W-:Y:S01]  /*52a0*/  IMAD.MOV.U32 R113, RZ, RZ, R25 ;  /* 0x000000ffff717224 */ /* 0x000fe200078e0019 */
[----:B------:R-:W0:Y:S01]  /*52b0*/  MUFU.EX2 R62, R62 ;  /* 0x0000003e003e7308 */ /* 0x000e220000000800 */
[----:B-1----:R-:W-:Y:S01]  /*52c0*/  FADD.FTZ R4, R12, R5 ;  /* 0x000000050c047221 */ /* 0x002fe20000010000 */
[----:B------:R-:W-:Y:S01]  /*52d0*/  FADD.FTZ R7, R115, R52 ;  /* 0x0000003473077221 */ /* 0x000fe20000010000 */
[--C-:B------:R-:W-:Y:S02]  /*52e0*/  IMAD.MOV.U32 R52, RZ, RZ, R25.reuse ;  /* 0x000000ffff347224 */ /* 0x100fe400078e0019 */
[----:B------:R-:W-:Y:S01]  /*52f0*/  IMAD.MOV.U32 R115, RZ, RZ, R25 ;  /* 0x000000ffff737224 */ /* 0x000fe200078e0019 */
[----:B0-----:R-:W-:Y:S01]  /*5300*/  F2FP.SATFINITE.E4M3.F32.PACK_AB_MERGE_C R5, R62, R123, RZ ;  /* 0x0000007b3e05723e */ /* 0x001fe200048070ff */
[----:B------:R-:W-:-:S03]  /*5310*/  FADD.FTZ R123, R123, R4 ;  /* 0x000000047b7b7221 */ /* 0x000fc60000010000 */
[----:B------:R-:W-:Y:S01]  /*5320*/  F2FP.SATFINITE.E4M3.F32.PACK_AB_MERGE_C R218, R12, R119, R5 ;  /* 0x000000770cda723e */ /* 0x000fe20004807005 */
[----:B------:R-:W-:Y:S01]  /*5330*/  FADD.FTZ R6, R62, R123 ;  /* 0x0000007b3e067221 */ /* 0x000fe20000010000 */
[----:B------:R-:W-:Y:S02]  /*5340*/  IMAD.MOV.U32 R5, RZ, RZ, RZ ;  /* 0x000000ffff057224 */ /* 0x000fe400078e00ff */
[--C-:B------:R-:W-:Y:S02]  /*5350*/  IMAD.MOV.U32 R62, RZ, RZ, R25.reuse ;  /* 0x000000ffff3e7224 */ /* 0x100fe400078e0019 */
[----:B------:R-:W-:Y:S01]  /*5360*/  IMAD.MOV.U32 R119, RZ, RZ, R25 ;  /* 0x000000ffff777224 */ /* 0x000fe200078e0019 */
[----:B------:R-:W-:Y:S06]  /*5370*/  @!P2 BRA `(.L_x_19) ;  /* 0x0000003c000ca947 */ /* 0x000fec0003800000 */
[----:B------:R-:W-:Y:S01]  /*5380*/  IMAD.MOV.U32 R8, RZ, RZ, R22 ;  /* 0x000000ffff087224 */ /* 0x000fe200078e0016 */
[----:B------:R-:W-:Y:S01]  /*5390*/  CS2R R118, SRZ ;  /* 0x0000000000767805 */ /* 0x000fe2000001ff00 */
[----:B------:R-:W-:Y:S01]  /*53a0*/  IMAD.MOV.U32 R9, RZ, RZ, R127 ;  /* 0x000000ffff097224 */ /* 0x000fe200078e007f */
[----:B------:R-:W-:Y:S01]  /*53b0*/  CS2R R116, SRZ ;  /* 0x0000000000747805 */ /* 0x000fe2000001ff00 */
[----:B------:R-:W-:Y:S01]  /*53c0*/  IMAD.MOV.U32 R4, RZ, RZ, R131 ;  /* 0x000000ffff047224 */ /* 0x000fe200078e0083 */
[----:B------:R-:W-:Y:S01]  /*53d0*/  CS2R R114, SRZ ;  /* 0x0000000000727805 */ /* 0x000fe2000001ff00 */
[----:B------:R-:W-:Y:S01]  /*53e0*/  IMAD.MOV.U32 R10, RZ, RZ, RZ ;  /* 0x000000ffff0a7224 */ /* 0x000fe200078e00ff */
        /* <DEDUP_REMOVED lines=44> */
[----:B------:R-:W-:Y:S01]  /*56b0*/  CS2R R24, SRZ ;  /* 0x0000000000187805 */ /* 0x000fe2000001ff00 */
[----:B------:R-:W-:-:S06]  /*56c0*/  UMOV UR53, URZ ;  /* 0x0000003f00357c82 */ /* 0x000fcc0008000000 */
.L_x_29:
[----:B------:R-:W-:Y:S01]  /*56d0*/  ISETP.NE.AND P3, PT, RZ, UR41, PT ;  /* 0x00000029ff007c0c */ /* 0x000fe2000bf65270 */
[----:B------:R-:W-:-:S04]  /*56e0*/  UISETP.NE.AND UP0, UPT, UR53, 0x1, UPT ;  /* 0x000000013500788c */ /* 0x000fc8000bf05270 */
[----:B------:R-:W-:-:S06]  /*56f0*/  USEL UR4, URZ, 0x1, UP0 ;  /* 0x000000013f047887 */ /* 0x000fcc0008000000 */
[----:B------:R-:W-:Y:S02]  /*5700*/  LOP3.LUT R5, R10, UR4, RZ, 0x3c, !PT ;  /* 0x000000040a057c12 */ /* 0x000fe4000f8e3cff */
[----:B------:R-:W-:Y:S05]  /*5710*/  @P3 BRA `(.L_x_20) ;  /* 0x0000000000343947 */ /* 0x000fea0003800000 */
[----:B------:R-:W-:Y:S05]  /*5720*/  @!P0 BRA `(.L_x_21) ;  /* 0x0000000000048947 */ /* 0x000fea0003800000 */
[----:B------:R-:W-:Y:S01]  /*5730*/  BPT.TRAP 0x1 ;  /* 0x000000040000795c */ /* 0x000fe20000300000 */
.L_x_21:
[----:B------:R-:W-:Y:S01]  /*5740*/  UIADD3 UR4, UR53, 0x1, URZ ;  /* 0x0000000135047890 */ /* 0x000fe2000fffe03f */
[----:B------:R-:W-:-:S03]  /*5750*/  SHF.L.U32 R11, R5, 0x1f, RZ ;  /* 0x0000001f050b7819 */ /* 0x000fc600000006ff */
[----:B------:R-:W-:-:S04]  /*5760*/  UISETP.NE.AND UP0, UPT, UR4, 0x2, UPT ;  /* 0x000000020400788c */ /* 0x000fc8000bf05270 */
[----:B------:R-:W-:-:S04]  /*5770*/  USEL UR4, UR4, URZ, UP0 ;  /* 0x0000003f04047287 */ /* 0x000fc80008000000 */
[----:B------:R-:W-:-:S09]  /*5780*/  ULEA UR4, UR4, UR40, 0x3 ;  /* 0x0000002804047291 */ /* 0x000fd2000f8e183f */
[----:B------:R0:W1:Y:S01]  /*5790*/  SYNCS.PHASECHK.TRANS64.TRYWAIT P2, [UR4+0x33430], R11 ;  /* 0x0334300bff0075a7 */ /* 0x0000620008040144 */
[----:B------:R-:W-:Y:S05]  /*57a0*/  @!P0 BRA `(.L_x_22) ;  /* 0x0000000000048947 */ /* 0x000fea0003800000 */
[----:B------:R-:W-:Y:S01]  /*57b0*/  BPT.TRAP 0x1 ;  /* 0x000000040000795c */ /* 0x000fe20000300000 */
.L_x_22:
[----:B-1----:R-:W-:Y:S05]  /*57c0*/  @P2 BRA `(.L_x_20) ;  /* 0x0000000000082947 */ /* 0x002fea0003800000 */
[----:B------:R-:W1:Y:S02]  /*57d0*/  SYNCS.PHASECHK.TRANS64.TRYWAIT P2, [UR4+0x33430], R11 ;  /* 0x0334300bff0075a7 */ /* 0x000e640008040144 */
[----:B-1----:R-:W-:Y:S05]  /*57e0*/  @!P2 BRA `(.L_x_23) ;  /* 0x000000b0004ca947 */ /* 0x002fea0003800000 */
.L_x_20:
[----:B01----:R-:W-:Y:S01]  /*57f0*/  VIADD R11, R18, 0x8 ;  /* 0x00000008120b7836 */ /* 0x003fe20000000000 */
[----:B------:R-:W-:Y:S01]  /*5800*/  UIADD3 UR52, UR53, 0x1, URZ ;  /* 0x0000000135347890 */ /* 0x000fe2000fffe03f */
[C---:B------:R-:W-:Y:S01]  /*5810*/  R2UR UR4, R2.reuse ;  /* 0x00000000020472ca */ /* 0x040fe200000e0000 */
[----:B------:R-:W-:Y:S01]  /*5820*/  UMOV UR7, 0x80000020 ;  /* 0x8000002000077882 */ /* 0x000fe20000000000 */
[C---:B------:R-:W-:Y:S01]  /*5830*/  R2UR UR5, R3.reuse ;  /* 0x00000000030572ca */ /* 0x040fe200000e0000 */
[----:B------:R0:W-:Y:S01]  /*5840*/  BAR.SYNC.DEFER_BLOCKING R11, 0x100 ;  /* 0x0004000b0000751d */ /* 0x0001e20000010000 */
[----:B------:R-:W-:Y:S01]  /*5850*/  UISETP.NE.AND UP0, UPT, UR52, 0x2, UPT ;  /* 0x000000023400788c */ /* 0x000fe2000bf05270 */
[C---:B------:R-:W-:Y:S02]  /*5860*/  R2UR UR8, R2.reuse ;  /* 0x00000000020872ca */ /* 0x040fe400000e0000 */
[C---:B------:R-:W-:Y:S01]  /*5870*/  R2UR UR9, R3.reuse ;  /* 0x00000000030972ca */ /* 0x040fe200000e0000 */
[----:B------:R-:W-:Y:S01]  /*5880*/  USEL UR52, UR52, URZ, UP0 ;  /* 0x0000003f34347287 */ /* 0x000fe20008000000 */
[C---:B------:R-:W-:Y:S01]  /*5890*/  R2UR UR12, R2.reuse ;  /* 0x00000000020c72ca */ /* 0x040fe200000e0000 */
[----:B------:R-:W-:Y:S01]  /*58a0*/  UMOV UR11, 0x80000020 ;  /* 0x80000020000b7882 */ /* 0x000fe20000000000 */
[C---:B------:R-:W-:Y:S01]  /*58b0*/  R2UR UR13, R3.reuse ;  /* 0x00000000030d72ca */ /* 0x040fe200000e0000 */
[----:B------:R-:W-:Y:S01]  /*58c0*/  UIMAD UR54, UR52, 0x780, UR42 ;  /* 0x00000780343678a4 */ /* 0x000fe2000f8e022a */
[C---:B------:R-:W-:Y:S01]  /*58d0*/  R2UR UR16, R2.reuse ;  /* 0x00000000021072ca */ /* 0x040fe200000e0000 */
[----:B------:R-:W-:Y:S01]  /*58e0*/  UMOV UR15, 0x80000020 ;  /* 0x80000020000f7882 */ /* 0x000fe20000000000 */
[C---:B------:R-:W-:Y:S01]  /*58f0*/  R2UR UR17, R3.reuse ;  /* 0x00000000031172ca */ /* 0x040fe200000e0000 */
[----:B------:R-:W-:Y:S01]  /*5900*/  UIADD3 UR10, UR54, 0x80, URZ ;  /* 0x00000080360a7890 */ /* 0x000fe2000fffe03f */
[----:B------:R-:W-:Y:S01]  /*5910*/  R2UR UR20, R2 ;  /* 0x00000000021472ca */ /* 0x000fe200000e0000 */
[----:B------:R-:W-:Y:S01]  /*5920*/  UIADD3 UR14, UR54, 0x100, URZ ;  /* 0x00000100360e7890 */ /* 0x000fe2000fffe03f */
[----:B------:R-:W-:Y:S01]  /*5930*/  R2UR UR21, R3 ;  /* 0x00000000031572ca */ /* 0x000fe200000e0000 */
[----:B------:R-:W-:Y:S01]  /*5940*/  UMOV UR6, UR54 ;  /* 0x0000003600067c82 */ /* 0x000fe20008000000 */
[----:B------:R-:W-:Y:S01]  /*5950*/  UIADD3 UR18, UR54, 0x180, URZ ;  /* 0x0000018036127890 */ /* 0x000fe2000fffe03f */
[----:B------:R-:W-:Y:S01]  /*5960*/  UMOV UR19, 0x80000020 ;  /* 0x8000002000137882 */ /* 0x000fe20000000000 */
[----:B------:R-:W-:Y:S01]  /*5970*/  UIADD3 UR22, UR54, 0x200, URZ ;  /* 0x0000020036167890 */ /* 0x000fe2000fffe03f */
[----:B------:R-:W-:Y:S01]  /*5980*/  UMOV UR23, 0x80000020 ;  /* 0x8000002000177882 */ /* 0x000fe20000000000 */
[----:B------:R-:W-:Y:S01]  /*5990*/  WARPGROUP.ARRIVE ;  /* 0x00000000000079c5 */ /* 0x000fe20000000000 */
[----:B------:R-:W-:Y:S01]  /*59a0*/  UIADD3 UR26, UR54, 0x2, URZ ;  /* 0x00000002361a7890 */ /* 0x000fe2000fffe03f */
[----:B------:R-:W-:Y:S01]  /*59b0*/  UMOV UR27, 0x80000020 ;  /* 0x80000020001b7882 */ /* 0x000fe20000000000 */
[----:B------:R-:W-:-:S03]  /*59c0*/  UIADD3 UR30, UR54, 0x280, URZ ;  /* 0x00000280361e7890 */ /* 0x000fc6000fffe03f */
[----:B------:R-:W-:Y:S01]  /*59d0*/  QGMMA.64x32x32.F32.E4M3.E4M3 R184, gdesc[UR4], RZ, !UPT, gsb0 ;  /* 0x0060000004b879f3 */ /* 0x000fe2000c0008ff */
[----:B------:R-:W-:Y:S01]  /*59e0*/  UIADD3 UR6, UR54, 0x82, URZ ;  /* 0x0000008236067890 */ /* 0x000fe2000fffe03f */
[----:B------:R-:W-:Y:S01]  /*59f0*/  UMOV UR4, UR24 ;  /* 0x0000001800047c82 */ /* 0x000fe20008000000 */
[----:B------:R-:W-:Y:S01]  /*5a00*/  UMOV UR5, UR25 ;  /* 0x0000001900057c82 */ /* 0x000fe20008000000 */
[----:B------:R-:W-:Y:S01]  /*5a10*/  UMOV UR7, 0x80000020 ;  /* 0x8000002000077882 */ /* 0x000fe20000000000 */
[----:B------:R-:W-:Y:S01]  /*5a20*/  UMOV UR31, 0x80000020 ;  /* 0x80000020001f7882 */ /* 0x000fe20000000000 */
[----:B------:R-:W-:Y:S01]  /*5a30*/  UIADD3 UR34, UR54, 0x282, URZ ;  /* 0x0000028236227890 */ /* 0x000fe2000fffe03f */
[----:B------:R-:W-:Y:S01]  /*5a40*/  UMOV UR35, 0x80000020 ;  /* 0x8000002000237882 */ /* 0x000fe20000000000 */
[----:B------:R-:W-:Y:S01]  /*5a50*/  UIADD3 UR46, UR54, 0x500, URZ ;  /* 0x00000500362e7890 */ /* 0x000fe2000fffe03f */
[----:B------:R-:W-:Y:S01]  /*5a60*/  UMOV UR47, 0x80000020 ;  /* 0x80000020002f7882 */ /* 0x000fe20000000000 */
[----:B------:R-:W-:Y:S01]  /*5a70*/  UIADD3 UR50, UR54, 0x502, URZ ;  /* 0x0000050236327890 */ /* 0x000fe2000fffe03f */
[----:B------:R-:W-:Y:S01]  /*5a80*/  UMOV UR51, 0x80000020 ;  /* 0x8000002000337882 */ /* 0x000fe20000000000 */
[----:B------:R-:W-:-:S02]  /*5a90*/  WARPGROUP.DEPBAR.LE gsb0, 0x0 ;  /* 0x00008000000079c5 */ /* 0x000fc40000010000 */
[----:B------:R-:W-:-:S06]  /*5aa0*/  WARPGROUP.ARRIVE ;  /* 0x00000000000079c5 */ /* 0x000fcc0000000000 */
[----:B------:R-:W-:Y:S01]  /*5ab0*/  QGMMA.64x32x32.F32.E4M3.E4M3 R168, gdesc[UR8], RZ, !UPT, gsb0 ;  /* 0x0060000008a879f3 */ /* 0x000fe2000c0008ff */
[----:B------:R-:W-:Y:S02]  /*5ac0*/  UIADD3 UR8, UR54, 0x102, URZ ;  /* 0x0000010236087890 */ /* 0x000fe4000fffe03f */
[----:B------:R-:W-:Y:S02]  /*5ad0*/  UIADD3 UR9, UR54, 0x182, URZ ;  /* 0x0000018236097890 */ /* 0x000fe4000fffe03f */
        /* <DEDUP_REMOVED lines=13> */
[----:B------:R-:W-:Y:S01]  /*5bb0*/  UMOV UR26, UR6 ;  /* 0x00000006001a7c82 */ /* 0x000fe20008000000 */
[----:B------:R-:W-:Y:S01]  /*5bc0*/  UMOV UR27, 0x80000020 ;  /* 0x80000020001b7882 */ /* 0x000fe20000000000 */
[----:B------:R-:W-:Y:S01]  /*5bd0*/  UMOV UR6, UR8 ;  /* 0x0000000800067c82 */ /* 0x000fe20008000000 */
        /* <DEDUP_REMOVED lines=10> */
[----:B------:R-:W-:Y:S01]  /*5c80*/  UIADD3 UR6, UR54, 0x300, URZ ;  /* 0x0000030036067890 */ /* 0x000fe2000fffe03f */
[----:B------:R-:W-:Y:S01]  /*5c90*/  UMOV UR4, UR28 ;  /* 0x0000001c00047c82 */ /* 0x000fe20008000000 */
        /* <DEDUP_REMOVED lines=121> */
[----:B0-----:R-:W-:Y:S05]  /*6430*/  @P3 BRA `(.L_x_24) ;  /* 0x0000000000283947 */ /* 0x001fea0003800000 */
[----:B------:R-:W-:Y:S05]  /*6440*/  @!P0 BRA `(.L_x_25) ;  /* 0x0000000000048947 */ /* 0x000fea0003800000 */
[----:B------:R-:W-:Y:S01]  /*6450*/  BPT.TRAP 0x1 ;  /* 0x000000040000795c */ /* 0x000fe20000300000 */
.L_x_25:
[----:B------:R-:W-:Y:S01]  /*6460*/  ULEA UR4, UR53, UR40, 0x3 ;  /* 0x0000002835047291 */ /* 0x000fe2000f8e183f */
[----:B------:R-:W-:-:S08]  /*6470*/  SHF.L.U32 R10, R10, 0x1f, RZ ;  /* 0x0000001f0a0a7819 */ /* 0x000fd000000006ff */
[----:B------:R0:W1:Y:S01]  /*6480*/  SYNCS.PHASECHK.TRANS64.TRYWAIT P2, [UR4+0x33450], R10 ;  /* 0x0334500aff0075a7 */ /* 0x0000620008040144 */
[----:B------:R-:W-:Y:S05]  /*6490*/  @!P0 BRA `(.L_x_26) ;  /* 0x0000000000048947 */ /* 0x000fea0003800000 */
[----:B------:R-:W-:Y:S01]  /*64a0*/  BPT.TRAP 0x1 ;  /* 0x000000040000795c */ /* 0x000fe20000300000 */
.L_x_26:
[----:B-1----:R-:W-:Y:S05]  /*64b0*/  @P2 BRA `(.L_x_24) ;  /* 0x0000000000082947 */ /* 0x002fea0003800000 */
[----:B------:R-:W1:Y:S02]  /*64c0*/  SYNCS.PHASECHK.TRANS64.TRYWAIT P2, [UR4+0x33450], R10 ;  /* 0x0334500aff0075a7 */ /* 0x000e640008040144 */
[----:B-1----:R-:W-:Y:S05]  /*64d0*/  @!P2 BRA `(.L_x_27) ;  /* 0x000000a40028a947 */ /* 0x002fea0003800000 */
.L_x_24:
[----:B------:R-:W-:Y:S01]  /*64e0*/  UIADD3 UR4, UR40, 0x200, URZ ;  /* 0x0000020028047890 */ /* 0x000fe2000fffe03f */
[----:B------:R-:W-:Y:S01]  /*64f0*/  WARPGROUP.ARRIVE ;  /* 0x00000000000079c5 */ /* 0x000fe20000000000 */
[----:B------:R-:W-:Y:S01]  /*6500*/  UMOV UR7, 0xc0000010 ;  /* 0xc000001000077882 */ /* 0x000fe20000000000 */
[C---:B-1----:R-:W-:Y:S01]  /*6510*/  FMUL.FTZ R11, R0.reuse, R184 ;  /* 0x000000b8000b7220 */ /* 0x042fe20000410000 */
[----:B------:R-:W-:Y:S01]  /*6520*/  USHF.R.U32.HI UR4, URZ, 0x4, UR4 ;  /* 0x000000043f047899 */ /* 0x000fe20008011604 */
[C---:B------:R-:W-:Y:S01]  /*6530*/  FMUL.FTZ R12, R0.reuse, R186 ;  /* 0x000000ba000c7220 */ /* 0x040fe20000410000 */
[C---:B0-----:R-:W-:Y:S01]  /*6540*/  FMUL.FTZ R10, R0.reuse, R185 ;  /* 0x000000b9000a7220 */ /* 0x041fe20000410000 */
[C---:B------:R-:W-:Y:S01]  /*6550*/  FMUL.FTZ R13, R0.reuse, R187 ;  /* 0x000000bb000d7220 */ /* 0x040fe20000410000 */
[----:B------:R-:W-:Y:S01]  /*6560*/  ULOP3.LUT UR4, UR4, 0x3fff, URZ, 0xc0, !UPT ;  /* 0x00003fff04047892 */ /* 0x000fe2000f8ec03f */
[----:B------:R-:W0:Y:S01]  /*6570*/  MUFU.TANH R11, R11 ;  /* 0x0000000b000b7308 */ /* 0x000e220000002400 */
[C---:B------:R-:W-:Y:S01]  /*6580*/  FMUL.FTZ R14, R0.reuse, R188 ;  /* 0x000000bc000e7220 */ /* 0x040fe20000410000 */
[C---:B------:R-:W-:Y:S01]  /*6590*/  FMUL.FTZ R19, R0.reuse, R190 ;  /* 0x000000be00137220 */ /* 0x040fe20000410000 */
[----:B------:R-:W-:Y:S01]  /*65a0*/  ULOP3.LUT UR4, UR4, 0x10000, URZ, 0xfc, !UPT ;  /* 0x0001000004047892 */ /* 0x000fe2000f8efc3f */
[C---:B------:R-:W-:Y:S01]  /*65b0*/  FMUL.FTZ R15, R0.reuse, R189 ;  /* 0x000000bd000f7220 */ /* 0x040fe20000410000 */
[C---:B------:R-:W-:Y:S01]  /*65c0*/  FMUL.FTZ R20, R0.reuse, R191 ;  /* 0x000000bf00147220 */ /* 0x040fe20000410000 */
[C---:B------:R-:W-:Y:S01]  /*65d0*/  FMUL.FTZ R21, R0.reuse, R192 ;  /* 0x000000c000157220 */ /* 0x040fe20000410000 */
[----:B------:R-:W-:Y:S01]  /*65e0*/  UIMAD UR4, UR53, 0x780, UR4 ;  /* 0x00000780350478a4 */ /* 0x000fe2000f8e0204 */
[----:B------:R-:W1:Y:S01]  /*65f0*/  MUFU.TANH R12, R12 ;  /* 0x0000000c000c7308 */ /* 0x000e620000002400 */
[C---:B------:R-:W-:Y:S01]  /*6600*/  FMUL.FTZ R23, R0.reuse, R194 ;  /* 0x000000c200177220 */ /* 0x040fe20000410000 */
[C---:B------:R-:W-:Y:S01]  /*6610*/  FMUL.FTZ R22, R0.reuse, R193 ;  /* 0x000000c100167220 */ /* 0x040fe20000410000 */
[C---:B------:R-:W-:Y:S01]  /*6620*/  FMUL.FTZ R184, R0.reuse, R195 ;  /* 0x000000c300b87220 */ /* 0x040fe20000410000 */
[C---:B------:R-:W-:Y:S01]  /*6630*/  FMUL.FTZ R185, R0.reuse, R196 ;  /* 0x000000c400b97220 */ /* 0x040fe20000410000 */
[C---:B------:R-:W-:Y:S01]  /*6640*/  FMUL.FTZ R187, R0.reuse, R198 ;  /* 0x000000c600bb7220 */ /* 0x040fe20000410000 */
[----:B------:R-:W-:Y:S01]  /*6650*/  UMOV UR6, UR4 ;  /* 0x0000000400067c82 */ /* 0x000fe20008000000 */
[C---:B------:R-:W-:Y:S01]  /*6660*/  FMUL.FTZ R186, R0.reuse, R197 ;  /* 0x000000c500ba7220 */ /* 0x040fe20000410000 */
[----:B------:R-:W-:Y:S01]  /*6670*/  QGMMA.64x192x32.F32.E4M3.E4M3 R24, R200, gdesc[UR4], R24, gsb0 ;  /* 0x02e00004c8187df3 */ /* 0x000fe20008000818 */
[----:B------:R-:W-:Y:S01]  /*6680*/  UIADD3 UR6, UR4, 0x180, URZ ;  /* 0x0000018004067890 */ /* 0x000fe2000fffe03f */
[----:B------:R-:W2:Y:S01]  /*6690*/  MUFU.TANH R10, R10 ;  /* 0x0000000a000a7308 */ /* 0x000ea20000002400 */
[----:B------:R-:W-:Y:S01]  /*66a0*/  UMOV UR7, 0xc0000010 ;  /* 0xc000001000077882 */ /* 0x000fe20000000000 */
[----:B0-----:R-:W-:Y:S01]  /*66b0*/  FMNMX.FTZ R189, R11, R4, !PT ;  /* 0x000000040bbd7209 */ /* 0x001fe20007810000 */
[C---:B------:R-:W-:Y:S01]  /*66c0*/  FMUL.FTZ R188, R0.reuse, R199 ;  /* 0x000000c700bc7220 */ /* 0x040fe20000410000 */
[C---:B------:R-:W-:Y:S01]  /*66d0*/  FMUL.FTZ R168, R0.reuse, R168 ;  /* 0x000000a800a87220 */ /* 0x040fe20000410000 */
[C---:B------:R-:W-:Y:S01]  /*66e0*/  FMUL.FTZ R170, R0.reuse, R170 ;  /* 0x000000aa00aa7220 */ /* 0x040fe20000410000 */
[----:B------:R-:W-:Y:S01]  /*66f0*/  FMUL.FTZ R169, R0, R169 ;  /* 0x000000a900a97220 */ /* 0x000fe20000410000 */
[----:B-1----:R-:W-:Y:S01]  /*6700*/  FMNMX.FTZ R190, R12, R9, !PT ;  /* 0x000000090cbe7209 */ /* 0x002fe20007810000 */
[----:B------:R-:W0:Y:S01]  /*6710*/  MUFU.TANH R13, R13 ;  /* 0x0000000d000d7308 */ /* 0x000e220000002400 */
[C---:B------:R-:W-:Y:S01]  /*6720*/  FMUL.FTZ R171, R0.reuse, R171 ;  /* 0x000000ab00ab7220 */ /* 0x040fe20000410000 */
[C---:B------:R-:W-:Y:S01]  /*6730*/  FMUL.FTZ R172, R0.reuse, R172 ;  /* 0x000000ac00ac7220 */ /* 0x040fe20000410000 */
[C---:B------:R-:W-:Y:S01]  /*6740*/  FMUL.FTZ R174, R0.reuse, R174 ;  /* 0x000000ae00ae7220 */ /* 0x040fe20000410000 */
[C---:B------:R-:W-:Y:S01]  /*6750*/  FMUL.FTZ R173, R0.reuse, R173 ;  /* 0x000000ad00ad7220 */ /* 0x040fe20000410000 */
[C---:B------:R-:W-:Y:S01]  /*6760*/  FMUL.FTZ R175, R0.reuse, R175 ;  /* 0x000000af00af7220 */ /* 0x040fe20000410000 */
[C---:B------:R-:W-:Y:S01]  /*6770*/  FMUL.FTZ R176, R0.reuse, R176 ;  /* 0x000000b000b07220 */ /* 0x040fe20000410000 */
[----:B------:R-:W-:Y:S01]  /*6780*/  FMUL.FTZ R178, R0, R178 ;  /* 0x000000b200b27220 */ /* 0x000fe20000410000 */
[----:B------:R-:W1:Y:S01]  /*6790*/  MUFU.TANH R14, R14 ;  /* 0x0000000e000e7308 */ /* 0x000e620000002400 */
[----:B--2---:R-:W-:Y:S01]  /*67a0*/  FMNMX.FTZ R189, R10, R189, !PT ;  /* 0x000000bd0abd7209 */ /* 0x004fe20007810000 */
[C---:B------:R-:W-:Y:S01]  /*67b0*/  FMUL.FTZ R177, R0.reuse, R177 ;  /* 0x000000b100b17220 */ /* 0x040fe20000410000 */
[C---:B------:R-:W-:Y:S01]  /*67c0*/  FMUL.FTZ R179, R0.reuse, R179 ;  /* 0x000000b300b37220 */ /* 0x040fe20000410000 */
[C---:B------:R-:W-:Y:S01]  /*67d0*/  FMUL.FTZ R180, R0.reuse, R180 ;  /* 0x000000b400b47220 */ /* 0x040fe20000410000 */
[C---:B------:R-:W-:Y:S01]  /*67e0*/  FMUL.FTZ R182, R0.reuse, R182 ;  /* 0x000000b600b67220 */ /* 0x040fe20000410000 */
[C---:B------:R-:W-:Y:S01]  /*67f0*/  FMUL.FTZ R181, R0.reuse, R181 ;  /* 0x000000b500b57220 */ /* 0x040fe20000410000 */
[C---:B------:R-:W-:Y:S01]  /*6800*/  FMUL.FTZ R183, R0.reuse, R183 ;  /* 0x000000b700b77220 */ /* 0x040fe20000410000 */
[----:B------:R-:W2:Y:S01]  /*6810*/  MUFU.TANH R19, R19 ;  /* 0x0000001300137308 */ /* 0x000ea20000002400 */
[----:B0-----:R-:W-:Y:S01]  /*6820*/  FMNMX.FTZ R190, R13, R190, !PT ;  /* 0x000000be0dbe7209 */ /* 0x001fe20007810000 */
[C---:B------:R-:W-:Y:S01]  /*6830*/  FMUL.FTZ R152, R0.reuse, R152 ;  /* 0x0000009800987220 */ /* 0x040fe20000410000 */
[C---:B------:R-:W-:Y:S01]  /*6840*/  FMUL.FTZ R154, R0.reuse, R154 ;  /* 0x0000009a009a7220 */ /* 0x040fe20000410000 */
[C---:B------:R-:W-:Y:S01]  /*6850*/  FMUL.FTZ R153, R0.reuse, R153 ;  /* 0x0000009900997220 */ /* 0x040fe20000410000 */
[C---:B------:R-:W-:Y:S01]  /*6860*/  FMUL.FTZ R155, R0.reuse, R155 ;  /* 0x0000009b009b7220 */ /* 0x040fe20000410000 */
[C---:B------:R-:W-:Y:S01]  /*6870*/  FMUL.FTZ R156, R0.reuse, R156 ;  /* 0x0000009c009c7220 */ /* 0x040fe20000410000 */
[----:B------:R-:W-:Y:S01]  /*6880*/  FMUL.FTZ R157, R0, R157 ;  /* 0x0000009d009d7220 */ /* 0x000fe20000410000 */
[----:B------:R-:W0:Y:S01]  /*6890*/  MUFU.TANH R15, R15 ;  /* 0x0000000f000f7308 */ /* 0x000e220000002400 */
[----:B-1----:R-:W-:Y:S01]  /*68a0*/  FMNMX.FTZ R192, R14, R189, !PT ;  /* 0x000000bd0ec07209 */ /* 0x002fe20007810000 */
[C---:B------:R-:W-:Y:S01]  /*68b0*/  FMUL.FTZ R158, R0.reuse, R158 ;  /* 0x0000009e009e7220 */ /* 0x040fe20000410000 */
[C---:B------:R-:W-:Y:S01]  /*68c0*/  FMUL.FTZ R159, R0.reuse, R159 ;  /* 0x0000009f009f7220 */ /* 0x040fe20000410000 */
[C---:B------:R-:W-:Y:S01]  /*68d0*/  FMUL.FTZ R160, R0.reuse, R160 ;  /* 0x000000a000a07220 */ /* 0x040fe20000410000 */
[C---:B------:R-:W-:Y:S01]  /*68e0*/  FMUL.FTZ R161, R0.reuse, R161 ;  /* 0x000000a100a17220 */ /* 0x040fe20000410000 */
[C---:B------:R-:W-:Y:S01]  /*68f0*/  FMUL.FTZ R162, R0.reuse, R162 ;  /* 0x000000a200a27220 */ /* 0x040fe20000410000 */
[C---:B------:R-:W-:Y:S01]  /*6900*/  FMUL.FTZ R163, R0.reuse, R163 ;  /* 0x000000a300a37220 */ /* 0x040fe20000410000 */
        /* <DEDUP_REMOVED lines=38> */
[----:B------:R-:W-:Y:S01]  /*6b70*/  FMUL.FTZ R135, R0, R135 ;  /* 0x0000008700877220 */ /* 0x000fe20000410000 */
[----:B------:R-:W-:Y:S01]  /*6b80*/  IMAD.U32 R194, RZ, RZ, UR52 ;  /* 0x00000034ffc27e24 */ /* 0x000fe2000f8e00ff */
[----:B------:R-:W0:Y:S01]  /*6b90*/  MUFU.TANH R185, R185 ;  /* 0x000000b900b97308 */ /* 0x000e220000002400 */
[----:B-1----:R-:W-:-:S03]  /*6ba0*/  FMNMX.FTZ R190, R22, R189, !PT ;  /* 0x000000bd16be7209 */ /* 0x002fc60007810000 */
[----:B------:R-:W-:-:S04]  /*6bb0*/  @!P1 LEA R194, R194, UR40, 0x3 ;  /* 0x00000028c2c29c11 */ /* 0x000fc8000f8e18ff */
[----:B------:R-:W1:Y:S01]  /*6bc0*/  MUFU.TANH R187, R187 ;  /* 0x000000bb00bb7308 */ /* 0x000e620000002400 */
[----:B--2---:R-:W-:-:S07]  /*6bd0*/  FMNMX.FTZ R192, R184, R191, !PT ;  /* 0x000000bfb8c07209 */ /* 0x004fce0007810000 */
[----:B------:R-:W2:Y:S01]  /*6be0*/  MUFU.TANH R186, R186 ;  /* 0x000000ba00ba7308 */ /* 0x000ea20000002400 */
[----:B0-----:R-:W-:-:S07]  /*6bf0*/  FMNMX.FTZ R189, R185, R190, !PT ;  /* 0x000000beb9bd7209 */ /* 0x001fce0007810000 */
[----:B------:R-:W0:Y:S01]  /*6c00*/  MUFU.TANH R188, R188 ;  /* 0x000000bc00bc7308 */ /* 0x000e220000002400 */
[----:B-1----:R-:W-:-:S07]  /*6c10*/  FMNMX.FTZ R191, R187, R192, !PT ;  /* 0x000000c0bbbf7209 */ /* 0x002fce0007810000 */
        /* <DEDUP_REMOVED lines=23> */
[----:B-1----:R-:W-:Y:S01]  /*6d90*/  FMNMX.FTZ R192, R178, R191, !PT ;  /* 0x000000bfb2c07209 */ /* 0x002fe20007810000 */
[----:B------:R-:W-:Y:S02]  /*6da0*/  WARPGROUP.DEPBAR.LE gsb0, 0x0 ;  /* 0x00008000000079c5 */ /* 0x000fe40000010000 */
[----:B------:R-:W-:Y:S01]  /*6db0*/  WARPGROUP.ARRIVE ;  /* 0x00000000000079c5 */ /* 0x000fe20000000000 */
[----:B------:R-:W-:-:S03]  /*6dc0*/  FMUL.FTZ R201, R0, R134 ;  /* 0x0000008600c97220 */ /* 0x000fc60000410000 */
[----:B------:R-:W1:Y:S01]  /*6dd0*/  MUFU.TANH R180, R180 ;  /* 0x000000b400b47308 */ /* 0x000e620000002400 */
[----:B--2---:R-:W-:Y:S01]  /*6de0*/  FMNMX.FTZ R189, R177, R190, !PT ;  /* 0x000000beb1bd7209 */ /* 0x004fe20007810000 */
[----:B------:R-:W-:Y:S01]  /*6df0*/  QGMMA.64x192x32.F32.E4M3.E4M3 R24, R204, gdesc[UR4], R24, gsb0 ;  /* 0x02e00004cc187df3 */ /* 0x000fe20008000818 */
[----:B------:R-:W-:Y:S01]  /*6e00*/  UIADD3 UR6, UR4, 0x300, URZ ;  /* 0x0000030004067890 */ /* 0x000fe2000fffe03f */
[----:B------:R-:W-:-:S04]  /*6e10*/  UMOV UR7, 0xc0000010 ;  /* 0xc000001000077882 */ /* 0x000fc80000000000 */
        /* <DEDUP_REMOVED lines=11> */
[----:B--2---:R-:W-:Y:S01]  /*6ed0*/  FMNMX.FTZ R190, R152, R189, !PT ;  /* 0x000000bd98be7209 */ /* 0x004fe20007810000 */
[----:B------:R-:W-:-:S06]  /*6ee0*/  FMUL.FTZ R189, R0, R126 ;  /* 0x0000007e00bd7220 */ /* 0x000fcc0000410000 */
[----:B------:R-:W2:Y:S01]  /*6ef0*/  MUFU.TANH R155, R155 ;  /* 0x0000009b009b7308 */ /* 0x000ea20000002400 */
[----:B0-----:R-:W-:-:S07]  /*6f00*/  FMNMX.FTZ R126, R154, R191, !PT ;  /* 0x000000bf9a7e7209 */ /* 0x001fce0007810000 */
[----:B------:R-:W0:Y:S01]  /*6f10*/  MUFU.TANH R156, R156 ;  /* 0x0000009c009c7308 */ /* 0x000e220000002400 */
[----:B-1----:R-:W-:-:S07]  /*6f20*/  FMNMX.FTZ R191, R153, R190, !PT ;  /* 0x000000be99bf7209 */ /* 0x002fce0007810000 */
[----:B------:R-:W1:Y:S01]  /*6f30*/  MUFU.TANH R157, R157 ;  /* 0x0000009d009d7308 */ /* 0x000e620000002400 */
[----:B--2---:R-:W-:-:S07]  /*6f40*/  FMNMX.FTZ R193, R155, R126, !PT ;  /* 0x0000007e9bc17209 */ /* 0x004fce0007810000 */
[----:B------:R-:W2:Y:S01]  /*6f50*/  MUFU.TANH R158, R158 ;  /* 0x0000009e009e7308 */ /* 0x000ea20000002400 */
[----:B0-----:R-:W-:Y:S01]  /*6f60*/  FMNMX.FTZ R126, R156, R191, !PT ;  /* 0x000000bf9c7e7209 */ /* 0x001fe20007810000 */
[----:B------:R-:W-:-:S06]  /*6f70*/  FMUL.FTZ R191, R0, R127 ;  /* 0x0000007f00bf7220 */ /* 0x000fcc0000410000 */
        /* <DEDUP_REMOVED lines=21> */
[----:B------:R-:W-:-:S06]  /*70d0*/  FMUL.FTZ R195, R0, R130 ;  /* 0x0000008200c37220 */ /* 0x000fcc0000410000 */
        /* <DEDUP_REMOVED lines=12> */
[----:B-1----:R-:W-:Y:S01]  /*71a0*/  FMNMX.FTZ R126, R140, R127, !PT ;  /* 0x0000007f8c7e7209 */ /* 0x002fe20007810000 */
[----:B------:R-:W-:Y:S02]  /*71b0*/  WARPGROUP.DEPBAR.LE gsb0, 0x0 ;  /* 0x00008000000079c5 */ /* 0x000fe40000010000 */
[----:B------:R-:W-:-:S04]  /*71c0*/  WARPGROUP.ARRIVE ;  /* 0x00000000000079c5 */ /* 0x000fc80000000000 */
[----:B------:R-:W1:Y:S01]  /*71d0*/  MUFU.TANH R143, R143 ;  /* 0x0000008f008f7308 */ /* 0x000e620000002400 */
[----:B--2---:R-:W-:Y:S01]  /*71e0*/  FMNMX.FTZ R127, R141, R126, !PT ;  /* 0x0000007e8d7f7209 */ /* 0x004fe20007810000 */
[----:B------:R-:W-:Y:S01]  /*71f0*/  QGMMA.64x192x32.F32.E4M3.E4M3 R24, R208, gdesc[UR4], R24, gsb0 ;  /* 0x02e00004d0187df3 */ /* 0x000fe20008000818 */
[----:B------:R-:W-:Y:S01]  /*7200*/  UIADD3 UR6, UR4, 0x480, URZ ;  /* 0x0000048004067890 */ /* 0x000fe2000fffe03f */
[----:B------:R-:W-:Y:S01]  /*7210*/  UMOV UR7, 0xc0000010 ;  /* 0xc000001000077882 */ /* 0x000fe20000000000 */
[----:B------:R-:W-:-:S03]  /*7220*/  UIADD3 UR4, UR4, 0x600, URZ ;  /* 0x0000060004047890 */ /* 0x000fc6000fffe03f */
[----:B------:R-:W2:Y:S01]  /*7230*/  MUFU.TANH R144, R144 ;  /* 0x0000009000907308 */ /* 0x000ea20000002400 */
[----:B0-----:R-:W-:Y:S01]  /*7240*/  FMNMX.FTZ R128, R142, R199, !PT ;  /* 0x000000c78e807209 */ /* 0x001fe20007810000 */
[----:B------:R-:W-:-:S06]  /*7250*/  FMUL.FTZ R199, R0, R132 ;  /* 0x0000008400c77220 */ /* 0x000fcc0000410000 */
        /* <DEDUP_REMOVED lines=45> */
[----:B--2---:R-:W-:-:S05]  /*7530*/  FMNMX.FTZ R127, R133, R126, !PT ;  /* 0x0000007e857f7209 */ /* 0x004fca0007810000 */
[----:B------:R-:W2:Y:S01]  /*7540*/  SHFL.BFLY PT, R126, R127, 0x2, 0x1f ;  /* 0x0c401f007f7e7f89 */ /* 0x000ea200000e0000 */
[----:B0-----:R-:W-:Y:S01]  /*7550*/  FMNMX.FTZ R128, R201, R128, !PT ;  /* 0x00000080c9807209 */ /* 0x001fe20007810000 */
[----:B------:R-:W-:Y:S02]  /*7560*/  WARPGROUP.DEPBAR.LE gsb0, 0x0 ;  /* 0x00008000000079c5 */ /* 0x000fe40000010000 */
[----:B------:R-:W-:Y:S01]  /*7570*/  WARPGROUP.ARRIVE ;  /* 0x00000000000079c5 */ /* 0x000fe20000000000 */
[----:B-1----:R-:W-:-:S05]  /*7580*/  FMNMX.FTZ R128, R135, R128, !PT ;  /* 0x0000008087807209 */ /* 0x002fca0007810000 */
[----:B------:R-:W-:Y:S01]  /*7590*/  QGMMA.64x192x32.F32.E4M3.E4M3 R24, R212, gdesc[UR4], R24, gsb0 ;  /* 0x02e00004d4187df3 */ /* 0x000fe20008000818 */
[----:B------:R-:W0:Y:S01]  /*75a0*/  SHFL.BFLY PT, R131, R128, 0x2, 0x1f ;  /* 0x0c401f0080837f89 */ /* 0x000e2200000e0000 */
[----:B------:R-:W-:Y:S01]  /*75b0*/  UMOV UR6, UR4 ;  /* 0x0000000400067c82 */ /* 0x000fe20008000000 */
[----:B------:R-:W-:Y:S01]  /*75c0*/  UMOV UR7, 0xc0000010 ;  /* 0xc000001000077882 */ /* 0x000fe20000000000 */
[----:B--2---:R-:W-:Y:S02]  /*75d0*/  FMNMX.FTZ R130, R127, R126, !PT ;  /* 0x0000007e7f827209 */ /* 0x004fe40007810000 */
[----:B------:R-:W1:Y:S01]  /*75e0*/  LDC R126, c[0x0][0x988] ;  /* 0x00026200ff7e7b82 */ /* 0x000e620000000800 */
[----:B0-----:R-:W-:Y:S02]  /*75f0*/  FMNMX.FTZ R132, R128, R131, !PT ;  /* 0x0000008380847209 */ /* 0x001fe40007810000 */
[----:B------:R-:W0:Y:S04]  /*7600*/  SHFL.BFLY PT, R131, R130, 0x1, 0x1f ;  /* 0x0c201f0082837f89 */ /* 0x000e2800000e0000 */
[----:B------:R-:W2:Y:S01]  /*7610*/  SHFL.BFLY PT, R203, R132, 0x1, 0x1f ;  /* 0x0c201f0084cb7f89 */ /* 0x000ea200000e0000 */
[----:B0-----:R-:W-:-:S02]  /*7620*/  FMNMX.FTZ R131, R130, R131, !PT ;  /* 0x0000008382837209 */ /* 0x001fc40007810000 */
[----:B--2---:R-:W-:-:S03]  /*7630*/  FMNMX.FTZ R127, R132, R203, !PT ;  /* 0x000000cb847f7209 */ /* 0x004fc60007810000 */
[----:B------:R-:W-:-:S04]  /*7640*/  FADD.FTZ R203, -R131, R4 ;  /* 0x0000000483cb7221 */ /* 0x000fc80000010100 */
[----:B-1----:R-:W-:Y:S01]  /*7650*/  FMUL.FTZ R134, R203, R126 ;  /* 0x0000007ecb867220 */ /* 0x002fe20000410000 */
[----:B------:R-:W-:-:S03]  /*7660*/  FADD.FTZ R203, -R127, R9 ;  /* 0x000000097fcb7221 */ /* 0x000fc60000010100 */
[----:B------:R0:W-:Y:S01]  /*7670*/  MUFU.EX2 R9, R134 ;  /* 0x0000008600097308 */ /* 0x0001e20000000800 */
[-C--:B------:R-:W-:Y:S01]  /*7680*/  FMUL.FTZ R4, R203, R126.reuse ;  /* 0x0000007ecb047220 */ /* 0x080fe20000410000 */
[----:B------:R-:W-:-:S04]  /*7690*/  FFMA.FTZ R203, R131, R126, -8 ;  /* 0xc100000083cb7423 */ /* 0x000fc8000001007e */
[-CC-:B------:R-:W-:Y:S01]  /*76a0*/  FFMA.FTZ R132, R172, R126.reuse, -R203.reuse ;  /* 0x0000007eac847223 */ /* 0x180fe200000108cb */
[----:B------:R-:W-:-:S01]  /*76b0*/  FFMA.FTZ R172, R193, R126, -R203 ;  /* 0x0000007ec1ac7223 */ /* 0x000fc200000108cb */
[-C--:B------:R-:W-:Y:S01]  /*76c0*/  FFMA.FTZ R193, R127, R126.reuse, -8 ;  /* 0xc10000007fc17423 */ /* 0x080fe2000001007e */
[----:B0-----:R-:W-:-:S01]  /*76d0*/  FFMA.FTZ R134, R176, R126, -R203 ;  /* 0x0000007eb0867223 */ /* 0x001fc200000108cb */
[-CC-:B------:R-:W-:Y:S01]  /*76e0*/  FFMA.FTZ R128, R11, R126.reuse, -R203.reuse ;  /* 0x0000007e0b807223 */ /* 0x180fe200000108cb */
[----:B------:R-:W-:-:S01]  /*76f0*/  FFMA.FTZ R176, R199, R126, -R203 ;  /* 0x0000007ec7b07223 */ /* 0x000fc200000108cb */
[-C--:B------:R-:W-:Y:S01]  /*7700*/  FFMA.FTZ R199, R12, R126.reuse, -R193 ;  /* 0x0000007e0cc77223 */ /* 0x080fe200000108c1 */
[----:B------:R-:W-:-:S01]  /*7710*/  FFMA.FTZ R11, R10, R126, -R203 ;  /* 0x0000007e0a0b7223 */ /* 0x000fc200000108cb */
[-C--:B------:R-:W-:Y:S01]  /*7720*/  FFMA.FTZ R12, R13, R126.reuse, -R193 ;  /* 0x0000007e0d0c7223 */ /* 0x080fe200000108c1 */
[----:B------:R-:W-:Y:S01]  /*7730*/  MUFU.EX2 R4, R4 ;  /* 0x0000000400047308 */ /* 0x000fe20000000800 */
[----:B------:R-:W-:-:S01]  /*7740*/  FFMA.FTZ R10, R14, R126, -R203 ;  /* 0x0000007e0e0a7223 */ /* 0x000fc200000108cb */
[-C--:B------:R-:W-:Y:S01]  /*7750*/  FFMA.FTZ R13, R19, R126.reuse, -R193 ;  /* 0x0000007e130d7223 */ /* 0x080fe200000108c1 */
[----:B------:R-:W-:-:S01]  /*7760*/  FFMA.FTZ R15, R15, R126, -R203 ;  /* 0x0000007e0f0f7223 */ /* 0x000fc200000108cb */
[-C--:B------:R-:W-:Y:S01]  /*7770*/  FFMA.FTZ R20, R20, R126.reuse, -R193 ;  /* 0x0000007e14147223 */ /* 0x080fe200000108c1 */
[----:B------:R-:W-:-:S01]  /*7780*/  FFMA.FTZ R14, R21, R126, -R203 ;  /* 0x0000007e150e7223 */ /* 0x000fc200000108cb */
[-C--:B------:R-:W-:Y:S01]  /*7790*/  FFMA.FTZ R19, R23, R126.reuse, -R193 ;  /* 0x0000007e17137223 */ /* 0x080fe200000108c1 */
[----:B------:R-:W-:-:S01]  /*77a0*/  FFMA.FTZ R130, R168, R126, -R203 ;  /* 0x0000007ea8827223 */ /* 0x000fc200000108cb */
[----:B------:R-:W0:Y:S01]  /*77b0*/  MUFU.EX2 R128, R128 ;  /* 0x0000008000807308 */ /* 0x000e220000000800 */
[----:B------:R-:W-:-:S01]  /*77c0*/  FFMA.FTZ R21, R22, R126, -R203 ;  /* 0x0000007e16157223 */ /* 0x000fc200000108cb */
[-C--:B------:R-:W-:Y:S01]  /*77d0*/  FFMA.FTZ R168, R180, R126.reuse, -R203 ;  /* 0x0000007eb4a87223 */ /* 0x080fe200000108cb */
[----:B------:R-:W-:-:S01]  /*77e0*/  FFMA.FTZ R180, R184, R126, -R193 ;  /* 0x0000007eb8b47223 */ /* 0x000fc200000108c1 */
[-C--:B------:R-:W-:Y:S01]  /*77f0*/  FFMA.FTZ R22, R185, R126.reuse, -R203 ;  /* 0x0000007eb9167223 */ /* 0x080fe200000108cb */
[----:B------:R-:W-:-:S01]  /*7800*/  FFMA.FTZ R23, R187, R126, -R193 ;  /* 0x0000007ebb177223 */ /* 0x000fc200000108c1 */
[-C--:B------:R-:W-:Y:S01]  /*7810*/  FFMA.FTZ R185, R186, R126.reuse, -R203 ;  /* 0x0000007ebab97223 */ /* 0x080fe200000108cb */
[----:B------:R-:W-:-:S01]  /*7820*/  FFMA.FTZ R184, R188, R126, -R193 ;  /* 0x0000007ebcb87223 */ /* 0x000fc200000108c1 */
[----:B------:R-:W1:Y:S01]  /*7830*/  MUFU.EX2 R199, R199 ;  /* 0x000000c700c77308 */ /* 0x000e620000000800 */
[----:B------:R-:W-:-:S01]  /*7840*/  FFMA.FTZ R170, R170, R126, -R193 ;  /* 0x0000007eaaaa7223 */ /* 0x000fc200000108c1 */
[-C--:B------:R-:W-:Y:S01]  /*7850*/  FFMA.FTZ R169, R169, R126.reuse, -R203 ;  /* 0x0000007ea9a97223 */ /* 0x080fe200000108cb */
[----:B------:R-:W-:-:S01]  /*7860*/  FFMA.FTZ R171, R171, R126, -R193 ;  /* 0x0000007eabab7223 */ /* 0x000fc200000108c1 */
[-C--:B------:R-:W-:Y:S01]  /*7870*/  FFMA.FTZ R174, R174, R126.reuse, -R193 ;  /* 0x0000007eaeae7223 */ /* 0x080fe200000108c1 */
[----:B------:R-:W-:-:S01]  /*7880*/  FFMA.FTZ R173, R173, R126, -R203 ;  /* 0x0000007eadad7223 */ /* 0x000fc200000108cb */
[-CC-:B------:R-:W-:Y:S01]  /*7890*/  FFMA.FTZ R175, R175, R126.reuse, -R193.reuse ;  /* 0x0000007eafaf7223 */ /* 0x180fe200000108c1 */
[----:B------:R-:W-:-:S01]  /*78a0*/  FFMA.FTZ R178, R178, R126, -R193 ;  /* 0x0000007eb2b27223 */ /* 0x000fc200000108c1 */
[----:B------:R-:W2:Y:S01]  /*78b0*/  MUFU.EX2 R11, R11 ;  /* 0x0000000b000b7308 */ /* 0x000ea20000000800 */
[----:B0-----:R-:W-:-:S01]  /*78c0*/  FFMA.FTZ R6, R9, R6, R128 ;  /* 0x0000000609067223 */ /* 0x001fc20000010080 */
[-C--:B------:R-:W-:Y:S01]  /*78d0*/  FFMA.FTZ R177, R177, R126.reuse, -R203 ;  /* 0x0000007eb1b17223 */ /* 0x080fe200000108cb */
[----:B------:R-:W-:-:S01]  /*78e0*/  FFMA.FTZ R179, R179, R126, -R193 ;  /* 0x0000007eb3b37223 */ /* 0x000fc200000108c1 */
[-C--:B------:R-:W-:Y:S01]  /*78f0*/  FFMA.FTZ R182, R182, R126.reuse, -R193 ;  /* 0x0000007eb6b67223 */ /* 0x080fe200000108c1 */
[----:B------:R-:W-:-:S01]  /*7900*/  FFMA.FTZ R181, R181, R126, -R203 ;  /* 0x0000007eb5b57223 */ /* 0x000fc200000108cb */
[-C--:B------:R-:W-:Y:S01]  /*7910*/  FFMA.FTZ R183, R183, R126.reuse, -R193 ;  /* 0x0000007eb7b77223 */ /* 0x080fe200000108c1 */
[----:B------:R-:W-:-:S01]  /*7920*/  FFMA.FTZ R152, R152, R126, -R203 ;  /* 0x0000007e98987223 */ /* 0x000fc200000108cb */
[----:B------:R-:W0:Y:S01]  /*7930*/  MUFU.EX2 R12, R12 ;  /* 0x0000000c000c7308 */ /* 0x000e220000000800 */
[----:B-1----:R-:W-:-:S01]  /*7940*/  FFMA.FTZ R7, R4, R7, R199 ;  /* 0x0000000704077223 */ /* 0x002fc200000100c7 */
[-C--:B------:R-:W-:Y:S01]  /*7950*/  FFMA.FTZ R154, R154, R126.reuse, -R193 ;  /* 0x0000007e9a9a7223 */ /* 0x080fe200000108c1 */
[----:B------:R-:W-:-:S01]  /*7960*/  FFMA.FTZ R153, R153, R126, -R203 ;  /* 0x0000007e99997223 */ /* 0x000fc200000108cb */
[-C--:B------:R-:W-:Y:S01]  /*7970*/  FFMA.FTZ R155, R155, R126.reuse, -R193 ;  /* 0x0000007e9b9b7223 */ /* 0x080fe200000108c1 */
[----:B------:R-:W-:-:S01]  /*7980*/  FFMA.FTZ R156, R156, R126, -R203 ;  /* 0x0000007e9c9c7223 */ /* 0x000fc200000108cb */
[-C--:B------:R-:W-:Y:S01]  /*7990*/  FFMA.FTZ R158, R158, R126.reuse, -R193 ;  /* 0x0000007e9e9e7223 */ /* 0x080fe200000108c1 */
[----:B------:R-:W-:-:S01]  /*79a0*/  FFMA.FTZ R157, R157, R126, -R203 ;  /* 0x0000007e9d9d7223 */ /* 0x000fc200000108cb */
[----:B------:R-:W1:Y:S01]  /*79b0*/  MUFU.EX2 R10, R10 ;  /* 0x0000000a000a7308 */ /* 0x000e620000000800 */
[----:B--2---:R-:W-:-:S01]  /*79c0*/  FADD.FTZ R187, R11, R6 ;  /* 0x000000060bbb7221 */ /* 0x004fc20000010000 */
[-C--:B------:R-:W-:Y:S01]  /*79d0*/  FFMA.FTZ R159, R159, R126.reuse, -R193 ;  /* 0x0000007e9f9f7223 */ /* 0x080fe200000108c1 */
[----:B------:R-:W-:-:S01]  /*79e0*/  FFMA.FTZ R160, R160, R126, -R203 ;  /* 0x0000007ea0a07223 */ /* 0x000fc200000108cb */
[-C--:B------:R-:W-:Y:S01]  /*79f0*/  FFMA.FTZ R162, R162, R126.reuse, -R193 ;  /* 0x0000007ea2a27223 */ /* 0x080fe200000108c1 */
[----:B------:R-:W-:-:S01]  /*7a00*/  FFMA.FTZ R161, R161, R126, -R203 ;  /* 0x0000007ea1a17223 */ /* 0x000fc200000108cb */
[-C--:B------:R-:W-:Y:S01]  /*7a10*/  FFMA.FTZ R163, R163, R126.reuse, -R193 ;  /* 0x0000007ea3a37223 */ /* 0x080fe200000108c1 */
[----:B------:R-:W-:-:S01]  /*7a20*/  FFMA.FTZ R164, R164, R126, -R203 ;  /* 0x0000007ea4a47223 */ /* 0x000fc200000108cb */
[----:B------:R-:W2:Y:S01]  /*7a30*/  MUFU.EX2 R13, R13 ;  /* 0x0000000d000d7308 */ /* 0x000ea20000000800 */
[----:B0-----:R-:W-:-:S01]  /*7a40*/  FADD.FTZ R6, R12, R7 ;  /* 0x000000070c067221 */ /* 0x001fc20000010000 */
[-C--:B------:R-:W-:Y:S01]  /*7a50*/  FFMA.FTZ R166, R166, R126.reuse, -R193 ;  /* 0x0000007ea6a67223 */ /* 0x080fe200000108c1 */
[----:B------:R-:W-:-:S01]  /*7a60*/  FFMA.FTZ R165, R165, R126, -R203 ;  /* 0x0000007ea5a57223 */ /* 0x000fc200000108cb */
[-C--:B------:R-:W-:Y:S01]  /*7a70*/  FFMA.FTZ R167, R167, R126.reuse, -R193 ;  /* 0x0000007ea7a77223 */ /* 0x080fe200000108c1 */
[----:B------:R-:W-:-:S01]  /*7a80*/  FFMA.FTZ R136, R136, R126, -R203 ;  /* 0x0000007e88887223 */ /* 0x000fc200000108cb */
[-C--:B------:R-:W-:Y:S01]  /*7a90*/  FFMA.FTZ R138, R138, R126.reuse, -R193 ;  /* 0x0000007e8a8a7223 */ /* 0x080fe200000108c1 */
[----:B------:R-:W-:-:S01]  /*7aa0*/  FFMA.FTZ R137, R137, R126, -R203 ;  /* 0x0000007e89897223 */ /* 0x000fc200000108cb */
[----:B------:R-:W0:Y:S01]  /*7ab0*/  MUFU.EX2 R15, R15 ;  /* 0x0000000f000f7308 */ /* 0x000e220000000800 */
[----:B-1----:R-:W-:-:S01]  /*7ac0*/  FADD.FTZ R186, R10, R187 ;  /* 0x000000bb0aba7221 */ /* 0x002fc20000010000 */
        /* <DEDUP_REMOVED lines=24> */
[-CC-:B------:R-:W-:Y:S01]  /*7c50*/  FFMA.FTZ R125, R125, R126.reuse, -R203.reuse ;  /* 0x0000007e7d7d7223 */ /* 0x180fe200000108cb */
[----:B------:R-:W-:-:S01]  /*7c60*/  FFMA.FTZ R129, R129, R126, -R203 ;  /* 0x0000007e81817223 */ /* 0x000fc200000108cb */
[-C--:B------:R-:W-:Y:S01]  /*7c70*/  FFMA.FTZ R201, R201, R126.reuse, -R193 ;  /* 0x0000007ec9c97223 */ /* 0x080fe200000108c1 */
[----:B------:R-:W-:-:S01]  /*7c80*/  FFMA.FTZ R133, R133, R126, -R203 ;  /* 0x0000007e85857223 */ /* 0x000fc200000108cb */
[----:B------:R-:W-:-:S02]  /*7c90*/  FFMA.FTZ R135, R135, R126, -R193 ;  /* 0x0000007e87877223 */ /* 0x000fc400000108c1 */
[----:B------:R-:W1:Y:S01]  /*7ca0*/  MUFU.EX2 R21, R21 ;  /* 0x0000001500157308 */ /* 0x000e620000000800 */
[----:B--2---:R-:W-:-:S07]  /*7cb0*/  FADD.FTZ R186, R14, R187 ;  /* 0x000000bb0eba7221 */ /* 0x004fce0000010000 */
[----:B------:R-:W2:Y:S01]  /*7cc0*/  MUFU.EX2 R180, R180 ;  /* 0x000000b400b47308 */ /* 0x000ea20000000800 */
[----:B0-----:R-:W-:-:S07]  /*7cd0*/  FADD.FTZ R7, R19, R6 ;  /* 0x0000000613077221 */ /* 0x001fce0000010000 */
[----:B------:R-:W0:Y:S01]  /*7ce0*/  MUFU.EX2 R22, R22 ;  /* 0x0000001600167308 */ /* 0x000e220000000800 */
[----:B-1----:R-:W-:-:S07]  /*7cf0*/  FADD.FTZ R187, R21, R186 ;  /* 0x000000ba15bb7221 */ /* 0x002fce0000010000 */
[----:B------:R-:W1:Y:S01]  /*7d00*/  MUFU.EX2 R23, R23 ;  /* 0x0000001700177308 */ /* 0x000e620000000800 */
[----:B--2---:R-:W-:-:S07]  /*7d10*/  FADD.FTZ R6, R180, R7 ;  /* 0x00000007b4067221 */ /* 0x004fce0000010000 */
[----:B------:R-:W2:Y:S01]  /*7d20*/  MUFU.EX2 R185, R185 ;  /* 0x000000b900b97308 */ /* 0x000ea20000000800 */
[----:B0-----:R-:W-:-:S01]  /*7d30*/  FADD.FTZ R186, R22, R187 ;  /* 0x000000bb16ba7221 */ /* 0x001fc20000010000 */
[----:B------:R-:W-:Y:S02]  /*7d40*/  WARPGROUP.DEPBAR.LE gsb0, 0x0 ;  /* 0x00008000000079c5 */ /* 0x000fe40000010000 */
[----:B------:R-:W-:-:S04]  /*7d50*/  WARPGROUP.ARRIVE ;  /* 0x00000000000079c5 */ /* 0x000fc80000000000 */
[----:B------:R-:W0:Y:S01]  /*7d60*/  MUFU.EX2 R184, R184 ;  /* 0x000000b800b87308 */ /* 0x000e220000000800 */
[----:B-1----:R-:W-:-:S01]  /*7d70*/  FADD.FTZ R7, R23, R6 ;  /* 0x0000000617077221 */ /* 0x002fc20000010000 */
[----:B------:R-:W-:Y:S01]  /*7d80*/  QGMMA.64x192x32.F32.E4M3.E4M3 R24, R216, gdesc[UR4], R24, gsb0 ;  /* 0x02e00004d8187df3 */ /* 0x000fe20008000818 */
[----:B--2---:R-:W-:-:S05]  /*7d90*/  FADD.FTZ R187, R185, R186 ;  /* 0x000000bab9bb7221 */ /* 0x004fca0000010000 */
[----:B------:R-:W1:Y:S08]  /*7da0*/  MUFU.EX2 R130, R130 ;  /* 0x0000008200827308 */ /* 0x000e700000000800 */
[----:B------:R-:W2:Y:S01]  /*7db0*/  MUFU.EX2 R170, R170 ;  /* 0x000000aa00aa7308 */ /* 0x000ea20000000800 */
[----:B0-----:R-:W-:-:S07]  /*7dc0*/  FADD.FTZ R7, R184, R7 ;  /* 0x00000007b8077221 */ /* 0x001fce0000010000 */
[----:B------:R-:W0:Y:S01]  /*7dd0*/  MUFU.EX2 R169, R169 ;  /* 0x000000a900a97308 */ /* 0x000e220000000800 */
[----:B-1----:R-:W-:-:S07]  /*7de0*/  FADD.FTZ R6, R130, R187 ;  /* 0x000000bb82067221 */ /* 0x002fce0000010000 */
        /* <DEDUP_REMOVED lines=46> */
[----:B------:R-:W-:-:S06]  /*80d0*/  WARPGROUP.DEPBAR.LE gsb0, 0x0 ;  /* 0x00008000000079c5 */ /* 0x000fcc0000010000 */
        /* <DEDUP_REMOVED lines=15> */
[----:B--2---:R-:W-:-:S01]  /*81d0*/  FADD.FTZ R187, R167, R186 ;  /* 0x000000baa7bb7221 */ /* 0x004fc20000010000 */
[-CC-:B------:R-:W-:Y:S01]  /*81e0*/  FFMA.FTZ R186, R189, R126.reuse, -R193.reuse ;  /* 0x0000007ebdba7223 */ /* 0x180fe200000108c1 */
[----:B------:R-:W-:-:S05]  /*81f0*/  FFMA.FTZ R189, R191, R126, -R193 ;  /* 0x0000007ebfbd7223 */ /* 0x000fca00000108c1 */
        /* <DEDUP_REMOVED lines=12> */
[----:B------:R-:W-:-:S06]  /*82c0*/  FFMA.FTZ R187, R195, R126, -R193 ;  /* 0x0000007ec3bb7223 */ /* 0x000fcc00000108c1 */
[----:B------:R-:W2:Y:S01]  /*82d0*/  MUFU.EX2 R144, R144 ;  /* 0x0000009000907308 */ /* 0x000ea20000000800 */
[----:B0-----:R-:W-:-:S01]  /*82e0*/  FADD.FTZ R7, R141, R6 ;  /* 0x000000068d077221 */ /* 0x001fc20000010000 */
[----:B------:R-:W-:-:S05]  /*82f0*/  IADD3 R6, -R18, 0xb, RZ ;  /* 0x0000000b12067810 */ /* 0x000fca0007ffe1ff */
[----:B------:R0:W-:Y:S06]  /*8300*/  BAR.ARV R6, 0x100 ;  /* 0x000400060000751d */ /* 0x0001ec0000002000 */
[----:B------:R-:W3:Y:S01]  /*8310*/  MUFU.EX2 R146, R146 ;  /* 0x0000009200927308 */ /* 0x000ee20000000800 */
[----:B-1----:R-:W-:-:S01]  /*8320*/  FADD.FTZ R191, R143, R188 ;  /* 0x000000bc8fbf7221 */ /* 0x002fc20000010000 */
[----:B0-----:R-:W-:Y:S02]  /*8330*/  @!P1 VIADD R6, R194, 0x33440 ;  /* 0x00033440c2069836 */ /* 0x001fe40000000000 */
[----:B--2---:R-:W-:-:S03]  /*8340*/  FADD.FTZ R188, R144, R7 ;  /* 0x0000000790bc7221 */ /* 0x004fc60000010000 */
[----:B------:R-:W-:Y:S01]  /*8350*/  @!P1 PRMT R6, RZ, 0x654, R6 ;  /* 0x00000654ff069816 */ /* 0x000fe20000000006 */
[----:B------:R-:W0:Y:S03]  /*8360*/  MUFU.EX2 R145, R145 ;  /* 0x0000009100917308 */ /* 0x000e260000000800 */
[----:B------:R1:W-:Y:S05]  /*8370*/  @!P1 SYNCS.ARRIVE.TRANS64.RED.A1T0 RZ, [R6+URZ], RZ ;  /* 0x000000ff06ff99a7 */ /* 0x0003ea000810043f */
[----:B------:R-:W2:Y:S01]  /*8380*/  MUFU.EX2 R147, R147 ;  /* 0x0000009300937308 */ /* 0x000ea20000000800 */
[----:B---3--:R-:W-:-:S07]  /*8390*/  FADD.FTZ R190, R146, R191 ;  /* 0x000000bf92be7221 */ /* 0x008fce0000010000 */
[----:B------:R-:W3:Y:S01]  /*83a0*/  MUFU.EX2 R148, R148 ;  /* 0x0000009400947308 */ /* 0x000ee20000000800 */
[----:B0-----:R-:W-:-:S01]  /*83b0*/  FADD.FTZ R7, R145, R188 ;  /* 0x000000bc91077221 */ /* 0x001fc20000010000 */
[----:B------:R-:W-:-:S06]  /*83c0*/  FFMA.FTZ R188, R197, R126, -R193 ;  /* 0x0000007ec5bc7223 */ /* 0x000fcc00000108c1 */
[----:B------:R-:W0:Y:S01]  /*83d0*/  MUFU.EX2 R150, R150 ;  /* 0x0000009600967308 */ /* 0x000e220000000800 */
[----:B--2---:R-:W-:-:S07]  /*83e0*/  FADD.FTZ R191, R147, R190 ;  /* 0x000000be93bf7221 */ /* 0x004fce0000010000 */
[----:B------:R-:W2:Y:S01]  /*83f0*/  MUFU.EX2 R149, R149 ;  /* 0x0000009500957308 */ /* 0x000ea20000000800 */
[----:B---3--:R-:W-:-:S07]  /*8400*/  FADD.FTZ R190, R148, R7 ;  /* 0x0000000794be7221 */ /* 0x008fce0000010000 */
[----:B------:R-:W3:Y:S01]  /*8410*/  MUFU.EX2 R151, R151 ;  /* 0x0000009700977308 */ /* 0x000ee20000000800 */
[----:B0-----:R-:W-:-:S07]  /*8420*/  FADD.FTZ R192, R150, R191 ;  /* 0x000000bf96c07221 */ /* 0x001fce0000010000 */
        /* <DEDUP_REMOVED lines=16> */
[----:B------:R-:W1:Y:S01]  /*8530*/  MUFU.EX2 R172, R172 ;  /* 0x000000ac00ac7308 */ /* 0x000e620000000800 */
[----:B0-----:R-:W-:-:S07]  /*8540*/  FADD.FTZ R7, R125, R190 ;  /* 0x000000be7d077221 */ /* 0x001fce0000010000 */
[----:B------:R-:W0:Y:S01]  /*8550*/  MUFU.EX2 R187, R187 ;  /* 0x000000bb00bb7308 */ /* 0x000e220000000800 */
[----:B--2---:R-:W-:-:S07]  /*8560*/  FADD.FTZ R192, R189, R192 ;  /* 0x000000c0bdc07221 */ /* 0x004fce0000010000 */
[----:B------:R-:W2:Y:S01]  /*8570*/  MUFU.EX2 R129, R129 ;  /* 0x0000008100817308 */ /* 0x000ea20000000800 */
[----:B-1----:R-:W-:-:S07]  /*8580*/  FADD.FTZ R6, R172, R7 ;  /* 0x00000007ac067221 */ /* 0x002fce0000010000 */
        /* <DEDUP_REMOVED lines=9> */
[----:B--2---:R-:W-:-:S01]  /*8620*/  FADD.FTZ R7, R194, R7 ;  /* 0x00000007c2077221 */ /* 0x004fc20000010000 */
[----:B-1----:R-:W-:-:S03]  /*8630*/  FADD.FTZ R6, R133, R6 ;  /* 0x0000000685067221 */ /* 0x002fc60000010000 */
[----:B0-----:R-:W-:Y:S01]  /*8640*/  FADD.FTZ R7, R135, R7 ;  /* 0x0000000787077221 */ /* 0x001fe20000010000 */
[----:B------:R-:W-:Y:S06]  /*8650*/  @!P0 BRA `(.L_x_28) ;  /* 0x0000000000048947 */ /* 0x000fec0003800000 */
[----:B------:R-:W-:Y:S01]  /*8660*/  BPT.TRAP 0x1 ;  /* 0x000000040000795c */ /* 0x000fe20000300000 */
.L_x_28:
[----:B------:R-:W-:Y:S01]  /*8670*/  ULEA UR4, UR53, UR40, 0x3 ;  /* 0x0000002835047291 */ /* 0x000fe2000f8e183f */
[----:B------:R-:W-:Y:S01]  /*8680*/  ISETP.GT.AND P2, PT, R8, R17, PT ;  /* 0x000000110800720c */ /* 0x000fe20003f44270 */
[----:B------:R-:W-:Y:S01]  /*8690*/  FMUL.FTZ R24, R24, R9 ;  /* 0x0000000918187220 */ /* 0x000fe20000410000 */
[----:B------:R-:W-:Y:S01]  /*86a0*/  F2FP.SATFINITE.E4M3.F32.PACK_AB_MERGE_C R10, R15, R10, RZ ;  /* 0x0000000a0f0a723e */ /* 0x000fe200048070ff */
[----:B------:R-:W-:Y:S01]  /*86b0*/  UIADD3 UR4, UR4, 0x33460, URZ ;  /* 0x0003346004047890 */ /* 0x000fe2000fffe03f */
[----:B------:R-:W-:Y:S01]  /*86c0*/  F2FP.SATFINITE.E4M3.F32.PACK_AB_MERGE_C R13, R20, R13, RZ ;  /* 0x0000000d140d723e */ /* 0x000fe200048070ff */
[----:B------:R-:W-:Y:S01]  /*86d0*/  UMOV UR53, UR52 ;  /* 0x0000003400357c82 */ /* 0x000fe20008000000 */
[----:B------:R-:W-:Y:S01]  /*86e0*/  F2FP.SATFINITE.E4M3.F32.PACK_AB_MERGE_C R22, R185, R22, RZ ;  /* 0x00000016b916723e */ /* 0x000fe200048070ff */
[----:B------:R-:W-:Y:S01]  /*86f0*/  UPRMT UR4, UR43, 0x654, UR4 ;  /* 0x000006542b047896 */ /* 0x000fe20008000004 */
[----:B------:R-:W-:Y:S01]  /*8700*/  F2FP.SATFINITE.E4M3.F32.PACK_AB_MERGE_C R23, R184, R23, RZ ;  /* 0x00000017b817723e */ /* 0x000fe200048070ff */
[-C--:B------:R-:W-:Y:S01]  /*8710*/  FMUL.FTZ R25, R25, R9.reuse ;  /* 0x0000000919197220 */ /* 0x080fe20000410000 */
[----:B------:R-:W-:Y:S01]  /*8720*/  F2FP.SATFINITE.E4M3.F32.PACK_AB_MERGE_C R132, R173, R132, RZ ;  /* 0x00000084ad84723e */ /* 0x000fe200048070ff */
[-C--:B------:R-:W-:Y:S01]  /*8730*/  FMUL.FTZ R28, R28, R9.reuse ;  /* 0x000000091c1c7220 */ /* 0x080fe20000410000 */
[----:B------:R-:W-:Y:S01]  /*8740*/  F2FP.SATFINITE.E4M3.F32.PACK_AB_MERGE_C R174, R175, R174, RZ ;  /* 0x000000aeafae723e */ /* 0x000fe200048070ff */
[-C--:B------:R-:W-:Y:S01]  /*8750*/  FMUL.FTZ R29, R29, R9.reuse ;  /* 0x000000091d1d7220 */ /* 0x080fe20000410000 */
[----:B------:R-:W-:Y:S01]  /*8760*/  F2FP.SATFINITE.E4M3.F32.PACK_AB_MERGE_C R168, R181, R168, RZ ;  /* 0x000000a8b5a8723e */ /* 0x000fe200048070ff */
[-C--:B------:R-:W-:Y:S01]  /*8770*/  FMUL.FTZ R32, R32, R9.reuse ;  /* 0x0000000920207220 */ /* 0x080fe20000410000 */
[----:B------:R-:W-:Y:S01]  /*8780*/  F2FP.SATFINITE.E4M3.F32.PACK_AB_MERGE_C R182, R183, R182, RZ ;  /* 0x000000b6b7b6723e */ /* 0x000fe200048070ff */
[----:B------:R-:W-:Y:S01]  /*8790*/  SYNCS.ARRIVE.TRANS64.RED.A1T0 RZ, [UR4], RZ ;  /* 0x000000ffffff79a7 */ /* 0x000fe20008100404 */
        /* <DEDUP_REMOVED lines=24> */
[----:B------:R-:W-:Y:S01]  /*8920*/  F2FP.SATFINITE.E4M3.F32.PACK_AB_MERGE_C R200, R11, R128, R10 ;  /* 0x000000800bc8723e */ /* 0x000fe2000480700a */
[-C--:B------:R-:W-:Y:S01]  /*8930*/  FMUL.FTZ R57, R57, R9.reuse ;  /* 0x0000000939397220 */ /* 0x080fe20000410000 */
        /* <DEDUP_REMOVED lines=29> */
[----:B------:R-:W-:Y:S01]  /*8b10*/  FMUL.FTZ R117, R117, R9 ;  /* 0x0000000975757220 */ /* 0x000fe20000410000 */
        /* <DEDUP_REMOVED lines=48> */
[----:B------:R-:W-:Y:S01]  /*8e20*/  F2FP.SATFINITE.E4M3.F32.PACK_AB_MERGE_C R201, R12, R199, R13 ;  /* 0x000000c70cc9723e */ /* 0x000fe2000480700d */
[----:B------:R-:W-:Y:S01]  /*8e30*/  VIADD R8, R8, 0xffffffff ;  /* 0xffffffff08087836 */ /* 0x000fe20000000000 */
[----:B------:R-:W-:Y:S01]  /*8e40*/  F2FP.SATFINITE.E4M3.F32.PACK_AB_MERGE_C R202, R21, R14, R22 ;  /* 0x0000000e15ca723e */ /* 0x000fe20004807016 */
[----:B------:R-:W-:Y:S01]  /*8e50*/  IMAD.MOV.U32 R9, RZ, RZ, R127 ;  /* 0x000000ffff097224 */ /* 0x000fe200078e007f */
[----:B------:R-:W-:Y:S01]  /*8e60*/  F2FP.SATFINITE.E4M3.F32.PACK_AB_MERGE_C R203, R180, R19, R23 ;  /* 0x00000013b4cb723e */ /* 0x000fe20004807017 */
[----:B------:R-:W-:Y:S01]  /*8e70*/  IMAD.MOV.U32 R4, RZ, RZ, R131 ;  /* 0x000000ffff047224 */ /* 0x000fe200078e0083 */
[----:B------:R-:W-:Y:S01]  /*8e80*/  F2FP.SATFINITE.E4M3.F32.PACK_AB_MERGE_C R204, R169, R130, R132 ;  /* 0x00000082a9cc723e */ /* 0x000fe20004807084 */
[----:B------:R-:W-:Y:S01]  /*8e90*/  IMAD.MOV.U32 R10, RZ, RZ, R5 ;  /* 0x000000ffff0a7224 */ /* 0x000fe200078e0005 */
[----:B------:R-:W-:-:S02]  /*8ea0*/  F2FP.SATFINITE.E4M3.F32.PACK_AB_MERGE_C R205, R171, R170, R174 ;  /* 0x000000aaabcd723e */ /* 0x000fc400048070ae */
[----:B------:R-:W-:Y:S02]  /*8eb0*/  F2FP.SATFINITE.E4M3.F32.PACK_AB_MERGE_C R206, R177, R134, R168 ;  /* 0x00000086b1ce723e */ /* 0x000fe400048070a8 */
[----:B------:R-:W-:Y:S02]  /*8ec0*/  F2FP.SATFINITE.E4M3.F32.PACK_AB_MERGE_C R207, R179, R178, R182 ;  /* 0x000000b2b3cf723e */ /* 0x000fe400048070b6 */
[----:B------:R-:W-:Y:S02]  /*8ed0*/  F2FP.SATFINITE.E4M3.F32.PACK_AB_MERGE_C R208, R153, R152, R156 ;  /* 0x0000009899d0723e */ /* 0x000fe4000480709c */
[----:B------:R-:W-:Y:S02]  /*8ee0*/  F2FP.SATFINITE.E4M3.F32.PACK_AB_MERGE_C R209, R155, R154, R158 ;  /* 0x0000009a9bd1723e */ /* 0x000fe4000480709e */
[----:B------:R-:W-:Y:S02]  /*8ef0*/  F2FP.SATFINITE.E4M3.F32.PACK_AB_MERGE_C R210, R161, R160, R164 ;  /* 0x000000a0a1d2723e */ /* 0x000fe400048070a4 */
        /* <DEDUP_REMOVED lines=8> */
[----:B------:R-:W-:Y:S01]  /*8f80*/  F2FP.SATFINITE.E4M3.F32.PACK_AB_MERGE_C R219, R188, R187, R15 ;  /* 0x000000bbbcdb723e */ /* 0x000fe2000480700f */
[----:B------:R-:W-:Y:S06]  /*8f90*/  @P2 BRA `(.L_x_29) ;  /* 0xffffffc400cc2947 */ /* 0x000fec000383ffff */
[----:B------:R-:W-:-:S07]  /*8fa0*/  IMAD.U32 R8, RZ, RZ, UR52 ;  /* 0x00000034ff087e24 */ /* 0x000fce000f8e00ff */
.L_x_19:
[----:B------:R-:W-:Y:S06]  /*8fb0*/  BAR.ARV 0x8, 0x180 ;  /* 0x0206000000007b1d */ /* 0x000fec0000002000 */
[----:B------:R-:W-:Y:S05]  /*8fc0*/  @!P0 BRA `(.L_x_30) ;  /* 0x0000000000048947 */ /* 0x000fea0003800000 */
[----:B------:R-:W-:Y:S01]  /*8fd0*/  BPT.TRAP 0x1 ;  /* 0x000000040000795c */ /* 0x000fe20000300000 */
.L_x_30:
[----:B------:R-:W-:Y:S02]  /*8fe0*/  R2UR UR5, R8 ;  /* 0x00000000080572ca */ /* 0x000fe400000e0000 */
[----:B------:R-:W-:-:S11]  /*8ff0*/  SHF.L.U32 R5, R5, 0x1f, RZ ;  /* 0x0000001f05057819 */ /* 0x000fd600000006ff */
[----:B------:R-:W-:-:S09]  /*9000*/  ULEA UR5, UR5, UR40, 0x3 ;  /* 0x0000002805057291 */ /* 0x000fd2000f8e183f */
[----:B------:R0:W1:Y:S01]  /*9010*/  SYNCS.PHASECHK.TRANS64.TRYWAIT P1, [UR5+0x33450], R5 ;  /* 0x03345005ff0075a7 */ /* 0x0000620008020145 */
[----:B------:R-:W-:Y:S05]  /*9020*/  @!P0 BRA `(.L_x_31) ;  /* 0x0000000000048947 */ /* 0x000fea0003800000 */
[----:B------:R-:W-:Y:S01]  /*9030*/  BPT.TRAP 0x1 ;  /* 0x000000040000795c */ /* 0x000fe20000300000 */
.L_x_31:
[----:B-1----:R-:W-:Y:S05]  /*9040*/  @P1 BRA `(.L_x_32) ;  /* 0x0000000000081947 */ /* 0x002fea0003800000 */
[----:B------:R-:W1:Y:S02]  /*9050*/  SYNCS.PHASECHK.TRANS64.TRYWAIT P1, [UR5+0x33450], R5 ;  /* 0x03345005ff0075a7 */ /* 0x000e640008020145 */
[----:B-1----:R-:W-:Y:S05]  /*9060*/  @!P1 BRA `(.L_x_33) ;  /* 0x00000078005c9947 */ /* 0x002fea0003800000 */
.L_x_32:
[----:B------:R-:W-:Y:S01]  /*9070*/  UIADD3 UR40, UR40, 0x200, URZ ;  /* 0x0000020028287890 */ /* 0x000fe2000fffe03f */
[----:B------:R-:W-:Y:S01]  /*9080*/  R2UR UR6, R8 ;  /* 0x00000000080672ca */ /* 0x000fe200000e0000 */
[----:B------:R-:W-:Y:S01]  /*9090*/  WARPGROUP.ARRIVE ;  /* 0x00000000000079c5 */ /* 0x000fe20000000000 */
[----:B------:R-:W-:Y:S01]  /*90a0*/  UMOV UR7, 0xc0000010 ;  /* 0xc000001000077882 */ /* 0x000fe20000000000 */
[----:B------:R-:W-:Y:S01]  /*90b0*/  USHF.R.U32.HI UR40, URZ, 0x4, UR40 ;  /* 0x000000043f287899 */ /* 0x000fe20008011628 */
[----:B------:R-:W2:Y:S03]  /*90c0*/  LDC.64 R8, c[0x0][0x9a0] ;  /* 0x00026800ff087b82 */ /* 0x000ea60000000a00 */
[----:B------:R-:W-:-:S04]  /*90d0*/  ULOP3.LUT UR40, UR40, 0x3fff, URZ, 0xc0, !UPT ;  /* 0x00003fff28287892 */ /* 0x000fc8000f8ec03f */
[----:B------:R-:W-:-:S04]  /*90e0*/  ULOP3.LUT UR4, UR40, 0x10000, URZ, 0xfc, !UPT ;  /* 0x0001000028047892 */ /* 0x000fc8000f8efc3f */
[----:B------:R-:W-:-:S07]  /*90f0*/  UIMAD UR4, UR6, 0x780, UR4 ;  /* 0x00000780060478a4 */ /* 0x000fce000f8e0204 */
[----:B------:R-:W-:Y:S02]  /*9100*/  UMOV UR6, UR4 ;  /* 0x0000000400067c82 */ /* 0x000fe40008000000 */
[----:B------:R-:W-:Y:S01]  /*9110*/  QGMMA.64x192x32.F32.E4M3.E4M3 R24, R200, gdesc[UR4], R24, gsb0 ;  /* 0x02e00004c8187df3 */ /* 0x000fe20008000818 */
[----:B------:R-:W-:Y:S01]  /*9120*/  UIADD3 UR6, UR4, 0x180, URZ ;  /* 0x0000018004067890 */ /* 0x000fe2000fffe03f */
[----:B------:R-:W-:Y:S01]  /*9130*/  UMOV UR7, 0xc0000010 ;  /* 0xc000001000077882 */ /* 0x000fe20000000000 */
[----:B--2---:R-:W-:-:S04]  /*9140*/  ISETP.NE.U32.AND P1, PT, R8, RZ, PT ;  /* 0x000000ff0800720c */ /* 0x004fc80003f25070 */
[----:B------:R-:W-:-:S13]  /*9150*/  ISETP.NE.AND.EX P1, PT, R9, RZ, PT, P1 ;  /* 0x000000ff0900720c */ /* 0x000fda0003f25310 */
[----:B01----:R-:W0:Y:S01]  /*9160*/  @P1 LDC.64 R4, c[0x0][0x9c8] ;  /* 0x00027200ff041b82 */ /* 0x003e220000000a00 */
[----:B------:R-:W-:-:S07]  /*9170*/  @P1 SHF.R.S32.HI R13, RZ, 0x1f, R16 ;  /* 0x0000001fff0d1819 */ /* 0x000fce0000011410 */
[----:B------:R-:W1:Y:S01]  /*9180*/  @P1 LDC.64 R10, c[0x0][0x9d0] ;  /* 0x00027400ff0a1b82 */ /* 0x000e620000000a00 */
[C---:B0-----:R-:W-:Y:S02]  /*9190*/  @P1 IMAD R0, R4.reuse, UR37, RZ ;  /* 0x0000002504001c24 */ /* 0x041fe4000f8e02ff */
[----:B------:R-:W-:-:S04]  /*91a0*/  @P1 IMAD.WIDE.U32 R2, R4, UR36, RZ ;  /* 0x0000002404021c25 */ /* 0x000fc8000f8e00ff */
[----:B------:R-:W-:Y:S02]  /*91b0*/  @P1 IMAD R5, R5, UR36, R0 ;  /* 0x0000002405051c24 */ /* 0x000fe4000f8e0200 */
[-C--:B-1----:R-:W-:Y:S02]  /*91c0*/  @P1 IMAD R0, R13, R10.reuse, RZ ;  /* 0x0000000a0d001224 */ /* 0x082fe400078e02ff */
[----:B------:R-:W-:Y:S02]  /*91d0*/  @P1 IMAD.IADD R3, R3, 0x1, R5 ;  /* 0x0000000103031824 */ /* 0x000fe400078e0205 */
[C---:B------:R-:W-:Y:S02]  /*91e0*/  @P1 IMAD R5, R16.reuse, R11, R0 ;  /* 0x0000000b10051224 */ /* 0x040fe400078e0200 */
[----:B------:R-:W-:-:S04]  /*91f0*/  @P1 IMAD.WIDE.U32 R2, R16, R10, R2 ;  /* 0x0000000a10021225 */ /* 0x000fc800078e0002 */
[----:B------:R-:W-:Y:S01]  /*9200*/  @P1 IMAD.IADD R0, R3, 0x1, R5 ;  /* 0x0000000103001824 */ /* 0x000fe200078e0205 */
[----:B------:R-:W-:Y:S01]  /*9210*/  @P1 LEA R4, P2, R2, R8, 0x2 ;  /* 0x0000000802041211 */ /* 0x000fe200078410ff */
[----:B------:R-:W-:-:S03]  /*9220*/  IMAD.MOV.U32 R3, RZ, RZ, 0x3f800000 ;  /* 0x3f800000ff037424 */ /* 0x000fc600078e00ff */
[----:B------:R-:W-:-:S05]  /*9230*/  @P1 LEA.HI.X R5, R2, R9, R0, 0x2, P2 ;  /* 0x0000000902051211 */ /* 0x000fca00010f1400 */
[----:B------:R0:W2:Y:S01]  /*9240*/  @P1 LDG.E R3, desc[UR38][R4.64] ;  /* 0x0000002604031981 */ /* 0x0000a2000c1e1900 */
[----:B------:R-:W-:Y:S02]  /*9250*/  WARPGROUP.DEPBAR.LE gsb0, 0x0 ;  /* 0x00008000000079c5 */ /* 0x000fe40000010000 */
[----:B------:R-:W-:-:S06]  /*9260*/  WARPGROUP.ARRIVE ;  /* 0x00000000000079c5 */ /* 0x000fcc0000000000 */
[----:B------:R-:W-:Y:S01]  /*9270*/  QGMMA.64x192x32.F32.E4M3.E4M3 R24, R204, gdesc[UR4], R24, gsb0 ;  /* 0x02e00004cc187df3 */ /* 0x000fe20008000818 */
[----:B------:R-:W-:Y:S01]  /*9280*/  UIADD3 UR6, UR4, 0x300, URZ ;  /* 0x0000030004067890 */ /* 0x000fe2000fffe03f */
[----:B------:R-:W-:Y:S01]  /*9290*/  UMOV UR7, 0xc0000010 ;  /* 0xc000001000077882 */ /* 0x000fe20000000000 */
[----:B------:R-:W-:Y:S02]  /*92a0*/  WARPGROUP.DEPBAR.LE gsb0, 0x0 ;  /* 0x00008000000079c5 */ /* 0x000fe40000010000 */
[----:B------:R-:W-:-:S15]  /*92b0*/  WARPGROUP.ARRIVE ;  /* 0x00000000000079c5 */ /* 0x000fde0000000000 */
[----:B------:R-:W-:Y:S01]  /*92c0*/  QGMMA.64x192x32.F32.E4M3.E4M3 R24, R208, gdesc[UR4], R24, gsb0 ;  /* 0x02e00004d0187df3 */ /* 0x000fe20008000818 */
[----:B------:R-:W-:Y:S01]  /*92d0*/  UIADD3 UR6, UR4, 0x480, URZ ;  /* 0x0000048004067890 */ /* 0x000fe2000fffe03f */
[----:B------:R-:W-:Y:S01]  /*92e0*/  UMOV UR7, 0xc0000010 ;  /* 0xc000001000077882 */ /* 0x000fe20000000000 */
[----:B------:R-:W-:Y:S01]  /*92f0*/  UIADD3 UR4, UR4, 0x600, URZ ;  /* 0x0000060004047890 */ /* 0x000fe2000fffe03f */
[----:B------:R-:W1:Y:S04]  /*9300*/  SHFL.BFLY PT, R9, R6, 0x2, 0x1f ;  /* 0x0c401f0006097f89 */ /* 0x000e6800000e0000 */
[----:B------:R-:W3:Y:S01]  /*9310*/  SHFL.BFLY PT, R2, R7, 0x2, 0x1f ;  /* 0x0c401f0007027f89 */ /* 0x000ee200000e0000 */
[----:B------:R-:W-:Y:S02]  /*9320*/  WARPGROUP.DEPBAR.LE gsb0, 0x0 ;  /* 0x00008000000079c5 */ /* 0x000fe40000010000 */
[----:B------:R-:W-:-:S09]  /*9330*/  WARPGROUP.ARRIVE ;  /* 0x00000000000079c5 */ /* 0x000fd20000000000 */
[----:B------:R-:W-:Y:S01]  /*9340*/  QGMMA.64x192x32.F32.E4M3.E4M3 R24, R212, gdesc[UR4], R24, gsb0 ;  /* 0x02e00004d4187df3 */ /* 0x000fe20008000818 */
[----:B------:R-:W-:Y:S01]  /*9350*/  UMOV UR6, UR4 ;  /* 0x0000000400067c82 */ /* 0x000fe20008000000 */
[----:B------:R-:W-:Y:S01]  /*9360*/  UMOV UR7, 0xc0000010 ;  /* 0xc000001000077882 */ /* 0x000fe20000000000 */
[----:B-1----:R-:W-:Y:S01]  /*9370*/  FADD.FTZ R9, R9, R6 ;  /* 0x0000000609097221 */ /* 0x002fe20000010000 */
[----:B---3--:R-:W-:-:S04]  /*9380*/  FADD.FTZ R2, R2, R7 ;  /* 0x0000000702027221 */ /* 0x008fc80000010000 */
[----:B------:R-:W1:Y:S04]  /*9390*/  SHFL.BFLY PT, R0, R9, 0x1, 0x1f ;  /* 0x0c201f0009007f89 */ /* 0x000e6800000e0000 */
[----:B0-----:R-:W0:Y:S01]  /*93a0*/  SHFL.BFLY PT, R5, R2, 0x1, 0x1f ;  /* 0x0c201f0002057f89 */ /* 0x001e2200000e0000 */
[----:B------:R-:W-:Y:S02]  /*93b0*/  IMAD.MOV.U32 R4, RZ, RZ, RZ ;  /* 0x000000ffff047224 */ /* 0x000fe400078e00ff */
[----:B-1----:R-:W-:Y:S01]  /*93c0*/  FADD.FTZ R10, R9, R0 ;  /* 0x00000000090a7221 */ /* 0x002fe20000010000 */
[----:B0-----:R-:W-:-:S04]  /*93d0*/  FADD.FTZ R11, R2, R5 ;  /* 0x00000005020b7221 */ /* 0x001fc80000010000 */
[C---:B------:R-:W-:Y:S01]  /*93e0*/  FSETP.NE.FTZ.AND P1, PT, R10.reuse, RZ, PT ;  /* 0x000000ff0a00720b */ /* 0x040fe20003f35000 */
[----:B------:R-:W-:Y:S01]  /*93f0*/  FMUL.FTZ R12, R10, 0.00390625 ;  /* 0x3b8000000a0c7820 */ /* 0x000fe20000410000 */
[----:B------:R-:W-:-:S04]  /*9400*/  FMUL.FTZ R7, R11, 0.00390625 ;  /* 0x3b8000000b077820 */ /* 0x000fc80000410000 */
[----:B------:R-:W-:Y:S02]  /*9410*/  FSETP.NE.FTZ.AND P2, PT, R12, RZ, PT ;  /* 0x000000ff0c00720b */ /* 0x000fe40003f55000 */
[----:B------:R-:W-:-:S05]  /*9420*/  FSETP.NE.FTZ.AND P3, PT, R7, RZ, PT ;  /* 0x000000ff0700720b */ /* 0x000fca0003f75000 */
[----:B------:R-:W-:Y:S01]  /*9430*/  @P1 MUFU.RCP R4, R10 ;  /* 0x0000000a00041308 */ /* 0x000fe20000001000 */
[----:B------:R-:W-:Y:S01]  /*9440*/  FSETP.NE.FTZ.AND P1, PT, R11, RZ, PT ;  /* 0x000000ff0b00720b */ /* 0x000fe20003f35000 */
[----:B------:R-:W-:-:S06]  /*9450*/  IMAD.MOV.U32 R8, RZ, RZ, RZ ;  /* 0x000000ffff087224 */ /* 0x000fcc00078e00ff */
[----:B------:R-:W0:Y:S08]  /*9460*/  @P2 MUFU.LG2 R5, R12 ;  /* 0x0000000c00052308 */ /* 0x000e300000000c00 */
[----:B------:R-:W1:Y:S08]  /*9470*/  @P3 MUFU.LG2 R7, R7 ;  /* 0x0000000700073308 */ /* 0x000e700000000c00 */
[----:B------:R-:W3:Y:S01]  /*9480*/  @P1 MUFU.RCP R8, R11 ;  /* 0x0000000b00081308 */ /* 0x000ee20000001000 */
[----:B------:R-:W-:-:S02]  /*9490*/  WARPGROUP.DEPBAR.LE gsb0, 0x0 ;  /* 0x00008000000079c5 */ /* 0x000fc40000010000 */
[----:B------:R-:W-:-:S06]  /*94a0*/  WARPGROUP.ARRIVE ;  /* 0x00000000000079c5 */ /* 0x000fcc0000000000 */
[----:B------:R-:W-:Y:S01]  /*94b0*/  QGMMA.64x192x32.F32.E4M3.E4M3 R24, R216, gdesc[UR4], R24, gsb0 ;  /* 0x02e00004d8187df3 */ /* 0x000fe20008000818 */
[C---:B------:R-:W-:Y:S01]  /*94c0*/  @P2 FMUL.FTZ R6, R126.reuse, 0.69314718246459960938 ;  /* 0x3f3172187e062820 */ /* 0x040fe20000410000 */
[----:B------:R-:W-:Y:S01]  /*94d0*/  @P3 FMUL.FTZ R9, R126, 0.69314718246459960938 ;  /* 0x3f3172187e093820 */ /* 0x000fe20000410000 */
[----:B0-----:R-:W-:Y:S01]  /*94e0*/  @P2 FMUL.FTZ R5, R5, 0.69314718246459960938 ;  /* 0x3f31721805052820 */ /* 0x001fe20000410000 */
[----:B-1----:R-:W-:Y:S01]  /*94f0*/  @P3 FMUL.FTZ R10, R7, 0.69314718246459960938 ;  /* 0x3f317218070a3820 */ /* 0x002fe20000410000 */
[----:B------:R-:W-:Y:S02]  /*9500*/  IMAD.MOV.U32 R2, RZ, RZ, -0x800000 ;  /* 0xff800000ff027424 */ /* 0x000fe400078e00ff */
[----:B--2---:R-:W-:Y:S01]  /*9510*/  FMUL.FTZ R4, R4, R3 ;  /* 0x0000000304047220 */ /* 0x004fe20000410000 */
[----:B------:R-:W-:Y:S02]  /*9520*/  IMAD.MOV.U32 R0, RZ, RZ, -0x800000 ;  /* 0xff800000ff007424 */ /* 0x000fe400078e00ff */
[----:B------:R-:W-:Y:S01]  /*9530*/  @P2 FFMA.FTZ R2, R6, R131, R5 ;  /* 0x0000008306022223 */ /* 0x000fe20000010005 */
[----:B------:R-:W-:Y:S01]  /*9540*/  @P3 FFMA.FTZ R0, R9, R127, R10 ;  /* 0x0000007f09003223 */ /* 0x000fe2000001000a */
[----:B---3--:R-:W-:Y:S01]  /*9550*/  FMUL.FTZ R8, R8, R3 ;  /* 0x0000000308087220 */ /* 0x008fe20000410000 */
[----:B------:R-:W-:-:S02]  /*9560*/  WARPGROUP.DEPBAR.LE gsb0, 0x0 ;  /* 0x00008000000079c5 */ /* 0x000fc40000010000 */
[----:B------:R-:W-:Y:S05]  /*9570*/  @!P0 BRA `(.L_x_34) ;  /* 0x0000000000048947 */ /* 0x000fea0003800000 */
[----:B------:R-:W-:Y:S01]  /*9580*/  BPT.TRAP 0x1 ;  /* 0x000000040000795c */ /* 0x000fe20000300000 */
.L_x_34:
[----:B------:R-:W-:Y:S01]  /*9590*/  UIADD3 UR4, UR5, 0x33460, URZ ;  /* 0x0003346005047890 */ /* 0x000fe2000fffe03f */
[-C--:B------:R-:W-:Y:S01]  /*95a0*/  FMUL.FTZ R9, R24, R4.reuse ;  /* 0x0000000418097220 */ /* 0x080fe20000410000 */
[-C--:B------:R-:W-:Y:S01]  /*95b0*/  FMUL.FTZ R10, R25, R4.reuse ;  /* 0x00000004190a7220 */ /* 0x080fe20000410000 */
[-C--:B------:R-:W-:Y:S01]  /*95c0*/  FMUL.FTZ R12, R32, R4.reuse ;  /* 0x00000004200c7220 */ /* 0x080fe20000410000 */
[----:B------:R-:W-:Y:S01]  /*95d0*/  UPRMT UR4, UR43, 0x654, UR4 ;  /* 0x000006542b047896 */ /* 0x000fe20008000004 */
        /* <DEDUP_REMOVED lines=8> */
[----:B------:R-:W-:Y:S01]  /*9660*/  SYNCS.ARRIVE.TRANS64.RED.A1T0 RZ, [UR4], RZ ;  /* 0x000000ffffff79a7 */ /* 0x000fe20008100404 */
[-C--:B------:R-:W-:Y:S01]  /*9670*/  FMUL.FTZ R122, R69, R4.reuse ;  /* 0x00000004457a7220 */ /* 0x080fe20000410000 */
[-C--:B------:R-:W-:Y:S01]  /*9680*/  FMUL.FTZ R11, R28, R4.reuse ;  /* 0x000000041c0b7220 */ /* 0x080fe20000410000 */
[-C--:B------:R-:W-:Y:S01]  /*9690*/  FMUL.FTZ R64, R57, R4.reuse ;  /* 0x0000000439407220 */ /* 0x080fe20000410000 */
[----:B------:R-:W-:Y:S01]  /*96a0*/  FMUL.FTZ R80, R73, R4 ;  /* 0x0000000449507220 */ /* 0x000fe20000410000 */
[----:B------:R-:W-:Y:S01]  /*96b0*/  FMUL.FTZ R52, R39, R8 ;  /* 0x0000000827347220 */ /* 0x000fe20000410000 */
        /* <DEDUP_REMOVED lines=74> */
[----:B------:R-:W-:Y:S01]  /*9b60*/  PLOP3.LUT P0, PT, PT, PT, PT, 0x8, 0x0 ;  /* 0x000000000000781c */ /* 0x000fe20003f0e170 */
[-C--:B------:R-:W-:Y:S01]  /*9b70*/  FMUL.FTZ R102, R102, R8.reuse ;  /* 0x0000000866667220 */ /* 0x080fe20000410000 */
[-C--:B------:R-:W-:Y:S01]  /*9b80*/  FMUL.FTZ R99, R99, R8.reuse ;  /* 0x0000000863637220 */ /* 0x080fe20000410000 */
[-C--:B------:R-:W-:Y:S01]  /*9b90*/  FMUL.FTZ R110, R110, R8.reuse ;  /* 0x000000086e6e7220 */ /* 0x080fe20000410000 */
[-C--:B------:R-:W-:Y:S01]  /*9ba0*/  FMUL.FTZ R107, R107, R8.reuse ;  /* 0x000000086b6b7220 */ /* 0x080fe20000410000 */
[-C--:B------:R-:W-:Y:S01]  /*9bb0*/  FMUL.FTZ R118, R118, R8.reuse ;  /* 0x0000000876767220 */ /* 0x080fe20000410000 */
[----:B------:R-:W-:-:S07]  /*9bc0*/  FMUL.FTZ R115, R115, R8 ;  /* 0x0000000873737220 */ /* 0x000fce0000410000 */
.L_x_12:
[----:B------:R-:W-:Y:S05]  /*9bd0*/  @P0 BRA `(.L_x_35) ;  /* 0x0000002c00540947 */ /* 0x000fea0003800000 */
[----:B------:R-:W0:Y:S01]  /*9be0*/  S2R R17, SR_TID.X ;  /* 0x0000000000117919 */ /* 0x000e220000002100 */
[----:B------:R-:W-:Y:S01]  /*9bf0*/  ULDC.64 UR4, c[0x4][0x38] ;  /* 0x01000e0000047ab9 */ /* 0x000fe20000000a00 */
[----:B------:R-:W1:Y:S01]  /*9c00*/  LDC R129, c[0x0][0xbe8] ;  /* 0x0002fa00ff817b82 */ /* 0x000e620000000800 */
[----:B------:R-:W-:Y:S01]  /*9c10*/  ULDC.64 UR6, c[0x0][0xb38] ;  /* 0x0002ce0000067ab9 */ /* 0x000fe20000000a00 */
[----:B------:R-:W-:Y:S01]  /*9c20*/  ULDC.64 UR8, c[0x0][0xb28] ;  /* 0x0002ca0000087ab9 */ /* 0x000fe20000000a00 */
[----:B0-----:R-:W-:-:S05]  /*9c30*/  IMAD.SHL.U32 R3, R17, 0x4, RZ ;  /* 0x0000000411037824 */ /* 0x001fca00078e00ff */
[----:B------:R-:W-:Y:S01]  /*9c40*/  LOP3.LUT R3, R3, 0xc, RZ, 0xc0, !PT ;  /* 0x0000000c03037812 */ /* 0x000fe200078ec0ff */
[----:B------:R-:W-:Y:S03]  /*9c50*/  BAR.SYNC.DEFER_BLOCKING 0x1, 0x100 ;  /* 0x0044000000007b1d */ /* 0x000fe60000010000 */
[----:B------:R-:W-:-:S05]  /*9c60*/  IADD3 R4, P0, R3, UR4, RZ ;  /* 0x0000000403047c10 */ /* 0x000fca000ff1e0ff */
[----:B------:R-:W-:Y:S01]  /*9c70*/  IMAD.X R5, RZ, RZ, UR5, P0 ;  /* 0x00000005ff057e24 */ /* 0x000fe200080e06ff */
[----:B------:R-:W-:-:S04]  /*9c80*/  ULDC.64 UR4, c[0x0][0xbd0] ;  /* 0x0002f40000047ab9 */ /* 0x000fc80000000a00 */
[----:B------:R0:W2:Y:S01]  /*9c90*/  LDG.E.CONSTANT R3, desc[UR38][R4.64] ;  /* 0x0000002604037981 */ /* 0x0000a2000c1e9900 */
[----:B------:R-:W-:Y:S01]  /*9ca0*/  LOP3.LUT P0, R8, R17, 0x3, RZ, 0xc0, !PT ;  /* 0x0000000311087812 */ /* 0x000fe2000780c0ff */
[----:B------:R-:W-:Y:S01]  /*9cb0*/  BSSY B0, `(.L_x_36) ;  /* 0x000021d000007945 */ /* 0x000fe20003800000 */
[----:B-1----:R-:W-:Y:S02]  /*9cc0*/  ISETP.NE.AND P2, PT, R129, 0x1, PT ;  /* 0x000000018100780c */ /* 0x002fe40003f45270 */
[----:B------:R-:W-:-:S04]  /*9cd0*/  ISETP.EQ.OR P0, PT, R8, 0x3, !P0 ;  /* 0x000000030800780c */ /* 0x000fc80004702670 */
[----:B------:R-:W-:Y:S02]  /*9ce0*/  SEL R146, R21, R42, P0 ;  /* 0x0000002a15927207 */ /* 0x000fe40000000000 */
[----:B------:R-:W-:Y:S01]  /*9cf0*/  SEL R46, R42, R21, P0 ;  /* 0x000000152a2e7207 */ /* 0x000fe20000000000 */
[----:B------:R-:W-:Y:S01]  /*9d00*/  VIADD R42, R17, 0xffffff80 ;  /* 0xffffff80112a7836 */ /* 0x000fe20000000000 */
[----:B------:R-:W-:Y:S02]  /*9d10*/  SEL R150, R44, R7, P0 ;  /* 0x000000072c967207 */ /* 0x000fe40000000000 */
[----:B------:R-:W-:Y:S02]  /*9d20*/  SEL R44, R7, R44, P0 ;  /* 0x0000002c072c7207 */ /* 0x000fe40000000000 */
[----:B------:R-:W-:Y:S02]  /*9d30*/  SHF.R.S32.HI R7, RZ, 0x1f, R42 ;  /* 0x0000001fff077819 */ /* 0x000fe4000001142a */
[----:B------:R-:W-:-:S02]  /*9d40*/  SEL R156, R100, R101, P0 ;  /* 0x00000065649c7207 */ /* 0x000fc40000000000 */
[----:B0-----:R-:W-:Y:S02]  /*9d50*/  LEA.HI R4, R7, R42, RZ, 0x7 ;  /* 0x0000002a07047211 */ /* 0x001fe400078f38ff */
[----:B------:R-:W-:Y:S02]  /*9d60*/  SEL R34, R101, R100, P0 ;  /* 0x0000006465227207 */ /* 0x000fe40000000000 */
[----:B------:R-:W-:Y:S02]  /*9d70*/  LOP3.LUT R5, R4, 0xffffff80, RZ, 0xc0, !PT ;  /* 0xffffff8004057812 */ /* 0x000fe400078ec0ff */
[----:B------:R-:W-:Y:S02]  /*9d80*/  SEL R8, R9, R10, P0 ;  /* 0x0000000a09087207 */ /* 0x000fe40000000000 */
[----:B------:R-:W-:Y:S01]  /*9d90*/  SHF.R.S32.HI R17, RZ, 0x7, R4 ;  /* 0x00000007ff117819 */ /* 0x000fe20000011404 */
[----:B------:R-:W-:Y:S01]  /*9da0*/  IMAD.IADD R100, R42, 0x1, -R5 ;  /* 0x000000012a647824 */ /* 0x000fe200078e0a05 */
[----:B------:R-:W-:-:S02]  /*9db0*/  SEL R9, R10, R9, P0 ;  /* 0x000000090a097207 */ /* 0x000fc40000000000 */
[----:B------:R-:W-:Y:S02]  /*9dc0*/  SEL R22, R12, R33, P0 ;  /* 0x000000210c167207 */ /* 0x000fe40000000000 */
[----:B------:R-:W-:Y:S02]  /*9dd0*/  SHF.R.S32.HI R23, RZ, 0x1f, R100 ;  /* 0x0000001fff177819 */ /* 0x000fe40000011464 */
[----:B------:R-:W-:Y:S02]  /*9de0*/  SEL R10, R33, R12, P0 ;  /* 0x0000000c210a7207 */ /* 0x000fe40000000000 */
[----:B------:R-:W-:Y:S02]  /*9df0*/  SEL R40, R20, R41, P0 ;  /* 0x0000002914287207 */ /* 0x000fe40000000000 */
[----:B------:R-:W-:Y:S02]  /*9e00*/  SEL R12, R41, R20, P0 ;  /* 0x00000014290c7207 */ /* 0x000fe40000000000 */
[----:B------:R-:W-:-:S02]  /*9e10*/  SEL R140, R54, R55, P0 ;  /* 0x00000037368c7207 */ /* 0x000fc40000000000 */
[----:B------:R-:W-:Y:S02]  /*9e20*/  SEL R63, R55, R54, P0 ;  /* 0x00000036373f7207 */ /* 0x000fe40000000000 */
[----:B------:R-:W-:Y:S01]  /*9e30*/  LEA.HI R41, R23, R100, RZ, 0x2 ;  /* 0x0000006417297211 */ /* 0x000fe200078f10ff */
[----:B------:R-:W0:Y:S01]  /*9e40*/  S2R R54, SR_CTAID.X ;  /* 0x0000000000367919 */ /* 0x000e220000002500 */
[----:B------:R-:W-:Y:S02]  /*9e50*/  LEA.HI R4, R4, R17, RZ, 0x1 ;  /* 0x0000001104047211 */ /* 0x000fe400078f08ff */
[----:B------:R-:W-:Y:S02]  /*9e60*/  SEL R170, R69, R122, P0 ;  /* 0x0000007a45aa7207 */ /* 0x000fe40000000000 */
[----:B------:R-:W-:Y:S02]  /*9e70*/  SEL R26, R122, R69, P0 ;  /* 0x000000457a1a7207 */ /* 0x000fe40000000000 */
[----:B------:R-:W-:-:S02]  /*9e80*/  SEL R36, R11, R6, P0 ;  /* 0x000000060b247207 */ /* 0x000fc40000000000 */
[----:B------:R-:W-:Y:S02]  /*9e90*/  SEL R122, R104, R105, P0 ;  /* 0x00000069687a7207 */ /* 0x000fe40000000000 */
[----:B------:R-:W-:Y:S02]  /*9ea0*/  SEL R33, R105, R104, P0 ;  /* 0x0000006869217207 */ /* 0x000fe40000000000 */
[----:B------:R-:W-:Y:S02]  /*9eb0*/  LEA.HI R7, R7, R42, RZ, 0x2 ;  /* 0x0000002a07077211 */ /* 0x000fe400078f10ff */
[----:B------:R-:W-:Y:S02]  /*9ec0*/  SEL R11, R6, R11, P0 ;  /* 0x0000000b060b7207 */ /* 0x000fe40000000000 */
[----:B------:R-:W-:Y:S02]  /*9ed0*/  SEL R104, R47, R48, P0 ;  /* 0x000000302f687207 */ /* 0x000fe40000000000 */
[----:B------:R-:W-:-:S02]  /*9ee0*/  SEL R47, R48, R47, P0 ;  /* 0x0000002f302f7207 */ /* 0x000fc40000000000 */
[--C-:B------:R-:W-:Y:S02]  /*9ef0*/  SHF.R.S32.HI R5, RZ, 0x2, R41.reuse ;  /* 0x00000002ff057819 */ /* 0x100fe40000011429 */
[----:B------:R-:W-:Y:S02]  /*9f00*/  SHF.R.S32.HI R6, RZ, 0x1f, R41 ;  /* 0x0000001fff067819 */ /* 0x000fe40000011429 */
[----:B------:R-:W-:Y:S02]  /*9f10*/  LOP3.LUT R4, R4, 0x3fffffe, RZ, 0xc0, !PT ;  /* 0x03fffffe04047812 */ /* 0x000fe400078ec0ff */
[----:B------:R-:W-:Y:S02]  /*9f20*/  SEL R142, R39, R50, P0 ;  /* 0x00000032278e7207 */ /* 0x000fe40000000000 */
[----:B------:R-:W-:Y:S01]  /*9f30*/  SEL R48, R50, R39, P0 ;  /* 0x0000002732307207 */ /* 0x000fe20000000000 */
[----:B------:R-:W-:Y:S01]  /*9f40*/  IMAD.IADD R17, R17, 0x1, -R4 ;  /* 0x0000000111117824 */ /* 0x000fe200078e0a04 */
[----:B------:R-:W-:-:S02]  /*9f50*/  LOP3.LUT R7, R7, 0xfffffffc, RZ, 0xc0, !PT ;  /* 0xfffffffc07077812 */ /* 0x000fc400078ec0ff */
[----:B------:R-:W-:Y:S02]  /*9f60*/  SHF.R.S32.HI R39, RZ, 0x1f, R16 ;  /* 0x0000001fff277819 */ /* 0x000fe40000011410 */
[----:B------:R-:W-:Y:S01]  /*9f70*/  LEA.HI R6, R6, R5, RZ, 0x3 ;  /* 0x0000000506067211 */ /* 0x000fe200078f18ff */
[----:B------:R-:W-:Y:S01]  /*9f80*/  IMAD.IADD R21, R42, 0x1, -R7 ;  /* 0x000000012a157824 */ /* 0x000fe200078e0a07 */
[----:B------:R-:W-:Y:S01]  /*9f90*/  LEA.HI R4, R23, R100, RZ, 0x5 ;  /* 0x0000006417047211 */ /* 0x000fe200078f28ff */
[C---:B------:R-:W-:Y:S01]  /*9fa0*/  IMAD R23, R39.reuse, UR4, RZ ;  /* 0x0000000427177c24 */ /* 0x040fe2000f8e02ff */
[----:B------:R-:W-:Y:S01]  /*9fb0*/  LOP3.LUT R6, R6, 0xfffffff8, RZ, 0xc0, !PT ;  /* 0xfffffff806067812 */ /* 0x000fe200078ec0ff */
[----:B------:R-:W-:Y:S01]  /*9fc0*/  IMAD R39, R39, UR6, RZ ;  /* 0x0000000627277c24 */ /* 0x000fe2000f8e02ff */
[----:B------:R-:W-:Y:S02]  /*9fd0*/  SEL R144, R37, R56, P0 ;  /* 0x0000003825907207 */ /* 0x000fe40000000000 */
[----:B------:R-:W-:Y:S01]  /*9fe0*/  SEL R51, R56, R37, P0 ;  /* 0x0000002538337207 */ /* 0x000fe20000000000 */
[C---:B------:R-:W-:Y:S01]  /*9ff0*/  IMAD R37, R16.reuse, UR5, R23 ;  /* 0x0000000510257c24 */ /* 0x040fe2000f8e0217 */
[----:B------:R-:W-:Y:S01]  /*a000*/  SHF.R.S32.HI R4, RZ, 0x5, R4 ;  /* 0x00000005ff047819 */ /* 0x000fe20000011404 */
[----:B------:R-:W-:Y:S01]  /*a010*/  IMAD.IADD R5, R5, 0x1, -R6 ;  /* 0x0000000105057824 */ /* 0x000fe200078e0a06 */
[----:B------:R-:W-:Y:S01]  /*a020*/  LEA.HI R23, R21, R21, RZ, 0x1 ;  /* 0x0000001515177211 */ /* 0x000fe200078f08ff */
[----:B------:R-:W-:Y:S01]  /*a030*/  IMAD R39, R16, UR7, R39 ;  /* 0x0000000710277c24 */ /* 0x000fe2000f8e0227 */
[----:B------:R-:W-:Y:S01]  /*a040*/  SEL R148, R49, R52, P0 ;  /* 0x0000003431947207 */ /* 0x000fe20000000000 */
[----:B------:R-:W-:Y:S01]  /*a050*/  IMAD R42, R4, 0x10, R5 ;  /* 0x00000010042a7824 */ /* 0x000fe200078e0205 */
[----:B------:R-:W-:Y:S01]  /*a060*/  SEL R49, R52, R49, P0 ;  /* 0x0000003134317207 */ /* 0x000fe20000000000 */
[----:B------:R-:W-:Y:S01]  /*a070*/  IMAD.WIDE.U32 R4, R16, UR6, RZ ;  /* 0x0000000610047c25 */ /* 0x000fe2000f8e00ff */
[----:B------:R-:W-:Y:S01]  /*a080*/  LOP3.LUT R52, R23, 0x1ffffffe, RZ, 0xc0, !PT ;  /* 0x1ffffffe17347812 */ /* 0x000fe200078ec0ff */
[----:B------:R-:W-:Y:S01]  /*a090*/  ULDC.64 UR6, c[0x0][0xb48] ;  /* 0x0002d20000067ab9 */ /* 0x000fe20000000a00 */
[----:B------:R-:W-:Y:S01]  /*a0a0*/  SEL R114, R84, R85, P0 ;  /* 0x0000005554727207 */ /* 0x000fe20000000000 */
[----:B------:R-:W-:Y:S01]  /*a0b0*/  IMAD R17, R17, 0x40, R42 ;  /* 0x0000004011117824 */ /* 0x000fe200078e022a */
[----:B------:R-:W-:Y:S01]  /*a0c0*/  SEL R30, R85, R84, P0 ;  /* 0x00000054551e7207 */ /* 0x000fe20000000000 */
[----:B------:R-:W-:Y:S01]  /*a0d0*/  IMAD.IADD R52, R21, 0x1, -R52 ;  /* 0x0000000115347824 */ /* 0x000fe200078e0a34 */
[----:B------:R-:W-:Y:S01]  /*a0e0*/  SEL R84, R53, R58, P0 ;  /* 0x0000003a35547207 */ /* 0x000fe20000000000 */
[--C-:B0-----:R-:W-:Y:S01]  /*a0f0*/  IMAD R101, R54, 0x80, R17.reuse ;  /* 0x0000008036657824 */ /* 0x101fe200078e0211 */
[----:B------:R-:W-:Y:S01]  /*a100*/  SEL R38, R13, R14, P0 ;  /* 0x0000000e0d267207 */ /* 0x000fe20000000000 */
[----:B------:R-:W-:Y:S01]  /*a110*/  IMAD R52, R52, 0x8, R17 ;  /* 0x0000000834347824 */ /* 0x000fe200078e0211 */
[----:B------:R-:W-:Y:S01]  /*a120*/  SEL R13, R14, R13, P0 ;  /* 0x0000000d0e0d7207 */ /* 0x000fe20000000000 */
[----:B------:R-:W-:Y:S01]  /*a130*/  IMAD.WIDE.U32 R6, R16, UR4, RZ ;  /* 0x0000000410067c25 */ /* 0x000fe2000f8e00ff */
[----:B------:R-:W-:Y:S01]  /*a140*/  SEL R176, R29, R28, P0 ;  /* 0x0000001c1db07207 */ /* 0x000fe20000000000 */
[----:B------:R-:W0:Y:S01]  /*a150*/  S2UR UR4, SR_CTAID.Y ;  /* 0x00000000000479c3 */ /* 0x000e220000002600 */
[----:B------:R-:W-:Y:S01]  /*a160*/  SEL R14, R28, R29, P0 ;  /* 0x0000001d1c0e7207 */ /* 0x000fe20000000000 */
[----:B------:R-:W-:Y:S01]  /*a170*/  IMAD R54, R54, 0x80, R52 ;  /* 0x0000008036367824 */ /* 0x000fe200078e0234 */
[----:B------:R-:W-:Y:S01]  /*a180*/  SEL R158, R88, R89, P0 ;  /* 0x00000059589e7207 */ /* 0x000fe20000000000 */
[----:B------:R-:W-:Y:S01]  /*a190*/  IMAD.IADD R5, R5, 0x1, R39 ;  /* 0x0000000105057824 */ /* 0x000fe200078e0227 */
[----:B------:R-:W-:Y:S01]  /*a1a0*/  SEL R29, R89, R88, P0 ;  /* 0x00000058591d7207 */ /* 0x000fe20000000000 */
[----:B------:R-:W-:Y:S01]  /*a1b0*/  IMAD.IADD R7, R7, 0x1, R37 ;  /* 0x0000000107077824 */ /* 0x000fe200078e0225 */
[----:B------:R-:W-:-:S02]  /*a1c0*/  SEL R180, R15, R24, P0 ;  /* 0x000000180fb47207 */ /* 0x000fc40000000000 */
[----:B------:R-:W-:Y:S02]  /*a1d0*/  SEL R166, R76, R77, P0 ;  /* 0x0000004d4ca67207 */ /* 0x000fe40000000000 */
[----:B------:R-:W-:Y:S02]  /*a1e0*/  SEL R28, R77, R76, P0 ;  /* 0x0000004c4d1c7207 */ /* 0x000fe40000000000 */
[----:B------:R-:W-:Y:S02]  /*a1f0*/  SEL R88, R98, R99, P0 ;  /* 0x0000006362587207 */ /* 0x000fe40000000000 */
[----:B------:R-:W-:Y:S02]  /*a200*/  SEL R15, R24, R15, P0 ;  /* 0x0000000f180f7207 */ /* 0x000fe40000000000 */
[----:B------:R-:W-:Y:S02]  /*a210*/  SEL R178, R25, R32, P0 ;  /* 0x0000002019b27207 */ /* 0x000fe40000000000 */
        /* <DEDUP_REMOVED lines=46> */
[----:B------:R-:W-:Y:S02]  /*a500*/  LOP3.LUT R41, R41, 0x7ffffffc, RZ, 0xc0, !PT ;  /* 0x7ffffffc29297812 */ /* 0x000fe400078ec0ff */
[----:B------:R-:W-:Y:S02]  /*a510*/  SEL R120, R96, R97, P0 ;  /* 0x0000006160787207 */ /* 0x000fe40000000000 */
[----:B------:R-:W-:-:S02]  /*a520*/  SEL R31, R97, R96, P0 ;  /* 0x00000060611f7207 */ /* 0x000fc40000000000 */
[C---:B------:R-:W-:Y:S01]  /*a530*/  LOP3.LUT P1, RZ, R100.reuse, 0x3, RZ, 0xc0, !PT ;  /* 0x0000000364ff7812 */ /* 0x040fe2000782c0ff */
[----:B------:R-:W-:Y:S01]  /*a540*/  IMAD.IADD R100, R100, 0x1, -R41 ;  /* 0x0000000164647824 */ /* 0x000fe200078e0a29 */
[----:B------:R-:W-:Y:S02]  /*a550*/  SEL R71, R91, R90, P0 ;  /* 0x0000005a5b477207 */ /* 0x000fe40000000000 */
[----:B------:R-:W-:Y:S02]  /*a560*/  SEL R50, R58, R53, P0 ;  /* 0x000000353a327207 */ /* 0x000fe40000000000 */
[----:B------:R-:W-:Y:S02]  /*a570*/  SEL R58, R61, R62, P0 ;  /* 0x0000003e3d3a7207 */ /* 0x000fe40000000000 */
[----:B------:R-:W-:Y:S02]  /*a580*/  SEL R66, R103, R102, P0 ;  /* 0x0000006667427207 */ /* 0x000fe40000000000 */
[----:B------:R-:W-:Y:S01]  /*a590*/  SEL R62, R62, R61, P0 ;  /* 0x0000003d3e3e7207 */ /* 0x000fe20000000000 */
[----:B--2---:R1:W-:Y:S04]  /*a5a0*/  SHFL.IDX PT, R52, R84, R3, 0x1c1f ;  /* 0x001c1f0354347589 */ /* 0x0043e800000e0000 */
[----:B------:R-:W-:Y:S04]  /*a5b0*/  SHFL.IDX PT, R106, R166, R3, 0x1c1f ;  /* 0x001c1f03a66a7589 */ /* 0x000fe800000e0000 */
[----:B------:R-:W-:Y:S01]  /*a5c0*/  SHFL.IDX PT, R42, R88, R3, 0x1c1f ;  /* 0x001c1f03582a7589 */ /* 0x000fe200000e0000 */
[----:B-1----:R-:W-:-:S03]  /*a5d0*/  LOP3.LUT R84, R3, 0x2, RZ, 0x3c, !PT ;  /* 0x0000000203547812 */ /* 0x002fc600078e3cff */
[----:B------:R-:W-:Y:S04]  /*a5e0*/  SHFL.IDX PT, R117, R158, R3, 0x1c1f ;  /* 0x001c1f039e757589 */ /* 0x000fe800000e0000 */
        /* <DEDUP_REMOVED lines=13> */
[----:B------:R-:W1:Y:S04]  /*a6c0*/  SHFL.IDX PT, R34, R34, R84, 0x1c1f ;  /* 0x001c1f5422227589 */ /* 0x000e6800000e0000 */
[----:B------:R-:W-:Y:S04]  /*a6d0*/  SHFL.IDX PT, R78, R36, R3, 0x1c1f ;  /* 0x001c1f03244e7589 */ /* 0x000fe800000e0000 */
[----:B------:R-:W2:Y:S04]  /*a6e0*/  SHFL.IDX PT, R11, R11, R84, 0x1c1f ;  /* 0x001c1f540b0b7589 */ /* 0x000ea800000e0000 */
[----:B------:R-:W-:Y:S04]  /*a6f0*/  SHFL.IDX PT, R82, R22, R3, 0x1c1f ;  /* 0x001c1f0316527589 */ /* 0x000fe800000e0000 */
[----:B------:R-:W-:Y:S04]  /*a700*/  SHFL.IDX PT, R87, R40, R3, 0x1c1f ;  /* 0x001c1f0328577589 */ /* 0x000fe800000e0000 */
[----:B------:R-:W-:Y:S04]  /*a710*/  SHFL.IDX PT, R40, R86, R3, 0x1c1f ;  /* 0x001c1f0356287589 */ /* 0x000fe800000e0000 */
[----:B------:R-:W-:Y:S01]  /*a720*/  SHFL.IDX PT, R83, R38, R3, 0x1c1f ;  /* 0x001c1f0326537589 */ /* 0x000fe200000e0000 */
[----:B-1----:R-:W-:-:S03]  /*a730*/  SEL R27, R34, R119, P0 ;  /* 0x00000077221b7207 */ /* 0x002fc60000000000 */
[----:B------:R-:W-:Y:S04]  /*a740*/  SHFL.IDX PT, R8, R112, R3, 0x1c1f ;  /* 0x001c1f0370087589 */ /* 0x000fe800000e0000 */
[----:B------:R-:W-:Y:S01]  /*a750*/  SHFL.IDX PT, R86, R13, R84, 0x1c1f ;  /* 0x001c1f540d567589 */ /* 0x000fe200000e0000 */
[----:B--2---:R-:W-:-:S03]  /*a760*/  SEL R75, R78, R11, P0 ;  /* 0x0000000b4e4b7207 */ /* 0x004fc60000000000 */
[----:B------:R-:W-:Y:S04]  /*a770*/  SHFL.IDX PT, R111, R164, R3, 0x1c1f ;  /* 0x001c1f03a46f7589 */ /* 0x000fe800000e0000 */
[----:B------:R1:W-:Y:S04]  /*a780*/  SHFL.IDX PT, R112, R25, R84, 0x1c1f ;  /* 0x001c1f5419707589 */ /* 0x0003e800000e0000 */
[----:B------:R-:W-:Y:S04]  /*a790*/  SHFL.IDX PT, R122, R122, R3, 0x1c1f ;  /* 0x001c1f037a7a7589 */ /* 0x000fe800000e0000 */
[----:B------:R-:W-:Y:S01]  /*a7a0*/  SHFL.IDX PT, R124, R124, R3, 0x1c1f ;  /* 0x001c1f037c7c7589 */ /* 0x000fe200000e0000 */
[----:B-1----:R-:W-:-:S03]  /*a7b0*/  SEL R25, R119, R34, P0 ;  /* 0x0000002277197207 */ /* 0x002fc60000000000 */
[----:B------:R-:W-:Y:S01]  /*a7c0*/  SHFL.IDX PT, R12, R12, R84, 0x1c1f ;  /* 0x001c1f540c0c7589 */ /* 0x000fe200000e0000 */
[----:B------:R-:W1:Y:S03]  /*a7d0*/  @P2 LDC R119, c[0x0][0xbec] ;  /* 0x0002fb00ff772b82 */ /* 0x000e660000000800 */
[----:B------:R-:W-:Y:S04]  /*a7e0*/  SHFL.IDX PT, R99, R20, R84, 0x1c1f ;  /* 0x001c1f5414637589 */ /* 0x000fe800000e0000 */
[----:B------:R-:W2:Y:S04]  /*a7f0*/  SHFL.IDX PT, R33, R33, R84, 0x1c1f ;  /* 0x001c1f5421217589 */ /* 0x000ea800000e0000 */
[----:B------:R-:W3:Y:S04]  /*a800*/  SHFL.IDX PT, R35, R35, R84, 0x1c1f ;  /* 0x001c1f5423237589 */ /* 0x000ee800000e0000 */
[----:B------:R-:W-:Y:S04]  /*a810*/  SHFL.IDX PT, R85, R180, R3, 0x1c1f ;  /* 0x001c1f03b4557589 */ /* 0x000fe800000e0000 */
[----:B------:R-:W-:Y:S04]  /*a820*/  SHFL.IDX PT, R123, R152, R3, 0x1c1f ;  /* 0x001c1f03987b7589 */ /* 0x000fe800000e0000 */
[----:B------:R4:W-:Y:S01]  /*a830*/  SHFL.IDX PT, R36, R134, R3, 0x1c1f ;  /* 0x001c1f0386247589 */ /* 0x0009e200000e0000 */
[----:B-1----:R-:W-:-:S03]  /*a840*/  @P2 IMAD.HI.U32 R119, R54, R119, RZ ;  /* 0x0000007736772227 */ /* 0x002fc600078e00ff */
[----:B------:R1:W5:Y:S04]  /*a850*/  SHFL.IDX PT, R20, R45, R84, 0x1c1f ;  /* 0x001c1f542d147589 */ /* 0x00036800000e0000 */
[----:B------:R-:W-:Y:S01]  /*a860*/  SHFL.IDX PT, R92, R176, R3, 0x1c1f ;  /* 0x001c1f03b05c7589 */ /* 0x000fe200000e0000 */
[----:B--2---:R-:W-:Y:S01]  /*a870*/  SEL R28, R122, R33, P0 ;  /* 0x000000217a1c7207 */ /* 0x004fe20000000000 */
[----:B----4-:R-:W2:Y:S02]  /*a880*/  LDC.64 R134, c[0x0][0xbd8] ;  /* 0x0002f600ff867b82 */ /* 0x010ea40000000a00 */
[----:B------:R-:W-:Y:S01]  /*a890*/  SHFL.IDX PT, R93, R14, R84, 0x1c1f ;  /* 0x001c1f540e5d7589 */ /* 0x000fe200000e0000 */
[----:B---3--:R-:W-:Y:S02]  /*a8a0*/  SEL R32, R124, R35, P0 ;  /* 0x000000237c207207 */ /* 0x008fe40000000000 */
[----:B-1----:R-:W-:Y:S01]  /*a8b0*/  SEL R45, R116, R15, P0 ;  /* 0x0000000f742d7207 */ /* 0x002fe20000000000 */
[----:B------:R-:W-:Y:S01]  /*a8c0*/  SHFL.IDX PT, R114, R114, R3, 0x1c1f ;  /* 0x001c1f0372727589 */ /* 0x000fe200000e0000 */
[----:B------:R-:W-:-:S03]  /*a8d0*/  SEL R34, R35, R124, P0 ;  /* 0x0000007c23227207 */ /* 0x000fc60000000000 */
[----:B------:R-:W-:Y:S04]  /*a8e0*/  SHFL.IDX PT, R23, R126, R3, 0x1c1f ;  /* 0x001c1f037e177589 */ /* 0x000fe800000e0000 */
[----:B------:R1:W-:Y:S04]  /*a8f0*/  SHFL.IDX PT, R13, R30, R84, 0x1c1f ;  /* 0x001c1f541e0d7589 */ /* 0x0003e800000e0000 */
[----:B------:R-:W-:Y:S01]  /*a900*/  SHFL.IDX PT, R90, R178, R3, 0x1c1f ;  /* 0x001c1f03b25a7589 */ /* 0x000fe200000e0000 */
[----:B-----5:R-:W-:-:S03]  /*a910*/  SEL R35, R20, R123, P0 ;  /* 0x0000007b14237207 */ /* 0x020fc60000000000 */
[----:B------:R-:W-:Y:S01]  /*a920*/  SHFL.IDX PT, R96, R168, R3, 0x1c1f ;  /* 0x001c1f03a8607589 */ /* 0x000fe200000e0000 */
[----:B-1----:R-:W-:-:S03]  /*a930*/  SEL R30, R33, R122, P0 ;  /* 0x0000007a211e7207 */ /* 0x002fc60000000000 */
[----:B------:R-:W-:Y:S01]  /*a940*/  SHFL.IDX PT, R105, R150, R3, 0x1c1f ;  /* 0x001c1f0396697589 */ /* 0x000fe200000e0000 */
[----:B------:R-:W-:Y:S01]  /*a950*/  SEL R33, R123, R20, P0 ;  /* 0x000000147b217207 */ /* 0x000fe20000000000 */
[----:B--2---:R-:W-:Y:S02]  /*a960*/  IMAD R20, R134, UR37, RZ ;  /* 0x0000002586147c24 */ /* 0x004fe4000f8e02ff */
[----:B------:R-:W-:Y:S04]  /*a970*/  SHFL.IDX PT, R104, R104, R3, 0x1c1f ;  /* 0x001c1f0368687589 */ /* 0x000fe800000e0000 */
[----:B------:R-:W-:Y:S04]  /*a980*/  SHFL.IDX PT, R41, R128, R3, 0x1c1f ;  /* 0x001c1f0380297589 */ /* 0x000fe800000e0000 */
[----:B------:R-:W1:Y:S04]  /*a990*/  SHFL.IDX PT, R19, R19, R84, 0x1c1f ;  /* 0x001c1f5413137589 */ /* 0x000e6800000e0000 */
[----:B------:R2:W-:Y:S04]  /*a9a0*/  SHFL.IDX PT, R125, R47, R84, 0x1c1f ;  /* 0x001c1f542f7d7589 */ /* 0x0005e800000e0000 */
[----:B------:R3:W-:Y:S04]  /*a9b0*/  SHFL.IDX PT, R126, R44, R84, 0x1c1f ;  /* 0x001c1f542c7e7589 */ /* 0x0007e800000e0000 */
[----:B------:R-:W-:Y:S01]  /*a9c0*/  SHFL.IDX PT, R95, R172, R3, 0x1c1f ;  /* 0x001c1f03ac5f7589 */ /* 0x000fe200000e0000 */
[----:B--2---:R-:W-:-:S03]  /*a9d0*/  SEL R47, R15, R116, P0 ;  /* 0x000000740f2f7207 */ /* 0x004fc60000000000 */
[----:B------:R-:W-:Y:S01]  /*a9e0*/  SHFL.IDX PT, R59, R148, R3, 0x1c1f ;  /* 0x001c1f03943b7589 */ /* 0x000fe200000e0000 */
[----:B---3--:R-:W-:-:S03]  /*a9f0*/  SEL R44, R117, R118, P0 ;  /* 0x00000076752c7207 */ /* 0x008fc60000000000 */
[----:B------:R-:W-:Y:S04]  /*aa00*/  SHFL.IDX PT, R18, R18, R84, 0x1c1f ;  /* 0x001c1f5412127589 */ /* 0x000fe800000e0000 */
[----:B------:R2:W3:Y:S01]  /*aa10*/  SHFL.IDX PT, R128, R49, R84, 0x1c1f ;  /* 0x001c1f5431807589 */ /* 0x0004e200000e0000 */
[----:B-1----:R-:W-:-:S03]  /*aa20*/  SEL R89, R90, R19, P0 ;  /* 0x000000135a597207 */ /* 0x002fc60000000000 */
[----:B------:R-:W-:Y:S04]  /*aa30*/  SHFL.IDX PT, R91, R174, R3, 0x1c1f ;  /* 0x001c1f03ae5b7589 */ /* 0x000fe800000e0000 */
[----:B------:R-:W-:Y:S01]  /*aa40*/  SHFL.IDX PT, R97, R170, R3, 0x1c1f ;  /* 0x001c1f03aa617589 */ /* 0x000fe200000e0000 */
[----:B--2---:R-:W-:-:S03]  /*aa50*/  SEL R49, R13, R114, P0 ;  /* 0x000000720d317207 */ /* 0x004fc60000000000 */
[----:B------:R-:W-:Y:S04]  /*aa60*/  SHFL.IDX PT, R24, R24, R84, 0x1c1f ;  /* 0x001c1f5418187589 */ /* 0x000fe800000e0000 */
[----:B------:R-:W-:Y:S04]  /*aa70*/  SHFL.IDX PT, R26, R26, R84, 0x1c1f ;  /* 0x001c1f541a1a7589 */ /* 0x000fe800000e0000 */
[----:B------:R-:W-:Y:S04]  /*aa80*/  SHFL.IDX PT, R14, R43, R84, 0x1c1f ;  /* 0x001c1f542b0e7589 */ /* 0x000fe800000e0000 */
[----:B------:R1:W-:Y:S01]  /*aa90*/  SHFL.IDX PT, R110, R63, R84, 0x1c1f ;  /* 0x001c1f543f6e7589 */ /* 0x0003e200000e0000 */
[----:B---3--:R-:W-:-:S03]  /*aaa0*/  SEL R15, R59, R128, P0 ;  /* 0x000000803b0f7207 */ /* 0x008fc60000000000 */
[----:B------:R2:W-:Y:S04]  /*aab0*/  SHFL.IDX PT, R43, R65, R84, 0x1c1f ;  /* 0x001c1f54412b7589 */ /* 0x0005e800000e0000 */
[----:B------:R-:W-:Y:S01]  /*aac0*/  SHFL.IDX PT, R120, R120, R3, 0x1c1f ;  /* 0x001c1f0378787589 */ /* 0x000fe200000e0000 */
[----:B-1----:R-:W-:-:S03]  /*aad0*/  SEL R63, R106, R113, P0 ;  /* 0x000000716a3f7207 */ /* 0x002fc60000000000 */
[----:B------:R-:W-:Y:S01]  /*aae0*/  SHFL.IDX PT, R31, R31, R84, 0x1c1f ;  /* 0x001c1f541f1f7589 */ /* 0x000fe200000e0000 */
[----:B--2---:R-:W-:-:S03]  /*aaf0*/  SEL R65, R113, R106, P0 ;  /* 0x0000006a71417207 */ /* 0x004fc60000000000 */
[----:B------:R-:W1:Y:S01]  /*ab00*/  SHFL.IDX PT, R121, R154, R3, 0x1c1f ;  /* 0x001c1f039a797589 */ /* 0x000e6200000e0000 */
[----:B------:R-:W2:Y:S03]  /*ab10*/  @P2 LDC R113, c[0x0][0xbec] ;  /* 0x0002fb00ff712b82 */ /* 0x000ea60000000800 */
[----:B------:R3:W-:Y:S04]  /*ab20*/  SHFL.IDX PT, R127, R46, R84, 0x1c1f ;  /* 0x001c1f542e7f7589 */ /* 0x0007e800000e0000 */
[----:B------:R-:W-:Y:S01]  /*ab30*/  SHFL.IDX PT, R102, R146, R3, 0x1c1f ;  /* 0x001c1f0392667589 */ /* 0x000fe200000e0000 */
[----:B------:R-:W0:Y:S03]  /*ab40*/  LDC R106, c[0x0][0xc50] ;  /* 0x00031400ff6a7b82 */ /* 0x000e260000000800 */
[----:B------:R-:W-:Y:S01]  /*ab50*/  SHFL.IDX PT, R39, R132, R3, 0x1c1f ;  /* 0x001c1f0384277589 */ /* 0x000fe200000e0000 */
[----:B---3--:R-:W-:-:S03]  /*ab60*/  SEL R46, R118, R117, P0 ;  /* 0x00000075762e7207 */ /* 0x008fc60000000000 */
[----:B------:R-:W-:Y:S01]  /*ab70*/  SHFL.IDX PT, R55, R142, R3, 0x1c1f ;  /* 0x001c1f038e377589 */ /* 0x000fe200000e0000 */
[----:B------:R-:W3:Y:S03]  /*ab80*/  LDC.64 R116, c[0x0][0xb40] ;  /* 0x0002d000ff747b82 */ /* 0x000ee60000000a00 */
[----:B------:R4:W5:Y:S04]  /*ab90*/  SHFL.IDX PT, R132, R48, R84, 0x1c1f ;  /* 0x001c1f5430847589 */ /* 0x00096800000e0000 */
[----:B------:R4:W-:Y:S01]  /*aba0*/  SHFL.IDX PT, R103, R50, R84, 0x1c1f ;  /* 0x001c1f5432677589 */ /* 0x0009e200000e0000 */
[----:B-1----:R-:W-:-:S03]  /*abb0*/  SEL R29, R121, R14, P0 ;  /* 0x0000000e791d7207 */ /* 0x002fc60000000000 */
[----:B------:R-:W-:Y:S01]  /*abc0*/  SHFL.IDX PT, R21, R144, R3, 0x1c1f ;  /* 0x001c1f0390157589 */ /* 0x000fe200000e0000 */
[----:B----4-:R-:W-:-:S03]  /*abd0*/  SEL R48, R10, R115, P0 ;  /* 0x000000730a307207 */ /* 0x010fc60000000000 */
[----:B------:R-:W-:Y:S01]  /*abe0*/  SHFL.IDX PT, R53, R140, R3, 0x1c1f ;  /* 0x001c1f038c357589 */ /* 0x000fe200000e0000 */
[----:B------:R-:W-:-:S03]  /*abf0*/  SEL R50, R115, R10, P0 ;  /* 0x0000000a73327207 */ /* 0x000fc60000000000 */
[----:B------:R-:W-:Y:S01]  /*ac00*/  SHFL.IDX PT, R58, R58, R3, 0x1c1f ;  /* 0x001c1f033a3a7589 */ /* 0x000fe200000e0000 */
[----:B------:R-:W1:Y:S01]  /*ac10*/  @P2 LDC R115, c[0x0][0xbf0] ;  /* 0x0002fc00ff732b82 */ /* 0x000e620000000800 */
[----:B------:R-:W-:Y:S02]  /*ac20*/  SEL R10, R105, R126, P0 ;  /* 0x0000007e690a7207 */ /* 0x000fe40000000000 */
[----:B------:R-:W-:Y:S01]  /*ac30*/  SHFL.IDX PT, R56, R56, R3, 0x1c1f ;  /* 0x001c1f0338387589 */ /* 0x000fe200000e0000 */
[----:B---3--:R-:W-:-:S03]  /*ac40*/  IMAD.WIDE.U32 R4, R116, UR36, R4 ;  /* 0x0000002474047c25 */ /* 0x008fc6000f8e0004 */
[----:B------:R-:W-:Y:S04]  /*ac50*/  SHFL.IDX PT, R60, R60, R3, 0x1c1f ;  /* 0x001c1f033c3c7589 */ /* 0x000fe800000e0000 */
[----:B------:R-:W-:Y:S04]  /*ac60*/  SHFL.IDX PT, R61, R138, R3, 0x1c1f ;  /* 0x001c1f038a3d7589 */ /* 0x000fe800000e0000 */
[----:B------:R-:W-:Y:S04]  /*ac70*/  SHFL.IDX PT, R37, R136, R3, 0x1c1f ;  /* 0x001c1f0388257589 */ /* 0x000fe800000e0000 */
[----:B------:R-:W-:Y:S04]  /*ac80*/  SHFL.IDX PT, R38, R130, R3, 0x1c1f ;  /* 0x001c1f0382267589 */ /* 0x000fe800000e0000 */
[----:B------:R3:W-:Y:S04]  /*ac90*/  SHFL.IDX PT, R22, R98, R3, 0x1c1f ;  /* 0x001c1f0362167589 */ /* 0x0007e800000e0000 */
[----:B------:R4:W-:Y:S04]  /*aca0*/  SHFL.IDX PT, R17, R94, R3, 0x1c1f ;  /* 0x001c1f035e117589 */ /* 0x0009e800000e0000 */
[----:B------:R5:W-:Y:S01]  /*acb0*/  SHFL.IDX PT, R109, R62, R84, 0x1c1f ;  /* 0x001c1f543e6d7589 */ /* 0x000be200000e0000 */
[----:B---3--:R-:W-:-:S03]  /*acc0*/  SEL R98, R96, R99, P0 ;  /* 0x0000006360627207 */ /* 0x008fc60000000000 */
[----:B------:R3:W-:Y:S01]  /*acd0*/  SHFL.IDX PT, R107, R64, R84, 0x1c1f ;  /* 0x001c1f54406b7589 */ /* 0x0007e200000e0000 */
[----:B------:R-:W-:Y:S02]  /*ace0*/  SEL R96, R99, R96, P0 ;  /* 0x0000006063607207 */ /* 0x000fe40000000000 */
[----:B----4-:R-:W-:Y:S01]  /*acf0*/  SEL R3, R74, R9, P0 ;  /* 0x000000094a037207 */ /* 0x010fe20000000000 */
[----:B------:R4:W1:Y:S01]  /*ad00*/  SHFL.IDX PT, R130, R51, R84, 0x1c1f ;  /* 0x001c1f5433827589 */ /* 0x00086200000e0000 */
[----:B------:R-:W-:Y:S02]  /*ad10*/  SEL R9, R9, R74, P0 ;  /* 0x0000004a09097207 */ /* 0x000fe40000000000 */
[----:B------:R-:W-:Y:S01]  /*ad20*/  SEL R74, R80, R81, P0 ;  /* 0x00000051504a7207 */ /* 0x000fe20000000000 */
[----:B------:R-:W1:Y:S01]  /*ad30*/  SHFL.IDX PT, R57, R57, R84, 0x1c1f ;  /* 0x001c1f5439397589 */ /* 0x000e6200000e0000 */
[----:B------:R-:W-:Y:S02]  /*ad40*/  SEL R80, R81, R80, P0 ;  /* 0x0000005051507207 */ /* 0x000fe40000000000 */
[----:B------:R-:W-:Y:S01]  /*ad50*/  SEL R81, R11, R78, P0 ;  /* 0x0000004e0b517207 */ /* 0x000fe20000000000 */
[----:B------:R-:W1:Y:S01]  /*ad60*/  SHFL.IDX PT, R108, R108, R84, 0x1c1f ;  /* 0x001c1f546c6c7589 */ /* 0x000e6200000e0000 */
[----:B------:R-:W-:-:S02]  /*ad70*/  SEL R78, R82, R79, P0 ;  /* 0x0000004f524e7207 */ /* 0x000fc40000000000 */
[----:B------:R-:W-:Y:S01]  /*ad80*/  SEL R82, R79, R82, P0 ;  /* 0x000000524f527207 */ /* 0x000fe20000000000 */
[----:B------:R-:W-:Y:S01]  /*ad90*/  SHFL.IDX PT, R76, R76, R84, 0x1c1f ;  /* 0x001c1f544c4c7589 */ /* 0x000fe200000e0000 */
[----:B------:R-:W-:Y:S02]  /*ada0*/  SEL R79, R83, R86, P0 ;  /* 0x00000056534f7207 */ /* 0x000fe40000000000 */
[----:B------:R-:W-:Y:S01]  /*adb0*/  SEL R83, R86, R83, P0 ;  /* 0x0000005356537207 */ /* 0x000fe20000000000 */
[----:B------:R-:W-:Y:S01]  /*adc0*/  SHFL.IDX PT, R77, R77, R84, 0x1c1f ;  /* 0x001c1f544d4d7589 */ /* 0x000fe200000e0000 */
[----:B-----5:R-:W-:Y:S02]  /*add0*/  SEL R62, R111, R112, P0 ;  /* 0x000000706f3e7207 */ /* 0x020fe40000000000 */
[----:B---3--:R-:W-:Y:S01]  /*ade0*/  SEL R64, R112, R111, P0 ;  /* 0x0000006f70407207 */ /* 0x008fe20000000000 */
[----:B------:R-:W-:Y:S01]  /*adf0*/  SHFL.IDX PT, R72, R72, R84, 0x1c1f ;  /* 0x001c1f5448487589 */ /* 0x000fe200000e0000 */
[----:B------:R-:W-:Y:S01]  /*ae00*/  SEL R86, R87, R12, P0 ;  /* 0x0000000c57567207 */ /* 0x000fe20000000000 */
[----:B------:R-:W3:Y:S01]  /*ae10*/  @P2 LDC R112, c[0x0][0xbf0] ;  /* 0x0002fc00ff702b82 */ /* 0x000ee20000000800 */
[----:B----4-:R-:W-:Y:S01]  /*ae20*/  SEL R51, R114, R13, P0 ;  /* 0x0000000d72337207 */ /* 0x010fe20000000000 */
[----:B------:R-:W-:Y:S01]  /*ae30*/  SHFL.IDX PT, R73, R73, R84, 0x1c1f ;  /* 0x001c1f5449497589 */ /* 0x000fe200000e0000 */
[----:B------:R-:W-:Y:S01]  /*ae40*/  SEL R11, R104, R125, P0 ;  /* 0x0000007d680b7207 */ /* 0x000fe20000000000 */
[----:B------:R-:W-:Y:S01]  /*ae50*/  IMAD R111, R135, UR36, R20 ;  /* 0x00000024876f7c24 */ /* 0x000fe2000f8e0214 */
[----:B------:R-:W-:Y:S01]  /*ae60*/  SEL R13, R125, R104, P0 ;  /* 0x000000687d0d7207 */ /* 0x000fe20000000000 */
[----:B------:R-:W-:Y:S01]  /*ae70*/  SHFL.IDX PT, R70, R70, R84, 0x1c1f ;  /* 0x001c1f5446467589 */ /* 0x000fe200000e0000 */
[----:B------:R-:W-:-:S02]  /*ae80*/  SEL R94, R95, R18, P0 ;  /* 0x000000125f5e7207 */ /* 0x000fc40000000000 */
[----:B------:R-:W-:Y:S01]  /*ae90*/  SEL R99, R97, R26, P0 ;  /* 0x0000001a61637207 */ /* 0x000fe20000000000 */
[----:B------:R-:W-:Y:S01]  /*aea0*/  SHFL.IDX PT, R71, R71, R84, 0x1c1f ;  /* 0x001c1f5447477589 */ /* 0x000fe200000e0000 */
[----:B------:R-:W-:Y:S02]  /*aeb0*/  SEL R97, R26, R97, P0 ;  /* 0x000000611a617207 */ /* 0x000fe40000000000 */
[----:B------:R-:W-:Y:S01]  /*aec0*/  SEL R26, R31, R120, P0 ;  /* 0x000000781f1a7207 */ /* 0x000fe20000000000 */
[----:B------:R-:W-:Y:S01]  /*aed0*/  SHFL.IDX PT, R66, R66, R84, 0x1c1f ;  /* 0x001c1f5442427589 */ /* 0x000fe200000e0000 */
[----:B------:R-:W-:-:S03]  /*aee0*/  SEL R20, R132, R55, P0 ;  /* 0x0000003784147207 */ /* 0x000fc60000000000 */
[----:B------:R-:W-:Y:S04]  /*aef0*/  SHFL.IDX PT, R69, R69, R84, 0x1c1f ;  /* 0x001c1f5445457589 */ /* 0x000fe800000e0000 */
[----:B------:R-:W-:Y:S04]  /*af00*/  SHFL.IDX PT, R67, R67, R84, 0x1c1f ;  /* 0x001c1f5443437589 */ /* 0x000fe800000e0000 */
[----:B------:R4:W-:Y:S02]  /*af10*/  SHFL.IDX PT, R68, R68, R84, 0x1c1f ;  /* 0x001c1f5444447589 */ /* 0x0009e400000e0000 */
[----:B----4-:R-:W-:-:S02]  /*af20*/  SEL R84, R12, R87, P0 ;  /* 0x000000570c547207 */ /* 0x010fc40000000000 */
[----:B------:R-:W-:Y:S02]  /*af30*/  SEL R87, R85, R88, P0 ;  /* 0x0000005855577207 */ /* 0x000fe40000000000 */
[----:B------:R-:W-:Y:S02]  /*af40*/  SEL R85, R88, R85, P0 ;  /* 0x0000005558557207 */ /* 0x000fe40000000000 */
[----:B------:R-:W-:Y:S02]  /*af50*/  SEL R88, R92, R93, P0 ;  /* 0x0000005d5c587207 */ /* 0x000fe40000000000 */
[----:B------:R-:W-:Y:S02]  /*af60*/  SEL R92, R93, R92, P0 ;  /* 0x0000005c5d5c7207 */ /* 0x000fe40000000000 */
[----:B------:R-:W-:Y:S02]  /*af70*/  SEL R93, R19, R90, P0 ;  /* 0x0000005a135d7207 */ /* 0x000fe40000000000 */
[----:B------:R-:W-:Y:S01]  /*af80*/  SEL R12, R126, R105, P0 ;  /* 0x000000697e0c7207 */ /* 0x000fe20000000000 */
[----:B------:R-:W-:Y:S01]  /*af90*/  IMAD.WIDE.U32 R104, R134, UR36, R6 ;  /* 0x0000002486687c25 */ /* 0x000fe2000f8e0006 */
[----:B------:R-:W-:-:S02]  /*afa0*/  SEL R90, R18, R95, P0 ;  /* 0x0000005f125a7207 */ /* 0x000fc40000000000 */
[----:B------:R-:W-:Y:S01]  /*afb0*/  SEL R19, R128, R59, P0 ;  /* 0x0000003b80137207 */ /* 0x000fe20000000000 */
[----:B------:R-:W-:Y:S01]  /*afc0*/  IMAD.MOV R59, RZ, RZ, -R16 ;  /* 0x000000ffff3b7224 */ /* 0x000fe200078e0a10 */
[----:B------:R-:W-:Y:S01]  /*afd0*/  SEL R95, R91, R24, P0 ;  /* 0x000000185b5f7207 */ /* 0x000fe20000000000 */
[----:B------:R-:W-:Y:S01]  /*afe0*/  IMAD.IADD R105, R105, 0x1, R111 ;  /* 0x0000000169697824 */ /* 0x000fe200078e026f */
[----:B------:R-:W-:Y:S01]  /*aff0*/  SEL R91, R24, R91, P0 ;  /* 0x0000005b185b7207 */ /* 0x000fe20000000000 */
[----:B--2---:R-:W-:Y:S01]  /*b000*/  @P2 IMAD.HI.U32 R16, R54, R113, RZ ;  /* 0x0000007136102227 */ /* 0x004fe200078e00ff */
[----:B------:R-:W-:Y:S02]  /*b010*/  SEL R24, R120, R31, P0 ;  /* 0x0000001f78187207 */ /* 0x000fe40000000000 */
[----:B------:R-:W-:Y:S01]  /*b020*/  SEL R31, R14, R121, P0 ;  /* 0x000000790e1f7207 */ /* 0x000fe20000000000 */
[----:B0-----:R-:W-:Y:S01]  /*b030*/  IMAD R111, R106, R59, UR4 ;  /* 0x000000046a6f7e24 */ /* 0x001fe2000f8e023b */
[----:B------:R-:W-:Y:S01]  /*b040*/  SEL R14, R102, R127, P0 ;  /* 0x0000007f660e7207 */ /* 0x000fe20000000000 */
[----:B------:R-:W-:Y:S01]  /*b050*/  ULDC.64 UR4, c[0x0][0xbe0] ;  /* 0x0002f80000047ab9 */ /* 0x000fe20000000a00 */
[----:B------:R-:W-:Y:S01]  /*b060*/  SEL R18, R127, R102, P0 ;  /* 0x000000667f127207 */ /* 0x000fe20000000000 */
[----:B------:R-:W-:Y:S01]  /*b070*/  IMAD R102, R116, UR37, RZ ;  /* 0x0000002574667c24 */ /* 0x000fe2000f8e02ff */
[----:B------:R-:W-:Y:S01]  /*b080*/  SEL R6, R55, R132, P0 ;  /* 0x0000008437067207 */ /* 0x000fe20000000000 */
[----:B------:R-:W-:Y:S01]  /*b090*/  IMAD.MOV.U32 R55, RZ, RZ, R54 ;  /* 0x000000ffff377224 */ /* 0x000fe200078e0036 */
[----:B-1----:R-:W-:Y:S01]  /*b0a0*/  @P2 SHF.R.U32.HI R55, RZ, R115, R16 ;  /* 0x00000073ff372219 */ /* 0x002fe20000011610 */
[----:B------:R-:W-:Y:S01]  /*b0b0*/  IMAD R113, R117, UR36, R102 ;  /* 0x0000002475717c24 */ /* 0x000fe2000f8e0266 */
[----:B------:R-:W-:Y:S01]  /*b0c0*/  SHF.R.S32.HI R16, RZ, 0x1f, R111 ;  /* 0x0000001fff107819 */ /* 0x000fe2000001146f */
[----:B------:R-:W-:Y:S01]  /*b0d0*/  IMAD.MOV.U32 R59, RZ, RZ, R54 ;  /* 0x000000ffff3b7224 */ /* 0x000fe200078e0036 */
[----:B---3--:R-:W-:Y:S01]  /*b0e0*/  @P2 SHF.R.U32.HI R59, RZ, R112, R119 ;  /* 0x00000070ff3b2219 */ /* 0x008fe20000011677 */
[----:B------:R-:W-:Y:S01]  /*b0f0*/  IMAD.IADD R113, R5, 0x1, R113 ;  /* 0x0000000105717824 */ /* 0x000fe200078e0271 */
[----:B------:R-:W-:Y:S01]  /*b100*/  SEL R7, R21, R130, P0 ;  /* 0x0000008215077207 */ /* 0x000fe20000000000 */
[----:B------:R-:W-:Y:S01]  /*b110*/  IMAD R5, R16, UR4, RZ ;  /* 0x0000000410057c24 */ /* 0x000fe2000f8e02ff */
[----:B------:R-:W-:Y:S01]  /*b120*/  SEL R21, R130, R21, P0 ;  /* 0x0000001582157207 */ /* 0x000fe20000000000 */
[----:B------:R-:W-:-:S02]  /*b130*/  IMAD.MOV.U32 R112, RZ, RZ, R4 ;  /* 0x000000ffff707224 */ /* 0x000fc400078e0004 */
[C---:B------:R-:W-:Y:S02]  /*b140*/  IMAD R102, R111.reuse, UR5, R5 ;  /* 0x000000056f667c24 */ /* 0x040fe4000f8e0205 */
[----:B------:R-:W-:Y:S02]  /*b150*/  IMAD R16, R16, UR6, RZ ;  /* 0x0000000610107c24 */ /* 0x000fe4000f8e02ff */
[----:B------:R-:W-:Y:S01]  /*b160*/  IMAD.WIDE.U32 R4, R111, UR4, R104 ;  /* 0x000000046f047c25 */ /* 0x000fe2000f8e0068 */
[----:B------:R-:W-:-:S03]  /*b170*/  ULDC.64 UR4, c[0x0][0xb30] ;  /* 0x0002cc0000047ab9 */ /* 0x000fc60000000a00 */
[----:B------:R-:W-:Y:S01]  /*b180*/  IMAD R115, R111, UR7, R16 ;  /* 0x000000076f737c24 */ /* 0x000fe2000f8e0210 */
[----:B------:R-:W-:Y:S01]  /*b190*/  IADD3 R4, P2, R55, R4, RZ ;  /* 0x0000000437047210 */ /* 0x000fe20007f5e0ff */
[----:B------:R-:W-:Y:S01]  /*b1a0*/  IMAD.WIDE.U32 R104, R111, UR6, R112 ;  /* 0x000000066f687c25 */ /* 0x000fe2000f8e0070 */
[----:B------:R-:W-:Y:S01]  /*b1b0*/  SHF.R.S32.HI R111, RZ, 0x1f, R55 ;  /* 0x0000001fff6f7819 */ /* 0x000fe20000011437 */
[----:B------:R-:W-:Y:S01]  /*b1c0*/  ULDC.64 UR6, c[0x0][0xbc8] ;  /* 0x0002f20000067ab9 */ /* 0x000fe20000000a00 */
[----:B------:R-:W-:Y:S01]  /*b1d0*/  SHF.R.S32.HI R16, RZ, 0x1f, R59 ;  /* 0x0000001fff107819 */ /* 0x000fe2000001143b */
[----:B------:R-:W-:Y:S01]  /*b1e0*/  IMAD.MOV R55, RZ, RZ, -R55 ;  /* 0x000000ffff377224 */ /* 0x000fe200078e0a37 */
[----:B------:R-:W-:Y:S01]  /*b1f0*/  IADD3.X R5, R111, R5, R102, P2, !PT ;  /* 0x000000056f057210 */ /* 0x000fe200017fe466 */
[----:B------:R-:W-:Y:S02]  /*b200*/  IMAD.MOV R113, RZ, RZ, -R59 ;  /* 0x000000ffff717224 */ /* 0x000fe400078e0a3b */
[----:B------:R-:W-:-:S02]  /*b210*/  IMAD R16, R16, UR4, RZ ;  /* 0x0000000410107c24 */ /* 0x000fc4000f8e02ff */
[C-C-:B------:R-:W-:Y:S02]  /*b220*/  IMAD R55, R129.reuse, R55, R54.reuse ;  /* 0x0000003781377224 */ /* 0x140fe400078e0236 */
[----:B------:R-:W-:Y:S02]  /*b230*/  IMAD R113, R129, R113, R54 ;  /* 0x0000007181717224 */ /* 0x000fe400078e0236 */
[----:B------:R-:W-:Y:S01]  /*b240*/  IMAD R111, R59, UR5, R16 ;  /* 0x000000053b6f7c24 */ /* 0x000fe2000f8e0210 */
[----:B------:R-:W-:Y:S01]  /*b250*/  SHF.R.S32.HI R16, RZ, 0x1f, R55 ;  /* 0x0000001fff107819 */ /* 0x000fe20000011437 */
[----:B------:R-:W-:Y:S01]  /*b260*/  IMAD.IADD R105, R105, 0x1, R115 ;  /* 0x0000000169697824 */ /* 0x000fe200078e0273 */
[----:B------:R-:W-:Y:S01]  /*b270*/  SHF.R.S32.HI R54, RZ, 0x1f, R113 ;  /* 0x0000001fff367819 */ /* 0x000fe20000011471 */
[----:B------:R-:W0:Y:S02]  /*b280*/  S2UR UR5, SR_CgaCtaId ;  /* 0x00000000000579c3 */ /* 0x000e240000008800 */
[----:B------:R-:W-:-:S02]  /*b290*/  IMAD R16, R16, UR6, RZ ;  /* 0x0000000610107c24 */ /* 0x000fc4000f8e02ff */
[----:B------:R-:W-:Y:S01]  /*b2a0*/  IMAD.WIDE.U32 R104, R59, UR4, R104 ;  /* 0x000000043b687c25 */ /* 0x000fe2000f8e0068 */
[----:B------:R-:W-:-:S03]  /*b2b0*/  UMOV UR4, 0x400 ;  /* 0x0000040000047882 */ /* 0x000fc60000000000 */
[----:B------:R-:W-:Y:S02]  /*b2c0*/  IMAD R102, R54, UR8, RZ ;  /* 0x0000000836667c24 */ /* 0x000fe4000f8e02ff */
[----:B------:R-:W-:Y:S02]  /*b2d0*/  IMAD R59, R55, UR7, R16 ;  /* 0x00000007373b7c24 */ /* 0x000fe4000f8e0210 */
[----:B------:R-:W-:Y:S02]  /*b2e0*/  IMAD.IADD R105, R105, 0x1, R111 ;  /* 0x0000000169697824 */ /* 0x000fe400078e026f */
[----:B------:R-:W-:Y:S01]  /*b2f0*/  IMAD.WIDE.U32 R54, R55, UR6, R4 ;  /* 0x0000000637367c25 */ /* 0x000fe2000f8e0004 */
[----:B------:R-:W-:Y:S01]  /*b300*/  ULDC.64 UR6, c[0x0][0xba8] ;  /* 0x0002ea0000067ab9 */ /* 0x000fe20000000a00 */
[----:B------:R-:W-:Y:S02]  /*b310*/  SEL R4, R52, R103, P0 ;  /* 0x0000006734047207 */ /* 0x000fe40000000000 */
[C---:B------:R-:W-:Y:S01]  /*b320*/  IMAD R5, R113.reuse, UR9, R102 ;  /* 0x0000000971057c24 */ /* 0x040fe2000f8e0266 */
[----:B------:R-:W-:Y:S01]  /*b330*/  LEA R111, P2, R54, UR6, 0x2 ;  /* 0x00000006366f7c11 */ /* 0x000fe2000f8410ff */
[----:B------:R-:W-:Y:S01]  /*b340*/  IMAD.WIDE.U32 R112, R113, UR8, R104 ;  /* 0x0000000871707c25 */ /* 0x000fe2000f8e0068 */
[----:B------:R-:W-:Y:S01]  /*b350*/  ULDC.64 UR8, c[0x0][0xb00] ;  /* 0x0002c00000087ab9 */ /* 0x000fe20000000a00 */
[----:B------:R-:W-:Y:S01]  /*b360*/  ULDC UR6, c[0x0][0xa88] ;  /* 0x0002a20000067ab9 */ /* 0x000fe20000000800 */
[----:B------:R-:W-:Y:S01]  /*b370*/  SEL R52, R103, R52, P0 ;  /* 0x0000003467347207 */ /* 0x000fe20000000000 */
[----:B------:R-:W-:Y:S01]  /*b380*/  IMAD.IADD R55, R55, 0x1, R59 ;  /* 0x0000000137377824 */ /* 0x000fe200078e023b */
[----:B------:R-:W-:Y:S01]  /*b390*/  LEA R104, P3, R112, UR8, 0x2 ;  /* 0x0000000870687c11 */ /* 0x000fe2000f8610ff */
[----:B------:R-:W-:Y:S01]  /*b3a0*/  IMAD.IADD R5, R113, 0x1, R5 ;  /* 0x0000000171057824 */ /* 0x000fe200078e0205 */
[----:B------:R-:W-:Y:S01]  /*b3b0*/  SHFL.IDX PT, R114, R111, 0x1, 0x1c1f ;  /* 0x003c1f006f727f89 */ /* 0x000fe200000e0000 */
[----:B0-----:R-:W-:Y:S01]  /*b3c0*/  ULEA UR4, UR5, UR4, 0x18 ;  /* 0x0000000405047291 */ /* 0x001fe2000f8ec03f */
[----:B------:R-:W-:Y:S01]  /*b3d0*/  LEA.HI.X R116, R54, UR7, R55, 0x2, P2 ;  /* 0x0000000736747c11 */ /* 0x000fe200090f1437 */
[----:B------:R-:W-:Y:S01]  /*b3e0*/  IMAD R16, R129, UR6, RZ ;  /* 0x0000000681107c24 */ /* 0x000fe2000f8e02ff */
[----:B------:R-:W-:Y:S01]  /*b3f0*/  LEA.HI.X R106, R112, UR9, R5, 0x2, P3 ;  /* 0x00000009706a7c11 */ /* 0x000fe200098f1405 */
[C---:B------:R-:W-:Y:S01]  /*b400*/  VIADD R105, R101.reuse, 0x8 ;  /* 0x0000000865697836 */ /* 0x040fe20000000000 */
[----:B------:R-:W-:Y:S01]  /*b410*/  SHFL.IDX PT, R112, R111, RZ, 0x1c1f ;  /* 0x001c1fff6f707589 */ /* 0x000fe200000e0000 */
[----:B------:R-:W-:Y:S01]  /*b420*/  UIADD3 UR4, UR4, 0x33420, URZ ;  /* 0x0003342004047890 */ /* 0x000fe2000fffe03f */
[----:B------:R-:W-:-:S02]  /*b430*/  ISETP.GE.OR P2, PT, R101, R16, P1 ;  /* 0x000000106500720c */ /* 0x000fc40000f46670 */
[----:B------:R-:W0:Y:S01]  /*b440*/  SHFL.IDX PT, R113, R116, RZ, 0x1c1f ;  /* 0x001c1fff74717589 */ /* 0x000e2200000e0000 */
[-C--:B------:R-:W-:Y:S01]  /*b450*/  ISETP.GE.OR P1, PT, R105, R16.reuse, P1 ;  /* 0x000000106900720c */ /* 0x080fe20000f26670 */
[----:B------:R-:W-:Y:S01]  /*b460*/  UPRMT UR4, URZ, 0x654, UR4 ;  /* 0x000006543f047896 */ /* 0x000fe20008000004 */
[----:B------:R-:W-:Y:S01]  /*b470*/  ISETP.GE.AND P3, PT, R101, R16, PT ;  /* 0x000000106500720c */ /* 0x000fe20003f66270 */
[----:B------:R-:W1:Y:S01]  /*b480*/  SHFL.IDX PT, R115, R116, 0x1, 0x1c1f ;  /* 0x003c1f0074737f89 */ /* 0x000e6200000e0000 */
[----:B------:R-:W-:Y:S01]  /*b490*/  SEL R55, R56, R57, P0 ;  /* 0x0000003938377207 */ /* 0x000fe20000000000 */
[----:B------:R-:W-:Y:S01]  /*b4a0*/  IMAD.SHL.U32 R101, R100, 0x2, RZ ;  /* 0x0000000264657824 */ /* 0x000fe200078e00ff */
[----:B------:R-:W-:Y:S01]  /*b4b0*/  SEL R59, R57, R56, P0 ;  /* 0x00000038393b7207 */ /* 0x000fe20000000000 */
[----:B------:R2:W3:Y:S01]  /*b4c0*/  SHFL.IDX PT, R102, R104, RZ, 0x1c1f ;  /* 0x001c1fff68667589 */ /* 0x0004e200000e0000 */
[----:B------:R-:W-:Y:S02]  /*b4d0*/  SEL R5, R53, R110, P0 ;  /* 0x0000006e35057207 */ /* 0x000fe40000000000 */
[----:B------:R-:W-:Y:S01]  /*b4e0*/  SYNCS.ARRIVE.TRANS64.RED.A1T0 RZ, [UR4], RZ ;  /* 0x000000ffffff79a7 */ /* 0x000fe20008100404 */
[----:B------:R2:W4:Y:S01]  /*b4f0*/  SHFL.IDX PT, R103, R106, RZ, 0x1c1f ;  /* 0x001c1fff6a677589 */ /* 0x00052200000e0000 */
[----:B------:R-:W-:-:S02]  /*b500*/  SEL R54, R58, R109, P0 ;  /* 0x0000006d3a367207 */ /* 0x000fc40000000000 */
[----:B------:R-:W-:Y:S02]  /*b510*/  SEL R56, R60, R107, P0 ;  /* 0x0000006b3c387207 */ /* 0x000fe40000000000 */
[----:B------:R-:W-:Y:S02]  /*b520*/  SEL R57, R61, R108, P0 ;  /* 0x0000006c3d397207 */ /* 0x000fe40000000000 */
[----:B------:R-:W-:Y:S02]  /*b530*/  SEL R53, R110, R53, P0 ;  /* 0x000000356e357207 */ /* 0x000fe40000000000 */
[----:B------:R-:W-:Y:S02]  /*b540*/  SEL R58, R109, R58, P0 ;  /* 0x0000003a6d3a7207 */ /* 0x000fe40000000000 */
[----:B------:R-:W-:Y:S01]  /*b550*/  SEL R60, R107, R60, P0 ;  /* 0x0000003c6b3c7207 */ /* 0x000fe20000000000 */
[----:B0-----:R2:W-:Y:S01]  /*b560*/  @!P2 ST.E desc[UR38][R112.64], R2 ;  /* 0x000000027000a985 */ /* 0x0015e2000c101926 */
[----:B------:R-:W-:-:S03]  /*b570*/  SEL R61, R108, R61, P0 ;  /* 0x0000003d6c3d7207 */ /* 0x000fc60000000000 */
[----:B-1----:R2:W-:Y:S01]  /*b580*/  @!P1 ST.E desc[UR38][R114.64], R0 ;  /* 0x0000000072009985 */ /* 0x0025e2000c101926 */
[----:B------:R-:W-:Y:S05]  /*b590*/  @P3 BRA `(.L_x_37) ;  /* 0x0000000800383947 */ /* 0x000fea0003800000 */
[C---:B--2---:R-:W-:Y:S01]  /*b5a0*/  VIADD R0, R101.reuse, 0x8 ;  /* 0x0000000865007836 */ /* 0x044fe20000000000 */
[----:B------:R-:W-:Y:S01]  /*b5b0*/  ULDC UR4, c[0x0][0xac8] ;  /* 0x0002b20000047ab9 */ /* 0x000fe20000000800 */
[C---:B------:R-:W-:Y:S01]  /*b5c0*/  VIADD R100, R101.reuse, 0x10 ;  /* 0x0000001065647836 */ /* 0x040fe20000000000 */
[C---:B------:R-:W-:Y:S01]  /*b5d0*/  ISETP.GE.AND P4, PT, R101.reuse, UR4, PT ;  /* 0x0000000465007c0c */ /* 0x040fe2000bf86270 */
[C---:B------:R-:W-:Y:S01]  /*b5e0*/  VIADD R107, R101.reuse, 0x18 ;  /* 0x00000018656b7836 */ /* 0x040fe20000000000 */
[----:B------:R-:W-:Y:S01]  /*b5f0*/  ISETP.GE.AND P5, PT, R0, UR4, PT ;  /* 0x0000000400007c0c */ /* 0x000fe2000bfa6270 */
[C---:B------:R-:W-:Y:S01]  /*b600*/  VIADD R112, R101.reuse, 0x20 ;  /* 0x0000002065707836 */ /* 0x040fe20000000000 */
[----:B------:R-:W-:Y:S01]  /*b610*/  ISETP.GE.AND P3, PT, R100, UR4, PT ;  /* 0x0000000464007c0c */ /* 0x000fe2000bf66270 */
[----:B------:R-:W-:Y:S01]  /*b620*/  VIADD R114, R101, 0x28 ;  /* 0x0000002865727836 */ /* 0x000fe20000000000 */
[----:B------:R-:W-:Y:S01]  /*b630*/  ISETP.GE.AND P1, PT, R107, UR4, PT ;  /* 0x000000046b007c0c */ /* 0x000fe2000bf26270 */
[----:B------:R-:W-:Y:S01]  /*b640*/  VIADD R115, R101, 0x30 ;  /* 0x0000003065737836 */ /* 0x000fe20000000000 */
[----:B------:R-:W-:-:S05]  /*b650*/  ISETP.GE.AND P2, PT, R112, UR4, PT ;  /* 0x0000000470007c0c */ /* 0x000fca000bf46270 */
[--C-:B---34-:R-:W-:Y:S02]  /*b660*/  @!P4 IMAD.WIDE R108, R101, 0x4, R102.reuse ;  /* 0x00000004656cc825 */ /* 0x118fe400078e0266 */
[----:B------:R-:W-:Y:S02]  /*b670*/  @!P5 LEA.HI R0, R0, R0, RZ, 0x1 ;  /* 0x000000000000d211 */ /* 0x000fe400078f08ff */
[----:B------:R-:W-:Y:S01]  /*b680*/  @!P3 LEA.HI R100, R100, R100, RZ, 0x1 ;  /* 0x000000646464b211 */ /* 0x000fe200078f08ff */
[----:B------:R0:W-:Y:S01]  /*b690*/  @!P4 ST.E.64 desc[UR38][R108.64], R74 ;  /* 0x0000004a6c00c985 */ /* 0x0001e2000c101b26 */
[----:B------:R-:W-:Y:S02]  /*b6a0*/  @!P5 LOP3.LUT R111, R0, 0xfffffffe, RZ, 0xc0, !PT ;  /* 0xfffffffe006fd812 */ /* 0x000fe400078ec0ff */
[----:B------:R-:W-:Y:S02]  /*b6b0*/  @!P1 LEA.HI R0, R107, R107, RZ, 0x1 ;  /* 0x0000006b6b009211 */ /* 0x000fe400078f08ff */
[----:B------:R-:W-:Y:S01]  /*b6c0*/  @!P3 LOP3.LUT R107, R100, 0xfffffffe, RZ, 0xc0, !PT ;  /* 0xfffffffe646bb812 */ /* 0x000fe200078ec0ff */
[----:B------:R-:W-:Y:S01]  /*b6d0*/  @!P5 IMAD.WIDE R110, R111, 0x4, R102 ;  /* 0x000000046f6ed825 */ /* 0x000fe200078e0266 */
[----:B------:R-:W-:-:S02]  /*b6e0*/  @!P1 LOP3.LUT R113, R0, 0xfffffffe, RZ, 0xc0, !PT ;  /* 0xfffffffe00719812 */ /* 0x000fc400078ec0ff */
[----:B------:R-:W-:Y:S01]  /*b6f0*/  ISETP.GE.AND P4, PT, R114, UR4, PT ;  /* 0x0000000472007c0c */ /* 0x000fe2000bf86270 */
[C---:B------:R-:W-:Y:S01]  /*b700*/  VIADD R0, R101.reuse, 0x40 ;  /* 0x0000004065007836 */ /* 0x040fe20000000000 */
[----:B------:R1:W-:Y:S01]  /*b710*/  @!P5 ST.E.64 desc[UR38][R110.64], R80 ;  /* 0x000000506e00d985 */ /* 0x0003e2000c101b26 */
[----:B------:R-:W-:Y:S01]  /*b720*/  VIADD R100, R101, 0x38 ;  /* 0x0000003865647836 */ /* 0x000fe20000000000 */
[----:B------:R-:W-:Y:S01]  /*b730*/  @!P2 LEA.HI R112, R112, R112, RZ, 0x1 ;  /* 0x000000707070a211 */ /* 0x000fe200078f08ff */
[----:B0-----:R-:W-:Y:S01]  /*b740*/  @!P3 IMAD.WIDE R74, R107, 0x4, R102 ;  /* 0x000000046b4ab825 */ /* 0x001fe200078e0266 */
[----:B------:R-:W-:Y:S02]  /*b750*/  ISETP.GE.AND P5, PT, R115, UR4, PT ;  /* 0x0000000473007c0c */ /* 0x000fe4000bfa6270 */
[----:B------:R-:W-:Y:S02]  /*b760*/  @!P2 LOP3.LUT R109, R112, 0xfffffffe, RZ, 0xc0, !PT ;  /* 0xfffffffe706da812 */ /* 0x000fe400078ec0ff */
[----:B------:R0:W-:Y:S01]  /*b770*/  @!P3 ST.E.64 desc[UR38][R74.64], R78 ;  /* 0x0000004e4a00b985 */ /* 0x0001e2000c101b26 */
[----:B------:R-:W-:-:S02]  /*b780*/  ISETP.GE.AND P3, PT, R0, UR4, PT ;  /* 0x0000000400007c0c */ /* 0x000fc4000bf66270 */
[----:B------:R-:W-:Y:S01]  /*b790*/  @!P4 LEA.HI R114, R114, R114, RZ, 0x1 ;  /* 0x000000727272c211 */ /* 0x000fe200078f08ff */
[--C-:B------:R-:W-:Y:S01]  /*b7a0*/  @!P2 IMAD.WIDE R108, R109, 0x4, R102.reuse ;  /* 0x000000046d6ca825 */ /* 0x100fe200078e0266 */
[----:B------:R-:W-:Y:S02]  /*b7b0*/  ISETP.GE.AND P6, PT, R100, UR4, PT ;  /* 0x0000000464007c0c */ /* 0x000fe4000bfc6270 */
[----:B------:R-:W-:Y:S01]  /*b7c0*/  @!P4 LOP3.LUT R107, R114, 0xfffffffe, RZ, 0xc0, !PT ;  /* 0xfffffffe726bc812 */ /* 0x000fe200078ec0ff */
[----:B-1----:R-:W-:Y:S01]  /*b7d0*/  @!P1 IMAD.WIDE R80, R113, 0x4, R102 ;  /* 0x0000000471509825 */ /* 0x002fe200078e0266 */
[----:B------:R-:W-:-:S03]  /*b7e0*/  @!P5 LEA.HI R115, R115, R115, RZ, 0x1 ;  /* 0x000000737373d211 */ /* 0x000fc600078f08ff */
[C---:B------:R-:W-:Y:S01]  /*b7f0*/  VIADD R110, R101.reuse, 0x48 ;  /* 0x00000048656e7836 */ /* 0x040fe20000000000 */
[----:B------:R1:W-:Y:S01]  /*b800*/  @!P1 ST.E.64 desc[UR38][R80.64], R82 ;  /* 0x0000005250009985 */ /* 0x0003e2000c101b26 */
[----:B------:R-:W-:Y:S01]  /*b810*/  @!P3 LEA.HI R0, R0, R0, RZ, 0x1 ;  /* 0x000000000000b211 */ /* 0x000fe200078f08ff */
[----:B------:R-:W-:Y:S01]  /*b820*/  VIADD R111, R101, 0x50 ;  /* 0x00000050656f7836 */ /* 0x000fe20000000000 */
[----:B0-----:R-:W-:Y:S01]  /*b830*/  @!P5 LOP3.LUT R79, R115, 0xfffffffe, RZ, 0xc0, !PT ;  /* 0xfffffffe734fd812 */ /* 0x001fe200078ec0ff */
[--C-:B------:R-:W-:Y:S01]  /*b840*/  @!P4 IMAD.WIDE R74, R107, 0x4, R102.reuse ;  /* 0x000000046b4ac825 */ /* 0x100fe200078e0266 */
[----:B------:R-:W-:Y:S01]  /*b850*/  ISETP.GE.AND P1, PT, R110, UR4, PT ;  /* 0x000000046e007c0c */ /* 0x000fe2000bf26270 */
[----:B------:R-:W-:Y:S01]  /*b860*/  @!P2 ST.E.64 desc[UR38][R108.64], R86 ;  /* 0x000000566c00a985 */ /* 0x000fe2000c101b26 */
[----:B------:R-:W-:Y:S01]  /*b870*/  ISETP.GE.AND P2, PT, R111, UR4, PT ;  /* 0x000000046f007c0c */ /* 0x000fe2000bf46270 */
[--C-:B------:R-:W-:Y:S01]  /*b880*/  @!P5 IMAD.WIDE R78, R79, 0x4, R102.reuse ;  /* 0x000000044f4ed825 */ /* 0x100fe200078e0266 */
[----:B------:R-:W-:Y:S01]  /*b890*/  @!P6 LEA.HI R100, R100, R100, RZ, 0x1 ;  /* 0x000000646464e211 */ /* 0x000fe200078f08ff */
[----:B------:R0:W-:Y:S01]  /*b8a0*/  @!P4 ST.E.64 desc[UR38][R74.64], R84 ;  /* 0x000000544a00c985 */ /* 0x0001e2000c101b26 */
[----:B-1----:R-:W-:Y:S01]  /*b8b0*/  @!P3 LOP3.LUT R83, R0, 0xfffffffe, RZ, 0xc0, !PT ;  /* 0xfffffffe0053b812 */ /* 0x002fe200078ec0ff */
[----:B------:R-:W-:Y:S01]  /*b8c0*/  VIADD R0, R101, 0x58 ;  /* 0x0000005865007836 */ /* 0x000fe20000000000 */
[----:B------:R-:W-:Y:S01]  /*b8d0*/  @!P6 LOP3.LUT R81, R100, 0xfffffffe, RZ, 0xc0, !PT ;  /* 0xfffffffe6451e812 */ /* 0x000fe200078ec0ff */
[----:B------:R1:W-:Y:S04]  /*b8e0*/  @!P5 ST.E.64 desc[UR38][R78.64], R88 ;  /* 0x000000584e00d985 */ /* 0x0003e8000c101b26 */
[----:B------:R-:W-:Y:S01]  /*b8f0*/  @!P1 LEA.HI R110, R110, R110, RZ, 0x1 ;  /* 0x0000006e6e6e9211 */ /* 0x000fe200078f08ff */
[----:B------:R-:W-:Y:S01]  /*b900*/  @!P3 IMAD.WIDE R82, R83, 0x4, R102 ;  /* 0x000000045352b825 */ /* 0x000fe200078e0266 */
[----:B------:R-:W-:-:S02]  /*b910*/  ISETP.GE.AND P4, PT, R0, UR4, PT ;  /* 0x0000000400007c0c */ /* 0x000fc4000bf86270 */
[----:B------:R-:W-:Y:S01]  /*b920*/  @!P2 LEA.HI R111, R111, R111, RZ, 0x1 ;  /* 0x0000006f6f6fa211 */ /* 0x000fe200078f08ff */
[--C-:B------:R-:W-:Y:S01]  /*b930*/  @!P6 IMAD.WIDE R80, R81, 0x4, R102.reuse ;  /* 0x000000045150e825 */ /* 0x100fe200078e0266 */
[----:B0-----:R-:W-:Y:S02]  /*b940*/  @!P1 LOP3.LUT R75, R110, 0xfffffffe, RZ, 0xc0, !PT ;  /* 0xfffffffe6e4b9812 */ /* 0x001fe400078ec0ff */
[----:B------:R-:W-:Y:S01]  /*b950*/  @!P2 LOP3.LUT R111, R111, 0xfffffffe, RZ, 0xc0, !PT ;  /* 0xfffffffe6f6fa812 */ /* 0x000fe200078ec0ff */
[----:B------:R-:W-:Y:S01]  /*b960*/  VIADD R86, R101, 0x60 ;  /* 0x0000006065567836 */ /* 0x000fe20000000000 */
[----:B------:R0:W-:Y:S01]  /*b970*/  @!P6 ST.E.64 desc[UR38][R80.64], R92 ;  /* 0x0000005c5000e985 */ /* 0x0001e2000c101b26 */
[----:B------:R-:W-:-:S03]  /*b980*/  @!P1 IMAD.WIDE R74, R75, 0x4, R102 ;  /* 0x000000044b4a9825 */ /* 0x000fc600078e0266 */
[----:B------:R2:W-:Y:S01]  /*b990*/  @!P3 ST.E.64 desc[UR38][R82.64], R94 ;  /* 0x0000005e5200b985 */ /* 0x0005e2000c101b26 */
[----:B------:R-:W-:Y:S01]  /*b9a0*/  @!P4 LEA.HI R0, R0, R0, RZ, 0x1 ;  /* 0x000000000000c211 */ /* 0x000fe200078f08ff */
[----:B------:R-:W-:Y:S01]  /*b9b0*/  VIADD R84, R101, 0x70 ;  /* 0x0000007065547836 */ /* 0x000fe20000000000 */
[----:B------:R-:W-:Y:S01]  /*b9c0*/  ISETP.GE.AND P3, PT, R86, UR4, PT ;  /* 0x0000000456007c0c */ /* 0x000fe2000bf66270 */
[----:B-1----:R-:W-:Y:S01]  /*b9d0*/  @!P2 IMAD.WIDE R78, R111, 0x4, R102 ;  /* 0x000000046f4ea825 */ /* 0x002fe200078e0266 */
[----:B------:R1:W-:Y:S02]  /*b9e0*/  @!P1 ST.E.64 desc[UR38][R74.64], R90 ;  /* 0x0000005a4a009985 */ /* 0x0003e4000c101b26 */
[----:B------:R-:W-:Y:S01]  /*b9f0*/  ISETP.GE.AND P6, PT, R84, UR4, PT ;  /* 0x0000000454007c0c */ /* 0x000fe2000bfc6270 */
[C---:B------:R-:W-:Y:S01]  /*ba00*/  VIADD R85, R101.reuse, 0x78 ;  /* 0x0000007865557836 */ /* 0x040fe20000000000 */
[----:B------:R3:W-:Y:S01]  /*ba10*/  @!P2 ST.E.64 desc[UR38][R78.64], R98 ;  /* 0x000000624e00a985 */ /* 0x0007e2000c101b26 */
[C---:B0-----:R-:W-:Y:S01]  /*ba20*/  VIADD R80, R101.reuse, 0x68 ;  /* 0x0000006865507836 */ /* 0x041fe20000000000 */
[----:B------:R-:W-:Y:S01]  /*ba30*/  @!P4 LOP3.LUT R81, R0, 0xfffffffe, RZ, 0xc0, !PT ;  /* 0xfffffffe0051c812 */ /* 0x000fe200078ec0ff */
[----:B------:R-:W-:Y:S01]  /*ba40*/  VIADD R0, R101, 0x88 ;  /* 0x0000008865007836 */ /* 0x000fe20000000000 */
[----:B------:R-:W-:Y:S01]  /*ba50*/  ISETP.GE.AND P5, PT, R85, UR4, PT ;  /* 0x0000000455007c0c */ /* 0x000fe2000bfa6270 */
[----:B--2---:R-:W-:Y:S01]  /*ba60*/  VIADD R82, R101, 0x80 ;  /* 0x0000008065527836 */ /* 0x004fe20000000000 */
[----:B------:R-:W-:-:S02]  /*ba70*/  ISETP.GE.AND P1, PT, R80, UR4, PT ;  /* 0x0000000450007c0c */ /* 0x000fc4000bf26270 */
[----:B------:R-:W-:Y:S01]  /*ba80*/  @!P3 LEA.HI R86, R86, R86, RZ, 0x1 ;  /* 0x000000565656b211 */ /* 0x000fe200078f08ff */
[----:B-1----:R-:W-:Y:S01]  /*ba90*/  @!P4 IMAD.WIDE R74, R81, 0x4, R102 ;  /* 0x00000004514ac825 */ /* 0x002fe200078e0266 */
[----:B------:R-:W-:Y:S02]  /*baa0*/  ISETP.GE.AND P2, PT, R82, UR4, PT ;  /* 0x0000000452007c0c */ /* 0x000fe4000bf46270 */
[----:B------:R-:W-:Y:S02]  /*bab0*/  @!P6 LEA.HI R84, R84, R84, RZ, 0x1 ;  /* 0x000000545454e211 */ /* 0x000fe400078f08ff */
[----:B------:R0:W-:Y:S01]  /*bac0*/  @!P4 ST.E.64 desc[UR38][R74.64], R96 ;  /* 0x000000604a00c985 */ /* 0x0001e2000c101b26 */
[----:B------:R-:W-:Y:S02]  /*bad0*/  ISETP.GE.AND P4, PT, R0, UR4, PT ;  /* 0x0000000400007c0c */ /* 0x000fe4000bf86270 */
[----:B---3--:R-:W-:Y:S02]  /*bae0*/  @!P3 LOP3.LUT R79, R86, 0xfffffffe, RZ, 0xc0, !PT ;  /* 0xfffffffe564fb812 */ /* 0x008fe400078ec0ff */
[----:B------:R-:W-:-:S02]  /*baf0*/  @!P1 LEA.HI R80, R80, R80, RZ, 0x1 ;  /* 0x0000005050509211 */ /* 0x000fc400078f08ff */
[----:B------:R-:W-:Y:S01]  /*bb00*/  @!P5 LEA.HI R85, R85, R85, RZ, 0x1 ;  /* 0x000000555555d211 */ /* 0x000fe200078f08ff */
[--C-:B------:R-:W-:Y:S01]  /*bb10*/  @!P3 IMAD.WIDE R78, R79, 0x4, R102.reuse ;  /* 0x000000044f4eb825 */ /* 0x100fe200078e0266 */
[----:B------:R-:W-:Y:S02]  /*bb20*/  @!P1 LOP3.LUT R81, R80, 0xfffffffe, RZ, 0xc0, !PT ;  /* 0xfffffffe50519812 */ /* 0x000fe400078ec0ff */
[----:B------:R-:W-:Y:S02]  /*bb30*/  @!P2 LEA.HI R82, R82, R82, RZ, 0x1 ;  /* 0x000000525252a211 */ /* 0x000fe400078f08ff */
[----:B------:R-:W-:Y:S01]  /*bb40*/  @!P6 LOP3.LUT R83, R84, 0xfffffffe, RZ, 0xc0, !PT ;  /* 0xfffffffe5453e812 */ /* 0x000fe200078ec0ff */
[--C-:B------:R-:W-:Y:S01]  /*bb50*/  @!P1 IMAD.WIDE R80, R81, 0x4, R102.reuse ;  /* 0x0000000451509825 */ /* 0x100fe200078e0266 */
[----:B------:R-:W-:Y:S01]  /*bb60*/  @!P4 LEA.HI R0, R0, R0, RZ, 0x1 ;  /* 0x000000000000c211 */ /* 0x000fe200078f08ff */
[----:B------:R1:W-:Y:S01]  /*bb70*/  @!P3 ST.E.64 desc[UR38][R78.64], R62 ;  /* 0x0000003e4e00b985 */ /* 0x0003e2000c101b26 */
[----:B------:R-:W-:Y:S01]  /*bb80*/  @!P5 LOP3.LUT R85, R85, 0xfffffffe, RZ, 0xc0, !PT ;  /* 0xfffffffe5555d812 */ /* 0x000fe200078ec0ff */
[--C-:B0-----:R-:W-:Y:S01]  /*bb90*/  @!P6 IMAD.WIDE R74, R83, 0x4, R102.reuse ;  /* 0x00000004534ae825 */ /* 0x101fe200078e0266 */
[----:B------:R-:W-:Y:S01]  /*bba0*/  @!P2 LOP3.LUT R87, R82, 0xfffffffe, RZ, 0xc0, !PT ;  /* 0xfffffffe5257a812 */ /* 0x000fe200078ec0ff */
[----:B------:R0:W-:Y:S02]  /*bbb0*/  @!P1 ST.E.64 desc[UR38][R80.64], R64 ;  /* 0x0000004050009985 */ /* 0x0001e4000c101b26 */
[----:B------:R-:W-:-:S02]  /*bbc0*/  @!P5 IMAD.WIDE R82, R85, 0x4, R102 ;  /* 0x000000045552d825 */ /* 0x000fc400078e0266 */
[----:B------:R2:W-:Y:S04]  /*bbd0*/  @!P6 ST.E.64 desc[UR38][R74.64], R50 ;  /* 0x000000324a00e985 */ /* 0x0005e8000c101b26 */
[----:B------:R-:W-:Y:S01]  /*bbe0*/  @!P5 ST.E.64 desc[UR38][R82.64], R48 ;  /* 0x000000305200d985 */ /* 0x000fe2000c101b26 */
[----:B-1----:R-:W-:Y:S01]  /*bbf0*/  @!P4 LOP3.LUT R79, R0, 0xfffffffe, RZ, 0xc0, !PT ;  /* 0xfffffffe004fc812 */ /* 0x002fe200078ec0ff */
[----:B------:R-:W-:-:S04]  /*bc00*/  @!P2 IMAD.WIDE R62, R87, 0x4, R102 ;  /* 0x00000004573ea825 */ /* 0x000fc800078e0266 */
[----:B------:R-:W-:Y:S01]  /*bc10*/  VIADD R0, R101, 0x90 ;  /* 0x0000009065007836 */ /* 0x000fe20000000000 */
[----:B------:R1:W-:Y:S01]  /*bc20*/  @!P2 ST.E.64 desc[UR38][R62.64], R44 ;  /* 0x0000002c3e00a985 */ /* 0x0003e2000c101b26 */
[----:B0-----:R-:W-:-:S03]  /*bc30*/  @!P4 IMAD.WIDE R64, R79, 0x4, R102 ;  /* 0x000000044f40c825 */ /* 0x001fc600078e0266 */
[----:B------:R-:W-:Y:S01]  /*bc40*/  ISETP.GE.AND P1, PT, R0, UR4, PT ;  /* 0x0000000400007c0c */ /* 0x000fe2000bf26270 */
[C---:B------:R-:W-:Y:S01]  /*bc50*/  VIADD R78, R101.reuse, 0x98 ;  /* 0x00000098654e7836 */ /* 0x040fe20000000000 */
[----:B------:R0:W-:Y:S01]  /*bc60*/  @!P4 ST.E.64 desc[UR38][R64.64], R46 ;  /* 0x0000002e4000c985 */ /* 0x0001e2000c101b26 */
[C---:B------:R-:W-:Y:S02]  /*bc70*/  VIADD R79, R101.reuse, 0xa0 ;  /* 0x000000a0654f7836 */ /* 0x040fe40000000000 */
[C---:B------:R-:W-:Y:S01]  /*bc80*/  VIADD R80, R101.reuse, 0xa8 ;  /* 0x000000a865507836 */ /* 0x040fe20000000000 */
[----:B------:R-:W-:Y:S01]  /*bc90*/  ISETP.GE.AND P2, PT, R78, UR4, PT ;  /* 0x000000044e007c0c */ /* 0x000fe2000bf46270 */
[----:B--2---:R-:W-:Y:S01]  /*bca0*/  VIADD R50, R101, 0xb0 ;  /* 0x000000b065327836 */ /* 0x004fe20000000000 */
[----:B------:R-:W-:Y:S01]  /*bcb0*/  ISETP.GE.AND P3, PT, R79, UR4, PT ;  /* 0x000000044f007c0c */ /* 0x000fe2000bf66270 */
[----:B------:R-:W-:Y:S01]  /*bcc0*/  VIADD R51, R101, 0xb8 ;  /* 0x000000b865337836 */ /* 0x000fe20000000000 */
[----:B------:R-:W-:-:S02]  /*bcd0*/  ISETP.GE.AND P4, PT, R80, UR4, PT ;  /* 0x0000000450007c0c */ /* 0x000fc4000bf86270 */
[----:B------:R-:W-:Y:S02]  /*bce0*/  ISETP.GE.AND P5, PT, R50, UR4, PT ;  /* 0x0000000432007c0c */ /* 0x000fe4000bfa6270 */
[----:B------:R-:W-:Y:S02]  /*bcf0*/  ISETP.GE.AND P6, PT, R51, UR4, PT ;  /* 0x0000000433007c0c */ /* 0x000fe4000bfc6270 */
[----:B------:R-:W-:-:S03]  /*bd00*/  @!P1 LEA.HI R0, R0, R0, RZ, 0x1 ;  /* 0x0000000000009211 */ /* 0x000fc600078f08ff */
[----:B------:R-:W-:Y:S02]  /*bd10*/  @!P2 LEA.HI R78, R78, R78, RZ, 0x1 ;  /* 0x0000004e4e4ea211 */ /* 0x000fe400078f08ff */
[----:B------:R-:W-:Y:S02]  /*bd20*/  @!P3 LEA.HI R79, R79, R79, RZ, 0x1 ;  /* 0x0000004f4f4fb211 */ /* 0x000fe400078f08ff */
[----:B------:R-:W-:Y:S02]  /*bd30*/  @!P4 LEA.HI R80, R80, R80, RZ, 0x1 ;  /* 0x000000505050c211 */ /* 0x000fe400078f08ff */
[----:B------:R-:W-:Y:S02]  /*bd40*/  @!P5 LEA.HI R50, R50, R50, RZ, 0x1 ;  /* 0x000000323232d211 */ /* 0x000fe400078f08ff */
[----:B-1----:R-:W-:Y:S02]  /*bd50*/  @!P6 LEA.HI R44, R51, R51, RZ, 0x1 ;  /* 0x00000033332ce211 */ /* 0x002fe400078f08ff */
[----:B------:R-:W-:-:S02]  /*bd60*/  @!P1 LOP3.LUT R45, R0, 0xfffffffe, RZ, 0xc0, !PT ;  /* 0xfffffffe002d9812 */ /* 0x000fc400078ec0ff */
[----:B0-----:R-:W-:Y:S02]  /*bd70*/  @!P2 LOP3.LUT R47, R78, 0xfffffffe, RZ, 0xc0, !PT ;  /* 0xfffffffe4e2fa812 */ /* 0x001fe400078ec0ff */
[----:B------:R-:W-:Y:S02]  /*bd80*/  @!P3 LOP3.LUT R49, R79, 0xfffffffe, RZ, 0xc0, !PT ;  /* 0xfffffffe4f31b812 */ /* 0x000fe400078ec0ff */
[----:B------:R-:W-:Y:S01]  /*bd90*/  @!P4 LOP3.LUT R51, R80, 0xfffffffe, RZ, 0xc0, !PT ;  /* 0xfffffffe5033c812 */ /* 0x000fe200078ec0ff */
[--C-:B------:R-:W-:Y:S01]  /*bda0*/  @!P2 IMAD.WIDE R46, R47, 0x4, R102.reuse ;  /* 0x000000042f2ea825 */ /* 0x100fe200078e0266 */
[----:B------:R-:W-:Y:S02]  /*bdb0*/  @!P5 LOP3.LUT R63, R50, 0xfffffffe, RZ, 0xc0, !PT ;  /* 0xfffffffe323fd812 */ /* 0x000fe400078ec0ff */
[----:B------:R-:W-:Y:S01]  /*bdc0*/  @!P6 LOP3.LUT R65, R44, 0xfffffffe, RZ, 0xc0, !PT ;  /* 0xfffffffe2c41e812 */ /* 0x000fe200078ec0ff */
[----:B------:R-:W-:-:S04]  /*bdd0*/  @!P1 IMAD.WIDE R44, R45, 0x4, R102 ;  /* 0x000000042d2c9825 */ /* 0x000fc800078e0266 */
[--C-:B------:R-:W-:Y:S01]  /*bde0*/  @!P3 IMAD.WIDE R48, R49, 0x4, R102.reuse ;  /* 0x000000043130b825 */ /* 0x100fe200078e0266 */
[----:B------:R0:W-:Y:S03]  /*bdf0*/  @!P1 ST.E.64 desc[UR38][R44.64], R24 ;  /* 0x000000182c009985 */ /* 0x0001e6000c101b26 */
[--C-:B------:R-:W-:Y:S01]  /*be00*/  @!P4 IMAD.WIDE R50, R51, 0x4, R102.reuse ;  /* 0x000000043332c825 */ /* 0x100fe200078e0266 */
[----:B------:R0:W-:Y:S03]  /*be10*/  @!P2 ST.E.64 desc[UR38][R46.64], R26 ;  /* 0x0000001a2e00a985 */ /* 0x0001e6000c101b26 */
[--C-:B------:R-:W-:Y:S01]  /*be20*/  @!P5 IMAD.WIDE R62, R63, 0x4, R102.reuse ;  /* 0x000000043f3ed825 */ /* 0x100fe200078e0266 */
[----:B------:R0:W-:Y:S03]  /*be30*/  @!P3 ST.E.64 desc[UR38][R48.64], R28 ;  /* 0x0000001c3000b985 */ /* 0x0001e6000c101b26 */
[----:B------:R-:W-:Y:S01]  /*be40*/  @!P6 IMAD.WIDE R102, R65, 0x4, R102 ;  /* 0x000000044166e825 */ /* 0x000fe200078e0266 */
[----:B------:R0:W-:Y:S04]  /*be50*/  @!P4 ST.E.64 desc[UR38][R50.64], R30 ;  /* 0x0000001e3200c985 */ /* 0x0001e8000c101b26 */
[----:B------:R0:W-:Y:S04]  /*be60*/  @!P5 ST.E.64 desc[UR38][R62.64], R32 ;  /* 0x000000203e00d985 */ /* 0x0001e8000c101b26 */
[----:B------:R0:W-:Y:S02]  /*be70*/  @!P6 ST.E.64 desc[UR38][R102.64], R34 ;  /* 0x000000226600e985 */ /* 0x0001e4000c101b26 */
.L_x_37:
[----:B------:R-:W-:Y:S05]  /*be80*/  BSYNC B0 ;  /* 0x0000000000007941 */ /* 0x000fea0003800000 */
.L_x_36:
[----:B------:R-:W-:Y:S01]  /*be90*/  ISETP.GE.AND P1, PT, R105, R16, PT ;  /* 0x000000106900720c */ /* 0x000fe20003f26270 */
[----:B0-----:R1:W0:Y:S01]  /*bea0*/  SHFL.IDX PT, R25, R106, 0x1, 0x1c1f ;  /* 0x003c1f006a197f89 */ /* 0x00122200000e0000 */
[----:B------:R-:W-:Y:S02]  /*beb0*/  SEL R47, R23, R66, P0 ;  /* 0x00000042172f7207 */ /* 0x000fe40000000000 */
[----:B------:R-:W-:Y:S01]  /*bec0*/  SEL R27, R66, R23, P0 ;  /* 0x00000017421b7207 */ /* 0x000fe20000000000 */
[----:B------:R1:W0:Y:S01]  /*bed0*/  SHFL.IDX PT, R24, R104, 0x1, 0x1c1f ;  /* 0x003c1f0068187f89 */ /* 0x00022200000e0000 */
        /* <DEDUP_REMOVED lines=18> */
[----:B--2---:R-:W-:Y:S02]  /*c000*/  SEL R2, R17, R68, P0 ;  /* 0x0000004411027207 */ /* 0x004fe40000000000 */
[----:B------:R-:W-:Y:S01]  /*c010*/  SEL R8, R68, R17, P0 ;  /* 0x0000001144087207 */ /* 0x000fe20000000000 */
[----:B01----:R-:W-:Y:S06]  /*c020*/  @P1 BRA `(.L_x_10) ;  /* 0x0000004800041947 */ /* 0x003fec0003800000 */
[C---:B------:R-:W-:Y:S01]  /*c030*/  VIADD R0, R101.reuse, 0x8 ;  /* 0x0000000865007836 */ /* 0x040fe20000000000 */
        /* <DEDUP_REMOVED lines=10> */
[----:B------:R-:W-:-:S02]  /*c0e0*/  ISETP.GE.AND P2, PT, R48, UR4, PT ;  /* 0x0000000430007c0c */ /* 0x000fc4000bf46270 */
[----:B------:R-:W-:Y:S02]  /*c0f0*/  ISETP.GE.AND P3, PT, R50, UR4, PT ;  /* 0x0000000432007c0c */ /* 0x000fe4000bf66270 */
[----:B------:R-:W-:Y:S01]  /*c100*/  ISETP.GE.AND P4, PT, R51, UR4, PT ;  /* 0x0000000433007c0c */ /* 0x000fe2000bf86270 */
[----:B------:R-:W-:Y:S02]  /*c110*/  @!P0 IMAD.WIDE R16, R101, 0x4, R24 ;  /* 0x0000000465108825 */ /* 0x000fe400078e0218 */
[----:B------:R-:W-:Y:S02]  /*c120*/  @!P1 LEA.HI R0, R0, R0, RZ, 0x1 ;  /* 0x0000000000009211 */ /* 0x000fe400078f08ff */
[----:B------:R-:W-:Y:S01]  /*c130*/  @!P5 LEA.HI R30, R30, R30, RZ, 0x1 ;  /* 0x0000001e1e1ed211 */ /* 0x000fe200078f08ff */
[----:B------:R0:W-:Y:S01]  /*c140*/  @!P0 ST.E.64 desc[UR38][R16.64], R10 ;  /* 0x0000000a10008985 */ /* 0x0001e2000c101b26 */
[----:B------:R-:W-:Y:S02]  /*c150*/  @!P6 LEA.HI R42, R31, R31, RZ, 0x1 ;  /* 0x0000001f1f2ae211 */ /* 0x000fe400078f08ff */
[----:B------:R-:W-:Y:S01]  /*c160*/  @!P1 LOP3.LUT R31, R0, 0xfffffffe, RZ, 0xc0, !PT ;  /* 0xfffffffe001f9812 */ /* 0x000fe200078ec0ff */
[----:B------:R-:W-:Y:S01]  /*c170*/  VIADD R0, R101, 0x38 ;  /* 0x0000003865007836 */ /* 0x000fe20000000000 */
[----:B------:R-:W-:-:S02]  /*c180*/  @!P5 LOP3.LUT R43, R30, 0xfffffffe, RZ, 0xc0, !PT ;  /* 0xfffffffe1e2bd812 */ /* 0x000fc400078ec0ff */
[----:B------:R-:W-:Y:S01]  /*c190*/  @!P6 LOP3.LUT R49, R42, 0xfffffffe, RZ, 0xc0, !PT ;  /* 0xfffffffe2a31e812 */ /* 0x000fe200078ec0ff */
[----:B------:R-:W-:Y:S01]  /*c1a0*/  VIADD R42, R101, 0x40 ;  /* 0x00000040652a7836 */ /* 0x000fe20000000000 */
[----:B------:R-:W-:Y:S02]  /*c1b0*/  @!P2 LEA.HI R48, R48, R48, RZ, 0x1 ;  /* 0x000000303030a211 */ /* 0x000fe400078f08ff */
[----:B------:R-:W-:Y:S02]  /*c1c0*/  @!P3 LEA.HI R50, R50, R50, RZ, 0x1 ;  /* 0x000000323232b211 */ /* 0x000fe400078f08ff */
[----:B------:R-:W-:Y:S01]  /*c1d0*/  @!P4 LEA.HI R51, R51, R51, RZ, 0x1 ;  /* 0x000000333333c211 */ /* 0x000fe200078f08ff */
[----:B0-----:R-:W-:-:S04]  /*c1e0*/  @!P1 IMAD.WIDE R10, R31, 0x4, R24 ;  /* 0x000000041f0a9825 */ /* 0x001fc800078e0218 */
[--C-:B------:R-:W-:Y:S01]  /*c1f0*/  @!P5 IMAD.WIDE R16, R43, 0x4, R24.reuse ;  /* 0x000000042b10d825 */ /* 0x100fe200078e0218 */
[----:B------:R0:W-:Y:S01]  /*c200*/  @!P1 ST.E.64 desc[UR38][R10.64], R12 ;  /* 0x0000000c0a009985 */ /* 0x0001e2000c101b26 */
[----:B------:R-:W-:Y:S02]  /*c210*/  ISETP.GE.AND P1, PT, R42, UR4, PT ;  /* 0x000000042a007c0c */ /* 0x000fe4000bf26270 */
[----:B------:R-:W-:Y:S01]  /*c220*/  @!P6 IMAD.WIDE R30, R49, 0x4, R24 ;  /* 0x00000004311ee825 */ /* 0x000fe200078e0218 */
[----:B------:R1:W-:Y:S01]  /*c230*/  @!P5 ST.E.64 desc[UR38][R16.64], R14 ;  /* 0x0000000e1000d985 */ /* 0x0003e2000c101b26 */
[----:B------:R-:W-:Y:S02]  /*c240*/  ISETP.GE.AND P5, PT, R0, UR4, PT ;  /* 0x0000000400007c0c */ /* 0x000fe4000bfa6270 */
[----:B------:R-:W-:Y:S01]  /*c250*/  VIADD R49, R101, 0x48 ;  /* 0x0000004865317836 */ /* 0x000fe20000000000 */
[----:B------:R-:W-:Y:S01]  /*c260*/  @!P2 LOP3.LUT R43, R48, 0xfffffffe, RZ, 0xc0, !PT ;  /* 0xfffffffe302ba812 */ /* 0x000fe200078ec0ff */
[----:B------:R2:W-:Y:S03]  /*c270*/  @!P6 ST.E.64 desc[UR38][R30.64], R18 ;  /* 0x000000121e00e985 */ /* 0x0005e6000c101b26 */
[----:B------:R-:W-:-:S02]  /*c280*/  ISETP.GE.AND P0, PT, R49, UR4, PT ;  /* 0x0000000431007c0c */ /* 0x000fc4000bf06270 */
[----:B0-----:R-:W-:Y:S01]  /*c290*/  @!P3 LOP3.LUT R13, R50, 0xfffffffe, RZ, 0xc0, !PT ;  /* 0xfffffffe320db812 */ /* 0x001fe200078ec0ff */
[--C-:B------:R-:W-:Y:S01]  /*c2a0*/  @!P2 IMAD.WIDE R10, R43, 0x4, R24.reuse ;  /* 0x000000042b0aa825 */ /* 0x100fe200078e0218 */
[----:B------:R-:W-:Y:S02]  /*c2b0*/  @!P1 LEA.HI R42, R42, R42, RZ, 0x1 ;  /* 0x0000002a2a2a9211 */ /* 0x000fe400078f08ff */
[----:B-1----:R-:W-:Y:S01]  /*c2c0*/  @!P4 LOP3.LUT R15, R51, 0xfffffffe, RZ, 0xc0, !PT ;  /* 0xfffffffe330fc812 */ /* 0x002fe200078ec0ff */
[--C-:B------:R-:W-:Y:S01]  /*c2d0*/  @!P3 IMAD.WIDE R12, R13, 0x4, R24.reuse ;  /* 0x000000040d0cb825 */ /* 0x100fe200078e0218 */
[----:B------:R-:W-:Y:S01]  /*c2e0*/  @!P5 LEA.HI R0, R0, R0, RZ, 0x1 ;  /* 0x000000000000d211 */ /* 0x000fe200078f08ff */
[----:B------:R0:W-:Y:S02]  /*c2f0*/  @!P2 ST.E.64 desc[UR38][R10.64], R6 ;  /* 0x000000060a00a985 */ /* 0x0001e4000c101b26 */
[----:B------:R-:W-:Y:S01]  /*c300*/  VIADD R16, R101, 0x50 ;  /* 0x0000005065107836 */ /* 0x000fe20000000000 */
[----:B------:R-:W-:Y:S01]  /*c310*/  @!P5 LOP3.LUT R17, R0, 0xfffffffe, RZ, 0xc0, !PT ;  /* 0xfffffffe0011d812 */ /* 0x000fe200078ec0ff */
[----:B------:R-:W-:Y:S01]  /*c320*/  @!P4 IMAD.WIDE R14, R15, 0x4, R24 ;  /* 0x000000040f0ec825 */ /* 0x000fe200078e0218 */
[----:B------:R-:W-:Y:S01]  /*c330*/  @!P0 LEA.HI R49, R49, R49, RZ, 0x1 ;  /* 0x0000003131318211 */ /* 0x000fe200078f08ff */
[----:B------:R1:W-:Y:S01]  /*c340*/  @!P3 ST.E.64 desc[UR38][R12.64], R20 ;  /* 0x000000140c00b985 */ /* 0x0003e2000c101b26 */
[----:B------:R-:W-:Y:S01]  /*c350*/  ISETP.GE.AND P2, PT, R16, UR4, PT ;  /* 0x0000000410007c0c */ /* 0x000fe2000bf46270 */
[----:B------:R-:W-:Y:S01]  /*c360*/  VIADD R0, R101, 0x58 ;  /* 0x0000005865007836 */ /* 0x000fe20000000000 */
[----:B------:R-:W-:Y:S01]  /*c370*/  @!P0 LOP3.LUT R49, R49, 0xfffffffe, RZ, 0xc0, !PT ;  /* 0xfffffffe31318812 */ /* 0x000fe200078ec0ff */
[----:B------:R5:W-:Y:S01]  /*c380*/  @!P4 ST.E.64 desc[UR38][R14.64], R4 ;  /* 0x000000040e00c985 */ /* 0x000be2000c101b26 */
[----:B--2---:R-:W-:-:S02]  /*c390*/  VIADD R18, R101, 0x60 ;  /* 0x0000006065127836 */ /* 0x004fc40000000000 */
[----:B------:R-:W-:Y:S01]  /*c3a0*/  ISETP.GE.AND P3, PT, R0, UR4, PT ;  /* 0x0000000400007c0c */ /* 0x000fe2000bf66270 */
[--C-:B0-----:R-:W-:Y:S01]  /*c3b0*/  @!P5 IMAD.WIDE R6, R17, 0x4, R24.reuse ;  /* 0x000000041106d825 */ /* 0x101fe200078e0218 */
[----:B------:R-:W-:Y:S02]  /*c3c0*/  @!P1 LOP3.LUT R11, R42, 0xfffffffe, RZ, 0xc0, !PT ;  /* 0xfffffffe2a0b9812 */ /* 0x000fe400078ec0ff */
[----:B------:R-:W-:Y:S02]  /*c3d0*/  ISETP.GE.AND P4, PT, R18, UR4, PT ;  /* 0x0000000412007c0c */ /* 0x000fe4000bf86270 */
[----:B------:R0:W-:Y:S01]  /*c3e0*/  @!P5 ST.E.64 desc[UR38][R6.64], R52 ;  /* 0x000000340600d985 */ /* 0x0001e2000c101b26 */
[----:B-1----:R-:W-:Y:S01]  /*c3f0*/  VIADD R12, R101, 0x68 ;  /* 0x00000068650c7836 */ /* 0x002fe20000000000 */
[----:B------:R-:W-:Y:S01]  /*c400*/  @!P2 LEA.HI R16, R16, R16, RZ, 0x1 ;  /* 0x000000101010a211 */ /* 0x000fe200078f08ff */
[----:B-----5:R-:W-:-:S03]  /*c410*/  @!P1 IMAD.WIDE R4, R11, 0x4, R24 ;  /* 0x000000040b049825 */ /* 0x020fc600078e0218 */
[----:B------:R-:W-:Y:S02]  /*c420*/  ISETP.GE.AND P5, PT, R12, UR4, PT ;  /* 0x000000040c007c0c */ /* 0x000fe4000bfa6270 */
[----:B------:R-:W-:Y:S01]  /*c430*/  @!P3 LEA.HI R0, R0, R0, RZ, 0x1 ;  /* 0x000000000000b211 */ /* 0x000fe200078f08ff */
[----:B------:R-:W-:Y:S01]  /*c440*/  VIADD R14, R101, 0x70 ;  /* 0x00000070650e7836 */ /* 0x000fe20000000000 */
[----:B------:R1:W-:Y:S01]  /*c450*/  @!P1 ST.E.64 desc[UR38][R4.64], R54 ;  /* 0x0000003604009985 */ /* 0x0003e2000c101b26 */
[----:B------:R-:W-:Y:S01]  /*c460*/  @!P0 IMAD.WIDE R10, R49, 0x4, R24 ;  /* 0x00000004310a8825 */ /* 0x000fe200078e0218 */
[----:B------:R-:W-:Y:S02]  /*c470*/  @!P3 LOP3.LUT R13, R0, 0xfffffffe, RZ, 0xc0, !PT ;  /* 0xfffffffe000db812 */ /* 0x000fe400078ec0ff */
[----:B------:R-:W-:Y:S01]  /*c480*/  ISETP.GE.AND P1, PT, R14, UR4, PT ;  /* 0x000000040e007c0c */ /* 0x000fe2000bf26270 */
[C---:B------:R-:W-:Y:S01]  /*c490*/  VIADD R15, R101.reuse, 0x78 ;  /* 0x00000078650f7836 */ /* 0x040fe20000000000 */
[----:B------:R2:W-:Y:S01]  /*c4a0*/  @!P0 ST.E.64 desc[UR38][R10.64], R58 ;  /* 0x0000003a0a008985 */ /* 0x0005e2000c101b26 */
[----:B0-----:R-:W-:Y:S01]  /*c4b0*/  @!P2 LOP3.LUT R7, R16, 0xfffffffe, RZ, 0xc0, !PT ;  /* 0xfffffffe1007a812 */ /* 0x001fe200078ec0ff */
[----:B------:R-:W-:Y:S01]  /*c4c0*/  VIADD R16, R101, 0x80 ;  /* 0x0000008065107836 */ /* 0x000fe20000000000 */
[----:B------:R-:W-:-:S02]  /*c4d0*/  @!P4 LEA.HI R18, R18, R18, RZ, 0x1 ;  /* 0x000000121212c211 */ /* 0x000fc400078f08ff */
[----:B------:R-:W-:Y:S02]  /*c4e0*/  ISETP.GE.AND P0, PT, R15, UR4, PT ;  /* 0x000000040f007c0c */ /* 0x000fe4000bf06270 */
[----:B------:R-:W-:Y:S01]  /*c4f0*/  @!P5 LEA.HI R12, R12, R12, RZ, 0x1 ;  /* 0x0000000c0c0cd211 */ /* 0x000fe200078f08ff */
[----:B-1----:R-:W-:-:S03]  /*c500*/  @!P2 IMAD.WIDE R4, R7, 0x4, R24 ;  /* 0x000000040704a825 */ /* 0x002fc600078e0218 */
[----:B------:R-:W-:Y:S01]  /*c510*/  @!P1 LEA.HI R14, R14, R14, RZ, 0x1 ;  /* 0x0000000e0e0e9211 */ /* 0x000fe200078f08ff */
[--C-:B------:R-:W-:Y:S01]  /*c520*/  @!P3 IMAD.WIDE R6, R13, 0x4, R24.reuse ;  /* 0x000000040d06b825 */ /* 0x100fe200078e0218 */
[----:B------:R-:W-:Y:S01]  /*c530*/  @!P5 LOP3.LUT R13, R12, 0xfffffffe, RZ, 0xc0, !PT ;  /* 0xfffffffe0c0dd812 */ /* 0x000fe200078ec0ff */
[----:B------:R0:W-:Y:S01]  /*c540*/  @!P2 ST.E.64 desc[UR38][R4.64], R56 ;  /* 0x000000380400a985 */ /* 0x0001e2000c101b26 */
[----:B--2---:R-:W-:Y:S02]  /*c550*/  @!P4 LOP3.LUT R11, R18, 0xfffffffe, RZ, 0xc0, !PT ;  /* 0xfffffffe120bc812 */ /* 0x004fe400078ec0ff */
[----:B------:R-:W-:Y:S01]  /*c560*/  ISETP.GE.AND P2, PT, R16, UR4, PT ;  /* 0x0000000410007c0c */ /* 0x000fe2000bf46270 */
[--C-:B------:R-:W-:Y:S01]  /*c570*/  @!P5 IMAD.WIDE R12, R13, 0x4, R24.reuse ;  /* 0x000000040d0cd825 */ /* 0x100fe200078e0218 */
[----:B------:R-:W-:Y:S01]  /*c580*/  @!P0 LEA.HI R0, R15, R15, RZ, 0x1 ;  /* 0x0000000f0f008211 */ /* 0x000fe200078f08ff */
[----:B------:R1:W-:Y:S01]  /*c590*/  @!P3 ST.E.64 desc[UR38][R6.64], R60 ;  /* 0x0000003c0600b985 */ /* 0x0003e2000c101b26 */
[----:B------:R-:W-:Y:S01]  /*c5a0*/  @!P1 LOP3.LUT R15, R14, 0xfffffffe, RZ, 0xc0, !PT ;  /* 0xfffffffe0e0f9812 */ /* 0x000fe200078ec0ff */
[----:B------:R-:W-:Y:S01]  /*c5b0*/  @!P4 IMAD.WIDE R10, R11, 0x4, R24 ;  /* 0x000000040b0ac825 */ /* 0x000fe200078e0218 */
[----:B------:R-:W-:-:S03]  /*c5c0*/  @!P0 LOP3.LUT R17, R0, 0xfffffffe, RZ, 0xc0, !PT ;  /* 0xfffffffe00118812 */ /* 0x000fc600078ec0ff */
[----:B------:R-:W-:Y:S01]  /*c5d0*/  VIADD R0, R101, 0x90 ;  /* 0x0000009065007836 */ /* 0x000fe20000000000 */
[----:B------:R2:W-:Y:S01]  /*c5e0*/  @!P4 ST.E.64 desc[UR38][R10.64], R32 ;  /* 0x000000200a00c985 */ /* 0x0005e2000c101b26 */
[--C-:B0-----:R-:W-:Y:S02]  /*c5f0*/  @!P1 IMAD.WIDE R4, R15, 0x4, R24.reuse ;  /* 0x000000040f049825 */ /* 0x101fe400078e0218 */
[----:B------:R-:W-:Y:S01]  /*c600*/  @!P2 LEA.HI R16, R16, R16, RZ, 0x1 ;  /* 0x000000101010a211 */ /* 0x000fe200078f08ff */
[----:B------:R0:W-:Y:S01]  /*c610*/  @!P5 ST.E.64 desc[UR38][R12.64], R36 ;  /* 0x000000240c00d985 */ /* 0x0001e2000c101b26 */
[----:B------:R-:W-:Y:S02]  /*c620*/  VIADD R14, R101, 0x88 ;  /* 0x00000088650e7836 */ /* 0x000fe40000000000 */
[----:B-1----:R-:W-:Y:S01]  /*c630*/  @!P0 IMAD.WIDE R6, R17, 0x4, R24 ;  /* 0x0000000411068825 */ /* 0x002fe200078e0218 */
[----:B------:R1:W-:Y:S01]  /*c640*/  @!P1 ST.E.64 desc[UR38][R4.64], R34 ;  /* 0x0000002204009985 */ /* 0x0003e2000c101b26 */
[----:B------:R-:W-:-:S02]  /*c650*/  ISETP.GE.AND P1, PT, R0, UR4, PT ;  /* 0x0000000400007c0c */ /* 0x000fc4000bf26270 */
[----:B------:R-:W-:Y:S01]  /*c660*/  ISETP.GE.AND P3, PT, R14, UR4, PT ;  /* 0x000000040e007c0c */ /* 0x000fe2000bf66270 */
[----:B------:R5:W-:Y:S01]  /*c670*/  @!P0 ST.E.64 desc[UR38][R6.64], R38 ;  /* 0x0000002606008985 */ /* 0x000be2000c101b26 */
[C---:B------:R-:W-:Y:S01]  /*c680*/  VIADD R15, R101.reuse, 0xa8 ;  /* 0x000000a8650f7836 */ /* 0x040fe20000000000 */
[----:B--2---:R-:W-:Y:S01]  /*c690*/  @!P2 LOP3.LUT R11, R16, 0xfffffffe, RZ, 0xc0, !PT ;  /* 0xfffffffe100ba812 */ /* 0x004fe200078ec0ff */
[C---:B------:R-:W-:Y:S02]  /*c6a0*/  VIADD R10, R101.reuse, 0x98 ;  /* 0x00000098650a7836 */ /* 0x040fe40000000000 */
[----:B------:R-:W-:Y:S01]  /*c6b0*/  VIADD R17, R101, 0xb0 ;  /* 0x000000b065117836 */ /* 0x000fe20000000000 */
[----:B------:R-:W-:Y:S01]  /*c6c0*/  ISETP.GE.AND P5, PT, R15, UR4, PT ;  /* 0x000000040f007c0c */ /* 0x000fe2000bfa6270 */
[C---:B0-----:R-:W-:Y:S01]  /*c6d0*/  VIADD R12, R101.reuse, 0xa0 ;  /* 0x000000a0650c7836 */ /* 0x041fe20000000000 */
[----:B------:R-:W-:Y:S01]  /*c6e0*/  ISETP.GE.AND P0, PT, R10, UR4, PT ;  /* 0x000000040a007c0c */ /* 0x000fe2000bf06270 */
[----:B------:R-:W-:Y:S01]  /*c6f0*/  VIADD R101, R101, 0xb8 ;  /* 0x000000b865657836 */ /* 0x000fe20000000000 */
[----:B------:R-:W-:Y:S01]  /*c700*/  ISETP.GE.AND P6, PT, R17, UR4, PT ;  /* 0x0000000411007c0c */ /* 0x000fe2000bfc6270 */
[----:B-1----:R-:W-:Y:S01]  /*c710*/  @!P2 IMAD.WIDE R4, R11, 0x4, R24 ;  /* 0x000000040b04a825 */ /* 0x002fe200078e0218 */
[----:B------:R-:W-:-:S02]  /*c720*/  ISETP.GE.AND P4, PT, R12, UR4, PT ;  /* 0x000000040c007c0c */ /* 0x000fc4000bf86270 */
[----:B------:R-:W-:Y:S02]  /*c730*/  @!P1 LEA.HI R0, R0, R0, RZ, 0x1 ;  /* 0x0000000000009211 */ /* 0x000fe400078f08ff */
[----:B------:R-:W-:Y:S01]  /*c740*/  @!P3 LEA.HI R14, R14, R14, RZ, 0x1 ;  /* 0x0000000e0e0eb211 */ /* 0x000fe200078f08ff */
[----:B------:R0:W-:Y:S01]  /*c750*/  @!P2 ST.E.64 desc[UR38][R4.64], R44 ;  /* 0x0000002c0400a985 */ /* 0x0001e2000c101b26 */
[----:B------:R-:W-:Y:S02]  /*c760*/  @!P1 LOP3.LUT R11, R0, 0xfffffffe, RZ, 0xc0, !PT ;  /* 0xfffffffe000b9812 */ /* 0x000fe400078ec0ff */
[----:B-----5:R-:W-:Y:S02]  /*c770*/  @!P3 LOP3.LUT R7, R14, 0xfffffffe, RZ, 0xc0, !PT ;  /* 0xfffffffe0e07b812 */ /* 0x020fe400078ec0ff */
[----:B------:R-:W-:Y:S01]  /*c780*/  @!P0 LEA.HI R0, R10, R10, RZ, 0x1 ;  /* 0x0000000a0a008211 */ /* 0x000fe200078f08ff */
[----:B------:R-:W-:Y:S01]  /*c790*/  @!P1 IMAD.WIDE R10, R11, 0x4, R24 ;  /* 0x000000040b0a9825 */ /* 0x000fe200078e0218 */
[----:B------:R-:W-:-:S02]  /*c7a0*/  @!P6 LEA.HI R14, R17, R17, RZ, 0x1 ;  /* 0x00000011110ee211 */ /* 0x000fc400078f08ff */
[----:B------:R-:W-:Y:S01]  /*c7b0*/  @!P4 LEA.HI R12, R12, R12, RZ, 0x1 ;  /* 0x0000000c0c0cc211 */ /* 0x000fe200078f08ff */
[--C-:B------:R-:W-:Y:S01]  /*c7c0*/  @!P3 IMAD.WIDE R6, R7, 0x4, R24.reuse ;  /* 0x000000040706b825 */ /* 0x100fe200078e0218 */
[----:B------:R-:W-:Y:S02]  /*c7d0*/  @!P0 LOP3.LUT R13, R0, 0xfffffffe, RZ, 0xc0, !PT ;  /* 0xfffffffe000d8812 */ /* 0x000fe400078ec0ff */
[----:B------:R-:W-:Y:S02]  /*c7e0*/  @!P5 LEA.HI R0, R15, R15, RZ, 0x1 ;  /* 0x0000000f0f00d211 */ /* 0x000fe400078f08ff */
[----:B------:R-:W-:Y:S01]  /*c7f0*/  @!P4 LOP3.LUT R15, R12, 0xfffffffe, RZ, 0xc0, !PT ;  /* 0xfffffffe0c0fc812 */ /* 0x000fe200078ec0ff */
[--C-:B------:R-:W-:Y:S01]  /*c800*/  @!P0 IMAD.WIDE R12, R13, 0x4, R24.reuse ;  /* 0x000000040d0c8825 */ /* 0x100fe200078e0218 */
[----:B------:R-:W-:Y:S01]  /*c810*/  @!P5 LOP3.LUT R17, R0, 0xfffffffe, RZ, 0xc0, !PT ;  /* 0xfffffffe0011d812 */ /* 0x000fe200078ec0ff */
[----:B------:R1:W-:Y:S01]  /*c820*/  @!P3 ST.E.64 desc[UR38][R6.64], R40 ;  /* 0x000000280600b985 */ /* 0x0003e2000c101b26 */
[----:B------:R-:W-:Y:S01]  /*c830*/  @!P6 LOP3.LUT R19, R14, 0xfffffffe, RZ, 0xc0, !PT ;  /* 0xfffffffe0e13e812 */ /* 0x000fe200078ec0ff */
[----:B0-----:R-:W-:-:S02]  /*c840*/  @!P4 IMAD.WIDE R4, R15, 0x4, R24 ;  /* 0x000000040f04c825 */ /* 0x001fc400078e0218 */
[----:B------:R2:W-:Y:S02]  /*c850*/  @!P1 ST.E.64 desc[UR38][R10.64], R46 ;  /* 0x0000002e0a009985 */ /* 0x0005e4000c101b26 */
[----:B------:R-:W-:Y:S02]  /*c860*/  @!P6 IMAD.WIDE R14, R19, 0x4, R24 ;  /* 0x00000004130ee825 */ /* 0x000fe400078e0218 */
[----:B------:R2:W-:Y:S01]  /*c870*/  @!P0 ST.E.64 desc[UR38][R12.64], R26 ;  /* 0x0000001a0c008985 */ /* 0x0005e2000c101b26 */
[----:B------:R-:W-:-:S03]  /*c880*/  ISETP.GE.AND P0, PT, R101, UR4, PT ;  /* 0x0000000465007c0c */ /* 0x000fc6000bf06270 */
[----:B------:R2:W-:Y:S01]  /*c890*/  @!P4 ST.E.64 desc[UR38][R4.64], R28 ;  /* 0x0000001c0400c985 */ /* 0x0005e2000c101b26 */
[----:B-1----:R-:W-:-:S05]  /*c8a0*/  @!P5 IMAD.WIDE R6, R17, 0x4, R24 ;  /* 0x000000041106d825 */ /* 0x002fca00078e0218 */
[----:B------:R2:W-:Y:S04]  /*c8b0*/  @!P5 ST.E.64 desc[UR38][R6.64], R22 ;  /* 0x000000160600d985 */ /* 0x0005e8000c101b26 */
[----:B------:R2:W-:Y:S01]  /*c8c0*/  @!P6 ST.E.64 desc[UR38][R14.64], R2 ;  /* 0x000000020e00e985 */ /* 0x0005e2000c101b26 */
[----:B------:R-:W-:Y:S05]  /*c8d0*/  @P0 BRA `(.L_x_10) ;  /* 0x0000003c00d80947 */ /* 0x000fea0003800000 */
[----:B------:R-:W-:-:S04]  /*c8e0*/  LEA.HI R101, R101, R101, RZ, 0x1 ;  /* 0x0000006565657211 */ /* 0x000fc800078f08ff */
[----:B------:R-:W-:-:S05]  /*c8f0*/  LOP3.LUT R101, R101, 0xfffffffe, RZ, 0xc0, !PT ;  /* 0xfffffffe65657812 */ /* 0x000fca00078ec0ff */
[----:B------:R-:W-:-:S05]  /*c900*/  IMAD.WIDE R24, R101, 0x4, R24 ;  /* 0x0000000465187825 */ /* 0x000fca00078e0218 */
[----:B------:R1:W-:Y:S01]  /*c910*/  ST.E.64 desc[UR38][R24.64], R8 ;  /* 0x0000000818007985 */ /* 0x0003e2000c101b26 */
[----:B------:R-:W-:Y:S05]  /*c920*/  BRA `(.L_x_10) ;  /* 0x0000003c00c47947 */ /* 0x000fea0003800000 */
.L_x_35:
[----:B------:R-:W0:Y:S02]  /*c930*/  S2R R0, SR_TID.X ;  /* 0x0000000000007919 */ /* 0x000e240000002100 */
[----:B0-----:R-:W-:-:S05]  /*c940*/  VIADD R2, R0, 0xffffff80 ;  /* 0xffffff8000027836 */ /* 0x001fca0000000000 */
[----:B------:R-:W-:-:S13]  /*c950*/  ISETP.GT.AND P0, PT, R2, 0x7f, PT ;  /* 0x0000007f0200780c */ /* 0x000fda0003f04270 */
[----:B------:R-:W-:Y:S05]  /*c960*/  @P0 BRA `(.L_x_10) ;  /* 0x0000003c00b40947 */ /* 0x000fea0003800000 */
[----:B------:R-:W0:Y:S01]  /*c970*/  S2R R3, SR_CTAID.X ;  /* 0x0000000000037919 */ /* 0x000e220000002500 */
[----:B------:R-:W1:Y:S01]  /*c980*/  LDC R6, c[0x0][0xbe8] ;  /* 0x0002fa00ff067b82 */ /* 0x000e620000000800 */
[----:B------:R-:W-:Y:S01]  /*c990*/  ULDC UR4, c[0x0][0xa88] ;  /* 0x0002a20000047ab9 */ /* 0x000fe20000000800 */
[----:B0-----:R-:W-:Y:S02]  /*c9a0*/  IMAD R0, R3, 0x80, R0 ;  /* 0x0000008003007824 */ /* 0x001fe400078e0200 */
[----:B-1----:R-:W-:Y:S02]  /*c9b0*/  IMAD R3, R6, UR4, RZ ;  /* 0x0000000406037c24 */ /* 0x002fe4000f8e02ff */
[----:B------:R-:W-:-:S05]  /*c9c0*/  VIADD R0, R0, 0xffffff80 ;  /* 0xffffff8000007836 */ /* 0x000fca0000000000 */
[----:B------:R-:W-:-:S13]  /*c9d0*/  ISETP.GE.AND P0, PT, R0, R3, PT ;  /* 0x000000030000720c */ /* 0x000fda0003f06270 */
[----:B------:R-:W-:Y:S05]  /*c9e0*/  @P0 BRA `(.L_x_10) ;  /* 0x0000003c00940947 */ /* 0x000fea0003800000 */
[----:B------:R-:W-:Y:S01]  /*c9f0*/  ISETP.NE.AND P0, PT, R6, 0x1, PT ;  /* 0x000000010600780c */ /* 0x000fe20003f05270 */
[----:B------:R-:W0:Y:S01]  /*ca00*/  LDC.64 R12, c[0x0][0xbd8] ;  /* 0x0002f600ff0c7b82 */ /* 0x000e220000000a00 */
[----:B------:R-:W-:Y:S01]  /*ca10*/  SHF.R.S32.HI R5, RZ, 0x1f, R16 ;  /* 0x0000001fff057819 */ /* 0x000fe20000011410 */
[----:B------:R-:W-:Y:S02]  /*ca20*/  ULDC.64 UR4, c[0x0][0xbd0] ;  /* 0x0002f40000047ab9 */ /* 0x000fe40000000a00 */
[----:B------:R-:W-:-:S04]  /*ca30*/  IMAD.WIDE.U32 R2, R16, UR4, RZ ;  /* 0x0000000410027c25 */ /* 0x000fc8000f8e00ff */
[----:B------:R-:W1:Y:S01]  /*ca40*/  S2UR UR6, SR_CTAID.Y ;  /* 0x00000000000679c3 */ /* 0x000e620000002600 */
[----:B------:R-:W-:-:S04]  /*ca50*/  IMAD R5, R5, UR4, RZ ;  /* 0x0000000405057c24 */ /* 0x000fc8000f8e02ff */
[----:B------:R-:W-:Y:S01]  /*ca60*/  IMAD R5, R16, UR5, R5 ;  /* 0x0000000510057c24 */ /* 0x000fe2000f8e0205 */
[----:B------:R-:W-:Y:S01]  /*ca70*/  ULDC.64 UR4, c[0x0][0xbe0] ;  /* 0x0002f80000047ab9 */ /* 0x000fe20000000a00 */
[----:B------:R-:W-:Y:S01]  /*ca80*/  IMAD.MOV R16, RZ, RZ, -R16 ;  /* 0x000000ffff107224 */ /* 0x000fe200078e0a10 */
[----:B------:R-:W2:Y:S01]  /*ca90*/  @P0 LDC R9, c[0x0][0xbec] ;  /* 0x0002fb00ff090b82 */ /* 0x000ea20000000800 */
[----:B------:R-:W-:Y:S02]  /*caa0*/  IMAD.IADD R3, R3, 0x1, R5 ;  /* 0x0000000103037824 */ /* 0x000fe400078e0205 */
[----:B------:R-:W-:-:S05]  /*cab0*/  IMAD.MOV.U32 R5, RZ, RZ, R0 ;  /* 0x000000ffff057224 */ /* 0x000fca00078e0000 */
[----:B------:R-:W1:Y:S01]  /*cac0*/  LDC R7, c[0x0][0xc50] ;  /* 0x00031400ff077b82 */ /* 0x000e620000000800 */
[C---:B0-----:R-:W-:Y:S02]  /*cad0*/  IMAD R8, R12.reuse, UR37, RZ ;  /* 0x000000250c087c24 */ /* 0x041fe4000f8e02ff */
[----:B------:R-:W-:-:S04]  /*cae0*/  IMAD.WIDE.U32 R2, R12, UR36, R2 ;  /* 0x000000240c027c25 */ /* 0x000fc8000f8e0002 */
[----:B------:R-:W-:Y:S01]  /*caf0*/  IMAD R13, R13, UR36, R8 ;  /* 0x000000240d0d7c24 */ /* 0x000fe2000f8e0208 */
[----:B------:R-:W0:Y:S03]  /*cb00*/  @P0 LDC R11, c[0x0][0xbf0] ;  /* 0x0002fc00ff0b0b82 */ /* 0x000e260000000800 */
[----:B------:R-:W-:Y:S02]  /*cb10*/  IMAD.IADD R3, R13, 0x1, R3 ;  /* 0x000000010d037824 */ /* 0x000fe400078e0203 */
[----:B--2---:R-:W-:-:S04]  /*cb20*/  @P0 IMAD.HI.U32 R4, R0, R9, RZ ;  /* 0x0000000900040227 */ /* 0x004fc800078e00ff */
[----:B-1----:R-:W-:-:S04]  /*cb30*/  IMAD R9, R7, R16, UR6 ;  /* 0x0000000607097e24 */ /* 0x002fc8000f8e0210 */
[----:B------:R-:W-:Y:S01]  /*cb40*/  IMAD.WIDE.U32 R2, R9, UR4, R2 ;  /* 0x0000000409027c25 */ /* 0x000fe2000f8e0002 */
[----:B0-----:R-:W-:Y:S02]  /*cb50*/  @P0 SHF.R.U32.HI R5, RZ, R11, R4 ;  /* 0x0000000bff050219 */ /* 0x001fe40000011604 */
[----:B------:R-:W-:Y:S02]  /*cb60*/  SHF.R.S32.HI R4, RZ, 0x1f, R9 ;  /* 0x0000001fff047819 */ /* 0x000fe40000011409 */
[----:B------:R-:W-:Y:S01]  /*cb70*/  IADD3 R2, P0, R5, R2, RZ ;  /* 0x0000000205027210 */ /* 0x000fe20007f1e0ff */
[----:B------:R-:W-:Y:S02]  /*cb80*/  IMAD.MOV R7, RZ, RZ, -R5 ;  /* 0x000000ffff077224 */ /* 0x000fe400078e0a05 */
[----:B------:R-:W-:Y:S02]  /*cb90*/  IMAD R4, R4, UR4, RZ ;  /* 0x0000000404047c24 */ /* 0x000fe4000f8e02ff */
[----:B------:R-:W-:-:S02]  /*cba0*/  IMAD R7, R6, R7, R0 ;  /* 0x0000000706077224 */ /* 0x000fc400078e0200 */
[----:B------:R-:W-:Y:S01]  /*cbb0*/  IMAD R4, R9, UR5, R4 ;  /* 0x0000000509047c24 */ /* 0x000fe2000f8e0204 */
[----:B------:R-:W-:Y:S01]  /*cbc0*/  SHF.R.S32.HI R9, RZ, 0x1f, R5 ;  /* 0x0000001fff097819 */ /* 0x000fe20000011405 */
[----:B------:R-:W-:Y:S01]  /*cbd0*/  ULDC.64 UR4, c[0x0][0xbc8] ;  /* 0x0002f20000047ab9 */ /* 0x000fe20000000a00 */
[----:B------:R-:W-:Y:S02]  /*cbe0*/  SHF.R.S32.HI R0, RZ, 0x1f, R7 ;  /* 0x0000001fff007819 */ /* 0x000fe40000011407 */
[----:B------:R-:W-:-:S03]  /*cbf0*/  IADD3.X R3, R9, R3, R4, P0, !PT ;  /* 0x0000000309037210 */ /* 0x000fc600007fe404 */
[----:B------:R-:W-:Y:S02]  /*cc00*/  IMAD R0, R0, UR4, RZ ;  /* 0x0000000400007c24 */ /* 0x000fe4000f8e02ff */
[----:B------:R-:W-:-:S04]  /*cc10*/  IMAD.WIDE.U32 R2, R7, UR4, R2 ;  /* 0x0000000407027c25 */ /* 0x000fc8000f8e0002 */
[----:B------:R-:W-:Y:S01]  /*cc20*/  IMAD R5, R7, UR5, R0 ;  /* 0x0000000507057c24 */ /* 0x000fe2000f8e0200 */
[----:B------:R-:W-:Y:S02]  /*cc30*/  ULDC.64 UR4, c[0x0][0xba8] ;  /* 0x0002ea0000047ab9 */ /* 0x000fe40000000a00 */
[----:B------:R-:W-:Y:S01]  /*cc40*/  LEA R4, P0, R2, UR4, 0x2 ;  /* 0x0000000402047c11 */ /* 0x000fe2000f8010ff */
[----:B------:R-:W-:-:S05]  /*cc50*/  IMAD.IADD R3, R3, 0x1, R5 ;  /* 0x0000000103037824 */ /* 0x000fca00078e0205 */
[----:B------:R-:W-:Y:S01]  /*cc60*/  LEA.HI.X R5, R2, UR5, R3, 0x2, P0 ;  /* 0x0000000502057c11 */ /* 0x000fe200080f1403 */
[----:B------:R-:W-:-:S05]  /*cc70*/  IMAD.MOV.U32 R3, RZ, RZ, -0x800000 ;  /* 0xff800000ff037424 */ /* 0x000fca00078e00ff */
[----:B------:R0:W-:Y:S01]  /*cc80*/  STG.E desc[UR38][R4.64], R3 ;  /* 0x0000000304007986 */ /* 0x0001e2000c101926 */
[----:B------:R-:W-:Y:S05]  /*cc90*/  BRA `(.L_x_10) ;  /* 0x0000003800e87947 */ /* 0x000fea0003800000 */
.L_x_8:
[----:B------:R-:W-:-:S08]  /*cca0*/  NOP ;  /* 0x0000000000007918 */ /* 0x000fd00000000000 */
[----:B--2---:R-:W0:-:S00]  /*ccb0*/  USETMAXREG.DEALLOC.CTAPOOL 0x18 ;  /* 0x00000018000079c8 */ /* 0x004e0000080e0500 */
[----:B0-----:R-:W-:Y:S01]  /*ccc0*/  LOP3.LUT R0, R0, 0x3, RZ, 0xc0, !PT ;  /* 0x0000000300007812 */ /* 0x001fe200078ec0ff */
[----:B------:R-:W0:Y:S05]  /*ccd0*/  S2R R19, SR_CTAID.Z ;  /* 0x0000000000137919 */ /* 0x000e2a0000002700 */
[----:B------:R-:W1:Y:S01]  /*cce0*/  S2UR UR6, SR_CTAID.Y ;  /* 0x00000000000679c3 */ /* 0x000e620000002600 */
[----:B------:R-:W2:Y:S02]  /*ccf0*/  SHFL.IDX PT, R0, R0, RZ, 0x1f ;  /* 0x00001fff00007589 */ /* 0x000ea400000e0000 */
[----:B--2---:R-:W-:-:S13]  /*cd00*/  ISETP.NE.AND P0, PT, R0, RZ, PT ;  /* 0x000000ff0000720c */ /* 0x004fda0003f05270 */
[----:B01----:R-:W-:Y:S05]  /*cd10*/  @!P0 BRA `(.L_x_38) ;  /* 0x0000000000288947 */ /* 0x003fea0003800000 */
[----:B------:R-:W-:Y:S01]  /*cd20*/  ULDC UR7, c[0x0][0xc50] ;  /* 0x0003140000077ab9 */ /* 0x000fe20000000800 */
[----:B------:R-:W-:Y:S01]  /*cd30*/  UMOV UR36, UR6 ;  /* 0x0000000600247c82 */ /* 0x000fe20008000000 */
[----:B------:R-:W-:-:S06]  /*cd40*/  UISETP.NE.AND UP0, UPT, UR7, 0x1, UPT ;  /* 0x000000010700788c */ /* 0x000fcc000bf05270 */
[----:B------:R-:W-:-:S13]  /*cd50*/  PLOP3.LUT P0, PT, PT, PT, UP0, 0x80, 0x0 ;  /* 0x000000000000781c */ /* 0x000fda0003f0f008 */
[----:B------:R-:W-:Y:S05]  /*cd60*/  @!P0 BRA `(.L_x_39) ;  /* 0x0000000000308947 */ /* 0x000fea0003800000 */
[----:B------:R-:W-:Y:S01]  /*cd70*/  ULDC UR4, c[0x0][0xc54] ;  /* 0x0003150000047ab9 */ /* 0x000fe20000000800 */
[----:B------:R-:W-:Y:S01]  /*cd80*/  ULDC UR36, c[0x0][0xc58] ;  /* 0x0003160000247ab9 */ /* 0x000fe20000000800 */
[----:B------:R-:W-:-:S04]  /*cd90*/  UIMAD.WIDE.U32 UR4, UR6, UR4, URZ ;  /* 0x00000004060472a5 */ /* 0x000fc8000f8e003f */
[----:B------:R-:W-:Y:S01]  /*cda0*/  USHF.R.U32.HI UR36, URZ, UR36, UR5 ;  /* 0x000000243f247299 */ /* 0x000fe20008011605 */
[----:B------:R-:W-:Y:S11]  /*cdb0*/  BRA `(.L_x_39) ;  /* 0x00000000001c7947 */ /* 0x000ff60003800000 */
.L_x_38:
[----:B------:R-:W-:Y:S01]  /*cdc0*/  ULDC UR7, c[0x0][0xc50] ;  /* 0x0003140000077ab9 */ /* 0x000fe20000000800 */
[----:B------:R-:W-:Y:S01]  /*cdd0*/  UMOV UR36, UR6 ;  /* 0x0000000600247c82 */ /* 0x000fe20008000000 */
[----:B------:R-:W-:-:S11]  /*cde0*/  UISETP.NE.AND UP0, UPT, UR7, 0x1, UPT ;  /* 0x000000010700788c */ /* 0x000fd6000bf05270 */
[----:B------:R-:W-:Y:S01]  /*cdf0*/  @UP0 ULDC UR4, c[0x0][0xc54] ;  /* 0x0003150000040ab9 */ /* 0x000fe20000000800 */
[----:B------:R-:W-:Y:S01]  /*ce00*/  @UP0 ULDC UR8, c[0x0][0xc58] ;  /* 0x0003160000080ab9 */ /* 0x000fe20000000800 */
[----:B------:R-:W-:-:S04]  /*ce10*/  UIMAD.WIDE.U32 UR4, UR6, UR4, URZ ;  /* 0x00000004060472a5 */ /* 0x000fc8000f8e003f */
[----:B------:R-:W-:-:S12]  /*ce20*/  @UP0 USHF.R.U32.HI UR36, URZ, UR8, UR5 ;  /* 0x000000083f240299 */ /* 0x000fd80008011605 */
.L_x_39:
[----:B------:R-:W-:Y:S01]  /*ce30*/  ISETP.GE.AND P0, PT, R19, RZ, PT ;  /* 0x000000ff1300720c */ /* 0x000fe20003f06270 */
[----:B------:R-:W-:Y:S01]  /*ce40*/  UIADD3 UR4, -UR36, URZ, URZ ;  /* 0x0000003f24047290 */ /* 0x000fe2000fffe13f */
[----:B------:R-:W-:Y:S02]  /*ce50*/  IMAD.MOV.U32 R14, RZ, RZ, 0x1 ;  /* 0x00000001ff0e7424 */ /* 0x000fe400078e00ff */
[----:B------:R-:W-:Y:S01]  /*ce60*/  IMAD.MOV.U32 R0, RZ, RZ, RZ ;  /* 0x000000ffff007224 */ /* 0x000fe200078e00ff */
[----:B------:R-:W-:Y:S01]  /*ce70*/  UIMAD UR6, UR7, UR4, UR6 ;  /* 0x00000004070672a4 */ /* 0x000fe2000f8e0206 */
[----:B------:R-:W-:-:S07]  /*ce80*/  IMAD.MOV.U32 R2, RZ, RZ, 0x1 ;  /* 0x00000001ff027424 */ /* 0x000fce00078e00ff */
[----:B------:R-:W-:Y:S05]  /*ce90*/  @!P0 BRA `(.L_x_40) ;  /* 0x00000034009c8947 */ /* 0x000fea0003800000 */
[----:B------:R-:W-:Y:S01]  /*cea0*/  ULDC.64 UR4, c[0x0][0x418] ;  /* 0x0001060000047ab9 */ /* 0x000fe20000000a00 */
[----:B------:R-:W-:Y:S01]  /*ceb0*/  ULOP3.LUT UR8, UR6, 0xffff, URZ, 0xc0, !UPT ;  /* 0x0000ffff06087892 */ /* 0x000fe2000f8ec03f */
[----:B------:R-:W-:Y:S01]  /*cec0*/  IMAD.MOV.U32 R17, RZ, RZ, RZ ;  /* 0x000000ffff117224 */ /* 0x000fe200078e00ff */
[----:B------:R-:W-:-:S03]  /*ced0*/  UISETP.NE.U32.AND UP0, UPT, UR4, URZ, UPT ;  /* 0x0000003f0400728c */ /* 0x000fc6000bf05070 */
[----:B------:R-:W-:Y:S01]  /*cee0*/  ULDC UR4, c[0x0][0x424] ;  /* 0x0001090000047ab9 */ /* 0x000fe20000000800 */
[----:B------:R-:W-:-:S03]  /*cef0*/  UISETP.NE.AND.EX UP0, UPT, UR5, URZ, UPT, UP0 ;  /* 0x0000003f0500728c */ /* 0x000fc6000bf05300 */
[----:B------:R-:W-:Y:S01]  /*cf00*/  ULDC UR5, c[0x0][0x2f0] ;  /* 0x0000bc0000057ab9 */ /* 0x000fe20000000800 */
[----:B------:R-:W-:-:S04]  /*cf10*/  USEL UR4, UR4, 0x1, UP0 ;  /* 0x0000000104047887 */ /* 0x000fc80008000000 */
[----:B------:R-:W-:-:S04]  /*cf20*/  UIMAD UR4, UR4, UR5, URZ ;  /* 0x00000005040472a4 */ /* 0x000fc8000f8e023f */
[----:B------:R-:W-:Y:S02]  /*cf30*/  UISETP.GE.AND UP0, UPT, UR4, 0x1, UPT ;  /* 0x000000010400788c */ /* 0x000fe4000bf06270 */
[----:B------:R-:W-:-:S04]  /*cf40*/  UIADD3 UR5, UR4, 0x9f, URZ ;  /* 0x0000009f04057890 */ /* 0x000fc8000fffe03f */
[----:B------:R-:W-:Y:S01]  /*cf50*/  PLOP3.LUT P0, PT, PT, PT, UP0, 0x80, 0x0 ;  /* 0x000000000000781c */ /* 0x000fe20003f0f008 */
[----:B------:R-:W-:-:S04]  /*cf60*/  UIMAD.WIDE UR4, UR5, 0x66666667, URZ ;  /* 0x66666667050478a5 */ /* 0x000fc8000f8e023f */
[----:B------:R-:W-:-:S04]  /*cf70*/  USHF.R.U32.HI UR4, URZ, 0x1f, UR5 ;  /* 0x0000001f3f047899 */ /* 0x000fc80008011605 */
[----:B------:R-:W-:-:S04]  /*cf80*/  ULEA.HI.SX32 UR7, UR5, UR4, 0x1a ;  /* 0x0000000405077291 */ /* 0x000fc8000f8fd23f */
[----:B------:R-:W-:Y:S08]  /*cf90*/  @!P0 BRA `(.L_x_41) ;  /* 0x00000000007c8947 */ /* 0x000ff00003800000 */
[----:B------:R-:W-:-:S04]  /*cfa0*/  USHF.R.U32.HI UR4, URZ, 0x10, UR6 ;  /* 0x000000103f047899 */ /* 0x000fc80008011606 */
[----:B------:R-:W-:-:S11]  /*cfb0*/  UISETP.NE.AND UP0, UPT, UR4, URZ, UPT ;  /* 0x0000003f0400728c */ /* 0x000fd6000bf05270 */
[----:B------:R-:W-:Y:S02]  /*cfc0*/  @!UP0 ULDC UR4, c[0x0][0x9f0] ;  /* 0x00027c0000048ab9 */ /* 0x000fe40000000800 */
[----:B------:R-:W-:Y:S01]  /*cfd0*/  IMAD.U32 R6, RZ, RZ, UR4 ;  /* 0x00000004ff067e24 */ /* 0x000fe2000f8e00ff */
[----:B------:R-:W-:-:S04]  /*cfe0*/  UIADD3 UR5, UR7, -0x1, UR4 ;  /* 0xffffffff07057890 */ /* 0x000fc8000fffe004 */
[-C--:B------:R-:W-:Y:S02]  /*cff0*/  IABS R0, R6.reuse ;  /* 0x0000000600007213 */ /* 0x080fe40000000000 */
[----:B------:R-:W-:Y:S02]  /*d000*/  IABS R6, R6 ;  /* 0x0000000600067213 */ /* 0x000fe40000000000 */
[----:B------:R-:W0:Y:S08]  /*d010*/  I2F.RP R4, R0 ;  /* 0x0000000000047306 */ /* 0x000e300000209400 */
[----:B0-----:R-:W0:Y:S02]  /*d020*/  MUFU.RCP R4, R4 ;  /* 0x0000000400047308 */ /* 0x001e240000001000 */
[----:B0-----:R-:W-:-:S06]  /*d030*/  VIADD R2, R4, 0xffffffe ;  /* 0x0ffffffe04027836 */ /* 0x001fcc0000000000 */
[----:B------:R0:W1:Y:S02]  /*d040*/  F2I.FTZ.U32.TRUNC.NTZ R3, R2 ;  /* 0x0000000200037305 */ /* 0x000064000021f000 */
[----:B0-----:R-:W-:Y:S02]  /*d050*/  IMAD.MOV.U32 R2, RZ, RZ, RZ ;  /* 0x000000ffff027224 */ /* 0x001fe400078e00ff */
[----:B-1----:R-:W-:-:S04]  /*d060*/  IMAD.MOV R5, RZ, RZ, -R3 ;  /* 0x000000ffff057224 */ /* 0x002fc800078e0a03 */
[----:B------:R-:W-:-:S04]  /*d070*/  IMAD R5, R5, R0, RZ ;  /* 0x0000000005057224 */ /* 0x000fc800078e02ff */
[----:B------:R-:W-:-:S04]  /*d080*/  IMAD.HI.U32 R3, R3, R5, R2 ;  /* 0x0000000503037227 */ /* 0x000fc800078e0002 */
[----:B------:R-:W-:Y:S01]  /*d090*/  IMAD.U32 R5, RZ, RZ, UR5 ;  /* 0x00000005ff057e24 */ /* 0x000fe2000f8e00ff */
[----:B------:R-:W-:-:S04]  /*d0a0*/  ULOP3.LUT UR5, UR5, UR4, URZ, 0x3c, !UPT ;  /* 0x0000000405057292 */ /* 0x000fc8000f8e3c3f */
[----:B------:R-:W-:Y:S01]  /*d0b0*/  IABS R2, R5 ;  /* 0x0000000500027213 */ /* 0x000fe20000000000 */
[----:B------:R-:W-:Y:S01]  /*d0c0*/  IMAD.MOV R5, RZ, RZ, -R6 ;  /* 0x000000ffff057224 */ /* 0x000fe200078e0a06 */
[----:B------:R-:W-:-:S03]  /*d0d0*/  ISETP.LE.AND P2, PT, RZ, UR5, PT ;  /* 0x00000005ff007c0c */ /* 0x000fc6000bf43270 */
[----:B------:R-:W-:-:S04]  /*d0e0*/  IMAD.HI.U32 R3, R3, R2, RZ ;  /* 0x0000000203037227 */ /* 0x000fc800078e00ff */
[----:B------:R-:W-:-:S05]  /*d0f0*/  IMAD R5, R3, R5, R2 ;  /* 0x0000000503057224 */ /* 0x000fca00078e0202 */
[----:B------:R-:W-:-:S13]  /*d100*/  ISETP.GT.U32.AND P1, PT, R0, R5, PT ;  /* 0x000000050000720c */ /* 0x000fda0003f24070 */
[----:B------:R-:W-:Y:S02]  /*d110*/  @!P1 IMAD.IADD R5, R5, 0x1, -R0 ;  /* 0x0000000105059824 */ /* 0x000fe400078e0a00 */
[----:B------:R-:W-:Y:S01]  /*d120*/  @!P1 VIADD R3, R3, 0x1 ;  /* 0x0000000103039836 */ /* 0x000fe20000000000 */
[----:B------:R-:W-:Y:S02]  /*d130*/  ISETP.NE.AND P1, PT, RZ, UR4, PT ;  /* 0x00000004ff007c0c */ /* 0x000fe4000bf25270 */
[----:B------:R-:W-:-:S13]  /*d140*/  ISETP.GE.U32.AND P0, PT, R5, R0, PT ;  /* 0x000000000500720c */ /* 0x000fda0003f06070 */
[----:B------:R-:W-:-:S04]  /*d150*/  @P0 VIADD R3, R3, 0x1 ;  /* 0x0000000103030836 */ /* 0x000fc80000000000 */
[----:B------:R-:W-:Y:S01]  /*d160*/  @!P2 IMAD.MOV R3, RZ, RZ, -R3 ;  /* 0x000000ffff03a224 */ /* 0x000fe200078e0a03 */
[----:B------:R-:W-:-:S05]  /*d170*/  @!P1 LOP3.LUT R3, RZ, UR4, RZ, 0x33, !PT ;  /* 0x00000004ff039c12 */ /* 0x000fca000f8e33ff */
[----:B------:R-:W-:-:S07]  /*d180*/  IMAD.MOV.U32 R17, RZ, RZ, R3 ;  /* 0x000000ffff117224 */ /* 0x000fce00078e0003 */
.L_x_41:
[----:B------:R-:W-:Y:S02]  /*d190*/  IMAD R0, R17, UR8, RZ ;  /* 0x0000000811007c24 */ /* 0x000fe4000f8e02ff */
[----:B------:R-:W-:-:S03]  /*d1a0*/  IMAD.MOV.U32 R2, RZ, RZ, 0x1 ;  /* 0x00000001ff027424 */ /* 0x000fc600078e00ff */
[----:B------:R-:W-:Y:S01]  /*d1b0*/  VIADDMNMX R17, R0, R17, UR7, PT ;  /* 0x0000000700117e46 */ /* 0x000fe2000b800111 */
[----:B------:R0:W-:Y:S03]  /*d1c0*/  STL [R1], R0 ;  /* 0x0000000001007387 */ /* 0x0001e60000100800 */
[----:B------:R-:W-:Y:S01]  /*d1d0*/  ISETP.GT.AND P0, PT, R17, R0, PT ;  /* 0x000000001100720c */ /* 0x000fe20003f04270 */
[----:B0-----:R-:W-:-:S12]  /*d1e0*/  IMAD.MOV.U32 R0, RZ, RZ, RZ ;  /* 0x000000ffff007224 */ /* 0x001fd800078e00ff */
[----:B------:R-:W-:Y:S05]  /*d1f0*/  @!P0 BRA `(.L_x_40) ;  /* 0x0000003000c48947 */ /* 0x000fea0003800000 */
[----:B------:R-:W0:Y:S01]  /*d200*/  S2UR UR4, SR_CgaCtaId ;  /* 0x00000000000479c3 */ /* 0x000e220000008800 */
[----:B------:R-:W-:Y:S02]  /*d210*/  UMOV UR40, 0x400 ;  /* 0x0000040000287882 */ /* 0x000fe40000000000 */
[----:B0-----:R-:W-:-:S04]  /*d220*/  ULEA UR40, UR4, UR40, 0x18 ;  /* 0x0000002804287291 */ /* 0x001fc8000f8ec03f */
[----:B------:R-:W-:-:S04]  /*d230*/  UIADD3 UR4, UR40, 0x24200, URZ ;  /* 0x0002420028047890 */ /* 0x000fc8000fffe03f */
[----:B------:R-:W-:-:S06]  /*d240*/  ULOP3.LUT UP0, URZ, UR4, 0x1bf, URZ, 0xc0, !UPT ;  /* 0x000001bf043f7892 */ /* 0x000fcc000f80c03f */
[----:B------:R-:W-:-:S13]  /*d250*/  PLOP3.LUT P0, PT, PT, PT, UP0, 0x80, 0x0 ;  /* 0x000000000000781c */ /* 0x000fda0003f0f008 */
[----:B------:R-:W-:Y:S05]  /*d260*/  @!P0 BRA `(.L_x_42) ;  /* 0x0000000000408947 */ /* 0x000fea0003800000 */
[----:B------:R-:W-:Y:S01]  /*d270*/  MOV R2, 0x0 ;  /* 0x0000000000027802 */ /* 0x000fe20000000f00 */
[----:B------:R-:W-:Y:S01]  /*d280*/  ULDC.64 UR6, c[0x4][0xc0] ;  /* 0x0100300000067ab9 */ /* 0x000fe20000000a00 */
[----:B------:R-:W-:Y:S01]  /*d290*/  ULDC.64 UR8, c[0x4][0xc8] ;  /* 0x0100320000087ab9 */ /* 0x000fe20000000a00 */
[----:B------:R-:W-:Y:S01]  /*d2a0*/  ULDC.64 UR4, c[0x4][0x8] ;  /* 0x0100020000047ab9 */ /* 0x000fe20000000a00 */
[----:B------:R-:W-:Y:S02]  /*d2b0*/  IMAD.U32 R4, RZ, RZ, UR6 ;  /* 0x00000006ff047e24 */ /* 0x000fe4000f8e00ff */
[----:B------:R-:W0:Y:S01]  /*d2c0*/  LDC.64 R2, c[0x4][R2] ;  /* 0x0100000002027b82 */ /* 0x000e220000000a00 */
[----:B------:R-:W-:Y:S02]  /*d2d0*/  IMAD.U32 R5, RZ, RZ, UR7 ;  /* 0x00000007ff057e24 */ /* 0x000fe4000f8e00ff */
[----:B------:R-:W-:Y:S02]  /*d2e0*/  IMAD.U32 R6, RZ, RZ, UR8 ;  /* 0x00000008ff067e24 */ /* 0x000fe4000f8e00ff */
[----:B------:R-:W-:-:S02]  /*d2f0*/  IMAD.U32 R7, RZ, RZ, UR9 ;  /* 0x00000009ff077e24 */ /* 0x000fc4000f8e00ff */
[----:B------:R-:W-:Y:S02]  /*d300*/  IMAD.U32 R10, RZ, RZ, UR4 ;  /* 0x00000004ff0a7e24 */ /* 0x000fe4000f8e00ff */
[----:B------:R-:W-:Y:S02]  /*d310*/  IMAD.U32 R11, RZ, RZ, UR5 ;  /* 0x00000005ff0b7e24 */ /* 0x000fe4000f8e00ff */
[----:B------:R-:W-:Y:S02]  /*d320*/  IMAD.MOV.U32 R8, RZ, RZ, 0x70 ;  /* 0x00000070ff087424 */ /* 0x000fe400078e00ff */
[----:B------:R-:W-:Y:S02]  /*d330*/  IMAD.MOV.U32 R12, RZ, RZ, 0x1 ;  /* 0x00000001ff0c7424 */ /* 0x000fe400078e00ff */
[----:B------:R-:W-:-:S07]  /*d340*/  IMAD.MOV.U32 R13, RZ, RZ, RZ ;  /* 0x000000ffff0d7224 */ /* 0x000fce00078e00ff */
[----:B------:R-:W-:-:S07]  /*d350*/  LEPC R20, `(.L_x_42) ;  /* 0x000000001014794e */ /* 0x000fce0000000000 */
[----:B0-----:R-:W-:Y:S05]  /*d360*/  CALL.ABS.NOINC R2 ;  /* 0x0000000002007343 */ /* 0x001fea0003c00000 */
.L_x_42:
[----:B------:R-:W-:-:S06]  /*d370*/  UIADD3 UR4, UR40, 0xf200, URZ ;  /* 0x0000f20028047890 */ /* 0x000fcc000fffe03f */
[----:B------:R-:W-:-:S05]  /*d380*/  IMAD.U32 R16, RZ, RZ, UR4 ;  /* 0x00000004ff107e24 */ /* 0x000fca000f8e00ff */
[----:B------:R-:W-:-:S13]  /*d390*/  LOP3.LUT P0, RZ, R16, 0x1bf, RZ, 0xc0, !PT ;  /* 0x000001bf10ff7812 */ /* 0x000fda000780c0ff */
        /* <DEDUP_REMOVED lines=17> */
.L_x_43:
        /* <DEDUP_REMOVED lines=20> */
.L_x_44:
        /* <DEDUP_REMOVED lines=18> */
.L_x_45:
[----:B------:R-:W0:Y:S01]  /*d710*/  LDC.64 R2, c[0x0][0x9f8] ;  /* 0x00027e00ff027b82 */ /* 0x000e220000000a00 */
[----:B------:R-:W1:Y:S01]  /*d720*/  S2R R6, SR_TID.X ;  /* 0x0000000000067919 */ /* 0x000e620000002100 */
[----:B0-----:R-:W-:-:S04]  /*d730*/  ISETP.NE.U32.AND P0, PT, R2, RZ, PT ;  /* 0x000000ff0200720c */ /* 0x001fc80003f05070 */
[----:B------:R-:W-:-:S13]  /*d740*/  ISETP.NE.AND.EX P0, PT, R3, RZ, PT, P0 ;  /* 0x000000ff0300720c */ /* 0x000fda0003f05300 */
[----:B------:R-:W0:Y:S02]  /*d750*/  @P0 LDC.64 R2, c[0x0][0x9f8] ;  /* 0x00027e00ff020b82 */ /* 0x000e240000000a00 */
[----:B0-----:R-:W-:-:S05]  /*d760*/  @P0 IMAD.WIDE R2, R19, 0x4, R2 ;  /* 0x0000000413020825 */ /* 0x001fca00078e0202 */
[----:B------:R0:W2:Y:S01]  /*d770*/  @P0 LDG.E R19, desc[UR38][R2.64] ;  /* 0x0000002602130981 */ /* 0x0000a2000c1e1900 */
[C---:B-1----:R-:W-:Y:S01]  /*d780*/  IMAD.SHL.U32 R0, R6.reuse, 0x40, RZ ;  /* 0x0000004006007824 */ /* 0x042fe200078e00ff */
[----:B------:R-:W-:Y:S01]  /*d790*/  SHF.R.U32.HI R5, RZ, 0x1, R6 ;  /* 0x00000001ff057819 */ /* 0x000fe20000011606 */
[----:B------:R-:W-:Y:S01]  /*d7a0*/  UMOV UR4, 0xffffffff ;  /* 0xffffffff00047882 */ /* 0x000fe20000000000 */
[----:B------:R-:W-:Y:S02]  /*d7b0*/  LOP3.LUT R8, R6, 0x7f, RZ, 0xc0, !PT ;  /* 0x0000007f06087812 */ /* 0x000fe400078ec0ff */
[----:B------:R-:W-:Y:S02]  /*d7c0*/  LOP3.LUT R4, R0, 0x180, RZ, 0xc0, !PT ;  /* 0x0000018000047812 */ /* 0x000fe400078ec0ff */
[----:B------:R-:W-:Y:S02]  /*d7d0*/  LOP3.LUT R18, R18, 0xfffffffe, RZ, 0xc0, !PT ;  /* 0xfffffffe12127812 */ /* 0x000fe400078ec0ff */
[----:B------:R-:W-:Y:S01]  /*d7e0*/  LOP3.LUT R4, R4, 0x30, R5, 0xf8, !PT ;  /* 0x0000003004047812 */ /* 0x000fe200078ef805 */
[----:B------:R-:W-:Y:S01]  /*d7f0*/  IMAD.SHL.U32 R5, R6, 0x8, RZ ;  /* 0x0000000806057824 */ /* 0x000fe200078e00ff */
[----:B0-----:R-:W0:Y:S04]  /*d800*/  LDC.64 R2, c[0x0][0x418] ;  /* 0x00010600ff027b82 */ /* 0x001e280000000a00 */
[----:B------:R-:W-:-:S04]  /*d810*/  LOP3.LUT R5, R4, 0x30, R5, 0x78, !PT ;  /* 0x0000003004057812 */ /* 0x000fc800078e7805 */
[----:B------:R-:W-:Y:S01]  /*d820*/  LOP3.LUT R4, R5, 0x640, R0, 0xf8, !PT ;  /* 0x0000064005047812 */ /* 0x000fe200078ef800 */
[----:B------:R-:W-:Y:S02]  /*d830*/  IMAD.SHL.U32 R0, R6, 0x20, RZ ;  /* 0x0000002006007824 */ /* 0x000fe400078e00ff */
[----:B------:R-:W-:Y:S02]  /*d840*/  IMAD.SHL.U32 R5, R8, 0x10, RZ ;  /* 0x0000001008057824 */ /* 0x000fe400078e00ff */
[----:B------:R1:W-:Y:S03]  /*d850*/  STL [R1+0x8], R4 ;  /* 0x0000080401007387 */ /* 0x0003e60000100800 */
[----:B------:R-:W-:Y:S01]  /*d860*/  LOP3.LUT R7, R5, 0x600, RZ, 0xc0, !PT ;  /* 0x0000060005077812 */ /* 0x000fe200078ec0ff */
[----:B------:R-:W-:Y:S01]  /*d870*/  IMAD.SHL.U32 R5, R6, 0x4, RZ ;  /* 0x0000000406057824 */ /* 0x000fe200078e00ff */
[----:B-1----:R-:W-:-:S02]  /*d880*/  LOP3.LUT R4, R0, 0x80, RZ, 0xc0, !PT ;  /* 0x0000008000047812 */ /* 0x002fc400078ec0ff */
[----:B0-----:R-:W-:Y:S02]  /*d890*/  ISETP.NE.U32.AND P0, PT, R2, RZ, PT ;  /* 0x000000ff0200720c */ /* 0x001fe40003f05070 */
[----:B------:R-:W-:Y:S02]  /*d8a0*/  LOP3.LUT R4, R4, 0x10, R6, 0xf8, !PT ;  /* 0x0000001004047812 */ /* 0x000fe400078ef806 */
[----:B------:R-:W-:Y:S02]  /*d8b0*/  ISETP.NE.AND.EX P1, PT, R3, RZ, PT, P0 ;  /* 0x000000ff0300720c */ /* 0x000fe40003f25300 */
[----:B------:R-:W-:Y:S02]  /*d8c0*/  LOP3.LUT R4, R4, 0x10, R5, 0x78, !PT ;  /* 0x0000001004047812 */ /* 0x000fe400078e7805 */
[----:B------:R-:W-:Y:S02]  /*d8d0*/  LOP3.LUT R5, R7, 0x60, R0, 0xf8, !PT ;  /* 0x0000006007057812 */ /* 0x000fe400078ef800 */
[----:B------:R-:W-:-:S02]  /*d8e0*/  SHF.R.U32.HI R6, RZ, 0x5, R6 ;  /* 0x00000005ff067819 */ /* 0x000fc40000011606 */
[----:B------:R-:W-:Y:S02]  /*d8f0*/  LOP3.LUT R5, R5, 0x100, R0, 0xf8, !PT ;  /* 0x0000010005057812 */ /* 0x000fe400078ef800 */
[----:B------:R-:W-:Y:S02]  /*d900*/  LOP3.LUT R6, R6, 0x3, RZ, 0xc0, !PT ;  /* 0x0000000306067812 */ /* 0x000fe400078ec0ff */
[----:B------:R-:W-:Y:S02]  /*d910*/  LOP3.LUT R0, R5, R4, RZ, 0xfc, !PT ;  /* 0x0000000405007212 */ /* 0x000fe400078efcff */
[----:B------:R-:W-:-:S03]  /*d920*/  @P1 LOP3.LUT R18, R18, 0x1, RZ, 0xfc, !PT ;  /* 0x0000000112121812 */ /* 0x000fc600078efcff */
[----:B------:R0:W-:Y:S01]  /*d930*/  STL [R1+0xc], R0 ;  /* 0x00000c0001007387 */ /* 0x0001e20000100800 */
[----:B--2---:R-:W-:Y:S02]  /*d940*/  SHF.R.S32.HI R9, RZ, 0x1f, R19 ;  /* 0x0000001fff097819 */ /* 0x004fe40000011413 */
[----:B------:R-:W-:-:S03]  /*d950*/  SEL R16, R19, RZ, !P1 ;  /* 0x000000ff13107207 */ /* 0x000fc60004800000 */
[----:B------:R0:W-:Y:S01]  /*d960*/  STL [R1+0x4], R9 ;  /* 0x0000040901007387 */ /* 0x0001e20000100800 */
[----:B------:R-:W-:Y:S05]  /*d970*/  BRA.DIV UR4, `(.L_x_46) ;  /* 0x0000003204307947 */ /* 0x000fea000b800000 */
[----:B------:R1:W2:Y:S02]  /*d980*/  SHFL.IDX PT, R14, R6, RZ, 0x1f ;  /* 0x00001fff060e7589 */ /* 0x0002a400000e0000 */
.L_x_101:
[----:B--2---:R-:W-:Y:S02]  /*d990*/  ISETP.NE.AND P0, PT, R14, RZ, PT ;  /* 0x000000ff0e00720c */ /* 0x004fe40003f05270 */
[----:B------:R-:W-:Y:S02]  /*d9a0*/  PLOP3.LUT P2, PT, PT, PT, PT, 0x8, 0x0 ;  /* 0x000000000000781c */ /* 0x000fe40003f4e170 */
[----:B------:R-:W-:-:S11]  /*d9b0*/  LOP3.LUT R18, R18, 0xfffffffd, RZ, 0xc0, !PT ;  /* 0xfffffffd12127812 */ /* 0x000fd600078ec0ff */
[----:B------:R-:W-:Y:S01]  /*d9c0*/  @P2 LOP3.LUT R18, R18, 0x2, RZ, 0xfc, !PT ;  /* 0x0000000212122812 */ /* 0x000fe200078efcff */
[----:B------:R-:W-:Y:S06]  /*d9d0*/  @P0 BRA `(.L_x_47) ;  /* 0x0000000400900947 */ /* 0x000fec0003800000 */
[----:B------:R-:W-:Y:S01]  /*d9e0*/  UMOV UR4, 0xffffffff ;  /* 0xffffffff00047882 */ /* 0x000fe20000000000 */
[----:B0-----:R-:W-:Y:S02]  /*d9f0*/  VIADD R0, R17, 0xffffffff ;  /* 0xffffffff11007836 */ /* 0x001fe40000000000 */
[----:B------:R-:W-:Y:S05]  /*da00*/  BRA.DIV UR4, `(.L_x_48) ;  /* 0x00000032042c7947 */ /* 0x000fea000b800000 */
[----:B------:R-:W-:-:S13]  /*da10*/  ELECT P6, URZ, PT ;  /* 0x00000000003f782f */ /* 0x000fda00038c0000 */
.L_x_104:
[----:B------:R-:W-:Y:S05]  /*da20*/  @!P6 BRA `(.L_x_47) ;  /* 0x00000004007ce947 */ /* 0x000fea0003800000 */
[----:B------:R-:W-:Y:S01]  /*da30*/  IMAD.MOV.U32 R16, RZ, RZ, R19 ;  /* 0x000000ffff107224 */ /* 0x000fe200078e0013 */
[----:B------:R-:W-:Y:S06]  /*da40*/  @!P1 BRA `(.L_x_49) ;  /* 0x0000000000449947 */ /* 0x000fec0003800000 */
[----:B------:R-:W0:Y:S01]  /*da50*/  LDC R7, c[0x0][0x43c] ;  /* 0x00010f00ff077b82 */ /* 0x000e220000000800 */
[----:B------:R-:W-:Y:S01]  /*da60*/  ULDC.64 UR4, c[0x0][0x428] ;  /* 0x00010a0000047ab9 */ /* 0x000fe20000000a00 */
[----:B0-----:R-:W-:-:S13]  /*da70*/  ISETP.NE.AND P0, PT, R7, 0x1, PT ;  /* 0x000000010700780c */ /* 0x001fda0003f05270 */
[----:B------:R-:W1:Y:S02]  /*da80*/  @P0 LDC.64 R4, c[0x0][0x440] ;  /* 0x00011000ff040b82 */ /* 0x000e640000000a00 */
[----:B-1----:R-:W-:-:S04]  /*da90*/  @P0 IMAD.HI.U32 R6, R0, R4, RZ ;  /* 0x0000000400060227 */ /* 0x002fc800078e00ff */
[----:B------:R-:W-:Y:S01]  /*daa0*/  IMAD.MOV.U32 R4, RZ, RZ, R0 ;  /* 0x000000ffff047224 */ /* 0x000fe200078e0000 */
[----:B------:R-:W-:Y:S01]  /*dab0*/  @P0 SHF.R.U32.HI R4, RZ, R5, R6 ;  /* 0x00000005ff040219 */ /* 0x000fe20000011606 */
[----:B------:R-:W-:-:S04]  /*dac0*/  IMAD R6, R9, UR4, RZ ;  /* 0x0000000409067c24 */ /* 0x000fc8000f8e02ff */
[----:B------:R-:W-:Y:S02]  /*dad0*/  IMAD.MOV R5, RZ, RZ, -R4 ;  /* 0x000000ffff057224 */ /* 0x000fe400078e0a04 */
[----:B------:R-:W-:Y:S02]  /*dae0*/  IMAD R6, R19, UR5, R6 ;  /* 0x0000000513067c24 */ /* 0x000fe4000f8e0206 */
[----:B------:R-:W-:Y:S01]  /*daf0*/  IMAD R0, R7, R5, R0 ;  /* 0x0000000507007224 */ /* 0x000fe200078e0200 */
[----:B------:R-:W-:-:S03]  /*db00*/  SHF.R.S32.HI R5, RZ, 0x1f, R4 ;  /* 0x0000001fff057819 */ /* 0x000fc60000011404 */
[----:B------:R-:W-:-:S04]  /*db10*/  IMAD.WIDE.U32 R4, R19, UR4, R4 ;  /* 0x0000000413047c25 */ /* 0x000fc8000f8e0004 */
[----:B------:R-:W-:Y:S01]  /*db20*/  IMAD.IADD R6, R5, 0x1, R6 ;  /* 0x0000000105067824 */ /* 0x000fe200078e0206 */
[----:B------:R-:W-:-:S04]  /*db30*/  LEA R2, P0, R4, R2, 0x2 ;  /* 0x0000000204027211 */ /* 0x000fc800078010ff */
[----:B------:R-:W-:-:S05]  /*db40*/  LEA.HI.X R3, R4, R3, R6, 0x2, P0 ;  /* 0x0000000304037211 */ /* 0x000fca00000f1406 */
[----:B------:R0:W5:Y:S04]  /*db50*/  LDG.E R16, desc[UR38][R2.64] ;  /* 0x0000002602107981 */ /* 0x000168000c1e1900 */
.L_x_49:
[----:B0-----:R-:W-:Y:S01]  /*db60*/  IMAD.MOV.U32 R2, RZ, RZ, 0x1 ;  /* 0x00000001ff027424 */ /* 0x001fe200078e00ff */
[----:B------:R-:W-:-:S04]  /*db70*/  ISETP.NE.AND P1, PT, R8, RZ, PT ;  /* 0x000000ff0800720c */ /* 0x000fc80003f25270 */
[----:B------:R-:W-:-:S04]  /*db80*/  SHF.L.U32 R2, R2, 0x1f, RZ ;  /* 0x0000001f02027819 */ /* 0x000fc800000006ff */
[----:B------:R-:W0:Y:S02]  /*db90*/  SYNCS.PHASECHK.TRANS64.TRYWAIT P0, [UR40+0x33480], R2 ;  /* 0x03348002ff0075a7 */ /* 0x000e240008000168 */
[----:B0-----:R-:W-:Y:S05]  /*dba0*/  @!P0 BRA `(.L_x_50) ;  /* 0x0000002c00e48947 */ /* 0x001fea0003800000 */
.L_x_105:
[----:B------:R-:W-:Y:S05]  /*dbb0*/  @P1 BRA `(.L_x_51) ;  /* 0x0000000000181947 */ /* 0x000fea0003800000 */
[----:B------:R-:W2:Y:S01]  /*dbc0*/  S2R R4, SR_TID.X ;  /* 0x0000000000047919 */ /* 0x000ea20000002100 */
[----:B0-----:R-:W-:-:S04]  /*dbd0*/  IMAD.MOV.U32 R3, RZ, RZ, 0x7800 ;  /* 0x00007800ff037424 */ /* 0x001fc800078e00ff */
[----:B------:R3:W-:Y:S01]  /*dbe0*/  SYNCS.ARRIVE.TRANS64 RZ, [UR40+0x33470], R3 ;  /* 0x03347003ffff79a7 */ /* 0x0007e20008000028 */
[----:B--2---:R-:W-:-:S13]  /*dbf0*/  LOP3.LUT P0, RZ, R4, 0x1f, RZ, 0xc0, !PT ;  /* 0x0000001f04ff7812 */ /* 0x004fda000780c0ff */
[----:B---3--:R-:W-:Y:S05]  /*dc00*/  @!P0 BRA `(.L_x_51) ;  /* 0x0000000000048947 */ /* 0x008fea0003800000 */
[----:B------:R-:W-:Y:S01]  /*dc10*/  BPT.TRAP 0x1 ;  /* 0x000000040000795c */ /* 0x000fe20000300000 */
.L_x_51:
[----:B------:R-:W-:Y:S01]  /*dc20*/  IMAD R0, R0, 0xa0, RZ ;  /* 0x000000a000007824 */ /* 0x000fe200078e02ff */
[----:B------:R-:W-:Y:S01]  /*dc30*/  ULDC.64 UR4, c[0x0][0x198] ;  /* 0x0000660000047ab9 */ /* 0x000fe20000000a00 */
[----:B-----5:R-:W-:Y:S01]  /*dc40*/  R2UR UR13, R16 ;  /* 0x00000000100d72ca */ /* 0x020fe200000e0000 */
[----:B------:R-:W-:Y:S02]  /*dc50*/  UIADD3 UR4, UP0, UR4, 0x470, URZ ;  /* 0x0000047004047890 */ /* 0x000fe4000ff1e03f */
[----:B------:R-:W-:Y:S01]  /*dc60*/  R2UR UR11, R0 ;  /* 0x00000000000b72ca */ /* 0x000fe200000e0000 */
[----:B------:R-:W-:Y:S02]  /*dc70*/  UIADD3 UR8, UR40, 0xf200, URZ ;  /* 0x0000f20028087890 */ /* 0x000fe4000fffe03f */
[----:B------:R-:W-:Y:S02]  /*dc80*/  UIADD3 UR9, UR40, 0x33470, URZ ;  /* 0x0003347028097890 */ /* 0x000fe4000fffe03f */
[----:B------:R-:W-:-:S02]  /*dc90*/  UIADD3.X UR5, URZ, UR5, URZ, UP0, !UPT ;  /* 0x000000053f057290 */ /* 0x000fc400087fe43f */
[----:B------:R-:W-:Y:S02]  /*dca0*/  UIADD3 UR16, UR40, 0x11a00, URZ ;  /* 0x00011a0028107890 */ /* 0x000fe4000fffe03f */
[----:B------:R-:W-:Y:S01]  /*dcb0*/  UIADD3 UR32, UR40, 0x14200, URZ ;  /* 0x0001420028207890 */ /* 0x000fe2000fffe03f */
[----:B------:R-:W-:Y:S01]  /*dcc0*/  UMOV UR6, 0x0 ;  /* 0x0000000000067882 */ /* 0x000fe20000000000 */
[----:B------:R-:W-:Y:S01]  /*dcd0*/  UMOV UR7, 0x14f00000 ;  /* 0x14f0000000077882 */ /* 0x000fe20000000000 */
[----:B------:R-:W-:Y:S01]  /*dce0*/  UMOV UR10, URZ ;  /* 0x0000003f000a7c82 */ /* 0x000fe20008000000 */
[----:B------:R-:W-:Y:S01]  /*dcf0*/  UMOV UR12, UR36 ;  /* 0x00000024000c7c82 */ /* 0x000fe20008000000 */
[----:B------:R-:W-:Y:S01]  /*dd00*/  UMOV UR18, 0x40 ;  /* 0x0000004000127882 */ /* 0x000fe20000000000 */
[----:B------:R-:W-:Y:S01]  /*dd10*/  UMOV UR20, UR36 ;  /* 0x0000002400147c82 */ /* 0x000fe20008000000 */
[----:B------:R-:W-:Y:S01]  /*dd20*/  UMOV UR17, UR9 ;  /* 0x0000000900117c82 */ /* 0x000fe20008000000 */
[----:B------:R-:W-:Y:S01]  /*dd30*/  UMOV UR21, UR13 ;  /* 0x0000000d00157c82 */ /* 0x000fe20008000000 */
[----:B------:R-:W-:Y:S01]  /*dd40*/  UMOV UR19, UR11 ;  /* 0x0000000b00137c82 */ /* 0x000fe20008000000 */
[----:B------:R-:W-:Y:S01]  /*dd50*/  UMOV UR34, 0x80 ;  /* 0x0000008000227882 */ /* 0x000fe20000000000 */
[----:B------:R-:W-:Y:S01]  /*dd60*/  UMOV UR33, UR9 ;  /* 0x0000000900217c82 */ /* 0x000fe20008000000 */
[----:B------:R-:W-:Y:S01]  /*dd70*/  UMOV UR37, UR13 ;  /* 0x0000000d00257c82 */ /* 0x000fe20008000000 */
[----:B------:R2:W-:Y:S01]  /*dd80*/  UTMALDG.4D [UR8], [UR4], desc[UR6] ;  /* 0x00000608040075b4 */ /* 0x0005e20008019000 */
[----:B------:R-:W-:Y:S01]  /*dd90*/  UMOV UR35, UR11 ;  /* 0x0000000b00237c82 */ /* 0x000fe20008000000 */
[----:B------:R2:W-:Y:S01]  /*dda0*/  UTMALDG.4D [UR16], [UR4], desc[UR6] ;  /* 0x00000610040075b4 */ /* 0x0005e20008019000 */
[----:B------:R2:W-:Y:S01]  /*ddb0*/  UTMALDG.4D [UR32], [UR4], desc[UR6] ;  /* 0x00000620040075b4 */ /* 0x0005e20008019000 */
[----:B------:R-:W3:Y:S02]  /*ddc0*/  SYNCS.PHASECHK.TRANS64.TRYWAIT P0, [UR40+0x33440], R2 ;  /* 0x03344002ff0075a7 */ /* 0x000ee40008000168 */
[----:B--23--:R-:W-:Y:S05]  /*ddd0*/  @!P0 BRA `(.L_x_52) ;  /* 0x0000002c00708947 */ /* 0x00cfea0003800000 */
.L_x_106:
[----:B------:R-:W-:Y:S05]  /*dde0*/  @P1 BRA `(.L_x_53) ;  /* 0x0000000000181947 */ /* 0x000fea0003800000 */
[----:B0-----:R-:W0:Y:S01]  /*ddf0*/  S2R R3, SR_TID.X ;  /* 0x0000000000037919 */ /* 0x001e220000002100 */
[----:B------:R-:W-:-:S04]  /*de00*/  IMAD.MOV.U32 R2, RZ, RZ, 0x7800 ;  /* 0x00007800ff027424 */ /* 0x000fc800078e00ff */
[----:B------:R2:W-:Y:S01]  /*de10*/  SYNCS.ARRIVE.TRANS64 RZ, [UR40+0x33430], R2 ;  /* 0x03343002ffff79a7 */ /* 0x0005e20008000028 */
[----:B0-----:R-:W-:-:S13]  /*de20*/  LOP3.LUT P0, RZ, R3, 0x1f, RZ, 0xc0, !PT ;  /* 0x0000001f03ff7812 */ /* 0x001fda000780c0ff */
[----:B--2---:R-:W-:Y:S05]  /*de30*/  @!P0 BRA `(.L_x_53) ;  /* 0x0000000000048947 */ /* 0x004fea0003800000 */
[----:B------:R-:W-:Y:S01]  /*de40*/  BPT.TRAP 0x1 ;  /* 0x000000040000795c */ /* 0x000fe20000300000 */
.L_x_53:
[----:B------:R-:W-:Y:S01]  /*de50*/  ULDC.64 UR4, c[0x0][0x198] ;  /* 0x0000660000047ab9 */ /* 0x000fe20000000a00 */
[----:B------:R-:W-:Y:S01]  /*de60*/  R2UR UR11, R0 ;  /* 0x00000000000b72ca */ /* 0x000fe200000e0000 */
[----:B------:R-:W-:Y:S01]  /*de70*/  UIADD3 UR4, UP0, UR4, 0x370, URZ ;  /* 0x0000037004047890 */ /* 0x000fe2000ff1e03f */
[----:B------:R-:W-:Y:S01]  /*de80*/  R2UR UR13, R16 ;  /* 0x00000000100d72ca */ /* 0x000fe200000e0000 */
[----:B------:R-:W-:Y:S01]  /*de90*/  UIADD3 UR8, UR40, 0x24200, URZ ;  /* 0x0002420028087890 */ /* 0x000fe2000fffe03f */
[----:B------:R-:W-:Y:S01]  /*dea0*/  PLOP3.LUT P0, PT, PT, PT, PT, 0x80, 0x0 ;  /* 0x000000000000781c */ /* 0x000fe20003f0f070 */
[----:B------:R-:W-:Y:S01]  /*deb0*/  UIADD3 UR9, UR40, 0x33430, URZ ;  /* 0x0003343028097890 */ /* 0x000fe2000fffe03f */
[----:B------:R-:W-:Y:S01]  /*dec0*/  LOP3.LUT R18, R18, 0xfffffffd, RZ, 0xc0, !PT ;  /* 0xfffffffd12127812 */ /* 0x000fe200078ec0ff */
[----:B------:R-:W-:Y:S02]  /*ded0*/  UIADD3.X UR5, URZ, UR5, URZ, UP0, !UPT ;  /* 0x000000053f057290 */ /* 0x000fe400087fe43f */
[----:B------:R-:W-:-:S02]  /*dee0*/  UIADD3 UR16, UR40, 0x26a00, URZ ;  /* 0x00026a0028107890 */ /* 0x000fc4000fffe03f */
        /* <DEDUP_REMOVED lines=15> */
[----:B------:R-:W-:Y:S01]  /*dfe0*/  @P0 LOP3.LUT R18, R18, 0x2, RZ, 0xfc, !PT ;  /* 0x0000000212120812 */ /* 0x000fe200078efcff */
[----:B------:R2:W-:Y:S01]  /*dff0*/  UTMALDG.4D [UR16], [UR4], desc[UR6] ;  /* 0x00000610040075b4 */ /* 0x0005e20008019000 */
[----:B------:R2:W-:Y:S02]  /*e000*/  UTMALDG.4D [UR32], [UR4], desc[UR6] ;  /* 0x00000620040075b4 */ /* 0x0005e40008019000 */
[----:B--2---:R-:W-:-:S03]  /*e010*/  NOP ;  /* 0x0000000000007918 */ /* 0x004fc60000000000 */
.L_x_47:
[----:B------:R-:W-:Y:S05]  /*e020*/  WARPSYNC.ALL ;  /* 0x0000000000007948 */ /* 0x000fea0003800000 */
[----:B------:R-:W-:Y:S01]  /*e030*/  UIADD3 UR4, UR40, 0x1e200, URZ ;  /* 0x0001e20028047890 */ /* 0x000fe2000fffe03f */
[----:B------:R-:W-:Y:S03]  /*e040*/  BAR.SYNC.DEFER_BLOCKING 0x8, 0x180 ;  /* 0x0206000000007b1d */ /* 0x000fe60000010000 */
[----:B------:R-:W-:-:S06]  /*e050*/  ULOP3.LUT UP0, URZ, UR4, 0x1bf, URZ, 0xc0, !UPT ;  /* 0x000001bf043f7892 */ /* 0x000fcc000f80c03f */
[----:B------:R-:W-:-:S13]  /*e060*/  PLOP3.LUT P0, PT, PT, PT, UP0, 0x80, 0x0 ;  /* 0x000000000000781c */ /* 0x000fda0003f0f008 */
[----:B------:R-:W-:Y:S05]  /*e070*/  @!P0 BRA `(.L_x_54) ;  /* 0x0000000000408947 */ /* 0x000fea0003800000 */
[----:B0-----:R-:W-:Y:S01]  /*e080*/  MOV R2, 0x0 ;  /* 0x0000000000027802 */ /* 0x001fe20000000f00 */
[----:B------:R-:W-:Y:S01]  /*e090*/  ULDC.64 UR6, c[0x4][0xc0] ;  /* 0x0100300000067ab9 */ /* 0x000fe20000000a00 */
[----:B------:R-:W-:Y:S01]  /*e0a0*/  ULDC.64 UR8, c[0x4][0xc8] ;  /* 0x0100320000087ab9 */ /* 0x000fe20000000a00 */
[----:B------:R-:W-:Y:S01]  /*e0b0*/  ULDC.64 UR4, c[0x4][0x28] ;  /* 0x01000a0000047ab9 */ /* 0x000fe20000000a00 */
[----:B------:R-:W-:Y:S02]  /*e0c0*/  IMAD.U32 R4, RZ, RZ, UR6 ;  /* 0x00000006ff047e24 */ /* 0x000fe4000f8e00ff */
[----:B------:R-:W0:Y:S01]  /*e0d0*/  LDC.64 R2, c[0x4][R2] ;  /* 0x0100000002027b82 */ /* 0x000e220000000a00 */
[----:B------:R-:W-:Y:S02]  /*e0e0*/  IMAD.U32 R5, RZ, RZ, UR7 ;  /* 0x00000007ff057e24 */ /* 0x000fe4000f8e00ff */
[----:B-1----:R-:W-:Y:S02]  /*e0f0*/  IMAD.U32 R6, RZ, RZ, UR8 ;  /* 0x00000008ff067e24 */ /* 0x002fe4000f8e00ff */
        /* <DEDUP_REMOVED lines=8> */
.L_x_54:
[----:B0-----:R-:W0:Y:S01]  /*e180*/  S2R R2, SR_TID.X ;  /* 0x0000000000027919 */ /* 0x001e220000002100 */
[----:B------:R-:W2:Y:S01]  /*e190*/  LDC R9, c[0x0][0x448] ;  /* 0x00011200ff097b82 */ /* 0x000ea20000000800 */
[----:B------:R-:W-:Y:S01]  /*e1a0*/  USHF.R.S32.HI UR4, URZ, 0x1f, UR36 ;  /* 0x0000001f3f047899 */ /* 0x000fe20008011424 */
[----:B-1----:R-:W1:Y:S01]  /*e1b0*/  S2R R6, SR_TID.X ;  /* 0x0000000000067919 */ /* 0x002e620000002100 */
[----:B------:R-:W-:Y:S02]  /*e1c0*/  ULDC.64 UR8, c[0x0][0x2d8] ;  /* 0x0000b60000087ab9 */ /* 0x000fe40000000a00 */
[----:B------:R-:W-:Y:S01]  /*e1d0*/  UIMAD UR6, UR4, UR8, URZ ;  /* 0x00000008040672a4 */ /* 0x000fe2000f8e023f */
[----:B------:R-:W3:Y:S01]  /*e1e0*/  S2R R7, SR_CTAID.Z ;  /* 0x0000000000077919 */ /* 0x000ee20000002700 */
[----:B------:R-:W-:Y:S02]  /*e1f0*/  UIMAD.WIDE.U32 UR4, UR36, UR8, URZ ;  /* 0x00000008240472a5 */ /* 0x000fe4000f8e003f */
[----:B------:R-:W-:Y:S01]  /*e200*/  UIMAD UR6, UR36, UR9, UR6 ;  /* 0x00000009240672a4 */ /* 0x000fe2000f8e0206 */
[----:B------:R-:W4:Y:S03]  /*e210*/  S2R R10, SR_CTAID.X ;  /* 0x00000000000a7919 */ /* 0x000f260000002500 */
[----:B------:R-:W-:Y:S01]  /*e220*/  UIADD3 UR5, UR5, UR6, URZ ;  /* 0x0000000605057290 */ /* 0x000fe2000fffe03f */
[----:B--2---:R-:W-:-:S02]  /*e230*/  ISETP.NE.AND P0, PT, R9, 0x1, PT ;  /* 0x000000010900780c */ /* 0x004fc40003f05270 */
[----:B0-----:R-:W-:Y:S02]  /*e240*/  SHF.R.U32.HI R0, RZ, 0x3, R2 ;  /* 0x00000003ff007819 */ /* 0x001fe40000011602 */
[----:B------:R-:W-:Y:S01]  /*e250*/  LOP3.LUT R2, R2, 0x7f, RZ, 0xc0, !PT ;  /* 0x0000007f02027812 */ /* 0x000fe200078ec0ff */
[C---:B-1----:R-:W-:Y:S01]  /*e260*/  IMAD.SHL.U32 R8, R6.reuse, 0x10, RZ ;  /* 0x0000001006087824 */ /* 0x042fe200078e00ff */
[----:B------:R-:W-:Y:S01]  /*e270*/  LOP3.LUT R11, R6, 0x7f, RZ, 0xc0, !PT ;  /* 0x0000007f060b7812 */ /* 0x000fe200078ec0ff */
[C---:B------:R-:W-:Y:S02]  /*e280*/  IMAD.SHL.U32 R3, R0.reuse, 0x80, RZ ;  /* 0x0000008000037824 */ /* 0x040fe400078e00ff */
[----:B------:R-:W-:Y:S01]  /*e290*/  IMAD.SHL.U32 R0, R0, 0x10, RZ ;  /* 0x0000001000007824 */ /* 0x000fe200078e00ff */
[----:B------:R-:W-:Y:S01]  /*e2a0*/  LOP3.LUT R8, R8, 0x30, RZ, 0xe2, !PT ;  /* 0x0000003008087812 */ /* 0x000fe200078ee2ff */
[----:B------:R-:W-:Y:S01]  /*e2b0*/  IMAD.SHL.U32 R2, R2, 0x10, RZ ;  /* 0x0000001002027824 */ /* 0x000fe200078e00ff */
[----:B---3--:R-:W-:-:S02]  /*e2c0*/  SHF.R.S32.HI R5, RZ, 0x1f, R7 ;  /* 0x0000001fff057819 */ /* 0x008fc40000011407 */
[----:B------:R-:W-:Y:S02]  /*e2d0*/  LOP3.LUT R3, R8, 0x180, R3, 0xf8, !PT ;  /* 0x0000018008037812 */ /* 0x000fe400078ef803 */
[----:B------:R-:W-:Y:S02]  /*e2e0*/  LOP3.LUT R2, R2, 0x600, RZ, 0xc0, !PT ;  /* 0x0000060002027812 */ /* 0x000fe400078ec0ff */
[----:B------:R-:W-:Y:S01]  /*e2f0*/  LOP3.LUT R3, R3, 0x30, R0, 0x78, !PT ;  /* 0x0000003003037812 */ /* 0x000fe200078e7800 */
[----:B------:R-:W-:-:S05]  /*e300*/  IMAD.SHL.U32 R0, R6, 0x10, RZ ;  /* 0x0000001006007824 */ /* 0x000fca00078e00ff */
[----:B------:R-:W-:-:S04]  /*e310*/  LOP3.LUT R0, R0, 0x40, RZ, 0xc0, !PT ;  /* 0x0000004000007812 */ /* 0x000fc800078ec0ff */
[----:B------:R-:W-:Y:S02]  /*e320*/  IADD3 R0, R3, R0, R2 ;  /* 0x0000000003007210 */ /* 0x000fe40007ffe002 */
[----:B------:R-:W0:Y:S02]  /*e330*/  LDC.64 R2, c[0x0][0x2e0] ;  /* 0x0000b800ff027b82 */ /* 0x000e240000000a00 */
[----:B0-----:R-:W-:-:S04]  /*e340*/  IMAD R4, R5, R2, RZ ;  /* 0x0000000205047224 */ /* 0x001fc800078e02ff */
[C---:B------:R-:W-:Y:S02]  /*e350*/  IMAD R5, R7.reuse, R3, R4 ;  /* 0x0000000307057224 */ /* 0x040fe400078e0204 */
[----:B------:R-:W0:Y:S01]  /*e360*/  @P0 LDC R4, c[0x0][0x44c] ;  /* 0x00011300ff040b82 */ /* 0x000e220000000800 */
[----:B------:R-:W-:Y:S01]  /*e370*/  IMAD.WIDE.U32 R2, R7, R2, UR4 ;  /* 0x0000000407027e25 */ /* 0x000fe2000f8e0002 */
[----:B------:R-:W-:-:S03]  /*e380*/  ULDC.64 UR4, c[0x0][0x2d0] ;  /* 0x0000b40000047ab9 */ /* 0x000fc60000000a00 */
[----:B------:R-:W-:Y:S02]  /*e390*/  IMAD.SHL.U32 R7, R6, 0x20, RZ ;  /* 0x0000002006077824 */ /* 0x000fe400078e00ff */
[----:B------:R-:W-:Y:S01]  /*e3a0*/  IMAD.IADD R3, R3, 0x1, R5 ;  /* 0x0000000103037824 */ /* 0x000fe200078e0205 */
[----:B------:R-:W1:Y:S02]  /*e3b0*/  @P0 LDC R6, c[0x0][0x450] ;  /* 0x00011400ff060b82 */ /* 0x000e640000000800 */
[----:B------:R-:W-:-:S04]  /*e3c0*/  LOP3.LUT R7, R7, 0x60, RZ, 0xc0, !PT ;  /* 0x0000006007077812 */ /* 0x000fc800078ec0ff */
[----:B------:R-:W-:-:S05]  /*e3d0*/  LEA.HI R7, R11, R7, RZ, 0x1e ;  /* 0x000000070b077211 */ /* 0x000fca00078ff0ff */
[----:B----4-:R-:W-:-:S04]  /*e3e0*/  IMAD R7, R10, 0x80, R7 ;  /* 0x000000800a077824 */ /* 0x010fc800078e0207 */
[----:B------:R-:W-:Y:S02]  /*e3f0*/  IMAD.MOV.U32 R5, RZ, RZ, R7 ;  /* 0x000000ffff057224 */ /* 0x000fe400078e0007 */
[----:B0-----:R-:W-:-:S05]  /*e400*/  @P0 IMAD.HI.U32 R4, R7, R4, RZ ;  /* 0x0000000407040227 */ /* 0x001fca00078e00ff */
[----:B-1----:R-:W-:-:S04]  /*e410*/  @P0 SHF.R.U32.HI R5, RZ, R6, R4 ;  /* 0x00000006ff050219 */ /* 0x002fc80000011604 */
[--C-:B------:R-:W-:Y:S01]  /*e420*/  SHF.R.S32.HI R6, RZ, 0x1f, R5.reuse ;  /* 0x0000001fff067819 */ /* 0x100fe20000011405 */
[----:B------:R-:W-:Y:S02]  /*e430*/  IMAD.MOV R4, RZ, RZ, -R5 ;  /* 0x000000ffff047224 */ /* 0x000fe400078e0a05 */
[----:B------:R-:W-:-:S04]  /*e440*/  IMAD.WIDE.U32 R2, R5, UR4, R2 ;  /* 0x0000000405027c25 */ /* 0x000fc8000f8e0002 */
[----:B------:R-:W-:Y:S02]  /*e450*/  IMAD R6, R6, UR4, RZ ;  /* 0x0000000406067c24 */ /* 0x000fe4000f8e02ff */
[----:B------:R-:W-:Y:S01]  /*e460*/  IMAD R4, R9, R4, R7 ;  /* 0x0000000409047224 */ /* 0x000fe200078e0207 */
[----:B------:R-:W-:Y:S01]  /*e470*/  SHF.R.U32.HI R7, RZ, 0x2, R11 ;  /* 0x00000002ff077819 */ /* 0x000fe2000001160b */
[----:B------:R-:W-:Y:S01]  /*e480*/  IMAD R5, R5, UR5, R6 ;  /* 0x0000000505057c24 */ /* 0x000fe2000f8e0206 */
[----:B------:R-:W-:-:S03]  /*e490*/  ULDC.64 UR4, c[0x0][0x2c8] ;  /* 0x0000b20000047ab9 */ /* 0x000fc60000000a00 */
[----:B------:R-:W-:Y:S01]  /*e4a0*/  IMAD.IADD R3, R3, 0x1, R5 ;  /* 0x0000000103037824 */ /* 0x000fe200078e0205 */
[----:B------:R-:W-:Y:S01]  /*e4b0*/  SHF.R.S32.HI R5, RZ, 0x1f, R4 ;  /* 0x0000001fff057819 */ /* 0x000fe20000011404 */
[----:B------:R-:W-:-:S04]  /*e4c0*/  IMAD.WIDE.U32 R2, R4, UR4, R2 ;  /* 0x0000000404027c25 */ /* 0x000fc8000f8e0002 */
[----:B------:R-:W-:-:S04]  /*e4d0*/  IMAD R5, R5, UR4, RZ ;  /* 0x0000000405057c24 */ /* 0x000fc8000f8e02ff */
[----:B------:R-:W-:Y:S01]  /*e4e0*/  IMAD R5, R4, UR5, R5 ;  /* 0x0000000504057c24 */ /* 0x000fe2000f8e0205 */
[----:B------:R-:W-:Y:S02]  /*e4f0*/  ULDC.64 UR4, c[0x0][0x280] ;  /* 0x0000a00000047ab9 */ /* 0x000fe40000000a00 */
[----:B------:R-:W-:Y:S01]  /*e500*/  IADD3 R6, P0, R2, UR4, RZ ;  /* 0x0000000402067c10 */ /* 0x000fe2000ff1e0ff */
[----:B------:R-:W-:Y:S01]  /*e510*/  VIADD R2, R8, 0x40 ;  /* 0x0000004008027836 */ /* 0x000fe20000000000 */
[----:B------:R-:W-:Y:S02]  /*e520*/  ULDC UR4, c[0x0][0x2b8] ;  /* 0x0000ae0000047ab9 */ /* 0x000fe40000000800 */
[----:B------:R-:W-:Y:S02]  /*e530*/  IADD3.X R5, R3, UR5, R5, P0, !PT ;  /* 0x0000000503057c10 */ /* 0x000fe400087fe405 */
[----:B------:R-:W-:Y:S01]  /*e540*/  ISETP.GE.AND P0, PT, R2, UR4, PT ;  /* 0x0000000402007c0c */ /* 0x000fe2000bf06270 */
[C---:B------:R-:W-:Y:S01]  /*e550*/  VIADD R2, R8.reuse, 0x80 ;  /* 0x0000008008027836 */ /* 0x040fe20000000000 */
[----:B------:R-:W-:-:S04]  /*e560*/  ISETP.GE.AND P2, PT, R8, UR4, PT ;  /* 0x0000000408007c0c */ /* 0x000fc8000bf46270 */
[----:B------:R-:W-:Y:S01]  /*e570*/  ISETP.GE.AND P1, PT, R2, UR4, PT ;  /* 0x0000000402007c0c */ /* 0x000fe2000bf26270 */
[----:B------:R-:W-:-:S03]  /*e580*/  UMOV UR4, 0xffffffff ;  /* 0xffffffff00047882 */ /* 0x000fc60000000000 */
[----:B------:R-:W-:Y:S09]  /*e590*/  BRA.DIV UR4, `(.L_x_55) ;  /* 0x0000002604987947 */ /* 0x000ff2000b800000 */
[----:B------:R-:W0:Y:S01]  /*e5a0*/  S2R R2, SR_CTAID.X ;  /* 0x0000000000027919 */ /* 0x000e220000002500 */
[----:B------:R-:W-:Y:S02]  /*e5b0*/  ULDC UR4, c[0x0][0x288] ;  /* 0x0000a20000047ab9 */ /* 0x000fe40000000800 */
[----:B------:R-:W-:Y:S01]  /*e5c0*/  IMAD R4, R9, UR4, RZ ;  /* 0x0000000409047c24 */ /* 0x000fe2000f8e02ff */
[----:B------:R-:W1:Y:S01]  /*e5d0*/  SHFL.IDX PT, R14, R6, RZ, 0x1c1f ;  /* 0x001c1fff060e7589 */ /* 0x000e6200000e0000 */
[----:B0-----:R-:W-:-:S03]  /*e5e0*/  IMAD R7, R2, 0x80, R7 ;  /* 0x0000008002077824 */ /* 0x001fc600078e0207 */
[----:B------:R-:W0:Y:S01]  /*e5f0*/  SHFL.IDX PT, R2, R5, RZ, 0x1c1f ;  /* 0x001c1fff05027589 */ /* 0x000e2200000e0000 */
[C---:B------:R-:W-:Y:S01]  /*e600*/  VIADD R11, R7.reuse, 0x20 ;  /* 0x00000020070b7836 */ /* 0x040fe20000000000 */
[----:B------:R-:W-:-:S13]  /*e610*/  ISETP.GE.AND P4, PT, R7, R4, PT ;  /* 0x000000040700720c */ /* 0x000fda0003f86270 */
[----:B-1----:R-:W-:Y:S01]  /*e620*/  @!P4 IADD3 R10, P3, R8, R14, RZ ;  /* 0x0000000e080ac210 */ /* 0x002fe20007f7e0ff */
[----:B------:R-:W-:Y:S01]  /*e630*/  @!P4 VIADD R9, R0, UR40 ;  /* 0x000000280009cc36 */ /* 0x000fe20008000000 */
[----:B------:R-:W1:Y:S03]  /*e640*/  SHFL.IDX PT, R14, R6, 0x1, 0x1c1f ;  /* 0x003c1f00060e7f89 */ /* 0x000e6600000e0000 */
[----:B0-----:R-:W-:Y:S01]  /*e650*/  @!P4 IMAD.X R3, RZ, RZ, R2, P3 ;  /* 0x000000ffff03c224 */ /* 0x001fe200018e0602 */
[----:B------:R-:W-:Y:S01]  /*e660*/  ISETP.GE.AND P3, PT, R11, R4, PT ;  /* 0x000000040b00720c */ /* 0x000fe20003f66270 */
[----:B------:R-:W-:-:S05]  /*e670*/  @!P4 IMAD.MOV.U32 R2, RZ, RZ, R10 ;  /* 0x000000ffff02c224 */ /* 0x000fca00078e000a */
[----:B------:R-:W-:Y:S04]  /*e680*/  @!P4 LDGSTS.E.BYPASS.LTC128B.128 [R9+0x1e200], desc[UR38][R2.64], !P2 ;  /* 0x1e2000000209cfae */ /* 0x000fe8000d101d66 */
[----:B------:R-:W-:Y:S03]  /*e690*/  @!P4 LDGSTS.E.BYPASS.LTC128B.128 [R9+0x20200], desc[UR38][R2.64+0x40], !P0 ;  /* 0x202000400209cfae */ /* 0x000fe6000c101d66 */
[----:B------:R-:W-:Y:S01]  /*e6a0*/  @!P3 VIADD R21, R0, UR40 ;  /* 0x000000280015bc36 */ /* 0x000fe20008000000 */
[----:B------:R0:W-:Y:S01]  /*e6b0*/  @!P4 LDGSTS.E.BYPASS.LTC128B.128 [R9+0x22200], desc[UR38][R2.64+0x80], !P1 ;  /* 0x222000800209cfae */ /* 0x0001e2000c901d66 */
[----:B-1----:R-:W-:-:S03]  /*e6c0*/  @!P3 IADD3 R10, P4, R8, R14, RZ ;  /* 0x0000000e080ab210 */ /* 0x002fc60007f9e0ff */
[----:B0-----:R-:W0:Y:S01]  /*e6d0*/  SHFL.IDX PT, R2, R5, 0x1, 0x1c1f ;  /* 0x003c1f0005027f89 */ /* 0x001e2200000e0000 */
[----:B------:R-:W-:Y:S02]  /*e6e0*/  VIADD R9, R7, 0x40 ;  /* 0x0000004007097836 */ /* 0x000fe40000000000 */
[----:B0-----:R-:W-:Y:S02]  /*e6f0*/  @!P3 IMAD.X R14, RZ, RZ, R2, P4 ;  /* 0x000000ffff0eb224 */ /* 0x001fe400020e0602 */
[----:B------:R-:W-:Y:S02]  /*e700*/  @!P3 IMAD.MOV.U32 R2, RZ, RZ, R10 ;  /* 0x000000ffff02b224 */ /* 0x000fe400078e000a */
[----:B------:R-:W-:Y:S02]  /*e710*/  @!P3 IMAD.MOV.U32 R3, RZ, RZ, R14 ;  /* 0x000000ffff03b224 */ /* 0x000fe400078e000e */
[----:B------:R-:W0:Y:S04]  /*e720*/  SHFL.IDX PT, R14, R6, 0x2, 0x1c1f ;  /* 0x005c1f00060e7f89 */ /* 0x000e2800000e0000 */
[----:B------:R-:W-:Y:S04]  /*e730*/  @!P3 LDGSTS.E.BYPASS.LTC128B.128 [R21+0x1ea00], desc[UR38][R2.64], !P2 ;  /* 0x1ea000000215bfae */ /* 0x000fe8000d101d66 */
[----:B------:R-:W-:Y:S04]  /*e740*/  @!P3 LDGSTS.E.BYPASS.LTC128B.128 [R21+0x20a00], desc[UR38][R2.64+0x40], !P0 ;  /* 0x20a000400215bfae */ /* 0x000fe8000c101d66 */
[----:B------:R1:W-:Y:S01]  /*e750*/  @!P3 LDGSTS.E.BYPASS.LTC128B.128 [R21+0x22a00], desc[UR38][R2.64+0x80], !P1 ;  /* 0x22a000800215bfae */ /* 0x0003e2000c901d66 */
[----:B------:R-:W-:-:S03]  /*e760*/  ISETP.GE.AND P3, PT, R9, R4, PT ;  /* 0x000000040900720c */ /* 0x000fc60003f66270 */
[----:B-1----:R-:W1:Y:S10]  /*e770*/  SHFL.IDX PT, R2, R5, 0x2, 0x1c1f ;  /* 0x005c1f0005027f89 */ /* 0x002e7400000e0000 */
[----:B0-----:R-:W-:Y:S01]  /*e780*/  @!P3 IADD3 R10, P4, R8, R14, RZ ;  /* 0x0000000e080ab210 */ /* 0x001fe20007f9e0ff */
[----:B------:R-:W-:Y:S01]  /*e790*/  @!P3 VIADD R9, R0, UR40 ;  /* 0x000000280009bc36 */ /* 0x000fe20008000000 */
[----:B------:R-:W0:Y:S03]  /*e7a0*/  SHFL.IDX PT, R5, R5, 0x3, 0x1c1f ;  /* 0x007c1f0005057f89 */ /* 0x000e2600000e0000 */
[----:B-1----:R-:W-:-:S02]  /*e7b0*/  @!P3 IMAD.X R14, RZ, RZ, R2, P4 ;  /* 0x000000ffff0eb224 */ /* 0x002fc400020e0602 */
[----:B------:R-:W-:Y:S02]  /*e7c0*/  @!P3 IMAD.MOV.U32 R2, RZ, RZ, R10 ;  /* 0x000000ffff02b224 */ /* 0x000fe400078e000a */
[----:B------:R-:W-:Y:S02]  /*e7d0*/  @!P3 IMAD.MOV.U32 R3, RZ, RZ, R14 ;  /* 0x000000ffff03b224 */ /* 0x000fe400078e000e */
[----:B------:R1:W2:Y:S04]  /*e7e0*/  SHFL.IDX PT, R14, R6, 0x3, 0x1c1f ;  /* 0x007c1f00060e7f89 */ /* 0x0002a800000e0000 */
[----:B------:R1:W-:Y:S04]  /*e7f0*/  @!P3 LDGSTS.E.BYPASS.LTC128B.128 [R9+0x1f200], desc[UR38][R2.64], !P2 ;  /* 0x1f2000000209bfae */ /* 0x0003e8000d101d66 */
[----:B------:R1:W-:Y:S04]  /*e800*/  @!P3 LDGSTS.E.BYPASS.LTC128B.128 [R9+0x21200], desc[UR38][R2.64+0x40], !P0 ;  /* 0x212000400209bfae */ /* 0x0003e8000c101d66 */
[----:B0-----:R1:W-:Y:S02]  /*e810*/  @!P3 LDGSTS.E.BYPASS.LTC128B.128 [R9+0x23200], desc[UR38][R2.64+0x80], !P1 ;  /* 0x232000800209bfae */ /* 0x0013e4000c901d66 */
.L_x_115:
[----:B------:R-:W-:Y:S01]  /*e820*/  VIADD R7, R7, 0x60 ;  /* 0x0000006007077836 */ /* 0x000fe20000000000 */
[----:B------:R-:W-:Y:S04]  /*e830*/  BSSY B0, `(.L_x_56) ;  /* 0x000000c000007945 */ /* 0x000fe80003800000 */
[----:B------:R-:W-:-:S13]  /*e840*/  ISETP.GE.AND P3, PT, R7, R4, PT ;  /* 0x000000040700720c */ /* 0x000fda0003f66270 */
[----:B------:R-:W-:Y:S05]  /*e850*/  @P3 BRA `(.L_x_57) ;  /* 0x0000000000243947 */ /* 0x000fea0003800000 */
[----:B-12---:R-:W-:-:S05]  /*e860*/  IADD3 R2, P3, R8, R14, RZ ;  /* 0x0000000e08027210 */ /* 0x006fca0007f7e0ff */
[----:B------:R-:W-:Y:S02]  /*e870*/  IMAD.X R3, RZ, RZ, R5, P3 ;  /* 0x000000ffff037224 */ /* 0x000fe400018e0605 */
[----:B------:R-:W-:-:S05]  /*e880*/  VIADD R5, R0, UR40 ;  /* 0x0000002800057c36 */ /* 0x000fca0008000000 */
[----:B------:R-:W-:Y:S01]  /*e890*/  @!PT LDS RZ, [RZ] ;  /* 0x00000000fffff984 */ /* 0x000fe20000000800 */
[----:B------:R-:W-:Y:S01]  /*e8a0*/  @!PT LDS RZ, [RZ] ;  /* 0x00000000fffff984 */ /* 0x000fe20000000800 */
[----:B------:R-:W-:Y:S01]  /*e8b0*/  @!PT LDS RZ, [RZ] ;  /* 0x00000000fffff984 */ /* 0x000fe20000000800 */
[----:B------:R0:W-:Y:S04]  /*e8c0*/  LDGSTS.E.BYPASS.LTC128B.128 [R5+0x1fa00], desc[UR38][R2.64], !P2 ;  /* 0x1fa0000002057fae */ /* 0x0001e8000d101d66 */
[----:B------:R0:W-:Y:S04]  /*e8d0*/  LDGSTS.E.BYPASS.LTC128B.128 [R5+0x21a00], desc[UR38][R2.64+0x40], !P0 ;  /* 0x21a0004002057fae */ /* 0x0001e8000c101d66 */
[----:B------:R0:W-:Y:S02]  /*e8e0*/  LDGSTS.E.BYPASS.LTC128B.128 [R5+0x23a00], desc[UR38][R2.64+0x80], !P1 ;  /* 0x23a0008002057fae */ /* 0x0001e4000c901d66 */
.L_x_57:
[----:B------:R-:W-:Y:S05]  /*e8f0*/  BSYNC B0 ;  /* 0x0000000000007941 */ /* 0x000fea0003800000 */
.L_x_56:
[----:B------:R-:W-:Y:S01]  /*e900*/  NOP ;  /* 0x0000000000007918 */ /* 0x000fe20000000000 */
[----:B------:R-:W-:Y:S01]  /*e910*/  SYNCS.ARRIVE.TRANS64.RED.A0T1 RZ, [UR40+0x33400], RZ ;  /* 0x033400ffffff79a7 */ /* 0x000fe20008200428 */
[----:B------:R-:W-:Y:S01]  /*e920*/  IMAD.MOV.U32 R0, RZ, RZ, 0x1 ;  /* 0x00000001ff007424 */ /* 0x000fe200078e00ff */
[----:B------:R-:W-:Y:S04]  /*e930*/  ARRIVES.LDGSTSBAR.64.TRANSCNT [UR40+0x33400] ;  /* 0x03340000ff0079b0 */ /* 0x000fe80008000aa8 */
[----:B------:R-:W-:Y:S01]  /*e940*/  SHF.L.U32 R0, R0, 0x1f, RZ ;  /* 0x0000001f00007819 */ /* 0x000fe200000006ff */
[----:B------:R-:W-:Y:S01]  /*e950*/  NOP ;  /* 0x0000000000007918 */ /* 0x000fe20000000000 */
[----:B01----:R-:W3:Y:S01]  /*e960*/  LDL R3, [R1] ;  /* 0x0000000001037983 */ /* 0x003ee20000100800 */
[----:B------:R-:W-:Y:S01]  /*e970*/  SYNCS.ARRIVE.TRANS64.A1T0 RZ, [UR40+0x33400], RZ ;  /* 0x033400ffffff79a7 */ /* 0x000fe20008100028 */
[----:B------:R-:W-:Y:S01]  /*e980*/  VIADD R2, R17, 0xfffffffe ;  /* 0xfffffffe11027836 */ /* 0x000fe20000000000 */
[----:B------:R-:W0:Y:S04]  /*e990*/  SYNCS.PHASECHK.TRANS64.TRYWAIT P0, [UR40+0x33420], R0 ;  /* 0x03342000ff0075a7 */ /* 0x000e280008000168 */
[----:B---3--:R-:W-:Y:S01]  /*e9a0*/  ISETP.GE.AND P1, PT, R2, R3, PT ;  /* 0x000000030200720c */ /* 0x008fe20003f26270 */
[----:B0-----:R-:W-:-:S12]  /*e9b0*/  @!P0 BRA `(.L_x_58) ;  /* 0x0000002400e08947 */ /* 0x001fd80003800000 */
.L_x_116:
[----:B--2---:R-:W-:Y:S01]  /*e9c0*/  IMAD.MOV.U32 R14, RZ, RZ, 0x1 ;  /* 0x00000001ff0e7424 */ /* 0x004fe200078e00ff */
[----:B------:R-:W-:Y:S06]  /*e9d0*/  @!P1 BRA `(.L_x_59) ;  /* 0x0000001000a09947 */ /* 0x000fec0003800000 */
[----:B0-----:R-:W2:Y:S01]  /*e9e0*/  LDL R3, [R1+0x10] ;  /* 0x0000100001037983 */ /* 0x001ea20000100800 */
[----:B------:R-:W0:Y:S01]  /*e9f0*/  S2R R4, SR_TID.X ;  /* 0x0000000000047919 */ /* 0x000e220000002100 */
[----:B------:R-:W-:Y:S01]  /*ea00*/  IMAD.MOV.U32 R0, RZ, RZ, 0x1 ;  /* 0x00000001ff007424 */ /* 0x000fe200078e00ff */
[----:B0-----:R-:W-:Y:S02]  /*ea10*/  LOP3.LUT R21, R4, 0x1f, RZ, 0xc0, !PT ;  /* 0x0000001f04157812 */ /* 0x001fe400078ec0ff */
[C---:B--2---:R-:W-:Y:S02]  /*ea20*/  LOP3.LUT R20, R3.reuse, 0x1, RZ, 0xfc, !PT ;  /* 0x0000000103147812 */ /* 0x044fe400078efcff */
[----:B------:R-:W-:Y:S01]  /*ea30*/  LOP3.LUT R15, R3, 0x2, RZ, 0xfc, !PT ;  /* 0x00000002030f7812 */ /* 0x000fe200078efcff */
[----:B------:R-:W-:-:S07]  /*ea40*/  IMAD.MOV.U32 R3, RZ, RZ, RZ ;  /* 0x000000ffff037224 */ /* 0x000fce00078e00ff */
.L_x_80:
[----:B------:R-:W-:Y:S01]  /*ea50*/  LOP3.LUT P1, RZ, R18, 0x2, RZ, 0xc0, !PT ;  /* 0x0000000212ff7812 */ /* 0x000fe2000782c0ff */
[----:B------:R-:W-:Y:S01]  /*ea60*/  VIADD R13, R3, 0x1 ;  /* 0x00000001030d7836 */ /* 0x000fe20000000000 */
[----:B------:R-:W-:Y:S04]  /*ea70*/  BSSY B0, `(.L_x_60) ;  /* 0x0000098000007945 */ /* 0x000fe80003800000 */
[----:B------:R-:W-:-:S04]  /*ea80*/  ISETP.NE.AND P0, PT, R13, 0x2, PT ;  /* 0x000000020d00780c */ /* 0x000fc80003f05270 */
[----:B------:R-:W-:Y:S02]  /*ea90*/  SEL R5, RZ, 0x1, P0 ;  /* 0x00000001ff057807 */ /* 0x000fe40000000000 */
[----:B------:R-:W-:Y:S02]  /*eaa0*/  SEL R13, R13, RZ, P0 ;  /* 0x000000ff0d0d7207 */ /* 0x000fe40000000000 */
[----:B------:R-:W-:Y:S01]  /*eab0*/  LOP3.LUT R14, R0, R5, RZ, 0x3c, !PT ;  /* 0x00000005000e7212 */ /* 0x000fe200078e3cff */
[----:B0-----:R-:W-:Y:S06]  /*eac0*/  @!P1 BRA `(.L_x_61) ;  /* 0x0000000800489947 */ /* 0x001fec0003800000 */
[----:B------:R-:W-:Y:S01]  /*ead0*/  LOP3.LUT P1, RZ, R18, 0x1, RZ, 0xc0, !PT ;  /* 0x0000000112ff7812 */ /* 0x000fe2000782c0ff */
[----:B------:R-:W-:-:S12]  /*eae0*/  IMAD.MOV.U32 R6, RZ, RZ, R2 ;  /* 0x000000ffff067224 */ /* 0x000fd800078e0002 */
[----:B------:R-:W-:Y:S05]  /*eaf0*/  @!P1 BRA `(.L_x_62) ;  /* 0x00000000004c9947 */ /* 0x000fea0003800000 */
[----:B------:R-:W2:Y:S01]  /*eb00*/  LDL R8, [R1+0x4] ;  /* 0x0000040001087983 */ /* 0x000ea20000100800 */
[----:B------:R-:W0:Y:S01]  /*eb10*/  LDC R7, c[0x0][0x43c] ;  /* 0x00010f00ff077b82 */ /* 0x000e220000000800 */
[----:B------:R-:W-:-:S07]  /*eb20*/  ULDC.64 UR4, c[0x0][0x428] ;  /* 0x00010a0000047ab9 */ /* 0x000fce0000000a00 */
[----:B------:R-:W1:Y:S01]  /*eb30*/  LDC.64 R16, c[0x0][0x418] ;  /* 0x00010600ff107b82 */ /* 0x000e620000000a00 */
[----:B0-----:R-:W-:-:S13]  /*eb40*/  ISETP.NE.AND P0, PT, R7, 0x1, PT ;  /* 0x000000010700780c */ /* 0x001fda0003f05270 */
[----:B------:R-:W0:Y:S02]  /*eb50*/  @P0 LDC.64 R4, c[0x0][0x440] ;  /* 0x00011000ff040b82 */ /* 0x000e240000000a00 */
[----:B0-----:R-:W-:-:S04]  /*eb60*/  @P0 IMAD.HI.U32 R6, R2, R4, RZ ;  /* 0x0000000402060227 */ /* 0x001fc800078e00ff */
[----:B------:R-:W-:Y:S01]  /*eb70*/  IMAD.MOV.U32 R4, RZ, RZ, R2 ;  /* 0x000000ffff047224 */ /* 0x000fe200078e0002 */
[----:B------:R-:W-:-:S04]  /*eb80*/  @P0 SHF.R.U32.HI R4, RZ, R5, R6 ;  /* 0x00000005ff040219 */ /* 0x000fc80000011606 */
[--C-:B------:R-:W-:Y:S01]  /*eb90*/  SHF.R.S32.HI R5, RZ, 0x1f, R4.reuse ;  /* 0x0000001fff057819 */ /* 0x100fe20000011404 */
[----:B------:R-:W-:-:S04]  /*eba0*/  IMAD.MOV R6, RZ, RZ, -R4 ;  /* 0x000000ffff067224 */ /* 0x000fc800078e0a04 */
[----:B------:R-:W-:Y:S02]  /*ebb0*/  IMAD R6, R7, R6, R2 ;  /* 0x0000000607067224 */ /* 0x000fe400078e0202 */
[----:B------:R-:W-:-:S03]  /*ebc0*/  IMAD.WIDE.U32 R4, R19, UR4, R4 ;  /* 0x0000000413047c25 */ /* 0x000fc6000f8e0004 */
[----:B-1----:R-:W-:Y:S01]  /*ebd0*/  LEA R16, P0, R4, R16, 0x2 ;  /* 0x0000001004107211 */ /* 0x002fe200078010ff */
[----:B--2---:R-:W-:-:S04]  /*ebe0*/  IMAD R7, R8, UR4, RZ ;  /* 0x0000000408077c24 */ /* 0x004fc8000f8e02ff */
[----:B------:R-:W-:-:S04]  /*ebf0*/  IMAD R7, R19, UR5, R7 ;  /* 0x0000000513077c24 */ /* 0x000fc8000f8e0207 */
[----:B------:R-:W-:-:S05]  /*ec00*/  IMAD.IADD R7, R7, 0x1, R5 ;  /* 0x0000000107077824 */ /* 0x000fca00078e0205 */
[----:B------:R-:W-:-:S05]  /*ec10*/  LEA.HI.X R17, R4, R17, R7, 0x2, P0 ;  /* 0x0000001104117211 */ /* 0x000fca00000f1407 */
[----:B------:R0:W5:Y:S02]  /*ec20*/  LDG.E R16, desc[UR38][R16.64] ;  /* 0x0000002610107981 */ /* 0x000164000c1e1900 */
.L_x_62:
[----:B------:R-:W1:Y:S01]  /*ec30*/  S2R R4, SR_TID.X ;  /* 0x0000000000047919 */ /* 0x000e620000002100 */
[----:B------:R-:W-:Y:S02]  /*ec40*/  LEA R8, R13, UR40, 0x3 ;  /* 0x000000280d087c11 */ /* 0x000fe4000f8e18ff */
[----:B-1----:R-:W-:Y:S02]  /*ec50*/  LOP3.LUT R5, R4, 0x7f, RZ, 0xc0, !PT ;  /* 0x0000007f04057812 */ /* 0x002fe400078ec0ff */
[----:B------:R-:W-:Y:S02]  /*ec60*/  SHF.L.U32 R4, R14, 0x1f, RZ ;  /* 0x0000001f0e047819 */ /* 0x000fe400000006ff */
[----:B------:R-:W-:Y:S02]  /*ec70*/  ISETP.NE.AND P1, PT, R5, RZ, PT ;  /* 0x000000ff0500720c */ /* 0x000fe40003f25270 */
[----:B------:R-:W1:Y:S02]  /*ec80*/  SYNCS.PHASECHK.TRANS64.TRYWAIT P0, [R8+URZ+0x33480], R4 ;  /* 0x03348004080075a7 */ /* 0x000e64000800017f */
[----:B-1----:R-:W-:Y:S09]  /*ec90*/  @!P0 BRA `(.L_x_63) ;  /* 0x0000002400408947 */ /* 0x002ff20003800000 */
.L_x_117:
[----:B------:R-:W-:Y:S04]  /*eca0*/  BSSY B1, `(.L_x_64) ;  /* 0x0000007000017945 */ /* 0x000fe80003800000 */
[----:B------:R-:W-:Y:S05]  /*ecb0*/  @P1 BRA `(.L_x_65) ;  /* 0x0000000000141947 */ /* 0x000fea0003800000 */
[----:B------:R-:W-:Y:S01]  /*ecc0*/  ISETP.NE.AND P0, PT, R21, RZ, PT ;  /* 0x000000ff1500720c */ /* 0x000fe20003f05270 */
[----:B------:R-:W-:-:S04]  /*ecd0*/  IMAD.MOV.U32 R5, RZ, RZ, 0x7800 ;  /* 0x00007800ff057424 */ /* 0x000fc800078e00ff */
[----:B------:R2:W-:Y:S08]  /*ece0*/  SYNCS.ARRIVE.TRANS64 RZ, [R8+URZ+0x33470], R5 ;  /* 0x0334700508ff79a7 */ /* 0x0005f0000800003f */
[----:B------:R-:W-:Y:S05]  /*ecf0*/  @!P0 BRA `(.L_x_65) ;  /* 0x0000000000048947 */ /* 0x000fea0003800000 */
[----:B------:R-:W-:Y:S01]  /*ed00*/  BPT.TRAP 0x1 ;  /* 0x000000040000795c */ /* 0x000fe20000300000 */
.L_x_65:
[----:B------:R-:W-:Y:S05]  /*ed10*/  BSYNC B1 ;  /* 0x0000000000017941 */ /* 0x000fea0003800000 */
.L_x_64:
[----:B------:R-:W-:Y:S01]  /*ed20*/  IMAD.U32 R7, RZ, RZ, UR40 ;  /* 0x00000028ff077e24 */ /* 0x000fe2000f8e00ff */
[----:B------:R-:W-:Y:S01]  /*ed30*/  R2UR UR33, R8 ;  /* 0x00000000082172ca */ /* 0x000fe200000e0000 */
[----:B------:R-:W-:Y:S01]  /*ed40*/  IMAD R6, R6, 0xa0, RZ ;  /* 0x000000a006067824 */ /* 0x000fe200078e02ff */
[----:B------:R-:W-:Y:S01]  /*ed50*/  ULDC.64 UR6, c[0x0][0x198] ;  /* 0x0000660000067ab9 */ /* 0x000fe20000000a00 */
[----:B------:R-:W-:Y:S01]  /*ed60*/  IMAD R7, R13, 0x7800, R7 ;  /* 0x000078000d077824 */ /* 0x000fe200078e0207 */
[----:B------:R-:W-:Y:S01]  /*ed70*/  UIADD3 UR6, UP0, UR6, 0x470, URZ ;  /* 0x0000047006067890 */ /* 0x000fe2000ff1e03f */
[----:B------:R-:W-:Y:S01]  /*ed80*/  IMAD.MOV.U32 R11, RZ, RZ, RZ ;  /* 0x000000ffff0b7224 */ /* 0x000fe200078e00ff */
[----:B------:R-:W-:Y:S01]  /*ed90*/  R2UR UR35, R6 ;  /* 0x00000000062372ca */ /* 0x000fe200000e0000 */
[----:B------:R-:W-:Y:S01]  /*eda0*/  UMOV UR8, 0x0 ;  /* 0x0000000000087882 */ /* 0x000fe20000000000 */
[----:B------:R-:W-:Y:S01]  /*edb0*/  R2UR UR4, R7 ;  /* 0x00000000070472ca */ /* 0x000fe200000e0000 */
[----:B------:R-:W-:Y:S01]  /*edc0*/  UIADD3.X UR7, URZ, UR7, URZ, UP0, !UPT ;  /* 0x000000073f077290 */ /* 0x000fe200087fe43f */
[----:B------:R-:W-:Y:S01]  /*edd0*/  R2UR UR34, R11 ;  /* 0x000000000b2272ca */ /* 0x000fe200000e0000 */
[----:B------:R-:W-:Y:S01]  /*ede0*/  UMOV UR9, 0x14f00000 ;  /* 0x14f0000000097882 */ /* 0x000fe20000000000 */
[----:B------:R-:W-:Y:S01]  /*edf0*/  PLOP3.LUT P0, PT, PT, PT, PT, 0x80, 0x0 ;  /* 0x000000000000781c */ /* 0x000fe20003f0f070 */
[----:B------:R-:W-:-:S08]  /*ee00*/  UIADD3 UR33, UR33, 0x33470, URZ ;  /* 0x0003347021217890 */ /* 0x000fd0000fffe03f */
[----:B------:R-:W-:-:S12]  /*ee10*/  UIADD3 UR32, UR4, 0xf200, URZ ;  /* 0x0000f20004207890 */ /* 0x000fd8000fffe03f */
.L_x_66:
[----:B------:R-:W-:-:S13]  /*ee20*/  @P0 ELECT P2, URZ, PT ;  /* 0x00000000003f082f */ /* 0x000fda0003840000 */
[----:B-----5:R-:W-:Y:S02]  /*ee30*/  @P2 R2UR UR37, R16 ;  /* 0x00000000102522ca */ /* 0x020fe400000e0000 */
[----:B------:R-:W-:-:S11]  /*ee40*/  @P2 PLOP3.LUT P0, PT, P2, PT, PT, 0x8, 0x0 ;  /* 0x000000000000281c */ /* 0x000fd6000170e170 */
[----:B------:R3:W-:Y:S01]  /*ee50*/  UTMALDG.4D [UR32], [UR6], desc[UR8] ;  /* 0x00000820060075b4 */ /* 0x0007e20008019000 */
[----:B------:R-:W-:Y:S01]  /*ee60*/  PLOP3.LUT P2, PT, PT, PT, PT, 0x8, 0x0 ;  /* 0x000000000000781c */ /* 0x000fe20003f4e170 */
[----:B---3--:R-:W-:-:S12]  /*ee70*/  @P0 BRA.U.ANY `(.L_x_66) ;  /* 0xfffffffd00e80947 */ /* 0x008fd8000393ffff */
[----:B------:R-:W-:Y:S01]  /*ee80*/  IMAD.MOV.U32 R10, RZ, RZ, 0x40 ;  /* 0x00000040ff0a7424 */ /* 0x000fe200078e00ff */
[----:B------:R-:W-:Y:S01]  /*ee90*/  R2UR UR11, R6 ;  /* 0x00000000060b72ca */ /* 0x000fe200000e0000 */
[----:B------:R-:W-:Y:S01]  /*eea0*/  UIADD3 UR8, UR4, 0x11a00, URZ ;  /* 0x00011a0004087890 */ /* 0x000fe2000fffe03f */
[----:B------:R-:W-:Y:S01]  /*eeb0*/  PLOP3.LUT P0, PT, PT, PT, PT, 0x80, 0x0 ;  /* 0x000000000000781c */ /* 0x000fe20003f0f070 */
[----:B------:R-:W-:Y:S01]  /*eec0*/  UMOV UR14, 0x0 ;  /* 0x00000000000e7882 */ /* 0x000fe20000000000 */
[----:B------:R-:W-:Y:S01]  /*eed0*/  R2UR UR10, R10 ;  /* 0x000000000a0a72ca */ /* 0x000fe200000e0000 */
[----:B------:R-:W-:-:S14]  /*eee0*/  UMOV UR15, 0x14f00000 ;  /* 0x14f00000000f7882 */ /* 0x000fdc0000000000 */
.L_x_67:
[----:B------:R-:W-:-:S13]  /*eef0*/  @P0 ELECT P2, URZ, PT ;  /* 0x00000000003f082f */ /* 0x000fda0003840000 */
[----:B------:R-:W-:Y:S01]  /*ef00*/  @P2 R2UR UR13, R16 ;  /* 0x00000000100d22ca */ /* 0x000fe200000e0000 */
[----:B------:R-:W-:Y:S01]  /*ef10*/  UMOV UR9, UR33 ;  /* 0x0000002100097c82 */ /* 0x000fe20008000000 */
[----:B------:R-:W-:Y:S01]  /*ef20*/  UMOV UR12, UR36 ;  /* 0x00000024000c7c82 */ /* 0x000fe20008000000 */
[----:B------:R-:W-:-:S10]  /*ef30*/  @P2 PLOP3.LUT P0, PT, P2, PT, PT, 0x8, 0x0 ;  /* 0x000000000000281c */ /* 0x000fd4000170e170 */
[----:B------:R3:W-:Y:S01]  /*ef40*/  UTMALDG.4D [UR8], [UR6], desc[UR14] ;  /* 0x00000e08060075b4 */ /* 0x0007e20008019000 */
[----:B------:R-:W-:Y:S02]  /*ef50*/  PLOP3.LUT P2, PT, PT, PT, PT, 0x8, 0x0 ;  /* 0x000000000000781c */ /* 0x000fe40003f4e170 */
[----:B---3--:R-:W-:Y:S11]  /*ef60*/  @P0 BRA.U.ANY `(.L_x_67) ;  /* 0xfffffffd00e00947 */ /* 0x008ff6000393ffff */
[----:B------:R-:W-:Y:S01]  /*ef70*/  IMAD.MOV.U32 R9, RZ, RZ, 0x80 ;  /* 0x00000080ff097424 */ /* 0x000fe200078e00ff */
[----:B------:R-:W-:Y:S01]  /*ef80*/  R2UR UR11, R6 ;  /* 0x00000000060b72ca */ /* 0x000fe200000e0000 */
[----:B------:R-:W-:Y:S01]  /*ef90*/  UIADD3 UR8, UR4, 0x14200, URZ ;  /* 0x0001420004087890 */ /* 0x000fe2000fffe03f */
[----:B------:R-:W-:Y:S01]  /*efa0*/  PLOP3.LUT P0, PT, PT, PT, PT, 0x80, 0x0 ;  /* 0x000000000000781c */ /* 0x000fe20003f0f070 */
[----:B------:R-:W-:Y:S01]  /*efb0*/  UMOV UR5, 0x14f00000 ;  /* 0x14f0000000057882 */ /* 0x000fe20000000000 */
[----:B------:R-:W-:Y:S01]  /*efc0*/  R2UR UR10, R9 ;  /* 0x00000000090a72ca */ /* 0x000fe200000e0000 */
[----:B------:R-:W-:-:S14]  /*efd0*/  UMOV UR4, 0x0 ;  /* 0x0000000000047882 */ /* 0x000fdc0000000000 */
.L_x_68:
        /* <DEDUP_REMOVED lines=8> */
[----:B------:R-:W3:Y:S02]  /*f060*/  SYNCS.PHASECHK.TRANS64.TRYWAIT P0, [R8+URZ+0x33440], R4 ;  /* 0x03344004080075a7 */ /* 0x000ee4000800017f */
[----:B---3--:R-:W-:Y:S05]  /*f070*/  @!P0 BRA `(.L_x_69) ;  /* 0x00000020005c8947 */ /* 0x008fea0003800000 */
.L_x_118:
[----:B------:R-:W-:Y:S01]  /*f080*/  BSSY B1, `(.L_x_70) ;  /* 0x0000009000017945 */ /* 0x000fe20003800000 */
[----:B-1-3--:R-:W-:Y:S02]  /*f090*/  IMAD.MOV.U32 R4, RZ, RZ, 0x0 ;  /* 0x00000000ff047424 */ /* 0x00afe400078e00ff */
[----:B--2---:R-:W-:Y:S01]  /*f0a0*/  IMAD.MOV.U32 R5, RZ, RZ, 0x14f00000 ;  /* 0x14f00000ff057424 */ /* 0x004fe200078e00ff */
[----:B------:R-:W-:Y:S06]  /*f0b0*/  @P1 BRA `(.L_x_71) ;  /* 0x0000000000141947 */ /* 0x000fec0003800000 */
[----:B------:R-:W-:Y:S01]  /*f0c0*/  ISETP.NE.AND P0, PT, R21, RZ, PT ;  /* 0x000000ff1500720c */ /* 0x000fe20003f05270 */
[----:B------:R-:W-:-:S04]  /*f0d0*/  IMAD.MOV.U32 R12, RZ, RZ, 0x7800 ;  /* 0x00007800ff0c7424 */ /* 0x000fc800078e00ff */
[----:B------:R1:W-:Y:S08]  /*f0e0*/  SYNCS.ARRIVE.TRANS64 RZ, [R8+URZ+0x33430], R12 ;  /* 0x0334300c08ff79a7 */ /* 0x0003f0000800003f */
[----:B------:R-:W-:Y:S05]  /*f0f0*/  @!P0 BRA `(.L_x_71) ;  /* 0x0000000000048947 */ /* 0x000fea0003800000 */
[----:B------:R-:W-:Y:S01]  /*f100*/  BPT.TRAP 0x1 ;  /* 0x000000040000795c */ /* 0x000fe20000300000 */
.L_x_71:
[----:B------:R-:W-:Y:S05]  /*f110*/  BSYNC B1 ;  /* 0x0000000000017941 */ /* 0x000fea0003800000 */
.L_x_70:
[----:B------:R-:W-:Y:S01]  /*f120*/  R2UR UR4, R7 ;  /* 0x00000000070472ca */ /* 0x000fe200000e0000 */
[----:B------:R-:W-:Y:S01]  /*f130*/  ULDC.64 UR6, c[0x0][0x198] ;  /* 0x0000660000067ab9 */ /* 0x000fe20000000a00 */
[----:B------:R-:W-:Y:S01]  /*f140*/  R2UR UR9, R8 ;  /* 0x00000000080972ca */ /* 0x000fe200000e0000 */
[----:B------:R-:W-:Y:S01]  /*f150*/  UIADD3 UR6, UP0, UR6, 0x370, URZ ;  /* 0x0000037006067890 */ /* 0x000fe2000ff1e03f */
[----:B------:R-:W-:Y:S02]  /*f160*/  R2UR UR10, R11 ;  /* 0x000000000b0a72ca */ /* 0x000fe400000e0000 */
[----:B------:R-:W-:Y:S01]  /*f170*/  R2UR UR14, R4 ;  /* 0x00000000040e72ca */ /* 0x000fe200000e0000 */
[----:B------:R-:W-:Y:S01]  /*f180*/  UIADD3.X UR7, URZ, UR7, URZ, UP0, !UPT ;  /* 0x000000073f077290 */ /* 0x000fe200087fe43f */
[----:B------:R-:W-:Y:S02]  /*f190*/  R2UR UR15, R5 ;  /* 0x00000000050f72ca */ /* 0x000fe400000e0000 */
[----:B------:R-:W-:-:S02]  /*f1a0*/  R2UR UR11, R6 ;  /* 0x00000000060b72ca */ /* 0x000fc400000e0000 */
[----:B------:R-:W-:Y:S01]  /*f1b0*/  PLOP3.LUT P0, PT, PT, PT, PT, 0x80, 0x0 ;  /* 0x000000000000781c */ /* 0x000fe20003f0f070 */
[----:B------:R-:W-:Y:S02]  /*f1c0*/  UIADD3 UR8, UR4, 0x24200, URZ ;  /* 0x0002420004087890 */ /* 0x000fe4000fffe03f */
[----:B------:R-:W-:-:S12]  /*f1d0*/  UIADD3 UR9, UR9, 0x33430, URZ ;  /* 0x0003343009097890 */ /* 0x000fd8000fffe03f */
.L_x_72:
[----:B------:R-:W-:-:S13]  /*f1e0*/  @P0 ELECT P1, URZ, PT ;  /* 0x00000000003f082f */ /* 0x000fda0003820000 */
[----:B------:R-:W-:Y:S01]  /*f1f0*/  @P1 R2UR UR13, R16 ;  /* 0x00000000100d12ca */ /* 0x000fe200000e0000 */
[----:B------:R-:W-:Y:S01]  /*f200*/  UMOV UR12, UR36 ;  /* 0x00000024000c7c82 */ /* 0x000fe20008000000 */
[----:B------:R-:W-:-:S11]  /*f210*/  @P1 PLOP3.LUT P0, PT, P1, PT, PT, 0x8, 0x0 ;  /* 0x000000000000181c */ /* 0x000fd60000f0e170 */
[----:B------:R2:W-:Y:S01]  /*f220*/  UTMALDG.4D [UR8], [UR6], desc[UR14] ;  /* 0x00000e08060075b4 */ /* 0x0005e20008019000 */
[----:B------:R-:W-:Y:S01]  /*f230*/  PLOP3.LUT P1, PT, PT, PT, PT, 0x8, 0x0 ;  /* 0x000000000000781c */ /* 0x000fe20003f2e170 */
[----:B--2---:R-:W-:-:S12]  /*f240*/  @P0 BRA.U.ANY `(.L_x_72) ;  /* 0xfffffffd00e40947 */ /* 0x004fd8000393ffff */
[----:B------:R-:W-:Y:S01]  /*f250*/  R2UR UR10, R10 ;  /* 0x000000000a0a72ca */ /* 0x000fe200000e0000 */
[----:B------:R-:W-:Y:S01]  /*f260*/  UIADD3 UR8, UR4, 0x26a00, URZ ;  /* 0x00026a0004087890 */ /* 0x000fe2000fffe03f */
[----:B------:R-:W-:Y:S02]  /*f270*/  R2UR UR14, R4 ;  /* 0x00000000040e72ca */ /* 0x000fe400000e0000 */
[----:B------:R-:W-:Y:S02]  /*f280*/  R2UR UR15, R5 ;  /* 0x00000000050f72ca */ /* 0x000fe400000e0000 */
[----:B------:R-:W-:Y:S02]  /*f290*/  R2UR UR11, R6 ;  /* 0x00000000060b72ca */ /* 0x000fe400000e0000 */
[----:B------:R-:W-:-:S13]  /*f2a0*/  PLOP3.LUT P0, PT, PT, PT, PT, 0x80, 0x0 ;  /* 0x000000000000781c */ /* 0x000fda0003f0f070 */
.L_x_73:
        /* <DEDUP_REMOVED lines=13> */
.L_x_74:
[----:B------:R-:W-:-:S13]  /*f380*/  @P0 ELECT P1, URZ, PT ;  /* 0x00000000003f082f */ /* 0x000fda0003820000 */
[----:B------:R-:W-:Y:S01]  /*f390*/  @P1 R2UR UR13, R16 ;  /* 0x00000000100d12ca */ /* 0x000fe200000e0000 */
[----:B------:R-:W-:Y:S01]  /*f3a0*/  UMOV UR12, UR36 ;  /* 0x00000024000c7c82 */ /* 0x000fe20008000000 */
[----:B------:R-:W-:-:S11]  /*f3b0*/  @P1 PLOP3.LUT P0, PT, P1, PT, PT, 0x8, 0x0 ;  /* 0x000000000000181c */ /* 0x000fd60000f0e170 */
[----:B------:R2:W-:Y:S01]  /*f3c0*/  UTMALDG.4D [UR8], [UR6], desc[UR14] ;  /* 0x00000e08060075b4 */ /* 0x0005e20008019000 */
[----:B------:R-:W-:Y:S01]  /*f3d0*/  PLOP3.LUT P1, PT, PT, PT, PT, 0x8, 0x0 ;  /* 0x000000000000781c */ /* 0x000fe20003f2e170 */
[----:B--2---:R-:W-:-:S12]  /*f3e0*/  @P0 BRA.U.ANY `(.L_x_74) ;  /* 0xfffffffd00e40947 */ /* 0x004fd8000393ffff */
.L_x_61:
[----:B------:R-:W-:Y:S05]  /*f3f0*/  BSYNC B0 ;  /* 0x0000000000007941 */ /* 0x000fea0003800000 */
.L_x_60:
[----:B------:R-:W-:-:S13]  /*f400*/  ISETP.NE.AND P0, PT, R20, 0x3, PT ;  /* 0x000000031400780c */ /* 0x000fda0003f05270 */
[----:B------:R-:W-:Y:S05]  /*f410*/  @!P0 BRA `(.L_x_75) ;  /* 0x0000000000048947 */ /* 0x000fea0003800000 */
[----:B------:R-:W-:Y:S01]  /*f420*/  BPT.TRAP 0x1 ;  /* 0x000000040000795c */ /* 0x000fe20000300000 */
.L_x_75:
[----:B------:R-:W-:Y:S02]  /*f430*/  LOP3.LUT R5, R0, 0x1, RZ, 0x3c, !PT ;  /* 0x0000000100057812 */ /* 0x000fe400078e3cff */
[----:B-1----:R-:W-:Y:S02]  /*f440*/  LEA R12, R3, UR40, 0x3 ;  /* 0x00000028030c7c11 */ /* 0x002fe4000f8e18ff */
[----:B------:R-:W-:Y:S02]  /*f450*/  SHF.L.U32 R5, R5, 0x1f, RZ ;  /* 0x0000001f05057819 */ /* 0x000fe400000006ff */
[----:B------:R-:W-:Y:S02]  /*f460*/  ISETP.NE.AND P1, PT, R15, 0x3, PT ;  /* 0x000000030f00780c */ /* 0x000fe40003f25270 */
[----:B------:R-:W1:Y:S02]  /*f470*/  SYNCS.PHASECHK.TRANS64.TRYWAIT P0, [R12+URZ+0x33470], R5 ;  /* 0x033470050c0075a7 */ /* 0x000e64000800017f */
[----:B-1----:R-:W-:Y:S09]  /*f480*/  @!P0 BRA `(.L_x_76) ;  /* 0x0000001c006c8947 */ /* 0x002ff20003800000 */
.L_x_119:
[----:B------:R-:W-:Y:S05]  /*f490*/  @!P1 BRA `(.L_x_77) ;  /* 0x0000000000049947 */ /* 0x000fea0003800000 */
[----:B------:R-:W-:Y:S01]  /*f4a0*/  BPT.TRAP 0x1 ;  /* 0x000000040000795c */ /* 0x000fe20000300000 */
.L_x_77:
[----:B-1----:R-:W-:Y:S01]  /*f4b0*/  SHF.L.U32 R5, R0, 0x1f, RZ ;  /* 0x0000001f00057819 */ /* 0x002fe200000006ff */
[----:B------:R-:W-:-:S03]  /*f4c0*/  IMAD R3, R3, 0x7800, RZ ;  /* 0x0000780003037824 */ /* 0x000fc600078e02ff */
[----:B------:R-:W1:Y:S02]  /*f4d0*/  SYNCS.PHASECHK.TRANS64.TRYWAIT P0, [R12+URZ+0x33460], R5 ;  /* 0x033460050c0075a7 */ /* 0x000e64000800017f */
[----:B-1----:R-:W-:Y:S05]  /*f4e0*/  @!P0 BRA `(.L_x_78) ;  /* 0x0000001c00688947 */ /* 0x002fea0003800000 */
.L_x_120:
[----:B------:R-:W2:Y:S04]  /*f4f0*/  LDL R0, [R1+0x8] ;  /* 0x0000080001007983 */ /* 0x000ea80000100800 */
[----:B------:R-:W3:Y:S01]  /*f500*/  LDL R10, [R1+0xc] ;  /* 0x00000c00010a7983 */ /* 0x000ee20000100800 */
[----:B------:R-:W-:Y:S05]  /*f510*/  WARPSYNC.ALL ;  /* 0x0000000000007948 */ /* 0x000fea0003800000 */
[----:B--2---:R-:W-:-:S02]  /*f520*/  LOP3.LUT R0, R3, R0, RZ, 0xfc, !PT ;  /* 0x0000000003007212 */ /* 0x004fc400078efcff */
[----:B---3--:R-:W-:-:S03]  /*f530*/  LOP3.LUT R3, R3, R10, RZ, 0xfc, !PT ;  /* 0x0000000a03037212 */ /* 0x008fc600078efcff */
[----:B-1----:R-:W1:Y:S02]  /*f540*/  LDSM.16.MT88.4 R4, [R0+UR40+0xf200] ;  /* 0x00f200280004783b */ /* 0x002e640008004200 */
[----:B------:R-:W-:Y:S01]  /*f550*/  VIADD R3, R3, UR40 ;  /* 0x0000002803037c36 */ /* 0x000fe20008000000 */
[C-C-:B-1----:R-:W-:Y:S02]  /*f560*/  PRMT R8, R4.reuse, 0x6420, R5.reuse ;  /* 0x0000642004087816 */ /* 0x142fe40000000005 */
[----:B------:R-:W-:Y:S02]  /*f570*/  PRMT R9, R4, 0x7531, R5 ;  /* 0x0000753104097816 */ /* 0x000fe40000000005 */
[C-C-:B------:R-:W-:Y:S02]  /*f580*/  PRMT R10, R6.reuse, 0x6420, R7.reuse ;  /* 0x00006420060a7816 */ /* 0x140fe40000000007 */
[----:B------:R-:W-:-:S05]  /*f590*/  PRMT R11, R6, 0x7531, R7 ;  /* 0x00007531060b7816 */ /* 0x000fca0000000007 */
[----:B------:R-:W-:Y:S04]  /*f5a0*/  STSM.16.M88.4 [R3+0x200], R8 ;  /* 0x0002000803007844 */ /* 0x000fe80000000200 */
[----:B------:R-:W1:Y:S02]  /*f5b0*/  LDSM.16.MT88.4 R4, [R0+UR40+0x11a00] ;  /* 0x011a00280004783b */ /* 0x000e640008004200 */
[C-C-:B-1----:R-:W-:Y:S02]  /*f5c0*/  PRMT R8, R4.reuse, 0x6420, R5.reuse ;  /* 0x0000642004087816 */ /* 0x142fe40000000005 */
[----:B------:R-:W-:Y:S02]  /*f5d0*/  PRMT R9, R4, 0x7531, R5 ;  /* 0x0000753104097816 */ /* 0x000fe40000000005 */
[----:B------:R-:W-:-:S02]  /*f5e0*/  PRMT R10, R6, 0x6420, R7 ;  /* 0x00006420060a7816 */ /* 0x000fc40000000007 */
        /* <DEDUP_REMOVED lines=79> */
[----:B------:R1:W-:Y:S01]  /*fae0*/  STSM.16.M88.4 [R3+0x7200], R8 ;  /* 0x0072000803007844 */ /* 0x0003e20000000200 */
[----:B------:R-:W-:Y:S01]  /*faf0*/  @!PT LDS RZ, [RZ] ;  /* 0x00000000fffff984 */ /* 0x000fe20000000800 */
[----:B------:R-:W-:Y:S01]  /*fb00*/  @!PT LDS RZ, [RZ] ;  /* 0x00000000fffff984 */ /* 0x000fe20000000800 */
[----:B------:R-:W-:Y:S01]  /*fb10*/  @!PT LDS RZ, [RZ] ;  /* 0x00000000fffff984 */ /* 0x000fe20000000800 */
[----:B------:R-:W-:Y:S01]  /*fb20*/  @!PT LDS RZ, [RZ] ;  /* 0x00000000fffff984 */ /* 0x000fe20000000800 */
[----:B------:R2:W-:Y:S06]  /*fb30*/  MEMBAR.ALL.CTA ;  /* 0x0000000000007992 */ /* 0x0005ec0000008000 */
[----:B--2---:R-:W2:Y:S01]  /*fb40*/  FENCE.VIEW.ASYNC.S ;  /* 0x00000000000073c6 */ /* 0x004ea20000000000 */
[----:B------:R-:W-:Y:S05]  /*fb50*/  @!P1 BRA `(.L_x_79) ;  /* 0x0000000000049947 */ /* 0x000fea0003800000 */
[----:B------:R-:W-:Y:S01]  /*fb60*/  BPT.TRAP 0x1 ;  /* 0x000000040000795c */ /* 0x000fe20000300000 */
.L_x_79:
[----:B-1----:R-:W3:Y:S01]  /*fb70*/  LDL R3, [R1] ;  /* 0x0000000001037983 */ /* 0x002ee20000100800 */
[----:B--2---:R-:W-:Y:S01]  /*fb80*/  SYNCS.ARRIVE.TRANS64.A1T0 RZ, [R12+URZ+0x33450], RZ ;  /* 0x033450ff0cff79a7 */ /* 0x004fe2000810003f */
[----:B------:R-:W1:Y:S02]  /*fb90*/  S2R R0, SR_TID.X ;  /* 0x0000000000007919 */ /* 0x000e640000002100 */
[----:B-1----:R-:W-:Y:S01]  /*fba0*/  LOP3.LUT R0, R0, 0x7f, RZ, 0xc0, !PT ;  /* 0x0000007f00007812 */ /* 0x002fe200078ec0ff */
[----:B------:R-:W-:Y:S03]  /*fbb0*/  BAR.SYNC.DEFER_BLOCKING 0x2, 0x80 ;  /* 0x0082000000007b1d */ /* 0x000fe60000010000 */
[----:B------:R-:W-:-:S13]  /*fbc0*/  ISETP.NE.AND P0, PT, R0, RZ, PT ;  /* 0x000000ff0000720c */ /* 0x000fda0003f05270 */
[----:B------:R-:W-:-:S05]  /*fbd0*/  @!P0 VIADD R0, R12, 0x33480 ;  /* 0x000334800c008836 */ /* 0x000fca0000000000 */
[----:B------:R-:W-:-:S04]  /*fbe0*/  @!P0 PRMT R0, RZ, 0x654, R0 ;  /* 0x00000654ff008816 */ /* 0x000fc80000000000 */
[----:B------:R1:W-:Y:S02]  /*fbf0*/  @!P0 SYNCS.ARRIVE.TRANS64.RED.A1T0 RZ, [R0+URZ], RZ ;  /* 0x000000ff00ff89a7 */ /* 0x0003e4000810043f */
[----:B-1----:R-:W-:Y:S01]  /*fc00*/  IMAD.MOV.U32 R0, RZ, RZ, R14 ;  /* 0x000000ffff007224 */ /* 0x002fe200078e000e */
[C---:B---3--:R-:W-:Y:S01]  /*fc10*/  ISETP.GT.AND P0, PT, R2.reuse, R3, PT ;  /* 0x000000030200720c */ /* 0x048fe20003f04270 */
[----:B------:R-:W-:Y:S02]  /*fc20*/  VIADD R2, R2, 0xffffffff ;  /* 0xffffffff02027836 */ /* 0x000fe40000000000 */
[----:B------:R-:W-:-:S10]  /*fc30*/  IMAD.MOV.U32 R3, RZ, RZ, R13 ;  /* 0x000000ffff037224 */ /* 0x000fd400078e000d */
[----:B------:R-:W-:Y:S05]  /*fc40*/  @P0 BRA `(.L_x_80) ;  /* 0xffffffec00800947 */ /* 0x000fea000383ffff */
[----:B------:R-:W-:Y:S05]  /*fc50*/  BRA `(.L_x_81) ;  /* 0x0000000000047947 */ /* 0x000fea0003800000 */
.L_x_59:
[----:B------:R-:W-:-:S07]  /*fc60*/  IMAD.MOV.U32 R13, RZ, RZ, RZ ;  /* 0x000000ffff0d7224 */ /* 0x000fce00078e00ff */
.L_x_81:
[----:B------:R-:W0:Y:S02]  /*fc70*/  LDL R2, [R1+0x10] ;  /* 0x0000100001027983 */ /* 0x000e240000100800 */
[----:B0-----:R-:W-:-:S04]  /*fc80*/  LOP3.LUT R0, R2, 0x1, RZ, 0xfc, !PT ;  /* 0x0000000102007812 */ /* 0x001fc800078efcff */
[----:B------:R-:W-:-:S13]  /*fc90*/  ISETP.NE.AND P0, PT, R0, 0x3, PT ;  /* 0x000000030000780c */ /* 0x000fda0003f05270 */
[----:B------:R-:W-:Y:S05]  /*fca0*/  @!P0 BRA `(.L_x_82) ;  /* 0x0000000000048947 */ /* 0x000fea0003800000 */
[----:B------:R-:W-:Y:S01]  /*fcb0*/  BPT.TRAP 0x1 ;  /* 0x000000040000795c */ /* 0x000fe20000300000 */
.L_x_82:
[----:B------:R-:W-:Y:S01]  /*fcc0*/  LOP3.LUT R0, R14, 0x1, RZ, 0x3c, !PT ;  /* 0x000000010e007812 */ /* 0x000fe200078e3cff */
[----:B------:R-:W-:Y:S01]  /*fcd0*/  BSSY B0, `(.L_x_83) ;  /* 0x0000007000007945 */ /* 0x000fe20003800000 */
[----:B------:R-:W-:Y:S02]  /*fce0*/  LEA R3, R13, UR40, 0x3 ;  /* 0x000000280d037c11 */ /* 0x000fe4000f8e18ff */
[----:B------:R-:W-:Y:S02]  /*fcf0*/  SHF.L.U32 R0, R0, 0x1f, RZ ;  /* 0x0000001f00007819 */ /* 0x000fe400000006ff */
[----:B------:R-:W-:Y:S02]  /*fd00*/  LOP3.LUT R2, R2, 0x2, RZ, 0xfc, !PT ;  /* 0x0000000202027812 */ /* 0x000fe400078efcff */
[----:B------:R-:W0:Y:S02]  /*fd10*/  SYNCS.PHASECHK.TRANS64.TRYWAIT P0, [R3+URZ+0x33470], R0 ;  /* 0x03347000030075a7 */ /* 0x000e24000800017f */
[----:B------:R-:W-:Y:S01]  /*fd20*/  ISETP.NE.AND P1, PT, R2, 0x3, PT ;  /* 0x000000030200780c */ /* 0x000fe20003f25270 */
[----:B0-----:R-:W-:-:S12]  /*fd30*/  @!P0 BRA `(.L_x_84) ;  /* 0x0000001400688947 */ /* 0x001fd80003800000 */
.L_x_121:
[----:B------:R-:W-:Y:S05]  /*fd40*/  BSYNC B0 ;  /* 0x0000000000007941 */ /* 0x000fea0003800000 */
.L_x_83:
[----:B------:R-:W-:Y:S05]  /*fd50*/  @!P1 BRA `(.L_x_85) ;  /* 0x0000000000049947 */ /* 0x000fea0003800000 */
[----:B------:R-:W-:Y:S01]  /*fd60*/  BPT.TRAP 0x1 ;  /* 0x000000040000795c */ /* 0x000fe20000300000 */
.L_x_85:
[----:B0-----:R-:W-:-:S04]  /*fd70*/  SHF.L.U32 R0, R14, 0x1f, RZ ;  /* 0x0000001f0e007819 */ /* 0x001fc800000006ff */
[----:B------:R-:W0:Y:S02]  /*fd80*/  SYNCS.PHASECHK.TRANS64.TRYWAIT P0, [R3+URZ+0x33460], R0 ;  /* 0x03346000030075a7 */ /* 0x000e24000800017f */
[----:B0-----:R-:W-:Y:S05]  /*fd90*/  @!P0 BRA `(.L_x_86) ;  /* 0x0000001400648947 */ /* 0x001fea0003800000 */
.L_x_122:
[----:B------:R-:W2:Y:S04]  /*fda0*/  LDL.LU R2, [R1+0x8] ;  /* 0x0000080001027983 */ /* 0x000ea80000300800 */
[----:B------:R-:W3:Y:S01]  /*fdb0*/  LDL.LU R8, [R1+0xc] ;  /* 0x00000c0001087983 */ /* 0x000ee20000300800 */
[----:B0-----:R-:W-:Y:S01]  /*fdc0*/  IMAD R0, R13, 0x7800, RZ ;  /* 0x000078000d007824 */ /* 0x001fe200078e02ff */
[----:B------:R-:W-:Y:S05]  /*fdd0*/  WARPSYNC.ALL ;  /* 0x0000000000007948 */ /* 0x000fea0003800000 */
[----:B--2---:R-:W-:-:S02]  /*fde0*/  LOP3.LUT R2, R0, R2, RZ, 0xfc, !PT ;  /* 0x0000000200027212 */ /* 0x004fc400078efcff */
[----:B---3--:R-:W-:-:S03]  /*fdf0*/  LOP3.LUT R0, R0, R8, RZ, 0xfc, !PT ;  /* 0x0000000800007212 */ /* 0x008fc600078efcff */
[----:B------:R-:W0:Y:S02]  /*fe00*/  LDSM.16.MT88.4 R4, [R2+UR40+0xf200] ;  /* 0x00f200280204783b */ /* 0x000e240008004200 */
[----:B------:R-:W-:Y:S01]  /*fe10*/  VIADD R0, R0, UR40 ;  /* 0x0000002800007c36 */ /* 0x000fe20008000000 */
[C-C-:B0-----:R-:W-:Y:S02]  /*fe20*/  PRMT R16, R4.reuse, 0x6420, R5.reuse ;  /* 0x0000642004107816 */ /* 0x141fe40000000005 */
[----:B------:R-:W-:Y:S02]  /*fe30*/  PRMT R17, R4, 0x7531, R5 ;  /* 0x0000753104117816 */ /* 0x000fe40000000005 */
[C-C-:B------:R-:W-:Y:S02]  /*fe40*/  PRMT R18, R6.reuse, 0x6420, R7.reuse ;  /* 0x0000642006127816 */ /* 0x140fe40000000007 */
[----:B------:R-:W-:-:S05]  /*fe50*/  PRMT R19, R6, 0x7531, R7 ;  /* 0x0000753106137816 */ /* 0x000fca0000000007 */
[----:B------:R-:W-:Y:S04]  /*fe60*/  STSM.16.M88.4 [R0+0x200], R16 ;  /* 0x0002001000007844 */ /* 0x000fe80000000200 */
[----:B------:R-:W0:Y:S02]  /*fe70*/  LDSM.16.MT88.4 R4, [R2+UR40+0x11a00] ;  /* 0x011a00280204783b */ /* 0x000e240008004200 */
[C-C-:B0-----:R-:W-:Y:S02]  /*fe80*/  PRMT R8, R4.reuse, 0x6420, R5.reuse ;  /* 0x0000642004087816 */ /* 0x141fe40000000005 */
[----:B------:R-:W-:Y:S02]  /*fe90*/  PRMT R9, R4, 0x7531, R5 ;  /* 0x0000753104097816 */ /* 0x000fe40000000005 */
[----:B------:R-:W-:-:S02]  /*fea0*/  PRMT R10, R6, 0x6420, R7 ;  /* 0x00006420060a7816 */ /* 0x000fc40000000007 */
        /* <DEDUP_REMOVED lines=85> */
[----:B-1----:R-:W1:Y:S01]  /*10400*/  FENCE.VIEW.ASYNC.S ;  /* 0x00000000000073c6 */ /* 0x002e620000000000 */
[----:B------:R-:W-:Y:S05]  /*10410*/  @!P1 BRA `(.L_x_87) ;  /* 0x0000000000049947 */ /* 0x000fea0003800000 */
[----:B------:R-:W-:Y:S01]  /*10420*/  BPT.TRAP 0x1 ;  /* 0x000000040000795c */ /* 0x000fe20000300000 */
.L_x_87:
[----:B0-----:R-:W0:Y:S01]  /*10430*/  S2R R0, SR_TID.X ;  /* 0x0000000000007919 */ /* 0x001e220000002100 */
[----:B-1----:R-:W-:Y:S01]  /*10440*/  SYNCS.ARRIVE.TRANS64.A1T0 RZ, [R3+URZ+0x33450], RZ ;  /* 0x033450ff03ff79a7 */ /* 0x002fe2000810003f */
[----:B------:R-:W-:Y:S01]  /*10450*/  IMAD.MOV.U32 R2, RZ, RZ, RZ ;  /* 0x000000ffff027224 */ /* 0x000fe200078e00ff */
[----:B0-----:R-:W-:Y:S01]  /*10460*/  LOP3.LUT R0, R0, 0x7f, RZ, 0xc0, !PT ;  /* 0x0000007f00007812 */ /* 0x001fe200078ec0ff */
[----:B------:R-:W-:Y:S03]  /*10470*/  BAR.SYNC.DEFER_BLOCKING 0x2, 0x80 ;  /* 0x0082000000007b1d */ /* 0x000fe60000010000 */
[----:B------:R-:W-:-:S13]  /*10480*/  ISETP.NE.AND P0, PT, R0, RZ, PT ;  /* 0x000000ff0000720c */ /* 0x000fda0003f05270 */
[----:B------:R-:W-:-:S05]  /*10490*/  @!P0 VIADD R0, R3, 0x33480 ;  /* 0x0003348003008836 */ /* 0x000fca0000000000 */
[----:B------:R-:W-:-:S04]  /*104a0*/  @!P0 PRMT R0, RZ, 0x654, R0 ;  /* 0x00000654ff008816 */ /* 0x000fc80000000000 */
[----:B------:R0:W-:Y:S02]  /*104b0*/  @!P0 SYNCS.ARRIVE.TRANS64.RED.A1T0 RZ, [R0+URZ], RZ ;  /* 0x000000ff00ff89a7 */ /* 0x0001e4000810043f */
[----:B0-----:R-:W-:-:S05]  /*104c0*/  VIADD R0, R13, 0x1 ;  /* 0x000000010d007836 */ /* 0x001fca0000000000 */
[----:B------:R-:W-:-:S04]  /*104d0*/  ISETP.NE.AND P0, PT, R0, 0x2, PT ;  /* 0x000000020000780c */ /* 0x000fc80003f05270 */
[----:B------:R-:W-:Y:S02]  /*104e0*/  SEL R3, RZ, 0x1, P0 ;  /* 0x00000001ff037807 */ /* 0x000fe40000000000 */
[----:B------:R-:W-:Y:S02]  /*104f0*/  SEL R0, R0, RZ, P0 ;  /* 0x000000ff00007207 */ /* 0x000fe40000000000 */
[----:B------:R-:W-:-:S07]  /*10500*/  LOP3.LUT R14, R14, R3, RZ, 0x3c, !PT ;  /* 0x000000030e0e7212 */ /* 0x000fce00078e3cff */
.L_x_40:
[----:B------:R-:W0:Y:S01]  /*10510*/  S2R R4, SR_CgaCtaId ;  /* 0x0000000000047919 */ /* 0x000e220000008800 */
[----:B------:R-:W-:Y:S02]  /*10520*/  MOV R3, 0x400 ;  /* 0x0000040000037802 */ /* 0x000fe40000000f00 */
[----:B------:R-:W-:Y:S02]  /*10530*/  SHF.L.U32 R2, R2, 0x1f, RZ ;  /* 0x0000001f02027819 */ /* 0x000fe400000006ff */
[----:B0-----:R-:W-:-:S04]  /*10540*/  LEA R9, R4, R3, 0x18 ;  /* 0x0000000304097211 */ /* 0x001fc800078ec0ff */
[----:B------:R-:W0:Y:S02]  /*10550*/  SYNCS.PHASECHK.TRANS64.TRYWAIT P0, [R9+URZ+0x33420], R2 ;  /* 0x03342002090075a7 */ /* 0x000e24000800017f */
[----:B0-----:R-:W-:Y:S05]  /*10560*/  @!P0 BRA `(.L_x_88) ;  /* 0x0000000c00848947 */ /* 0x001fea0003800000 */
.L_x_123:
[----:B------:R-:W1:Y:S02]  /*10570*/  S2R R3, SR_TID.X ;  /* 0x0000000000037919 */ /* 0x000e640000002100 */
[----:B-1----:R-:W-:-:S04]  /*10580*/  SHF.R.U32.HI R3, RZ, 0x5, R3 ;  /* 0x00000005ff037819 */ /* 0x002fc80000011603 */
[----:B------:R-:W-:-:S05]  /*10590*/  LOP3.LUT R3, R3, 0x3, RZ, 0xc0, !PT ;  /* 0x0000000303037812 */ /* 0x000fca00078ec0ff */
[----:B0-----:R-:W0:Y:S02]  /*105a0*/  SHFL.IDX PT, R2, R3, RZ, 0x1f ;  /* 0x00001fff03027589 */ /* 0x001e2400000e0000 */
[----:B0-----:R-:W-:-:S13]  /*105b0*/  ISETP.NE.AND P0, PT, R2, RZ, PT ;  /* 0x000000ff0200720c */ /* 0x001fda0003f05270 */
[----:B------:R-:W-:Y:S05]  /*105c0*/  @P0 BRA `(.L_x_10) ;  /* 0x00000000009c0947 */ /* 0x000fea0003800000 */
[----:B------:R-:W-:-:S13]  /*105d0*/  ELECT P0, URZ, PT ;  /* 0x00000000003f782f */ /* 0x000fda0003800000 */
[----:B------:R-:W-:Y:S05]  /*105e0*/  @!P0 BRA `(.L_x_10) ;  /* 0x0000000000948947 */ /* 0x000fea0003800000 */
[----:B------:R-:W2:Y:S02]  /*105f0*/  LDL.LU R3, [R1+0x10] ;  /* 0x0000100001037983 */ /* 0x000ea40000300800 */
[----:B--2---:R-:W-:-:S04]  /*10600*/  LOP3.LUT R2, R3, 0x2, RZ, 0xfc, !PT ;  /* 0x0000000203027812 */ /* 0x004fc800078efcff */
[----:B------:R-:W-:-:S13]  /*10610*/  ISETP.NE.AND P0, PT, R2, 0x3, PT ;  /* 0x000000030200780c */ /* 0x000fda0003f05270 */
[----:B------:R-:W-:Y:S05]  /*10620*/  @!P0 BRA `(.L_x_89) ;  /* 0x0000000000048947 */ /* 0x000fea0003800000 */
[----:B------:R-:W-:Y:S01]  /*10630*/  BPT.TRAP 0x1 ;  /* 0x000000040000795c */ /* 0x000fe20000300000 */
.L_x_89:
[----:B------:R-:W-:Y:S01]  /*10640*/  VIADD R7, R9, 0x33440 ;  /* 0x0003344009077836 */ /* 0x000fe20000000000 */
[----:B------:R-:W-:Y:S01]  /*10650*/  SHF.L.U32 R4, R14, 0x1f, RZ ;  /* 0x0000001f0e047819 */ /* 0x000fe200000006ff */
[C---:B------:R-:W-:Y:S02]  /*10660*/  VIADD R2, R0.reuse, 0x1 ;  /* 0x0000000100027836 */ /* 0x040fe40000000000 */
[----:B------:R-:W-:-:S03]  /*10670*/  IMAD R5, R0, 0x8, R7 ;  /* 0x0000000800057824 */ /* 0x000fc600078e0207 */
[----:B------:R-:W-:Y:S01]  /*10680*/  ISETP.NE.AND P2, PT, R2, 0x2, PT ;  /* 0x000000020200780c */ /* 0x000fe20003f45270 */
[----:B------:R-:W0:Y:S03]  /*10690*/  SYNCS.PHASECHK.TRANS64.TRYWAIT P1, [R5+URZ], R4 ;  /* 0x00000004050075a7 */ /* 0x000e26000802017f */
[----:B------:R-:W-:-:S04]  /*106a0*/  SEL R3, RZ, 0x1, P2 ;  /* 0x00000001ff037807 */ /* 0x000fc80001000000 */
[----:B------:R-:W-:Y:S02]  /*106b0*/  LOP3.LUT R14, R14, R3, RZ, 0x3c, !PT ;  /* 0x000000030e0e7212 */ /* 0x000fe400078e3cff */
[----:B------:R-:W-:Y:S02]  /*106c0*/  SEL R3, R2, RZ, P2 ;  /* 0x000000ff02037207 */ /* 0x000fe40001000000 */
[----:B------:R-:W-:-:S03]  /*106d0*/  SHF.L.U32 R2, R14, 0x1f, RZ ;  /* 0x0000001f0e027819 */ /* 0x000fc600000006ff */
[----:B------:R-:W-:Y:S01]  /*106e0*/  IMAD R7, R3, 0x8, R7 ;  /* 0x0000000803077824 */ /* 0x000fe200078e0207 */
[----:B0-----:R-:W-:Y:S06]  /*106f0*/  @!P1 BRA `(.L_x_90) ;  /* 0x0000000c00349947 */ /* 0x001fec0003800000 */
.L_x_124:
[----:B------:R-:W1:Y:S02]  /*10700*/  SYNCS.PHASECHK.TRANS64.TRYWAIT P1, [R7+URZ], R2 ;  /* 0x00000002070075a7 */ /* 0x000e64000802017f */
[----:B-1----:R-:W-:Y:S05]  /*10710*/  @!P1 BRA `(.L_x_91) ;  /* 0x0000000c00409947 */ /* 0x002fea0003800000 */
.L_x_125:
[----:B------:R-:W-:Y:S05]  /*10720*/  @!P0 BRA `(.L_x_92) ;  /* 0x0000000000048947 */ /* 0x000fea0003800000 */
[----:B------:R-:W-:Y:S01]  /*10730*/  BPT.TRAP 0x1 ;  /* 0x000000040000795c */ /* 0x000fe20000300000 */
.L_x_92:
[----:B0-----:R-:W-:-:S04]  /*10740*/  IMAD R5, R0, 0x8, R9 ;  /* 0x0000000800057824 */ /* 0x001fc800078e0209 */
[----:B------:R-:W0:Y:S02]  /*10750*/  SYNCS.PHASECHK.TRANS64.TRYWAIT P1, [R5+URZ+0x33460], R4 ;  /* 0x03346004050075a7 */ /* 0x000e24000802017f */
[----:B0-----:R-:W-:Y:S05]  /*10760*/  @!P1 BRA `(.L_x_93) ;  /* 0x0000000c00409947 */ /* 0x001fea0003800000 */
.L_x_126:
[----:B------:R-:W-:Y:S05]  /*10770*/  @!P0 BRA `(.L_x_94) ;  /* 0x0000000000048947 */ /* 0x000fea0003800000 */
[----:B------:R-:W-:Y:S01]  /*10780*/  BPT.TRAP 0x1 ;  /* 0x000000040000795c */ /* 0x000fe20000300000 */
.L_x_94:
[----:B------:R-:W-:-:S04]  /*10790*/  IMAD R3, R3, 0x8, R9 ;  /* 0x0000000803037824 */ /* 0x000fc800078e0209 */
[----:B------:R-:W2:Y:S02]  /*107a0*/  SYNCS.PHASECHK.TRANS64.TRYWAIT P1, [R3+URZ+0x33460], R2 ;  /* 0x03346002030075a7 */ /* 0x000ea4000802017f */
[----:B--2---:R-:W-:Y:S05]  /*107b0*/  @!P1 BRA `(.L_x_95) ;  /* 0x0000000c00409947 */ /* 0x004fea0003800000 */
.L_x_127:
[----:B------:R-:W-:Y:S05]  /*107c0*/  @!P0 BRA `(.L_x_96) ;  /* 0x0000000000048947 */ /* 0x000fea0003800000 */
[----:B------:R-:W-:Y:S01]  /*107d0*/  BPT.TRAP 0x1 ;  /* 0x000000040000795c */ /* 0x000fe20000300000 */
.L_x_96:
[----:B------:R-:W3:Y:S02]  /*107e0*/  SYNCS.PHASECHK.TRANS64.TRYWAIT P0, [R5+URZ+0x33480], R4 ;  /* 0x03348004050075a7 */ /* 0x000ee4000800017f */
[----:B---3--:R-:W-:Y:S05]  /*107f0*/  @!P0 BRA `(.L_x_97) ;  /* 0x0000000c00448947 */ /* 0x008fea0003800000 */
.L_x_98:
[----:B----4-:R4:W0:Y:S02]  /*10800*/  SYNCS.PHASECHK.TRANS64.TRYWAIT P0, [R3+URZ+0x33480], R2 ;  /* 0x03348002030075a7 */ /* 0x010824000800017f */
[----:B0-----:R-:W-:Y:S05]  /*10810*/  @!P0 NANOSLEEP.SYNCS 0x989680 ;  /* 0x009896800000895d */ /* 0x001fea0003900000 */
[----:B------:R-:W0:Y:S02]  /*10820*/  @!P0 SYNCS.PHASECHK.TRANS64 P0, [R3+URZ+0x33480], R2 ;  /* 0x03348002030085a7 */ /* 0x000e24000800007f */
[----:B0-----:R-:W-:Y:S05]  /*10830*/  @!P0 BRA `(.L_x_98) ;  /* 0xfffffffc00f08947 */ /* 0x001fea000383ffff */
.L_x_10:
[----:B------:R-:W-:Y:S05]  /*10840*/  BSYNC B6 ;  /* 0x0000000000067941 */ /* 0x000fea0003800000 */
.L_x_7:
[----:B------:R-:W-:Y:S05]  /*10850*/  EXIT ;  /* 0x000000000000794d */ /* 0x000fea0003800000 */
.L_x_14:
[----:B0-----:R-:W-:-:S04]  /*10860*/  IMAD.U32 R3, RZ, RZ, UR40 ;  /* 0x00000028ff037e24 */ /* 0x001fc8000f8e00ff */
[----:B------:R0:W1:Y:S03]  /*10870*/  SYNCS.PHASECHK.TRANS64.TRYWAIT P1, [R3+URZ+0x33400], R6 ;  /* 0x03340006030075a7 */ /* 0x000066000802017f */
[----:B-1----:R-:W-:Y:S05]  /*10880*/  @!P1 NANOSLEEP.SYNCS 0x989680 ;  /* 0x009896800000995d */ /* 0x002fea0003900000 */
[----:B------:R-:W1:Y:S02]  /*10890*/  @!P1 SYNCS.PHASECHK.TRANS64 P1, [R3+URZ+0x33400], R6 ;  /* 0x03340006030095a7 */ /* 0x000e64000802007f */
[----:B-1----:R-:W-:Y:S05]  /*108a0*/  @!P1 BRA `(.L_x_14) ;  /* 0xfffffffc00ec9947 */ /* 0x002fea000383ffff */
[----:B------:R-:W-:Y:S05]  /*108b0*/  BRA `(.L_x_99) ;  /* 0xffffff0c00707947 */ /* 0x000fea000383ffff */
.L_x_18:
[----:B0-----:R-:W-:-:S04]  /*108c0*/  IMAD.U32 R3, RZ, RZ, UR40 ;  /* 0x00000028ff037e24 */ /* 0x001fc8000f8e00ff */
[----:B------:R0:W2:Y:S03]  /*108d0*/  SYNCS.PHASECHK.TRANS64.TRYWAIT P2, [R3+URZ+0x33430], R6 ;  /* 0x03343006030075a7 */ /* 0x0000a6000804017f */
[----:B--2---:R-:W-:Y:S05]  /*108e0*/  @!P2 NANOSLEEP.SYNCS 0x989680 ;  /* 0x009896800000a95d */ /* 0x004fea0003900000 */
[----:B------:R-:W2:Y:S02]  /*108f0*/  @!P2 SYNCS.PHASECHK.TRANS64 P2, [R3+URZ+0x33430], R6 ;  /* 0x033430060300a5a7 */ /* 0x000ea4000804007f */
[----:B--2---:R-:W-:Y:S05]  /*10900*/  @!P2 BRA `(.L_x_18) ;  /* 0xfffffffc00eca947 */ /* 0x004fea000383ffff */
[----:B------:R-:W-:Y:S05]  /*10910*/  BRA `(.L_x_17) ;  /* 0xffffff0c00887947 */ /* 0x000fea000383ffff */
.L_x_23:
[----:B-1----:R-:W-:-:S04]  /*10920*/  IMAD.U32 R12, RZ, RZ, UR4 ;  /* 0x00000004ff0c7e24 */ /* 0x002fc8000f8e00ff */
[----:B------:R1:W2:Y:S03]  /*10930*/  SYNCS.PHASECHK.TRANS64.TRYWAIT P2, [R12+URZ+0x33430], R11 ;  /* 0x0334300b0c0075a7 */ /* 0x0002a6000804017f */
[----:B--2---:R-:W-:Y:S05]  /*10940*/  @!P2 NANOSLEEP.SYNCS 0x989680 ;  /* 0x009896800000a95d */ /* 0x004fea0003900000 */
[----:B------:R-:W2:Y:S02]  /*10950*/  @!P2 SYNCS.PHASECHK.TRANS64 P2, [R12+URZ+0x33430], R11 ;  /* 0x0334300b0c00a5a7 */ /* 0x000ea4000804007f */
[----:B--2---:R-:W-:Y:S05]  /*10960*/  @!P2 BRA `(.L_x_23) ;  /* 0xfffffffc00eca947 */ /* 0x004fea000383ffff */
[----:B------:R-:W-:Y:S05]  /*10970*/  BRA `(.L_x_20) ;  /* 0xffffff4c009c7947 */ /* 0x000fea000383ffff */
.L_x_27:
[----:B-1----:R-:W-:-:S04]  /*10980*/  IMAD.U32 R11, RZ, RZ, UR4 ;  /* 0x00000004ff0b7e24 */ /* 0x002fc8000f8e00ff */
[----:B------:R1:W2:Y:S03]  /*10990*/  SYNCS.PHASECHK.TRANS64.TRYWAIT P2, [R11+URZ+0x33450], R10 ;  /* 0x0334500a0b0075a7 */ /* 0x0002a6000804017f */
[----:B--2---:R-:W-:Y:S05]  /*109a0*/  @!P2 NANOSLEEP.SYNCS 0x989680 ;  /* 0x009896800000a95d */ /* 0x004fea0003900000 */
[----:B------:R-:W2:Y:S02]  /*109b0*/  @!P2 SYNCS.PHASECHK.TRANS64 P2, [R11+URZ+0x33450], R10 ;  /* 0x0334500a0b00a5a7 */ /* 0x000ea4000804007f */
[----:B--2---:R-:W-:Y:S05]  /*109c0*/  @!P2 BRA `(.L_x_27) ;  /* 0xfffffffc00eca947 */ /* 0x004fea000383ffff */
[----:B------:R-:W-:Y:S05]  /*109d0*/  BRA `(.L_x_24) ;  /* 0xffffff5800c07947 */ /* 0x000fea000383ffff */
.L_x_33:
[----:B-1----:R-:W-:-:S04]  /*109e0*/  IMAD.U32 R0, RZ, RZ, UR5 ;  /* 0x00000005ff007e24 */ /* 0x002fc8000f8e00ff */
[----:B------:R1:W2:Y:S03]  /*109f0*/  SYNCS.PHASECHK.TRANS64.TRYWAIT P1, [R0+URZ+0x33450], R5 ;  /* 0x03345005000075a7 */ /* 0x0002a6000802017f */
[----:B--2---:R-:W-:Y:S05]  /*10a00*/  @!P1 NANOSLEEP.SYNCS 0x989680 ;  /* 0x009896800000995d */ /* 0x004fea0003900000 */
[----:B------:R-:W2:Y:S02]  /*10a10*/  @!P1 SYNCS.PHASECHK.TRANS64 P1, [R0+URZ+0x33450], R5 ;  /* 0x03345005000095a7 */ /* 0x000ea4000802007f */
[----:B--2---:R-:W-:Y:S05]  /*10a20*/  @!P1 BRA `(.L_x_33) ;  /* 0xfffffffc00ec9947 */ /* 0x004fea000383ffff */
[----:B------:R-:W-:Y:S05]  /*10a30*/  BRA `(.L_x_32) ;  /* 0xffffff84008c7947 */ /* 0x000fea000383ffff */
.L_x_46:
[----:B------:R-:W-:Y:S02]  /*10a40*/  IMAD.MOV.U32 R13, RZ, RZ, R6 ;  /* 0x000000ffff0d7224 */ /* 0x000fe400078e0006 */
[----:B------:R-:W-:Y:S02]  /*10a50*/  IMAD.MOV.U32 R12, RZ, RZ, RZ ;  /* 0x000000ffff0c7224 */ /* 0x000fe400078e00ff */
[----:B------:R-:W-:Y:S02]  /*10a60*/  IMAD.MOV.U32 R11, RZ, RZ, 0x1f ;  /* 0x0000001fff0b7424 */ /* 0x000fe400078e00ff */
[----:B------:R-:W-:-:S07]  /*10a70*/  IMAD.MOV.U32 R15, RZ, RZ, -0x1 ;  /* 0xffffffffff0f7424 */ /* 0x000fce00078e00ff */
[----:B0-----:R-:W-:Y:S05]  /*10a80*/  WARPSYNC.COLLECTIVE R15, `(.L_x_100) ;  /* 0x000000000f087348 */ /* 0x001fea0003c00000 */
[----:B------:R1:W2:Y:S02]  /*10a90*/  SHFL.IDX P6, R14, R13, R12, R11 ;  /* 0x0000000c0d0e7389 */ /* 0x0002a400000c000b */
[----:B012---:R-:W-:Y:S01]  /*10aa0*/  ENDCOLLECTIVE ;  /* 0x000000000000791b */ /* 0x007fe20003800000 */
.L_x_100:
[----:B------:R-:W-:Y:S05]  /*10ab0*/  BRA `(.L_x_101) ;  /* 0xffffffcc00b47947 */ /* 0x000fea000383ffff */
.L_x_48:
[----:B------:R-:W-:Y:S01]  /*10ac0*/  BSSY B0, `(.L_x_102) ;  /* 0x0000006000007945 */ /* 0x000fe20003800000 */
[----:B------:R-:W-:-:S07]  /*10ad0*/  IMAD.MOV.U32 R15, RZ, RZ, -0x1 ;  /* 0xffffffffff0f7424 */ /* 0x000fce00078e00ff */
[----:B-1----:R-:W-:Y:S05]  /*10ae0*/  WARPSYNC.COLLECTIVE R15, `(.L_x_103) ;  /* 0x000000000f0c7348 */ /* 0x002fea0003c00000 */
[----:B------:R-:W-:Y:S02]  /*10af0*/  ELECT P6, UR62, PT ;  /* 0x00000000003e782f */ /* 0x000fe400038c0000 */
[----:B------:R-:W-:Y:S01]  /*10b00*/  MOV R14, UR62 ;  /* 0x0000003e000e7c02 */ /* 0x000fe20008000f00 */
[----:B-1----:R-:W-:Y:S10]  /*10b10*/  ENDCOLLECTIVE ;  /* 0x000000000000791b */ /* 0x002ff40003800000 */
.L_x_103:
[----:B------:R-:W-:Y:S05]  /*10b20*/  BSYNC B0 ;  /* 0x0000000000007941 */ /* 0x000fea0003800000 */
.L_x_102:
[----:B------:R-:W-:Y:S05]  /*10b30*/  BRA `(.L_x_104) ;  /* 0xffffffcc00b87947 */ /* 0x000fea000383ffff */
.L_x_50:
[----:B0-----:R-:W-:-:S04]  /*10b40*/  IMAD.U32 R3, RZ, RZ, UR40 ;  /* 0x00000028ff037e24 */ /* 0x001fc8000f8e00ff */
[----:B------:R0:W2:Y:S03]  /*10b50*/  SYNCS.PHASECHK.TRANS64.TRYWAIT P0, [R3+URZ+0x33480], R2 ;  /* 0x03348002030075a7 */ /* 0x0000a6000800017f */
[----:B--2---:R-:W-:Y:S05]  /*10b60*/  @!P0 NANOSLEEP.SYNCS 0x989680 ;  /* 0x009896800000895d */ /* 0x004fea0003900000 */
[----:B------:R-:W2:Y:S02]  /*10b70*/  @!P0 SYNCS.PHASECHK.TRANS64 P0, [R3+URZ+0x33480], R2 ;  /* 0x03348002030085a7 */ /* 0x000ea4000800007f */
[----:B--2---:R-:W-:Y:S05]  /*10b80*/  @!P0 BRA `(.L_x_50) ;  /* 0xfffffffc00ec8947 */ /* 0x004fea000383ffff */
[----:B------:R-:W-:Y:S05]  /*10b90*/  BRA `(.L_x_105) ;  /* 0xffffffd000047947 */ /* 0x000fea000383ffff */
.L_x_52:
[----:B0-----:R-:W-:-:S04]  /*10ba0*/  IMAD.U32 R3, RZ, RZ, UR40 ;  /* 0x00000028ff037e24 */ /* 0x001fc8000f8e00ff */
[----:B------:R0:W2:Y:S03]  /*10bb0*/  SYNCS.PHASECHK.TRANS64.TRYWAIT P0, [R3+URZ+0x33440], R2 ;  /* 0x03344002030075a7 */ /* 0x0000a6000800017f */
[----:B--2---:R-:W-:Y:S05]  /*10bc0*/  @!P0 NANOSLEEP.SYNCS 0x989680 ;  /* 0x009896800000895d */ /* 0x004fea0003900000 */
[----:B------:R-:W2:Y:S02]  /*10bd0*/  @!P0 SYNCS.PHASECHK.TRANS64 P0, [R3+URZ+0x33440], R2 ;  /* 0x03344002030085a7 */ /* 0x000ea4000800007f */
[----:B--2---:R-:W-:Y:S05]  /*10be0*/  @!P0 BRA `(.L_x_52) ;  /* 0xfffffffc00ec8947 */ /* 0x004fea000383ffff */
[----:B------:R-:W-:Y:S05]  /*10bf0*/  BRA `(.L_x_106) ;  /* 0xffffffd000787947 */ /* 0x000fea000383ffff */
.L_x_55:
[----:B------:R-:W-:Y:S02]  /*10c00*/  IMAD.MOV.U32 R13, RZ, RZ, R5 ;  /* 0x000000ffff0d7224 */ /* 0x000fe400078e0005 */
[----:B------:R-:W-:Y:S02]  /*10c10*/  IMAD.MOV.U32 R12, RZ, RZ, RZ ;  /* 0x000000ffff0c7224 */ /* 0x000fe400078e00ff */
[----:B------:R-:W-:Y:S02]  /*10c20*/  IMAD.MOV.U32 R11, RZ, RZ, 0x1c1f ;  /* 0x00001c1fff0b7424 */ /* 0x000fe400078e00ff */
[----:B------:R-:W-:Y:S02]  /*10c30*/  IMAD.MOV.U32 R15, RZ, RZ, -0x1 ;  /* 0xffffffffff0f7424 */ /* 0x000fe400078e00ff */
[----:B------:R-:W-:-:S07]  /*10c40*/  IMAD R7, R10, 0x80, R7 ;  /* 0x000000800a077824 */ /* 0x000fce00078e0207 */
[----:B------:R-:W-:Y:S05]  /*10c50*/  WARPSYNC.COLLECTIVE R15, `(.L_x_107) ;  /* 0x000000000f087348 */ /* 0x000fea0003c00000 */
[----:B------:R0:W1:Y:S02]  /*10c60*/  SHFL.IDX P6, R14, R13, R12, R11 ;  /* 0x0000000c0d0e7389 */ /* 0x00006400000c000b */
[----:B01----:R-:W-:Y:S01]  /*10c70*/  ENDCOLLECTIVE ;  /* 0x000000000000791b */ /* 0x003fe20003800000 */
.L_x_107:
[----:B------:R-:W-:Y:S02]  /*10c80*/  IMAD.MOV.U32 R13, RZ, RZ, R6 ;  /* 0x000000ffff0d7224 */ /* 0x000fe400078e0006 */
[----:B------:R-:W-:-:S07]  /*10c90*/  IMAD.MOV.U32 R2, RZ, RZ, R14 ;  /* 0x000000ffff027224 */ /* 0x000fce00078e000e */
[----:B------:R-:W-:Y:S05]  /*10ca0*/  WARPSYNC.COLLECTIVE R15, `(.L_x_108) ;  /* 0x000000000f087348 */ /* 0x000fea0003c00000 */
[----:B------:R0:W1:Y:S02]  /*10cb0*/  SHFL.IDX P6, R14, R13, R12, R11 ;  /* 0x0000000c0d0e7389 */ /* 0x00006400000c000b */
[----:B01----:R-:W-:Y:S01]  /*10cc0*/  ENDCOLLECTIVE ;  /* 0x000000000000791b */ /* 0x003fe20003800000 */
.L_x_108:
[----:B------:R-:W-:Y:S02]  /*10cd0*/  ULDC UR4, c[0x0][0x288] ;  /* 0x0000a20000047ab9 */ /* 0x000fe40000000800 */
[----:B------:R-:W-:-:S05]  /*10ce0*/  IMAD R4, R9, UR4, RZ ;  /* 0x0000000409047c24 */ /* 0x000fca000f8e02ff */
[C---:B------:R-:W-:Y:S01]  /*10cf0*/  ISETP.GE.AND P4, PT, R7.reuse, R4, PT ;  /* 0x000000040700720c */ /* 0x040fe20003f86270 */
[----:B------:R-:W-:Y:S02]  /*10d00*/  VIADD R11, R7, 0x20 ;  /* 0x00000020070b7836 */ /* 0x000fe40000000000 */
[----:B------:R-:W-:Y:S02]  /*10d10*/  IMAD.MOV.U32 R13, RZ, RZ, R5 ;  /* 0x000000ffff0d7224 */ /* 0x000fe400078e0005 */
[----:B------:R-:W-:-:S08]  /*10d20*/  IMAD.MOV.U32 R12, RZ, RZ, 0x1 ;  /* 0x00000001ff0c7424 */ /* 0x000fd000078e00ff */
[----:B------:R-:W-:Y:S01]  /*10d30*/  @!P4 VIADD R9, R0, UR40 ;  /* 0x000000280009cc36 */ /* 0x000fe20008000000 */
[----:B------:R-:W-:-:S05]  /*10d40*/  @!P4 IADD3 R10, P3, R8, R14, RZ ;  /* 0x0000000e080ac210 */ /* 0x000fca0007f7e0ff */
[----:B------:R-:W-:Y:S01]  /*10d50*/  @!P4 IMAD.X R3, RZ, RZ, R2, P3 ;  /* 0x000000ffff03c224 */ /* 0x000fe200018e0602 */
[----:B------:R-:W-:Y:S01]  /*10d60*/  ISETP.GE.AND P3, PT, R11, R4, PT ;  /* 0x000000040b00720c */ /* 0x000fe20003f66270 */
[----:B------:R-:W-:Y:S02]  /*10d70*/  IMAD.MOV.U32 R11, RZ, RZ, 0x1c1f ;  /* 0x00001c1fff0b7424 */ /* 0x000fe400078e00ff */
[----:B------:R-:W-:-:S10]  /*10d80*/  @!P4 IMAD.MOV.U32 R2, RZ, RZ, R10 ;  /* 0x000000ffff02c224 */ /* 0x000fd400078e000a */
[----:B------:R-:W-:Y:S05]  /*10d90*/  WARPSYNC.COLLECTIVE R15, `(.L_x_109) ;  /* 0x000000000f087348 */ /* 0x000fea0003c00000 */
[----:B------:R0:W1:Y:S02]  /*10da0*/  SHFL.IDX P6, R14, R13, R12, R11 ;  /* 0x0000000c0d0e7389 */ /* 0x00006400000c000b */
[----:B01----:R-:W-:Y:S01]  /*10db0*/  ENDCOLLECTIVE ;  /* 0x000000000000791b */ /* 0x003fe20003800000 */
.L_x_109:
[----:B------:R-:W-:Y:S01]  /*10dc0*/  @!PT LDS RZ, [RZ] ;  /* 0x00000000fffff984 */ /* 0x000fe20000000800 */
[----:B------:R-:W-:Y:S01]  /*10dd0*/  @!PT LDS RZ, [RZ] ;  /* 0x00000000fffff984 */ /* 0x000fe20000000800 */
[----:B------:R-:W-:Y:S01]  /*10de0*/  @!PT LDS RZ, [RZ] ;  /* 0x00000000fffff984 */ /* 0x000fe20000000800 */
[----:B------:R-:W-:Y:S01]  /*10df0*/  @!P4 LDGSTS.E.BYPASS.LTC128B.128 [R9+0x1e200], desc[UR38][R2.64], !P2 ;  /* 0x1e2000000209cfae */ /* 0x000fe2000d101d66 */
[----:B------:R-:W-:-:S03]  /*10e00*/  @!P3 VIADD R21, R0, UR40 ;  /* 0x000000280015bc36 */ /* 0x000fc60008000000 */
[----:B------:R-:W-:Y:S04]  /*10e10*/  @!P4 LDGSTS.E.BYPASS.LTC128B.128 [R9+0x20200], desc[UR38][R2.64+0x40], !P0 ;  /* 0x202000400209cfae */ /* 0x000fe8000c101d66 */
[----:B------:R0:W-:Y:S01]  /*10e20*/  @!P4 LDGSTS.E.BYPASS.LTC128B.128 [R9+0x22200], desc[UR38][R2.64+0x80], !P1 ;  /* 0x222000800209cfae */ /* 0x0001e2000c901d66 */
[----:B------:R-:W-:Y:S02]  /*10e30*/  IMAD.MOV.U32 R13, RZ, RZ, R6 ;  /* 0x000000ffff0d7224 */ /* 0x000fe400078e0006 */
[----:B0-----:R-:W-:-:S07]  /*10e40*/  IMAD.MOV.U32 R2, RZ, RZ, R14 ;  /* 0x000000ffff027224 */ /* 0x001fce00078e000e */
[----:B------:R-:W-:Y:S05]  /*10e50*/  WARPSYNC.COLLECTIVE R15, `(.L_x_110) ;  /* 0x000000000f087348 */ /* 0x000fea0003c00000 */
[----:B------:R0:W1:Y:S02]  /*10e60*/  SHFL.IDX P6, R14, R13, R12, R11 ;  /* 0x0000000c0d0e7389 */ /* 0x00006400000c000b */
[----:B01----:R-:W-:Y:S01]  /*10e70*/  ENDCOLLECTIVE ;  /* 0x000000000000791b */ /* 0x003fe20003800000 */
.L_x_110:
[----:B------:R-:W-:Y:S02]  /*10e80*/  VIADD R9, R7, 0x40 ;  /* 0x0000004007097836 */ /* 0x000fe40000000000 */
[----:B------:R-:W-:Y:S02]  /*10e90*/  IMAD.MOV.U32 R13, RZ, RZ, R5 ;  /* 0x000000ffff0d7224 */ /* 0x000fe400078e0005 */
[----:B------:R-:W-:Y:S01]  /*10ea0*/  IMAD.MOV.U32 R12, RZ, RZ, 0x2 ;  /* 0x00000002ff0c7424 */ /* 0x000fe200078e00ff */
[----:B------:R-:W-:-:S05]  /*10eb0*/  @!P3 IADD3 R10, P4, R8, R14, RZ ;  /* 0x0000000e080ab210 */ /* 0x000fca0007f9e0ff */
[----:B------:R-:W-:Y:S02]  /*10ec0*/  @!P3 IMAD.X R14, RZ, RZ, R2, P4 ;  /* 0x000000ffff0eb224 */ /* 0x000fe400020e0602 */
[----:B------:R-:W-:Y:S02]  /*10ed0*/  @!P3 IMAD.MOV.U32 R2, RZ, RZ, R10 ;  /* 0x000000ffff02b224 */ /* 0x000fe400078e000a */
[----:B------:R-:W-:-:S07]  /*10ee0*/  @!P3 IMAD.MOV.U32 R3, RZ, RZ, R14 ;  /* 0x000000ffff03b224 */ /* 0x000fce00078e000e */
[----:B------:R-:W-:Y:S05]  /*10ef0*/  WARPSYNC.COLLECTIVE R15, `(.L_x_111) ;  /* 0x000000000f087348 */ /* 0x000fea0003c00000 */
[----:B------:R0:W1:Y:S02]  /*10f00*/  SHFL.IDX P6, R14, R13, R12, R11 ;  /* 0x0000000c0d0e7389 */ /* 0x00006400000c000b */
[----:B01----:R-:W-:Y:S01]  /*10f10*/  ENDCOLLECTIVE ;  /* 0x000000000000791b */ /* 0x003fe20003800000 */
.L_x_111:
[----:B------:R-:W-:Y:S01]  /*10f20*/  @!PT LDS RZ, [RZ] ;  /* 0x00000000fffff984 */ /* 0x000fe20000000800 */
[----:B------:R-:W-:Y:S01]  /*10f30*/  @!PT LDS RZ, [RZ] ;  /* 0x00000000fffff984 */ /* 0x000fe20000000800 */
[----:B------:R-:W-:Y:S01]  /*10f40*/  @!PT LDS RZ, [RZ] ;  /* 0x00000000fffff984 */ /* 0x000fe20000000800 */
[----:B------:R-:W-:Y:S04]  /*10f50*/  @!P3 LDGSTS.E.BYPASS.LTC128B.128 [R21+0x1ea00], desc[UR38][R2.64], !P2 ;  /* 0x1ea000000215bfae */ /* 0x000fe8000d101d66 */
[----:B------:R-:W-:Y:S04]  /*10f60*/  @!P3 LDGSTS.E.BYPASS.LTC128B.128 [R21+0x20a00], desc[UR38][R2.64+0x40], !P0 ;  /* 0x20a000400215bfae */ /* 0x000fe8000c101d66 */
[----:B------:R0:W-:Y:S01]  /*10f70*/  @!P3 LDGSTS.E.BYPASS.LTC128B.128 [R21+0x22a00], desc[UR38][R2.64+0x80], !P1 ;  /* 0x22a000800215bfae */ /* 0x0001e2000c901d66 */
[----:B------:R-:W-:Y:S01]  /*10f80*/  ISETP.GE.AND P3, PT, R9, R4, PT ;  /* 0x000000040900720c */ /* 0x000fe20003f66270 */
[----:B------:R-:W-:-:S02]  /*10f90*/  IMAD.MOV.U32 R13, RZ, RZ, R6 ;  /* 0x000000ffff0d7224 */ /* 0x000fc400078e0006 */
[----:B0-----:R-:W-:-:S10]  /*10fa0*/  IMAD.MOV.U32 R2, RZ, RZ, R14 ;  /* 0x000000ffff027224 */ /* 0x001fd400078e000e */
[----:B------:R-:W-:Y:S05]  /*10fb0*/  WARPSYNC.COLLECTIVE R15, `(.L_x_112) ;  /* 0x000000000f087348 */ /* 0x000fea0003c00000 */
[----:B------:R0:W1:Y:S02]  /*10fc0*/  SHFL.IDX P6, R14, R13, R12, R11 ;  /* 0x0000000c0d0e7389 */ /* 0x00006400000c000b */
[----:B01----:R-:W-:Y:S01]  /*10fd0*/  ENDCOLLECTIVE ;  /* 0x000000000000791b */ /* 0x003fe20003800000 */
.L_x_112:
[----:B------:R-:W-:Y:S02]  /*10fe0*/  @!P3 VIADD R9, R0, UR40 ;  /* 0x000000280009bc36 */ /* 0x000fe40008000000 */
        /* <DEDUP_REMOVED lines=9> */
.L_x_113:
[----:B------:R-:W-:Y:S01]  /*11080*/  @!PT LDS RZ, [RZ] ;  /* 0x00000000fffff984 */ /* 0x000fe20000000800 */
[----:B------:R-:W-:Y:S01]  /*11090*/  @!PT LDS RZ, [RZ] ;  /* 0x00000000fffff984 */ /* 0x000fe20000000800 */
[----:B------:R-:W-:Y:S01]  /*110a0*/  @!PT LDS RZ, [RZ] ;  /* 0x00000000fffff984 */ /* 0x000fe20000000800 */
[----:B------:R0:W-:Y:S04]  /*110b0*/  @!P3 LDGSTS.E.BYPASS.LTC128B.128 [R9+0x1f200], desc[UR38][R2.64], !P2 ;  /* 0x1f2000000209bfae */ /* 0x0001e8000d101d66 */
[----:B------:R0:W-:Y:S04]  /*110c0*/  @!P3 LDGSTS.E.BYPASS.LTC128B.128 [R9+0x21200], desc[UR38][R2.64+0x40], !P0 ;  /* 0x212000400209bfae */ /* 0x0001e8000c101d66 */
[----:B------:R0:W-:Y:S01]  /*110d0*/  @!P3 LDGSTS.E.BYPASS.LTC128B.128 [R9+0x23200], desc[UR38][R2.64+0x80], !P1 ;  /* 0x232000800209bfae */ /* 0x0001e2000c901d66 */
[----:B------:R-:W-:Y:S02]  /*110e0*/  IMAD.MOV.U32 R13, RZ, RZ, R6 ;  /* 0x000000ffff0d7224 */ /* 0x000fe400078e0006 */
[----:B------:R-:W-:-:S07]  /*110f0*/  IMAD.MOV.U32 R5, RZ, RZ, R14 ;  /* 0x000000ffff057224 */ /* 0x000fce00078e000e */
[----:B0-----:R-:W-:Y:S05]  /*11100*/  WARPSYNC.COLLECTIVE R15, `(.L_x_114) ;  /* 0x000000000f087348 */ /* 0x001fea0003c00000 */
[----:B------:R1:W2:Y:S02]  /*11110*/  SHFL.IDX P6, R14, R13, R12, R11 ;  /* 0x0000000c0d0e7389 */ /* 0x0002a400000c000b */
[----:B012---:R-:W-:Y:S01]  /*11120*/  ENDCOLLECTIVE ;  /* 0x000000000000791b */ /* 0x007fe20003800000 */
.L_x_114:
[----:B------:R-:W-:Y:S05]  /*11130*/  BRA `(.L_x_115) ;  /* 0xffffffd400b87947 */ /* 0x000fea000383ffff */
.L_x_58:
[----:B0-----:R-:W-:-:S04]  /*11140*/  IMAD.U32 R3, RZ, RZ, UR40 ;  /* 0x00000028ff037e24 */ /* 0x001fc8000f8e00ff */
[----:B------:R0:W1:Y:S03]  /*11150*/  SYNCS.PHASECHK.TRANS64.TRYWAIT P0, [R3+URZ+0x33420], R0 ;  /* 0x03342000030075a7 */ /* 0x000066000800017f */
[----:B-1----:R-:W-:Y:S05]  /*11160*/  @!P0 NANOSLEEP.SYNCS 0x989680 ;  /* 0x009896800000895d */ /* 0x002fea0003900000 */
[----:B------:R-:W1:Y:S02]  /*11170*/  @!P0 SYNCS.PHASECHK.TRANS64 P0, [R3+URZ+0x33420], R0 ;  /* 0x03342000030085a7 */ /* 0x000e64000800007f */
[----:B-1----:R-:W-:Y:S05]  /*11180*/  @!P0 BRA `(.L_x_58) ;  /* 0xfffffffc00ec8947 */ /* 0x002fea000383ffff */
[----:B------:R-:W-:Y:S05]  /*11190*/  BRA `(.L_x_116) ;  /* 0xffffffd800087947 */ /* 0x000fea000383ffff */
.L_x_63:
[----:B-1----:R1:W2:Y:S02]  /*111a0*/  SYNCS.PHASECHK.TRANS64.TRYWAIT P0, [R8+URZ+0x33480], R4 ;  /* 0x03348004080075a7 */ /* 0x0022a4000800017f */
[----:B--2---:R-:W-:Y:S05]  /*111b0*/  @!P0 NANOSLEEP.SYNCS 0x989680 ;  /* 0x009896800000895d */ /* 0x004fea0003900000 */
[----:B------:R-:W2:Y:S02]  /*111c0*/  @!P0 SYNCS.PHASECHK.TRANS64 P0, [R8+URZ+0x33480], R4 ;  /* 0x03348004080085a7 */ /* 0x000ea4000800007f */
[----:B--2---:R-:W-:Y:S05]  /*111d0*/  @!P0 BRA `(.L_x_63) ;  /* 0xfffffffc00f08947 */ /* 0x004fea000383ffff */
[----:B------:R-:W-:Y:S05]  /*111e0*/  BRA `(.L_x_117) ;  /* 0xffffffd800ac7947 */ /* 0x000fea000383ffff */
.L_x_69:
[----:B---3--:R3:W4:Y:S02]  /*111f0*/  SYNCS.PHASECHK.TRANS64.TRYWAIT P0, [R8+URZ+0x33440], R4 ;  /* 0x03344004080075a7 */ /* 0x008724000800017f */
[----:B----4-:R-:W-:Y:S05]  /*11200*/  @!P0 NANOSLEEP.SYNCS 0x989680 ;  /* 0x009896800000895d */ /* 0x010fea0003900000 */
[----:B------:R-:W4:Y:S02]  /*11210*/  @!P0 SYNCS.PHASECHK.TRANS64 P0, [R8+URZ+0x33440], R4 ;  /* 0x03344004080085a7 */ /* 0x000f24000800007f */
[----:B----4-:R-:W-:Y:S05]  /*11220*/  @!P0 BRA `(.L_x_69) ;  /* 0xfffffffc00f08947 */ /* 0x010fea000383ffff */
[----:B------:R-:W-:Y:S05]  /*11230*/  BRA `(.L_x_118) ;  /* 0xffffffdc00907947 */ /* 0x000fea000383ffff */
.L_x_76:
[----:B-1----:R1:W2:Y:S02]  /*11240*/  SYNCS.PHASECHK.TRANS64.TRYWAIT P0, [R12+URZ+0x33470], R5 ;  /* 0x033470050c0075a7 */ /* 0x0022a4000800017f */
[----:B--2---:R-:W-:Y:S05]  /*11250*/  @!P0 NANOSLEEP.SYNCS 0x989680 ;  /* 0x009896800000895d */ /* 0x004fea0003900000 */
[----:B------:R-:W2:Y:S02]  /*11260*/  @!P0 SYNCS.PHASECHK.TRANS64 P0, [R12+URZ+0x33470], R5 ;  /* 0x033470050c0085a7 */ /* 0x000ea4000800007f */
[----:B--2---:R-:W-:Y:S05]  /*11270*/  @!P0 BRA `(.L_x_76) ;  /* 0xfffffffc00f08947 */ /* 0x004fea000383ffff */
[----:B------:R-:W-:Y:S05]  /*11280*/  BRA `(.L_x_119) ;  /* 0xffffffe000807947 */ /* 0x000fea000383ffff */
.L_x_78:
[----:B-1----:R1:W2:Y:S02]  /*11290*/  SYNCS.PHASECHK.TRANS64.TRYWAIT P0, [R12+URZ+0x33460], R5 ;  /* 0x033460050c0075a7 */ /* 0x0022a4000800017f */
[----:B--2---:R-:W-:Y:S05]  /*112a0*/  @!P0 NANOSLEEP.SYNCS 0x989680 ;  /* 0x009896800000895d */ /* 0x004fea0003900000 */
[----:B------:R-:W2:Y:S02]  /*112b0*/  @!P0 SYNCS.PHASECHK.TRANS64 P0, [R12+URZ+0x33460], R5 ;  /* 0x033460050c0085a7 */ /* 0x000ea4000800007f */
[----:B--2---:R-:W-:Y:S05]  /*112c0*/  @!P0 BRA `(.L_x_78) ;  /* 0xfffffffc00f08947 */ /* 0x004fea000383ffff */
[----:B------:R-:W-:Y:S05]  /*112d0*/  BRA `(.L_x_120) ;  /* 0xffffffe000847947 */ /* 0x000fea000383ffff */
.L_x_84:
[----:B0-----:R0:W1:Y:S02]  /*112e0*/  SYNCS.PHASECHK.TRANS64.TRYWAIT P0, [R3+URZ+0x33470], R0 ;  /* 0x03347000030075a7 */ /* 0x001064000800017f */
[----:B-1----:R-:W-:Y:S05]  /*112f0*/  @!P0 NANOSLEEP.SYNCS 0x989680 ;  /* 0x009896800000895d */ /* 0x002fea0003900000 */
[----:B------:R-:W1:Y:S02]  /*11300*/  @!P0 SYNCS.PHASECHK.TRANS64 P0, [R3+URZ+0x33470], R0 ;  /* 0x03347000030085a7 */ /* 0x000e64000800007f */
[----:B-1----:R-:W-:Y:S05]  /*11310*/  @!P0 BRA `(.L_x_84) ;  /* 0xfffffffc00f08947 */ /* 0x002fea000383ffff */
[----:B------:R-:W-:Y:S05]  /*11320*/  BRA `(.L_x_121) ;  /* 0xffffffe800847947 */ /* 0x000fea000383ffff */
.L_x_86:
[----:B0-----:R0:W1:Y:S02]  /*11330*/  SYNCS.PHASECHK.TRANS64.TRYWAIT P0, [R3+URZ+0x33460], R0 ;  /* 0x03346000030075a7 */ /* 0x001064000800017f */
[----:B-1----:R-:W-:Y:S05]  /*11340*/  @!P0 NANOSLEEP.SYNCS 0x989680 ;  /* 0x009896800000895d */ /* 0x002fea0003900000 */
[----:B------:R-:W1:Y:S02]  /*11350*/  @!P0 SYNCS.PHASECHK.TRANS64 P0, [R3+URZ+0x33460], R0 ;  /* 0x03346000030085a7 */ /* 0x000e64000800007f */
[----:B-1----:R-:W-:Y:S05]  /*11360*/  @!P0 BRA `(.L_x_86) ;  /* 0xfffffffc00f08947 */ /* 0x002fea000383ffff */
[----:B------:R-:W-:Y:S05]  /*11370*/  BRA `(.L_x_122) ;  /* 0xffffffe800887947 */ /* 0x000fea000383ffff */
.L_x_88:
[----:B0-----:R0:W1:Y:S02]  /*11380*/  SYNCS.PHASECHK.TRANS64.TRYWAIT P0, [R9+URZ+0x33420], R2 ;  /* 0x03342002090075a7 */ /* 0x001064000800017f */
[----:B-1----:R-:W-:Y:S05]  /*11390*/  @!P0 NANOSLEEP.SYNCS 0x989680 ;  /* 0x009896800000895d */ /* 0x002fea0003900000 */
[----:B------:R-:W1:Y:S02]  /*113a0*/  @!P0 SYNCS.PHASECHK.TRANS64 P0, [R9+URZ+0x33420], R2 ;  /* 0x03342002090085a7 */ /* 0x000e64000800007f */
[----:B-1----:R-:W-:Y:S05]  /*113b0*/  @!P0 BRA `(.L_x_88) ;  /* 0xfffffffc00f08947 */ /* 0x002fea000383ffff */
[----:B------:R-:W-:Y:S05]  /*113c0*/  BRA `(.L_x_123) ;  /* 0xfffffff000687947 */ /* 0x000fea000383ffff */
.L_x_90:
[----:B0-----:R0:W1:Y:S02]  /*113d0*/  SYNCS.PHASECHK.TRANS64.TRYWAIT P1, [R5+URZ], R4 ;  /* 0x00000004050075a7 */ /* 0x001064000802017f */
[----:B-1----:R-:W-:Y:S05]  /*113e0*/  @!P1 NANOSLEEP.SYNCS 0x989680 ;  /* 0x009896800000995d */ /* 0x002fea0003900000 */
[----:B------:R-:W1:Y:S02]  /*113f0*/  @!P1 SYNCS.PHASECHK.TRANS64 P1, [R5+URZ], R4 ;  /* 0x00000004050095a7 */ /* 0x000e64000802007f */
[----:B-1----:R-:W-:Y:S05]  /*11400*/  @!P1 BRA `(.L_x_90) ;  /* 0xfffffffc00f09947 */ /* 0x002fea000383ffff */
[----:B------:R-:W-:Y:S05]  /*11410*/  BRA `(.L_x_124) ;  /* 0xfffffff000b87947 */ /* 0x000fea000383ffff */
.L_x_91:
[----:B-1----:R1:W2:Y:S02]  /*11420*/  SYNCS.PHASECHK.TRANS64.TRYWAIT P1, [R7+URZ], R2 ;  /* 0x00000002070075a7 */ /* 0x0022a4000802017f */
[----:B--2---:R-:W-:Y:S05]  /*11430*/  @!P1 NANOSLEEP.SYNCS 0x989680 ;  /* 0x009896800000995d */ /* 0x004fea0003900000 */
[----:B------:R-:W2:Y:S02]  /*11440*/  @!P1 SYNCS.PHASECHK.TRANS64 P1, [R7+URZ], R2 ;  /* 0x00000002070095a7 */ /* 0x000ea4000802007f */
[----:B--2---:R-:W-:Y:S05]  /*11450*/  @!P1 BRA `(.L_x_91) ;  /* 0xfffffffc00f09947 */ /* 0x004fea000383ffff */
[----:B------:R-:W-:Y:S05]  /*11460*/  BRA `(.L_x_125) ;  /* 0xfffffff000ac7947 */ /* 0x000fea000383ffff */
.L_x_93:
[----:B0-----:R0:W2:Y:S02]  /*11470*/  SYNCS.PHASECHK.TRANS64.TRYWAIT P1, [R5+URZ+0x33460], R4 ;  /* 0x03346004050075a7 */ /* 0x0010a4000802017f */
[----:B--2---:R-:W-:Y:S05]  /*11480*/  @!P1 NANOSLEEP.SYNCS 0x989680 ;  /* 0x009896800000995d */ /* 0x004fea0003900000 */
[----:B------:R-:W2:Y:S02]  /*11490*/  @!P1 SYNCS.PHASECHK.TRANS64 P1, [R5+URZ+0x33460], R4 ;  /* 0x03346004050095a7 */ /* 0x000ea4000802007f */
[----:B--2---:R-:W-:Y:S05]  /*114a0*/  @!P1 BRA `(.L_x_93) ;  /* 0xfffffffc00f09947 */ /* 0x004fea000383ffff */
[----:B------:R-:W-:Y:S05]  /*114b0*/  BRA `(.L_x_126) ;  /* 0xfffffff000ac7947 */ /* 0x000fea000383ffff */
.L_x_95:
[----:B--2---:R2:W3:Y:S02]  /*114c0*/  SYNCS.PHASECHK.TRANS64.TRYWAIT P1, [R3+URZ+0x33460], R2 ;  /* 0x03346002030075a7 */ /* 0x0044e4000802017f */
[----:B---3--:R-:W-:Y:S05]  /*114d0*/  @!P1 NANOSLEEP.SYNCS 0x989680 ;  /* 0x009896800000995d */ /* 0x008fea0003900000 */
[----:B------:R-:W3:Y:S02]  /*114e0*/  @!P1 SYNCS.PHASECHK.TRANS64 P1, [R3+URZ+0x33460], R2 ;  /* 0x03346002030095a7 */ /* 0x000ee4000802007f */
[----:B---3--:R-:W-:Y:S05]  /*114f0*/  @!P1 BRA `(.L_x_95) ;  /* 0xfffffffc00f09947 */ /* 0x008fea000383ffff */
[----:B------:R-:W-:Y:S05]  /*11500*/  BRA `(.L_x_127) ;  /* 0xfffffff000ac7947 */ /* 0x000fea000383ffff */
.L_x_97:
[----:B---3--:R3:W4:Y:S02]  /*11510*/  SYNCS.PHASECHK.TRANS64.TRYWAIT P0, [R5+URZ+0x33480], R4 ;  /* 0x03348004050075a7 */ /* 0x008724000800017f */
[----:B----4-:R-:W-:Y:S05]  /*11520*/  @!P0 NANOSLEEP.SYNCS 0x989680 ;  /* 0x009896800000895d */ /* 0x010fea0003900000 */
[----:B------:R-:W4:Y:S02]  /*11530*/  @!P0 SYNCS.PHASECHK.TRANS64 P0, [R5+URZ+0x33480], R4 ;  /* 0x03348004050085a7 */ /* 0x000f24000800007f */
[----:B----4-:R-:W-:Y:S05]  /*11540*/  @!P0 BRA `(.L_x_97) ;  /* 0xfffffffc00f08947 */ /* 0x010fea000383ffff */
[----:B------:R-:W-:Y:S05]  /*11550*/  BRA `(.L_x_98) ;  /* 0xfffffff000a87947 */ /* 0x000fea000383ffff */
.L_x_128:
[----:B------:R-:W-:-:S00]  /*11560*/  BRA `(.L_x_128) ;  /* 0xfffffffc00fc7947 */ /* 0x000fc0000383ffff */
[----:B------:R-:W-:-:S00]  /*11570*/  NOP ;  /* 0x0000000000007918 */ /* 0x000fc00000000000 */
        /* <DEDUP_REMOVED lines=8> */
.L_x_2926:


//--------------------- .text._ZN7cutlass13device_kernelIN5flash11enable_sm90INS1_16FlashAttnFwdSm90INS1_25CollectiveMainloopFwdSm90ILi2EN4cute5tupleIJNS5_1CILi1EEES8_S8_EEENS6_IJNS7_ILi128EEENS7_ILi160EEENS7_ILi192EEEEEELi192ENS_12float_e4m3_tEfNS_4arch4Sm90ELb0ELb0ELb1ELb1ELb0ELb0ELb0ELb1ELb1ELb1ELb1ELb0EEENS1_21CollectiveEpilogueFwdINS6_IJSA_SC_SB_EEES9_NS_10bfloat16_tESG_Li256ELb1ELb1ELb1ELb1EEENS1_36VarlenDynamicPersistentTileSchedulerILi128ELi160ELi256ELi128ELb1ELb1ELb1ELb0ELb1ELb1EEEEEEEEEvNT_6ParamsE --------------------------
	.section	.text._ZN7cutlass13device_kernelIN5flash11enable_sm90INS1_16FlashAttnFwdSm90INS1_25CollectiveMainloopFwdSm90ILi2EN4cute5tupleIJNS5_1CILi1EEES8_S8_EEENS6_IJNS7_ILi128EEENS7_ILi160EEENS7_ILi192EEEEEELi192ENS_12float_e4m3_tEfNS_4arch4Sm90ELb0ELb0ELb1ELb1ELb0ELb0ELb0ELb1ELb1ELb1ELb1ELb0EEENS1_21CollectiveEpilogueFwdINS6_IJSA_SC_SB_EEES9_NS_10bfloat16_tESG_Li256ELb1ELb1ELb1ELb1EEENS1_36VarlenDynamicPersistentTileSchedulerILi128ELi160ELi256ELi128ELb1ELb1ELb1ELb0ELb1ELb1EEEEEEEEEvNT_6ParamsE,"ax",@progbits
	.align	128
.text._ZN7cutlass13device_kernelIN5flash11enable_sm90INS1_16FlashAttnFwdSm90INS1_25CollectiveMainloopFwdSm90ILi2EN4cute5tupleIJNS5_1CILi1EEES8_S8_EEENS6_IJNS7_ILi128EEENS7_ILi160EEENS7_ILi192EEEEEELi192ENS_12float_e4m3_tEfNS_4arch4Sm90ELb0ELb0ELb1ELb1ELb0ELb0ELb0ELb1ELb1ELb1ELb1ELb0EEENS1_21CollectiveEpilogueFwdINS6_IJSA_SC_SB_EEES9_NS_10bfloat16_tESG_Li256ELb1ELb1ELb1ELb1EEENS1_36VarlenDynamicPersistentTileSchedulerILi128ELi160ELi256ELi128ELb1ELb1ELb1ELb0ELb1ELb1EEEEEEEEEvNT_6ParamsE:
        .type           _ZN7cutlass13device_kernelIN5flash11enable_sm90INS1_16FlashAttnFwdSm90INS1_25CollectiveMainloopFwdSm90ILi2EN4cute5tupleIJNS5_1CILi1EEES8_S8_EEENS6_IJNS7_ILi128EEENS7_ILi160EEENS7_ILi192EEEEEELi192ENS_12float_e4m3_tEfNS_4arch4Sm90ELb0ELb0ELb1ELb1ELb0ELb0ELb0ELb1ELb1ELb1ELb1ELb0EEENS1_21CollectiveEpilogueFwdINS6_IJSA_SC_SB_EEES9_NS_10bfloat16_tESG_Li256ELb1ELb1ELb1ELb1EEENS1_36VarlenDynamicPersistentTileSchedulerILi128ELi160ELi256ELi128ELb1ELb1ELb1ELb0ELb1ELb1EEEEEEEEEvNT_6ParamsE,@function
        .size           _ZN7cutlass13device_kernelIN5flash11enable_sm90INS1_16FlashAttnFwdSm90INS1_25CollectiveMainloopFwdSm90ILi2EN4cute5tupleIJNS5_1CILi1EEES8_S8_EEENS6_IJNS7_ILi128EEENS7_ILi160EEENS7_ILi192EEEEEELi192ENS_12float_e4m3_tEfNS_4arch4Sm90ELb0ELb0ELb1ELb1ELb0ELb0ELb0ELb1ELb1ELb1ELb1ELb0EEENS1_21CollectiveEpilogueFwdINS6_IJSA_SC_SB_EEES9_NS_10bfloat16_tESG_Li256ELb1ELb1ELb1ELb1EEENS1_36VarlenDynamicPersistentTileSchedulerILi128ELi160ELi256ELi128ELb1ELb1ELb1ELb0ELb1ELb1EEEEEEEEEvNT_6ParamsE,(.L_x_2927 - _ZN7cutlass13device_kernelIN5flash11enable_sm90INS1_16FlashAttnFwdSm90INS1_25CollectiveMainloopFwdSm90ILi2EN4cute5tupleIJNS5_1CILi1EEES8_S8_EEENS6_IJNS7_ILi128EEENS7_ILi160EEENS7_ILi192EEEEEELi192ENS_12float_e4m3_tEfNS_4arch4Sm90ELb0ELb0ELb1ELb1ELb0ELb0ELb0ELb1ELb1ELb1ELb1ELb0EEENS1_21CollectiveEpilogueFwdINS6_IJSA_SC_SB_EEES9_NS_10bfloat16_tESG_Li256ELb1ELb1ELb1ELb1EEENS1_36VarlenDynamicPersistentTileSchedulerILi128ELi160ELi256ELi128ELb1ELb1ELb1ELb0ELb1ELb1EEEEEEEEEvNT_6ParamsE)
        .other          _ZN7cutlass13device_kernelIN5flash11enable_sm90INS1_16FlashAttnFwdSm90INS1_25CollectiveMainloopFwdSm90ILi2EN4cute5tupleIJNS5_1CILi1EEES8_S8_EEENS6_IJNS7_ILi128EEENS7_ILi160EEENS7_ILi192EEEEEELi192ENS_12float_e4m3_tEfNS_4arch4Sm90ELb0ELb0ELb1ELb1ELb0ELb0ELb0ELb1ELb1ELb1ELb1ELb0EEENS1_21CollectiveEpilogueFwdINS6_IJSA_SC_SB_EEES9_NS_10bfloat16_tESG_Li256ELb1ELb1ELb1ELb1EEENS1_36VarlenDynamicPersistentTileSchedulerILi128ELi160ELi256ELi128ELb1ELb1ELb1ELb0ELb1ELb1EEEEEEEEEvNT_6ParamsE,@"STO_CUDA_ENTRY STV_DEFAULT"
_ZN7cutlass13device_kernelIN5flash11enable_sm90INS1_16FlashAttnFwdSm90INS1_25CollectiveMainloopFwdSm90ILi2EN4cute5tupleIJNS5_1CILi1EEES8_S8_EEENS6_IJNS7_ILi128EEENS7_ILi160EEENS7_ILi192EEEEEELi192ENS_12float_e4m3_tEfNS_4arch4Sm90ELb0ELb0ELb1ELb1ELb0ELb0ELb0ELb1ELb1ELb1ELb1ELb0EEENS1_21CollectiveEpilogueFwdINS6_IJSA_SC_SB_EEES9_NS_10bfloat16_tESG_Li256ELb1ELb1ELb1ELb1EEENS1_36VarlenDynamicPersistentTileSchedulerILi128ELi160ELi256ELi128ELb1ELb1ELb1ELb0ELb1ELb1EEEEEEEEEvNT_6ParamsE:
[----:B------:R-:W0:Y:S02]  /*0000*/  LDC R1, c[0x0][0x28] ;  /* 0x00000a00ff017b82 */ /* 0x000e240000000800 */
[----:B0-----:R-:W-:Y:S01]  /*0010*/  VIADD R1, R1, 0xffffffc0 ;  /* 0xffffffc001017836 */ /* 0x001fe20000000000 */
[----:B------:R-:W0:Y:S01]  /*0020*/  S2R R3, SR_TID.X ;  /* 0x0000000000037919 */ /* 0x000e220000002100 */
[----:B------:R-:W-:Y:S01]  /*0030*/  ELECT P0, URZ, PT ;  /* 0x00000000003f782f */ /* 0x000fe20003800000 */
[----:B------:R-:W-:Y:S01]  /*0040*/  BSSY B0, `(.L_x_129) ;  /* 0x000000e000007945 */ /* 0x000fe20003800000 */
[--C-:B0-----:R-:W-:Y:S02]  /*0050*/  SHF.R.U32.HI R0, RZ, 0x5, R3.reuse ;  /* 0x00000005ff007819 */ /* 0x101fe40000011603 */
[----:B------:R-:W-:-:S03]  /*0060*/  SHF.R.U32.HI R3, RZ, 0x7, R3 ;  /* 0x00000007ff037819 */ /* 0x000fc60000011603 */
        /* <DEDUP_REMOVED lines=11> */
.L_x_130:
[----:B------:R-:W-:Y:S05]  /*0120*/  BSYNC B0 ;  /* 0x0000000000007941 */ /* 0x000fea0003800000 */
.L_x_129:
[----:B------:R-:W-:Y:S01]  /*0130*/  VOTEU.ANY UP0, P0 ;  /* 0x00000000003f7886 */ /* 0x000fe20000000100 */
[----:B------:R-:W0:Y:S01]  /*0140*/  SHFL.IDX PT, R3, R3, RZ, 0x1f ;  /* 0x00001fff03037589 */ /* 0x000e2200000e0000 */
[----:B------:R-:W-:Y:S01]  /*0150*/  UMOV UR4, 0x80 ;  /* 0x0000008000047882 */ /* 0x000fe20000000000 */
[----:B------:R-:W-:Y:S01]  /*0160*/  UMOV UR7, 0x100 ;  /* 0x0000010000077882 */ /* 0x000fe20000000000 */
[----:B------:R-:W-:Y:S01]  /*0170*/  VOTEU.ANY UP1, P0 ;  /* 0x00000000003f7886 */ /* 0x000fe20000020100 */
[----:B------:R-:W1:Y:S01]  /*0180*/  @UP0 S2UR UR8, SR_CgaCtaId ;  /* 0x00000000000809c3 */ /* 0x000e620000008800 */
[----:B------:R-:W2:Y:S01]  /*0190*/  SHFL.IDX PT, R2, R0, RZ, 0x1f ;  /* 0x00001fff00027589 */ /* 0x000ea200000e0000 */
[----:B------:R-:W-:Y:S01]  /*01a0*/  @UP0 UMOV UR6, 0x400 ;  /* 0x0000040000060882 */ /* 0x000fe20000000000 */
[----:B------:R-:W-:-:S04]  /*01b0*/  @UP0 UIADD3 UR4, -UR4, 0x100000, URZ ;  /* 0x0010000004040890 */ /* 0x000fc8000fffe13f */
[----:B------:R-:W-:Y:S02]  /*01c0*/  @UP0 USHF.L.U32 UR5, UR4, 0xb, URZ ;  /* 0x0000000b04050899 */ /* 0x000fe4000800063f */
[----:B------:R-:W-:Y:S01]  /*01d0*/  @UP0 USHF.L.U32 UR4, UR4, 0x1, URZ ;  /* 0x0000000104040899 */ /* 0x000fe2000800063f */
[----:B------:R-:W-:Y:S01]  /*01e0*/  VOTEU.ANY UP2, P0 ;  /* 0x00000000003f7886 */ /* 0x000fe20000040100 */
[----:B0-----:R-:W-:Y:S01]  /*01f0*/  R2UR UR9, R3 ;  /* 0x00000000030972ca */ /* 0x001fe200000e0000 */
[----:B-1----:R-:W-:Y:S01]  /*0200*/  @UP0 ULEA UR8, UR8, UR6, 0x18 ;  /* 0x0000000608080291 */ /* 0x002fe2000f8ec03f */
[----:B--2---:R-:W-:Y:S01]  /*0210*/  ISETP.NE.AND P1, PT, R2, RZ, PT ;  /* 0x000000ff0200720c */ /* 0x004fe20003f25270 */
[----:B------:R-:W-:-:S04]  /*0220*/  @UP0 UIADD3 UR6, -UR7, 0x100000, URZ ;  /* 0x0010000007060890 */ /* 0x000fc8000fffe13f */
[----:B------:R-:W-:Y:S02]  /*0230*/  @UP0 USHF.L.U32 UR7, UR6, 0xb, URZ ;  /* 0x0000000b06070899 */ /* 0x000fe4000800063f */
[----:B------:R-:W-:-:S04]  /*0240*/  @UP0 USHF.L.U32 UR6, UR6, 0x1, URZ ;  /* 0x0000000106060899 */ /* 0x000fc8000800063f */
[----:B------:R-:W-:Y:S01]  /*0250*/  UISETP.NE.AND UP0, UPT, UR9, URZ, UPT ;  /* 0x0000003f0900728c */ /* 0x000fe2000bf05270 */
[----:B------:R-:W0:Y:S02]  /*0260*/  FENCE.VIEW.ASYNC.S ;  /* 0x00000000000073c6 */ /* 0x000e240000000000 */
[----:B0-----:R0:W1:Y:S05]  /*0270*/  @UP1 SYNCS.EXCH.64 URZ, [UR8+0x33400], UR4 ;  /* 0x03340004083f15b2 */ /* 0x00106a0008000100 */
[----:B------:R0:W2:Y:S01]  /*0280*/  @UP2 SYNCS.EXCH.64 URZ, [UR8+0x33420], UR6 ;  /* 0x03342006083f25b2 */ /* 0x0000a20008000100 */
        /* <DEDUP_REMOVED lines=17> */
[----:B------:R3:W0:Y:S02]  /*03a0*/  SYNCS.EXCH.64 URZ, [UR8+0x33448], UR6 ;  /* 0x03344806083f75b2 */ /* 0x0006240008000100 */
[----:B---3--:R-:W-:Y:S01]  /*03b0*/  NOP ;  /* 0x0000000000007918 */ /* 0x008fe20000000000 */
.L_x_131:
[----:B------:R-:W3:Y:S01]  /*03c0*/  SHFL.IDX PT, R2, R0, RZ, 0x1f ;  /* 0x00001fff00027589 */ /* 0x000ee200000e0000 */
[----:B------:R-:W-:Y:S01]  /*03d0*/  NOP ;  /* 0x0000000000007918 */ /* 0x000fe20000000000 */
[----:B---3--:R-:W-:-:S13]  /*03e0*/  ISETP.NE.AND P0, PT, R2, RZ, PT ;  /* 0x000000ff0200720c */ /* 0x008fda0003f05270 */
        /* <DEDUP_REMOVED lines=17> */
[----:B------:R3:W0:Y:S02]  /*0500*/  SYNCS.EXCH.64 URZ, [UR8+0x33468], UR6 ;  /* 0x03346806083f75b2 */ /* 0x0006240008000100 */
[----:B---3--:R-:W-:Y:S01]  /*0510*/  NOP ;  /* 0x0000000000007918 */ /* 0x008fe20000000000 */
.L_x_132:
[----:B------:R-:W3:Y:S01]  /*0520*/  SHFL.IDX PT, R2, R0, RZ, 0x1f ;  /* 0x00001fff00027589 */ /* 0x000ee200000e0000 */
[----:B------:R-:W-:Y:S01]  /*0530*/  NOP ;  /* 0x0000000000007918 */ /* 0x000fe20000000000 */
[----:B---3--:R-:W-:-:S13]  /*0540*/  ISETP.NE.AND P0, PT, R2, RZ, PT ;  /* 0x000000ff0200720c */ /* 0x008fda0003f05270 */
        /* <DEDUP_REMOVED lines=13> */
[----:B------:R3:W0:Y:S02]  /*0620*/  SYNCS.EXCH.64 URZ, [UR6+0x33488], UR4 ;  /* 0x03348804063f75b2 */ /* 0x0006240008000100 */
[----:B---3--:R-:W-:Y:S01]  /*0630*/  NOP ;  /* 0x0000000000007918 */ /* 0x008fe20000000000 */
.L_x_133:
        /* <DEDUP_REMOVED lines=22> */
.L_x_134:
        /* <DEDUP_REMOVED lines=22> */
.L_x_135:
[----:B------:R-:W-:Y:S01]  /*0900*/  PLOP3.LUT P0, PT, PT, PT, UP0, 0x80, 0x0 ;  /* 0x000000000000781c */ /* 0x000fe20003f0f008 */
[----:B------:R-:W-:Y:S01]  /*0910*/  UMOV UR38, 0x1 ;  /* 0x0000000100267882 */ /* 0x000fe20000000000 */
[----:B------:R-:W-:Y:S01]  /*0920*/  NOP ;  /* 0x0000000000007918 */ /* 0x000fe20000000000 */
[----:B------:R-:W-:Y:S01]  /*0930*/  USEL UR38, UR38, 0x2, !UP0 ;  /* 0x0000000226267887 */ /* 0x000fe2000c000000 */
[----:B------:R-:W-:Y:S01]  /*0940*/  ULDC.64 UR50, c[0x0][0x208] ;  /* 0x0000820000327ab9 */ /* 0x000fe20000000a00 */
[----:B012-4-:R-:W-:Y:S08]  /*0950*/  BAR.SYNC.DEFER_BLOCKING 0x0 ;  /* 0x0000000000007b1d */ /* 0x017ff00000010000 */
[----:B------:R-:W-:Y:S05]  /*0960*/  @!P0 BRA `(.L_x_136) ;  /* 0x000000ec00448947 */ /* 0x000fea0003800000 */
.L_x_137:
[----:B------:R-:W-:-:S08]  /*0970*/  NOP ;  /* 0x0000000000007918 */ /* 0x000fd00000000000 */
[----:B------:R-:W0:Y:S02]  /*0980*/  USETMAXREG.TRY_ALLOC.CTAPOOL UP0, 0xf0 ;  /* 0x000000f0000079c8 */ /* 0x000e240008000600 */
[----:B0-----:R-:W-:-:S13]  /*0990*/  PLOP3.LUT P0, PT, PT, PT, UP0, 0x80, 0x0 ;  /* 0x000000000000781c */ /* 0x001fda0003f0f008 */
[----:B------:R-:W-:Y:S05]  /*09a0*/  @!P0 BRA `(.L_x_137) ;  /* 0xfffffffc00f08947 */ /* 0x000fea000383ffff */
[----:B------:R-:W0:Y:S01]  /*09b0*/  S2R R2, SR_TID.X ;  /* 0x0000000000027919 */ /* 0x000e220000002100 */
[----:B------:R-:W1:Y:S01]  /*09c0*/  S2UR UR5, SR_CgaCtaId ;  /* 0x00000000000579c3 */ /* 0x000e620000008800 */
[----:B------:R-:W-:-:S07]  /*09d0*/  UMOV UR4, 0x400 ;  /* 0x0000040000047882 */ /* 0x000fce0000000000 */
[----:B------:R-:W-:Y:S06]  /*09e0*/  BAR.ARV 0x8, 0x180 ;  /* 0x0206000000007b1d */ /* 0x000fec0000002000 */
[----:B-1----:R-:W-:Y:S01]  /*09f0*/  ULEA UR4, UR5, UR4, 0x18 ;  /* 0x0000000405047291 */ /* 0x002fe2000f8ec03f */
[----:B0-----:R-:W-:-:S04]  /*0a00*/  LOP3.LUT R0, R2, 0xffffff80, RZ, 0xc0, !PT ;  /* 0xffffff8002007812 */ /* 0x001fc800078ec0ff */
[----:B------:R-:W-:-:S13]  /*0a10*/  ISETP.NE.AND P0, PT, R0, 0x80, PT ;  /* 0x000000800000780c */ /* 0x000fda0003f05270 */
[----:B------:R-:W-:Y:S08]  /*0a20*/  @!P0 BAR.ARV 0x9, 0x100 ;  /* 0x0244000000008b1d */ /* 0x000ff00000002000 */
[----:B------:R-:W-:Y:S06]  /*0a30*/  BAR.SYNC.DEFER_BLOCKING 0x5, 0x180 ;  /* 0x0146000000007b1d */ /* 0x000fec0000010000 */
[----:B------:R-:W0:Y:S01]  /*0a40*/  LDS.128 R4, [UR4+0x334d0] ;  /* 0x0334d004ff047984 */ /* 0x000e220008000c00 */
[----:B------:R-:W-:Y:S01]  /*0a50*/  ULDC UR4, c[0x0][0xc3c] ;  /* 0x00030f0000047ab9 */ /* 0x000fe20000000800 */
[----:B------:R-:W-:Y:S06]  /*0a60*/  BAR.ARV 0x4, 0x180 ;  /* 0x0106000000007b1d */ /* 0x000fec0000002000 */
[----:B0-----:R-:W-:-:S13]  /*0a70*/  ISETP.GE.AND P0, PT, R7, UR4, PT ;  /* 0x0000000407007c0c */ /* 0x001fda000bf06270 */
[----:B------:R-:W-:Y:S05]  /*0a80*/  @P0 EXIT ;  /* 0x000000000000094d */ /* 0x000fea0003800000 */
[----:B------:R-:W-:Y:S01]  /*0a90*/  VIADD R12, R2, 0xffffff80 ;  /* 0xffffff80020c7836 */ /* 0x000fe20000000000 */
[----:B------:R-:W-:Y:S01]  /*0aa0*/  R2UR UR5, R6 ;  /* 0x00000000060572ca */ /* 0x000fe200000e0000 */
[----:B------:R-:W-:Y:S01]  /*0ab0*/  ULOP3.LUT UR47, UR38, 0x1, URZ, 0xfc, !UPT ;  /* 0x00000001262f7892 */ /* 0x000fe2000f8efc3f */
[----:B------:R-:W-:Y:S01]  /*0ac0*/  R2UR UR6, R5 ;  /* 0x00000000050672ca */ /* 0x000fe200000e0000 */
[----:B------:R-:W-:Y:S01]  /*0ad0*/  UMOV UR46, URZ ;  /* 0x0000003f002e7c82 */ /* 0x000fe20008000000 */
[----:B------:R-:W-:Y:S01]  /*0ae0*/  SHF.R.S32.HI R0, RZ, 0x1f, R12 ;  /* 0x0000001fff007819 */ /* 0x000fe2000001140c */
[----:B------:R-:W-:Y:S01]  /*0af0*/  UMOV UR45, URZ ;  /* 0x0000003f002d7c82 */ /* 0x000fe20008000000 */
[----:B------:R-:W-:Y:S01]  /*0b00*/  R2UR UR7, R7 ;  /* 0x00000000070772ca */ /* 0x000fe200000e0000 */
[----:B------:R-:W-:Y:S01]  /*0b10*/  UMOV UR52, URZ ;  /* 0x0000003f00347c82 */ /* 0x000fe20008000000 */
[CC--:B------:R-:W-:Y:S02]  /*0b20*/  LEA.HI R2, R0.reuse, R12.reuse, RZ, 0x7 ;  /* 0x0000000c00027211 */ /* 0x0c0fe400078f38ff */
[----:B------:R-:W-:-:S02]  /*0b30*/  LEA.HI R3, R0, R12, RZ, 0x4 ;  /* 0x0000000c00037211 */ /* 0x000fc400078f20ff */
[----:B------:R-:W-:Y:S02]  /*0b40*/  LOP3.LUT R237, R2, 0xffffff80, RZ, 0xc0, !PT ;  /* 0xffffff8002ed7812 */ /* 0x000fe400078ec0ff */
[-C--:B------:R-:W-:Y:S02]  /*0b50*/  LEA.HI R4, R0, R12.reuse, RZ, 0x5 ;  /* 0x0000000c00047211 */ /* 0x080fe400078f28ff */
[----:B------:R-:W-:Y:S01]  /*0b60*/  SHF.R.S32.HI R6, RZ, 0x4, R3 ;  /* 0x00000004ff067819 */ /* 0x000fe20000011403 */
[----:B------:R-:W-:Y:S01]  /*0b70*/  IMAD.IADD R237, R12, 0x1, -R237 ;  /* 0x000000010ced7824 */ /* 0x000fe200078e0aed */
[----:B------:R-:W-:Y:S01]  /*0b80*/  LEA.HI R11, R0, R12, RZ, 0x2 ;  /* 0x0000000c000b7211 */ /* 0x000fe200078f10ff */
[----:B------:R-:W-:Y:S01]  /*0b90*/  IMAD.SHL.U32 R5, R4, 0x20, RZ ;  /* 0x0000002004057824 */ /* 0x000fe200078e00ff */
[C---:B------:R-:W-:Y:S02]  /*0ba0*/  LOP3.LUT R4, R3.reuse, 0x3fffff0, RZ, 0xc0, !PT ;  /* 0x03fffff003047812 */ /* 0x040fe400078ec0ff */
[----:B------:R-:W-:-:S02]  /*0bb0*/  LEA.HI R3, R3, R6, RZ, 0x1 ;  /* 0x0000000603037211 */ /* 0x000fc400078f08ff */
[----:B------:R-:W-:Y:S01]  /*0bc0*/  SHF.R.S32.HI R8, RZ, 0x1f, R237 ;  /* 0x0000001fff087819 */ /* 0x000fe200000114ed */
[----:B------:R-:W-:Y:S01]  /*0bd0*/  IMAD.IADD R4, R12, 0x1, -R4 ;  /* 0x000000010c047824 */ /* 0x000fe200078e0a04 */
[----:B------:R-:W-:Y:S02]  /*0be0*/  LOP3.LUT R3, R3, 0x1ffffffe, RZ, 0xc0, !PT ;  /* 0x1ffffffe03037812 */ /* 0x000fe400078ec0ff */
[----:B------:R-:W-:Y:S02]  /*0bf0*/  LEA.HI R7, R8, R237, RZ, 0x2 ;  /* 0x000000ed08077211 */ /* 0x000fe400078f10ff */
[----:B------:R-:W-:Y:S01]  /*0c00*/  LOP3.LUT R11, R11, 0xfffffffc, RZ, 0xc0, !PT ;  /* 0xfffffffc0b0b7812 */ /* 0x000fe200078ec0ff */
[----:B------:R-:W-:Y:S01]  /*0c10*/  IMAD.IADD R3, R6, 0x1, -R3 ;  /* 0x0000000106037824 */ /* 0x000fe200078e0a03 */
[--C-:B------:R-:W-:Y:S02]  /*0c20*/  SHF.R.S32.HI R9, RZ, 0x2, R7.reuse ;  /* 0x00000002ff097819 */ /* 0x100fe40000011407 */
[----:B------:R-:W-:Y:S01]  /*0c30*/  SHF.R.S32.HI R10, RZ, 0x1f, R7 ;  /* 0x0000001fff0a7819 */ /* 0x000fe20000011407 */
[----:B------:R-:W-:Y:S01]  /*0c40*/  IMAD.IADD R11, R12, 0x1, -R11 ;  /* 0x000000010c0b7824 */ /* 0x000fe200078e0a0b */
[----:B------:R-:W-:-:S02]  /*0c50*/  LOP3.LUT R6, R7, 0x7ffffffc, RZ, 0xc0, !PT ;  /* 0x7ffffffc07067812 */ /* 0x000fc400078ec0ff */
[----:B------:R-:W-:Y:S02]  /*0c60*/  LEA.HI R10, R10, R9, RZ, 0x3 ;  /* 0x000000090a0a7211 */ /* 0x000fe400078f18ff */
[----:B------:R-:W-:Y:S01]  /*0c70*/  SHF.R.S32.HI R13, RZ, 0x7, R2 ;  /* 0x00000007ff0d7819 */ /* 0x000fe20000011402 */
[----:B------:R-:W-:Y:S01]  /*0c80*/  IMAD.IADD R6, R237, 0x1, -R6 ;  /* 0x00000001ed067824 */ /* 0x000fe200078e0a06 */
[----:B------:R-:W-:Y:S02]  /*0c90*/  LOP3.LUT R5, R5, 0xfffffc00, RZ, 0xc0, !PT ;  /* 0xfffffc0005057812 */ /* 0x000fe400078ec0ff */
[----:B------:R-:W-:Y:S01]  /*0ca0*/  LOP3.LUT R10, R10, 0xfffffff8, RZ, 0xc0, !PT ;  /* 0xfffffff80a0a7812 */ /* 0x000fe200078ec0ff */
[----:B------:R-:W-:Y:S01]  /*0cb0*/  IMAD.SHL.U32 R17, R6, 0x2, RZ ;  /* 0x0000000206117824 */ /* 0x000fe200078e00ff */
[----:B------:R-:W-:Y:S01]  /*0cc0*/  LEA.HI R8, R8, R237, RZ, 0x5 ;  /* 0x000000ed08087211 */ /* 0x000fe200078f28ff */
[----:B------:R-:W-:Y:S01]  /*0cd0*/  IMAD R4, R4, 0x40, R5 ;  /* 0x0000004004047824 */ /* 0x000fe200078e0205 */
[----:B------:R-:W-:Y:S01]  /*0ce0*/  LEA.HI R2, R2, R13, RZ, 0x1 ;  /* 0x0000000d02027211 */ /* 0x000fe200078f08ff */
[----:B------:R-:W-:Y:S01]  /*0cf0*/  IMAD.IADD R9, R9, 0x1, -R10 ;  /* 0x0000000109097824 */ /* 0x000fe200078e0a0a */
[----:B------:R-:W-:Y:S01]  /*0d00*/  LEA.HI R5, R11, R11, RZ, 0x1 ;  /* 0x0000000b0b057211 */ /* 0x000fe200078f08ff */
[----:B------:R-:W-:Y:S01]  /*0d10*/  VIADD R234, R17, 0x10 ;  /* 0x0000001011ea7836 */ /* 0x000fe20000000000 */
[----:B------:R-:W-:Y:S01]  /*0d20*/  SHF.R.S32.HI R8, RZ, 0x5, R8 ;  /* 0x00000005ff087819 */ /* 0x000fe20000011408 */
[----:B------:R-:W-:Y:S01]  /*0d30*/  IMAD R3, R3, 0x8, R4 ;  /* 0x0000000803037824 */ /* 0x000fe200078e0204 */
[----:B------:R-:W-:Y:S01]  /*0d40*/  LOP3.LUT R2, R2, 0x3fffffe, RZ, 0xc0, !PT ;  /* 0x03fffffe02027812 */ /* 0x000fe200078ec0ff */
[C---:B------:R-:W-:Y:S01]  /*0d50*/  VIADD R231, R17.reuse, 0x48 ;  /* 0x0000004811e77836 */ /* 0x040fe20000000000 */
[----:B------:R-:W-:Y:S01]  /*0d60*/  LEA.HI R0, R0, R12, RZ, 0x3 ;  /* 0x0000000c00007211 */ /* 0x000fe200078f18ff */
[----:B------:R-:W-:Y:S01]  /*0d70*/  VIADD R228, R17, 0x60 ;  /* 0x0000006011e47836 */ /* 0x000fe20000000000 */
[----:B------:R-:W-:Y:S01]  /*0d80*/  LOP3.LUT R4, R5, 0x1ffffffe, RZ, 0xc0, !PT ;  /* 0x1ffffffe05047812 */ /* 0x000fe200078ec0ff */
[----:B------:R-:W-:Y:S01]  /*0d90*/  IMAD R9, R8, 0x10, R9 ;  /* 0x0000001008097824 */ /* 0x000fe200078e0209 */
[----:B------:R-:W-:Y:S01]  /*0da0*/  LOP3.LUT R16, R0, 0xfffffff8, RZ, 0xc0, !PT ;  /* 0xfffffff800107812 */ /* 0x000fe200078ec0ff */
[----:B------:R-:W-:Y:S01]  /*0db0*/  IMAD.IADD R2, R13, 0x1, -R2 ;  /* 0x000000010d027824 */ /* 0x000fe200078e0a02 */
[----:B------:R-:W-:Y:S01]  /*0dc0*/  SHF.R.S32.HI R236, RZ, 0x3, R0 ;  /* 0x00000003ffec7819 */ /* 0x000fe20000011400 */
[C---:B------:R-:W-:Y:S01]  /*0dd0*/  VIADD R225, R17.reuse, 0x78 ;  /* 0x0000007811e17836 */ /* 0x040fe20000000000 */
[----:B------:R-:W-:Y:S01]  /*0de0*/  SHF.R.S32.HI R0, RZ, 0x1f, R234 ;  /* 0x0000001fff007819 */ /* 0x000fe200000114ea */
[C---:B------:R-:W-:Y:S01]  /*0df0*/  VIADD R222, R17.reuse, 0x90 ;  /* 0x0000009011de7836 */ /* 0x040fe20000000000 */
[----:B------:R0:W-:Y:S01]  /*0e00*/  STL [R1+0x3c], R3 ;  /* 0x00003c0301007387 */ /* 0x0001e20000100800 */
[----:B------:R-:W-:Y:S01]  /*0e10*/  VIADD R23, R17, 0xa8 ;  /* 0x000000a811177836 */ /* 0x000fe20000000000 */
[----:B------:R-:W-:Y:S01]  /*0e20*/  SHF.R.S32.HI R0, RZ, 0x1f, R231 ;  /* 0x0000001fff007819 */ /* 0x000fe200000114e7 */
[----:B------:R-:W-:Y:S01]  /*0e30*/  IMAD.IADD R4, R11, 0x1, -R4 ;  /* 0x000000010b047824 */ /* 0x000fe200078e0a04 */
[----:B------:R-:W-:Y:S01]  /*0e40*/  SHF.R.S32.HI R0, RZ, 0x1f, R228 ;  /* 0x0000001fff007819 */ /* 0x000fe200000114e4 */
[C---:B------:R-:W-:Y:S01]  /*0e50*/  VIADD R235, R17.reuse, 0x8 ;  /* 0x0000000811eb7836 */ /* 0x040fe20000000000 */
[----:B------:R-:W-:Y:S01]  /*0e60*/  SHF.R.S32.HI R0, RZ, 0x1f, R225 ;  /* 0x0000001fff007819 */ /* 0x000fe200000114e1 */
[C---:B------:R-:W-:Y:S01]  /*0e70*/  VIADD R233, R17.reuse, 0x18 ;  /* 0x0000001811e97836 */ /* 0x040fe20000000000 */
[----:B------:R-:W-:Y:S01]  /*0e80*/  SHF.R.S32.HI R0, RZ, 0x1f, R222 ;  /* 0x0000001fff007819 */ /* 0x000fe200000114de */
[C---:B------:R-:W-:Y:S01]  /*0e90*/  VIADD R232, R17.reuse, 0x40 ;  /* 0x0000004011e87836 */ /* 0x040fe20000000000 */
[----:B------:R-:W-:Y:S01]  /*0ea0*/  SHF.R.S32.HI R0, RZ, 0x1f, R23 ;  /* 0x0000001fff007819 */ /* 0x000fe20000011417 */
[----:B0-----:R-:W-:Y:S01]  /*0eb0*/  IMAD R3, R2, 0x40, R9 ;  /* 0x0000004002037824 */ /* 0x001fe200078e0209 */
[----:B------:R-:W-:Y:S01]  /*0ec0*/  SHF.R.S32.HI R2, RZ, 0x1f, R235 ;  /* 0x0000001fff027819 */ /* 0x000fe200000114eb */
[C---:B------:R-:W-:Y:S01]  /*0ed0*/  VIADD R230, R17.reuse, 0x50 ;  /* 0x0000005011e67836 */ /* 0x040fe20000000000 */
[----:B------:R-:W-:Y:S01]  /*0ee0*/  SHF.R.S32.HI R5, RZ, 0x1f, R233 ;  /* 0x0000001fff057819 */ /* 0x000fe200000114e9 */
[----:B------:R-:W-:Y:S01]  /*0ef0*/  IMAD R0, R4, 0x8, R3 ;  /* 0x0000000804007824 */ /* 0x000fe200078e0203 */
[----:B------:R0:W-:Y:S01]  /*0f00*/  STL [R1+0x34], R3 ;  /* 0x0000340301007387 */ /* 0x0001e20000100800 */
[C---:B------:R-:W-:Y:S01]  /*0f10*/  VIADD R229, R17.reuse, 0x58 ;  /* 0x0000005811e57836 */ /* 0x040fe20000000000 */
[----:B------:R-:W-:Y:S01]  /*0f20*/  SHF.R.S32.HI R2, RZ, 0x1f, R232 ;  /* 0x0000001fff027819 */ /* 0x000fe200000114e8 */
[C---:B------:R-:W-:Y:S01]  /*0f30*/  VIADD R227, R17.reuse, 0x68 ;  /* 0x0000006811e37836 */ /* 0x040fe20000000000 */
[----:B------:R0:W-:Y:S01]  /*0f40*/  STL [R1+0x38], R0 ;  /* 0x0000380001007387 */ /* 0x0001e20000100800 */
[C---:B------:R-:W-:Y:S01]  /*0f50*/  VIADD R226, R17.reuse, 0x70 ;  /* 0x0000007011e27836 */ /* 0x040fe20000000000 */
[----:B------:R-:W-:Y:S01]  /*0f60*/  SHF.R.S32.HI R5, RZ, 0x1f, R230 ;  /* 0x0000001fff057819 */ /* 0x000fe200000114e6 */
        /* <DEDUP_REMOVED lines=12> */
[----:B------:R-:W-:Y:S01]  /*1030*/  IMAD.IADD R16, R12, 0x1, -R16 ;  /* 0x000000010c107824 */ /* 0x000fe200078e0a10 */
[----:B------:R-:W-:Y:S01]  /*1040*/  SHF.R.S32.HI R2, RZ, 0x1f, R220 ;  /* 0x0000001fff027819 */ /* 0x000fe200000114dc */
[----:B------:R-:W-:Y:S01]  /*1050*/  VIADD R18, R17, 0x20 ;  /* 0x0000002011127836 */ /* 0x000fe20000000000 */
[----:B------:R-:W-:-:S02]  /*1060*/  SHF.R.S32.HI R5, RZ, 0x1f, R22 ;  /* 0x0000001fff057819 */ /* 0x000fc40000011416 */
[----:B0-----:R-:W-:-:S07]  /*1070*/  SHF.R.S32.HI R2, RZ, 0x1f, R19 ;  /* 0x0000001fff027819 */ /* 0x001fce0000011413 */
.L_x_185:
[----:B------:R-:W-:Y:S01]  /*1080*/  ULDC.64 UR8, c[0x0][0xc88] ;  /* 0x0003220000087ab9 */ /* 0x000fe20000000a00 */
[----:B------:R-:W-:Y:S01]  /*1090*/  ULDC.64 UR10, c[0x0][0xa20] ;  /* 0x00028800000a7ab9 */ /* 0x000fe20000000a00 */
[----:B------:R-:W-:Y:S02]  /*10a0*/  UIMAD.WIDE UR8, UR7, 0x4, UR8 ;  /* 0x00000004070878a5 */ /* 0x000fe4000f8e0208 */
[----:B------:R-:W-:Y:S01]  /*10b0*/  UISETP.NE.U32.AND UP1, UPT, UR10, URZ, UPT ;  /* 0x0000003f0a00728c */ /* 0x000fe2000bf25070 */
[----:B------:R-:W-:Y:S01]  /*10c0*/  ULDC UR4, c[0x0][0x424] ;  /* 0x0001090000047ab9 */ /* 0x000fe20000000800 */
[----:B------:R-:W-:Y:S02]  /*10d0*/  ULDC UR7, c[0x0][0x2f0] ;  /* 0x0000bc0000077ab9 */ /* 0x000fe40000000800 */
[----:B0-23--:R-:W-:Y:S02]  /*10e0*/  IMAD.U32 R2, RZ, RZ, UR8 ;  /* 0x00000008ff027e24 */ /* 0x00dfe4000f8e00ff */
[----:B------:R-:W-:Y:S01]  /*10f0*/  IMAD.U32 R3, RZ, RZ, UR9 ;  /* 0x00000009ff037e24 */ /* 0x000fe2000f8e00ff */
[----:B------:R-:W-:-:S04]  /*1100*/  ULDC.64 UR8, c[0x0][0xa28] ;  /* 0x00028a0000087ab9 */ /* 0x000fc80000000a00 */
[----:B------:R-:W2:Y:S01]  /*1110*/  LDG.E R2, desc[UR50][R2.64] ;  /* 0x0000003202027981 */ /* 0x000ea2000c1e1900 */
[----:B------:R-:W-:Y:S02]  /*1120*/  UISETP.NE.U32.AND UP0, UPT, UR8, URZ, UPT ;  /* 0x0000003f0800728c */ /* 0x000fe4000bf05070 */
[----:B------:R-:W-:Y:S02]  /*1130*/  UISETP.NE.AND.EX UP1, UPT, UR11, URZ, UPT, UP1 ;  /* 0x0000003f0b00728c */ /* 0x000fe4000bf25310 */
[----:B------:R-:W-:-:S04]  /*1140*/  UISETP.NE.AND.EX UP0, UPT, UR9, URZ, UPT, UP0 ;  /* 0x0000003f0900728c */ /* 0x000fc8000bf05300 */
[----:B------:R-:W-:Y:S02]  /*1150*/  PLOP3.LUT P1, PT, PT, PT, UP1, 0x80, 0x0 ;  /* 0x000000000000781c */ /* 0x000fe40003f2f018 */
[----:B------:R-:W-:Y:S02]  /*1160*/  PLOP3.LUT P0, PT, PT, PT, UP0, 0x80, 0x0 ;  /* 0x000000000000781c */ /* 0x000fe40003f0f008 */
[----:B--2---:R-:W-:-:S13]  /*1170*/  R2UR UR36, R2 ;  /* 0x00000000022472ca */ /* 0x004fda00000e0000 */
[----:B------:R-:W-:Y:S02]  /*1180*/  USHF.R.S32.HI UR37, URZ, 0x1f, UR36 ;  /* 0x0000001f3f257899 */ /* 0x000fe40008011424 */
[----:B------:R-:W-:-:S04]  /*1190*/  @UP0 ULEA UR8, UP2, UR36, UR8, 0x2 ;  /* 0x0000000824080291 */ /* 0x000fc8000f84103f */
[----:B------:R-:W-:Y:S02]  /*11a0*/  @UP0 ULEA.HI.X UR9, UR36, UR9, UR37, 0x2, UP2 ;  /* 0x0000000924090291 */ /* 0x000fe400090f1425 */
[----:B------:R-:W-:Y:S01]  /*11b0*/  @UP1 ULEA UR10, UP0, UR36, UR10, 0x2 ;  /* 0x0000000a240a1291 */ /* 0x000fe2000f80103f */
[----:B------:R-:W-:-:S03]  /*11c0*/  IMAD.U32 R2, RZ, RZ, UR8 ;  /* 0x00000008ff027e24 */ /* 0x000fc6000f8e00ff */
[----:B------:R-:W-:Y:S01]  /*11d0*/  @UP1 ULEA.HI.X UR11, UR36, UR11, UR37, 0x2, UP0 ;  /* 0x0000000b240b1291 */ /* 0x000fe200080f1425 */
[----:B------:R-:W-:Y:S01]  /*11e0*/  IMAD.U32 R3, RZ, RZ, UR9 ;  /* 0x00000009ff037e24 */ /* 0x000fe2000f8e00ff */
[----:B------:R-:W-:Y:S01]  /*11f0*/  ULDC.64 UR8, c[0x0][0x418] ;  /* 0x0001060000087ab9 */ /* 0x000fe20000000a00 */
[----:B------:R-:W-:-:S03]  /*1200*/  IMAD.U32 R4, RZ, RZ, UR10 ;  /* 0x0000000aff047e24 */ /* 0x000fc6000f8e00ff */
[----:B------:R-:W-:Y:S01]  /*1210*/  IMAD.U32 R5, RZ, RZ, UR11 ;  /* 0x0000000bff057e24 */ /* 0x000fe2000f8e00ff */
[----:B------:R-:W2:Y:S04]  /*1220*/  @P0 LDG.E R2, desc[UR50][R2.64] ;  /* 0x0000003202020981 */ /* 0x000ea8000c1e1900 */
[----:B------:R-:W3:Y:S01]  /*1230*/  @P1 LDG.E R4, desc[UR50][R4.64] ;  /* 0x0000003204041981 */ /* 0x000ee2000c1e1900 */
[----:B------:R-:W-:Y:S01]  /*1240*/  UISETP.NE.U32.AND UP0, UPT, UR8, URZ, UPT ;  /* 0x0000003f0800728c */ /* 0x000fe2000bf05070 */
[----:B------:R-:W-:Y:S01]  /*1250*/  UMOV UR42, UR6 ;  /* 0x00000006002a7c82 */ /* 0x000fe20008000000 */
[----:B------:R-:W-:Y:S02]  /*1260*/  UMOV UR53, URZ ;  /* 0x0000003f00357c82 */ /* 0x000fe40008000000 */
[----:B------:R-:W-:-:S02]  /*1270*/  UISETP.NE.AND.EX UP0, UPT, UR9, URZ, UPT, UP0 ;  /* 0x0000003f0900728c */ /* 0x000fc4000bf05300 */
[----:B------:R-:W-:Y:S02]  /*1280*/  ULOP3.LUT UR39, UR5, 0xffff, URZ, 0xc0, !UPT ;  /* 0x0000ffff05277892 */ /* 0x000fe4000f8ec03f */
[----:B------:R-:W-:Y:S02]  /*1290*/  USEL UR4, UR4, 0x1, UP0 ;  /* 0x0000000104047887 */ /* 0x000fe40008000000 */
[----:B------:R-:W-:Y:S02]  /*12a0*/  ULOP3.LUT UR6, UR5, 0xff0000, URZ, 0xc0, !UPT ;  /* 0x00ff000005067892 */ /* 0x000fe4000f8ec03f */
[----:B------:R-:W-:Y:S02]  /*12b0*/  UIMAD UR4, UR4, UR7, URZ ;  /* 0x00000007040472a4 */ /* 0x000fe4000f8e023f */
[----:B------:R-:W-:Y:S01]  /*12c0*/  ULOP3.LUT UR7, UR5, 0xff000000, URZ, 0xc0, !UPT ;  /* 0xff00000005077892 */ /* 0x000fe2000f8ec03f */
[----:B--2---:R-:W-:-:S04]  /*12d0*/  @P0 R2UR UR53, R2 ;  /* 0x00000000023502ca */ /* 0x004fc800000e0000 */
[----:B---3--:R-:W-:Y:S01]  /*12e0*/  @P1 R2UR UR4, R4 ;  /* 0x00000000040412ca */ /* 0x008fe200000e0000 */
[----:B-1--45:R-:W-:-:S14]  /*12f0*/  @P1 BRA `(.L_x_138) ;  /* 0x0000000000341947 */ /* 0x032fdc0003800000 */
[----:B------:R-:W-:Y:S02]  /*1300*/  ULDC.64 UR8, c[0x0][0xa08] ;  /* 0x0002820000087ab9 */ /* 0x000fe40000000a00 */
[----:B------:R-:W-:-:S04]  /*1310*/  ISETP.NE.U32.AND P0, PT, RZ, UR8, PT ;  /* 0x00000008ff007c0c */ /* 0x000fc8000bf05070 */
[----:B------:R-:W-:-:S13]  /*1320*/  ISETP.NE.AND.EX P0, PT, RZ, UR9, PT, P0 ;  /* 0x00000009ff007c0c */ /* 0x000fda000bf05300 */
[----:B------:R-:W-:Y:S05]  /*1330*/  @!P0 BRA `(.L_x_138) ;  /* 0x0000000000248947 */ /* 0x000fea0003800000 */
[----:B------:R-:W-:Y:S02]  /*1340*/  ULDC.64 UR4, c[0x0][0xa08] ;  /* 0x0002820000047ab9 */ /* 0x000fe40000000a00 */
[----:B------:R-:W-:-:S06]  /*1350*/  UIMAD.WIDE UR4, UR36, 0x4, UR4 ;  /* 0x00000004240478a5 */ /* 0x000fcc000f8e0204 */
[----:B------:R-:W-:Y:S02]  /*1360*/  IMAD.U32 R2, RZ, RZ, UR4 ;  /* 0x00000004ff027e24 */ /* 0x000fe4000f8e00ff */
[----:B------:R-:W-:-:S05]  /*1370*/  IMAD.U32 R3, RZ, RZ, UR5 ;  /* 0x00000005ff037e24 */ /* 0x000fca000f8e00ff */
[----:B------:R-:W2:Y:S04]  /*1380*/  LDG.E R4, desc[UR50][R2.64] ;  /* 0x0000003202047981 */ /* 0x000ea8000c1e1900 */
[----:B------:R-:W3:Y:S01]  /*1390*/  LDG.E R0, desc[UR50][R2.64+0x4] ;  /* 0x0000043202007981 */ /* 0x000ee2000c1e1900 */
[----:B--2---:R-:W-:Y:S02]  /*13a0*/  R2UR UR4, R4 ;  /* 0x00000000040472ca */ /* 0x004fe400000e0000 */
[----:B---3--:R-:W-:-:S13]  /*13b0*/  R2UR UR5, R0 ;  /* 0x00000000000572ca */ /* 0x008fda00000e0000 */
[----:B------:R-:W-:-:S12]  /*13c0*/  UIADD3 UR4, -UR4, UR5, URZ ;  /* 0x0000000504047290 */ /* 0x000fd8000fffe13f */
.L_x_138:
[----:B------:R-:W-:Y:S02]  /*13d0*/  UIADD3 UR53, -UR53, UR4, URZ ;  /* 0x0000000435357290 */ /* 0x000fe4000fffe13f */
[----:B------:R-:W-:Y:S02]  /*13e0*/  USHF.R.U32.HI UR7, URZ, 0x8, UR7 ;  /* 0x000000083f077899 */ /* 0x000fe40008011607 */
[----:B------:R-:W-:Y:S02]  /*13f0*/  UISETP.GE.AND UP0, UPT, UR53, 0x1, UPT ;  /* 0x000000013500788c */ /* 0x000fe4000bf06270 */
[----:B------:R-:W-:Y:S02]  /*1400*/  UIADD3 UR4, UR53, 0x9f, URZ ;  /* 0x0000009f35047890 */ /* 0x000fe4000fffe03f */
[----:B------:R-:W-:Y:S02]  /*1410*/  ULEA.HI UR7, UR6, UR7, URZ, 0x10 ;  /* 0x0000000706077291 */ /* 0x000fe4000f8f803f */
[----:B------:R-:W-:Y:S01]  /*1420*/  PLOP3.LUT P0, PT, PT, PT, UP0, 0x80, 0x0 ;  /* 0x000000000000781c */ /* 0x000fe20003f0f008 */
[----:B------:R-:W-:-:S02]  /*1430*/  UIMAD.WIDE UR4, UR4, 0x66666667, URZ ;  /* 0x66666667040478a5 */ /* 0x000fc4000f8e023f */
[----:B------:R-:W-:Y:S02]  /*1440*/  ULOP3.LUT UR40, UR7, 0xff, URZ, 0xc0, !UPT ;  /* 0x000000ff07287892 */ /* 0x000fe4000f8ec03f */
[----:B------:R-:W-:Y:S02]  /*1450*/  USHF.R.U32.HI UR6, URZ, 0x1f, UR5 ;  /* 0x0000001f3f067899 */ /* 0x000fe40008011605 */
[----:B------:R-:W-:Y:S01]  /*1460*/  USHF.R.U32.HI UR44, URZ, 0x10, UR7 ;  /* 0x000000103f2c7899 */ /* 0x000fe20008011607 */
[----:B------:R-:W-:Y:S01]  /*1470*/  UMOV UR4, URZ ;  /* 0x0000003f00047c82 */ /* 0x000fe20008000000 */
[----:B------:R-:W-:-:S04]  /*1480*/  ULEA.HI.SX32 UR9, UR5, UR6, 0x1a ;  /* 0x0000000605097291 */ /* 0x000fc8000f8fd23f */
[----:B------:R-:W-:Y:S08]  /*1490*/  @!P0 BRA `(.L_x_139) ;  /* 0x0000000000908947 */ /* 0x000ff00003800000 */
[----:B------:R-:W-:Y:S01]  /*14a0*/  UISETP.NE.AND UP0, UPT, UR44, URZ, UPT ;  /* 0x0000003f2c00728c */ /* 0x000fe2000bf05270 */
[----:B------:R-:W-:-:S03]  /*14b0*/  ULDC UR4, c[0x0][0x9f0] ;  /* 0x00027c0000047ab9 */ /* 0x000fc60000000800 */
[----:B------:R-:W-:-:S03]  /*14c0*/  USEL UR10, UR44, UR4, UP0 ;  /* 0x000000042c0a7287 */ /* 0x000fc60008000000 */
[----:B------:R-:W-:Y:S01]  /*14d0*/  UMOV UR4, URZ ;  /* 0x0000003f00047c82 */ /* 0x000fe20008000000 */
[----:B------:R-:W-:Y:S02]  /*14e0*/  UIADD3 UR6, UR9, -0x1, UR10 ;  /* 0xffffffff09067890 */ /* 0x000fe4000fffe00a */
[----:B------:R-:W-:-:S04]  /*14f0*/  IMAD.U32 R3, RZ, RZ, UR10 ;  /* 0x0000000aff037e24 */ /* 0x000fc8000f8e00ff */
[----:B------:R-:W-:Y:S01]  /*1500*/  IMAD.U32 R4, RZ, RZ, UR6 ;  /* 0x00000006ff047e24 */ /* 0x000fe2000f8e00ff */
[-C--:B------:R-:W-:Y:S01]  /*1510*/  IABS R0, R3.reuse ;  /* 0x0000000300007213 */ /* 0x080fe20000000000 */
[----:B------:R-:W-:Y:S01]  /*1520*/  ULOP3.LUT UR6, UR6, UR10, URZ, 0x3c, !UPT ;  /* 0x0000000a06067292 */ /* 0x000fe2000f8e3c3f */
[----:B------:R-:W-:Y:S02]  /*1530*/  IABS R5, R3 ;  /* 0x0000000300057213 */ /* 0x000fe40000000000 */
[----:B------:R-:W-:Y:S02]  /*1540*/  R2UR UR11, R0 ;  /* 0x00000000000b72ca */ /* 0x000fe400000e0000 */
[----:B------:R-:W-:-:S05]  /*1550*/  IABS R4, R4 ;  /* 0x0000000400047213 */ /* 0x000fca0000000000 */
[----:B------:R-:W-:-:S05]  /*1560*/  IMAD.MOV.U32 R3, RZ, RZ, R4 ;  /* 0x000000ffff037224 */ /* 0x000fca00078e0004 */
[----:B------:R-:W-:Y:S01]  /*1570*/  R2UR UR8, R3 ;  /* 0x00000000030872ca */ /* 0x000fe200000e0000 */
[----:B------:R-:W0:Y:S08]  /*1580*/  I2F.RP R0, UR11 ;  /* 0x0000000b00007d06 */ /* 0x000e300008209400 */
[----:B0-----:R-:W0:Y:S02]  /*1590*/  MUFU.RCP R0, R0 ;  /* 0x0000000000007308 */ /* 0x001e240000001000 */
[----:B0-----:R-:W-:-:S02]  /*15a0*/  VIADD R2, R0, 0xffffffe ;  /* 0x0ffffffe00027836 */ /* 0x001fc40000000000 */
[----:B------:R-:W-:-:S04]  /*15b0*/  IMAD.MOV R0, RZ, RZ, -R5 ;  /* 0x000000ffff007224 */ /* 0x000fc800078e0a05 */
[----:B------:R-:W0:Y:S02]  /*15c0*/  F2I.FTZ.U32.TRUNC.NTZ R2, R2 ;  /* 0x0000000200027305 */ /* 0x000e24000021f000 */
[----:B0-----:R-:W-:-:S13]  /*15d0*/  R2UR UR5, R2 ;  /* 0x00000000020572ca */ /* 0x001fda00000e0000 */
[----:B------:R-:W-:-:S04]  /*15e0*/  UIADD3 UR7, URZ, -UR5, URZ ;  /* 0x800000053f077290 */ /* 0x000fc8000fffe03f */
[----:B------:R-:W-:-:S04]  /*15f0*/  UIMAD UR7, UR7, UR11, URZ ;  /* 0x0000000b070772a4 */ /* 0x000fc8000f8e023f */
[----:B------:R-:W-:-:S03]  /*1600*/  UIMAD.WIDE.U32 UR4, UR5, UR7, UR4 ;  /* 0x00000007050472a5 */ /* 0x000fc6000f8e0004 */
[----:B------:R-:W-:Y:S01]  /*1610*/  R2UR UR7, R0 ;  /* 0x00000000000772ca */ /* 0x000fe200000e0000 */
[----:B------:R-:W-:-:S12]  /*1620*/  UIMAD.WIDE.U32 UR4, UR5, UR8, URZ ;  /* 0x00000008050472a5 */ /* 0x000fd8000f8e003f */
[----:B------:R-:W-:-:S04]  /*1630*/  UIMAD UR4, UR5, UR7, UR8 ;  /* 0x00000007050472a4 */ /* 0x000fc8000f8e0208 */
[----:B------:R-:W-:-:S11]  /*1640*/  UISETP.GT.U32.AND UP1, UPT, UR11, UR4, UPT ;  /* 0x000000040b00728c */ /* 0x000fd6000bf24070 */
[----:B------:R-:W-:Y:S02]  /*1650*/  @!UP1 UIADD3 UR4, UR4, -UR11, URZ ;  /* 0x8000000b04049290 */ /* 0x000fe4000fffe03f */
[----:B------:R-:W-:Y:S02]  /*1660*/  @!UP1 UIADD3 UR5, UR5, 0x1, URZ ;  /* 0x0000000105059890 */ /* 0x000fe4000fffe03f */
[----:B------:R-:W-:Y:S02]  /*1670*/  UISETP.GE.U32.AND UP0, UPT, UR4, UR11, UPT ;  /* 0x0000000b0400728c */ /* 0x000fe4000bf06070 */
[----:B------:R-:W-:-:S09]  /*1680*/  UISETP.GE.AND UP1, UPT, UR6, URZ, UPT ;  /* 0x0000003f0600728c */ /* 0x000fd2000bf26270 */
[----:B------:R-:W-:Y:S02]  /*1690*/  @UP0 UIADD3 UR5, UR5, 0x1, URZ ;  /* 0x0000000105050890 */ /* 0x000fe4000fffe03f */
[----:B------:R-:W-:-:S05]  /*16a0*/  UISETP.NE.AND UP0, UPT, UR10, URZ, UPT ;  /* 0x0000003f0a00728c */ /* 0x000fca000bf05270 */
[----:B------:R-:W-:Y:S02]  /*16b0*/  UMOV UR4, UR5 ;  /* 0x0000000500047c82 */ /* 0x000fe40008000000 */
[----:B------:R-:W-:-:S04]  /*16c0*/  @!UP1 UIADD3 UR4, -UR4, URZ, URZ ;  /* 0x0000003f04049290 */ /* 0x000fc8000fffe13f */
[----:B------:R-:W-:-:S12]  /*16d0*/  @!UP0 ULOP3.LUT UR4, URZ, UR10, URZ, 0x33, !UPT ;  /* 0x0000000a3f048292 */ /* 0x000fd8000f8e333f */
.L_x_139:
[----:B------:R-:W-:Y:S01]  /*16e0*/  UIMAD UR41, UR40, UR4, URZ ;  /* 0x00000004282972a4 */ /* 0x000fe2000f8e023f */
[----:B------:R-:W-:Y:S01]  /*16f0*/  IMAD.U32 R0, RZ, RZ, UR9 ;  /* 0x00000009ff007e24 */ /* 0x000fe2000f8e00ff */
[----:B------:R-:W-:Y:S01]  /*1700*/  PLOP3.LUT P0, PT, PT, PT, PT, 0x80, 0x0 ;  /* 0x000000000000781c */ /* 0x000fe20003f0f070 */
[----:B------:R-:W-:Y:S01]  /*1710*/  IMAD.U32 R3, RZ, RZ, UR4 ;  /* 0x00000004ff037e24 */ /* 0x000fe2000f8e00ff */
[----:B------:R-:W-:Y:S02]  /*1720*/  CS2R R28, SRZ ;  /* 0x00000000001c7805 */ /* 0x000fe4000001ff00 */
[----:B------:R-:W-:Y:S01]  /*1730*/  CS2R R126, SRZ ;  /* 0x00000000007e7805 */ /* 0x000fe2000001ff00 */
[----:B------:R-:W-:Y:S01]  /*1740*/  IMAD.MOV.U32 R55, RZ, RZ, RZ ;  /* 0x000000ffff377224 */ /* 0x000fe200078e00ff */
[----:B------:R-:W-:Y:S02]  /*1750*/  CS2R R124, SRZ ;  /* 0x00000000007c7805 */ /* 0x000fe4000001ff00 */
[----:B------:R-:W-:-:S02]  /*1760*/  VIADDMNMX R0, R3, UR41, R0, PT ;  /* 0x0000002903007c46 */ /* 0x000fc4000b800100 */
[----:B------:R-:W-:Y:S01]  /*1770*/  CS2R R2, SRZ ;  /* 0x0000000000027805 */ /* 0x000fe2000001ff00 */
[----:B------:R-:W-:Y:S01]  /*1780*/  IMAD.MOV.U32 R88, RZ, RZ, RZ ;  /* 0x000000ffff587224 */ /* 0x000fe200078e00ff */
[----:B------:R-:W-:Y:S02]  /*1790*/  CS2R R84, SRZ ;  /* 0x0000000000547805 */ /* 0x000fe4000001ff00 */
[----:B------:R-:W-:Y:S01]  /*17a0*/  R2UR UR49, R0 ;  /* 0x00000000003172ca */ /* 0x000fe200000e0000 */
        /* <DEDUP_REMOVED lines=12> */
[----:B------:R-:W-:Y:S01]  /*1870*/  UISETP.GT.AND UP0, UPT, UR49, UR41, UPT ;  /* 0x000000293100728c */ /* 0x000fe2000bf04270 */
[----:B------:R-:W-:Y:S01]  /*1880*/  IMAD.MOV.U32 R145, RZ, RZ, RZ ;  /* 0x000000ffff917224 */ /* 0x000fe200078e00ff */
[----:B------:R-:W-:Y:S01]  /*1890*/  CS2R R44, SRZ ;  /* 0x00000000002c7805 */ /* 0x000fe2000001ff00 */
[----:B------:R-:W-:Y:S01]  /*18a0*/  IMAD.MOV.U32 R149, RZ, RZ, RZ ;  /* 0x000000ffff957224 */ /* 0x000fe200078e00ff */
[----:B------:R-:W-:-:S02]  /*18b0*/  CS2R R92, SRZ ;  /* 0x00000000005c7805 */ /* 0x000fc4000001ff00 */
[----:B------:R-:W-:Y:S02]  /*18c0*/  CS2R R120, SRZ ;  /* 0x0000000000787805 */ /* 0x000fe4000001ff00 */
[----:B------:R-:W-:Y:S02]  /*18d0*/  PLOP3.LUT P1, PT, PT, PT, UP0, 0x80, 0x0 ;  /* 0x000000000000781c */ /* 0x000fe40003f2f008 */
[----:B------:R-:W-:Y:S02]  /*18e0*/  CS2R R100, SRZ ;  /* 0x0000000000647805 */ /* 0x000fe4000001ff00 */
[----:B------:R-:W-:Y:S01]  /*18f0*/  CS2R R42, SRZ ;  /* 0x00000000002a7805 */ /* 0x000fe2000001ff00 */
[----:B------:R-:W-:Y:S01]  /*1900*/  IMAD.MOV.U32 R32, RZ, RZ, RZ ;  /* 0x000000ffff207224 */ /* 0x000fe200078e00ff */
        /* <DEDUP_REMOVED lines=12> */
[----:B------:R-:W-:Y:S01]  /*19d0*/  CS2R R20, SRZ ;  /* 0x0000000000147805 */ /* 0x000fe2000001ff00 */
[----:B------:R-:W-:Y:S01]  /*19e0*/  IMAD.MOV.U32 R112, RZ, RZ, RZ ;  /* 0x000000ffff707224 */ /* 0x000fe200078e00ff */
        /* <DEDUP_REMOVED lines=17> */
[----:B------:R-:W-:-:S02]  /*1b00*/  IMAD.MOV.U32 R163, RZ, RZ, RZ ;  /* 0x000000ffffa37224 */ /* 0x000fc400078e00ff */
[----:B------:R-:W-:Y:S02]  /*1b10*/  IMAD.MOV.U32 R78, RZ, RZ, RZ ;  /* 0x000000ffff4e7224 */ /* 0x000fe400078e00ff */
[----:B------:R-:W-:Y:S02]  /*1b20*/  IMAD.MOV.U32 R109, RZ, RZ, RZ ;  /* 0x000000ffff6d7224 */ /* 0x000fe400078e00ff */
[----:B------:R-:W-:Y:S02]  /*1b30*/  IMAD.MOV.U32 R106, RZ, RZ, RZ ;  /* 0x000000ffff6a7224 */ /* 0x000fe400078e00ff */
[----:B------:R-:W-:Y:S02]  /*1b40*/  IMAD.MOV.U32 R96, RZ, RZ, RZ ;  /* 0x000000ffff607224 */ /* 0x000fe400078e00ff */
[----:B------:R-:W-:Y:S01]  /*1b50*/  IMAD.MOV.U32 R114, RZ, RZ, RZ ;  /* 0x000000ffff727224 */ /* 0x000fe200078e00ff */
[----:B------:R-:W-:Y:S06]  /*1b60*/  @!P1 BRA `(.L_x_140) ;  /* 0x0000008800f49947 */ /* 0x000fec0003800000 */
[----:B------:R-:W0:Y:S01]  /*1b70*/  S2R R4, SR_TID.X ;  /* 0x0000000000047919 */ /* 0x000e220000002100 */
[----:B------:R-:W1:Y:S01]  /*1b80*/  S2UR UR6, SR_CgaCtaId ;  /* 0x00000000000679c3 */ /* 0x000e620000008800 */
[----:B------:R-:W-:Y:S02]  /*1b90*/  UMOV UR5, 0x400 ;  /* 0x0000040000057882 */ /* 0x000fe40000000000 */
[----:B-1----:R-:W-:-:S04]  /*1ba0*/  ULEA UR5, UR6, UR5, 0x18 ;  /* 0x0000000506057291 */ /* 0x002fc8000f8ec03f */
[----:B------:R-:W-:Y:S01]  /*1bb0*/  UIADD3 UR5, UR5, 0x1e200, URZ ;  /* 0x0001e20005057890 */ /* 0x000fe2000fffe03f */
[----:B0-----:R-:W-:-:S03]  /*1bc0*/  VIADD R5, R4, 0xffffff80 ;  /* 0xffffff8004057836 */ /* 0x001fc60000000000 */
[----:B------:R-:W-:Y:S02]  /*1bd0*/  ULOP3.LUT UP0, URZ, UR5, 0x9f, URZ, 0xc0, !UPT ;  /* 0x0000009f053f7892 */ /* 0x000fe4000f80c03f */
[----:B------:R-:W-:-:S04]  /*1be0*/  SHF.R.S32.HI R4, RZ, 0x1f, R5 ;  /* 0x0000001fff047819 */ /* 0x000fc80000011405 */
[----:B------:R-:W-:Y:S02]  /*1bf0*/  PLOP3.LUT P0, PT, PT, PT, UP0, 0x80, 0x0 ;  /* 0x000000000000781c */ /* 0x000fe40003f0f008 */
[----:B------:R-:W-:-:S04]  /*1c00*/  LEA.HI R4, R4, R5, RZ, 0x7 ;  /* 0x0000000504047211 */ /* 0x000fc800078f38ff */
[----:B------:R-:W-:-:S05]  /*1c10*/  SHF.R.S32.HI R4, RZ, 0x7, R4 ;  /* 0x00000007ff047819 */ /* 0x000fca0000011404 */
[----:B------:R-:W0:Y:S02]  /*1c20*/  SHFL.IDX PT, R0, R4, RZ, 0x1f ;  /* 0x00001fff04007589 */ /* 0x000e2400000e0000 */
[----:B0-----:R-:W-:-:S13]  /*1c30*/  R2UR UR43, R0 ;  /* 0x00000000002b72ca */ /* 0x001fda00000e0000 */
        /* <DEDUP_REMOVED lines=23> */
.L_x_141:
[----:B------:R-:W-:Y:S01]  /*1db0*/  ULDC.64 UR6, c[0x0][0x998] ;  /* 0x0002660000067ab9 */ /* 0x000fe20000000a00 */
[----:B------:R-:W-:Y:S01]  /*1dc0*/  ULDC.64 UR4, c[0x0][0x990] ;  /* 0x0002640000047ab9 */ /* 0x000fe20000000a00 */
[----:B------:R-:W-:Y:S02]  /*1dd0*/  ISETP.NE.U32.AND P1, PT, RZ, UR6, PT ;  /* 0x00000006ff007c0c */ /* 0x000fe4000bf25070 */
[----:B------:R-:W-:Y:S02]  /*1de0*/  ISETP.NE.U32.AND P0, PT, RZ, UR4, PT ;  /* 0x00000004ff007c0c */ /* 0x000fe4000bf05070 */
[----:B------:R-:W-:Y:S02]  /*1df0*/  ISETP.NE.AND.EX P1, PT, RZ, UR7, PT, P1 ;  /* 0x00000007ff007c0c */ /* 0x000fe4000bf25310 */
[----:B------:R-:W-:-:S11]  /*1e00*/  ISETP.NE.AND.EX P0, PT, RZ, UR5, PT, P0 ;  /* 0x00000005ff007c0c */ /* 0x000fd6000bf05300 */
[----:B------:R-:W0:Y:S08]  /*1e10*/  @P1 LDC.64 R8, c[0x0][0x9b8] ;  /* 0x00026e00ff081b82 */ /* 0x000e300000000a00 */
[----:B------:R-:W1:Y:S08]  /*1e20*/  @P0 LDC.64 R6, c[0x0][0x9a8] ;  /* 0x00026a00ff060b82 */ /* 0x000e700000000a00 */
[----:B------:R-:W2:Y:S08]  /*1e30*/  @P0 LDC.64 R10, c[0x0][0x9b0] ;  /* 0x00026c00ff0a0b82 */ /* 0x000eb00000000a00 */
[----:B------:R-:W3:Y:S01]  /*1e40*/  @P1 LDC.64 R12, c[0x0][0x9c0] ;  /* 0x00027000ff0c1b82 */ /* 0x000ee20000000a00 */
[----:B0-----:R-:W-:-:S02]  /*1e50*/  @P1 IMAD R2, R8, UR37, RZ ;  /* 0x0000002508021c24 */ /* 0x001fc4000f8e02ff */
[----:B------:R-:W-:-:S04]  /*1e60*/  @P1 IMAD.WIDE.U32 R4, R8, UR36, RZ ;  /* 0x0000002408041c25 */ /* 0x000fc8000f8e00ff */
[----:B------:R-:W-:Y:S02]  /*1e70*/  @P1 IMAD R9, R9, UR36, R2 ;  /* 0x0000002409091c24 */ /* 0x000fe4000f8e0202 */
[C---:B-1----:R-:W-:Y:S02]  /*1e80*/  @P0 IMAD R0, R6.reuse, UR37, RZ ;  /* 0x0000002506000c24 */ /* 0x042fe4000f8e02ff */
[----:B------:R-:W-:-:S04]  /*1e90*/  @P0 IMAD.WIDE.U32 R2, R6, UR36, RZ ;  /* 0x0000002406020c25 */ /* 0x000fc8000f8e00ff */
[----:B------:R-:W-:Y:S02]  /*1ea0*/  @P0 IMAD R7, R7, UR36, R0 ;  /* 0x0000002407070c24 */ /* 0x000fe4000f8e0200 */
[----:B------:R-:W-:Y:S02]  /*1eb0*/  @P1 IMAD.IADD R5, R5, 0x1, R9 ;  /* 0x0000000105051824 */ /* 0x000fe400078e0209 */
[----:B------:R-:W-:Y:S02]  /*1ec0*/  @P0 IMAD.IADD R3, R3, 0x1, R7 ;  /* 0x0000000103030824 */ /* 0x000fe400078e0207 */
[----:B------:R-:W-:Y:S02]  /*1ed0*/  IMAD.MOV.U32 R0, RZ, RZ, 0x3f800000 ;  /* 0x3f800000ff007424 */ /* 0x000fe400078e00ff */
[----:B--2---:R-:W-:-:S04]  /*1ee0*/  @P0 IMAD.WIDE.U32 R2, R10, UR39, R2 ;  /* 0x000000270a020c25 */ /* 0x004fc8000f8e0002 */
[----:B---3--:R-:W-:Y:S01]  /*1ef0*/  @P1 IMAD.WIDE.U32 R6, R12, UR39, R4 ;  /* 0x000000270c061c25 */ /* 0x008fe2000f8e0004 */
[----:B------:R-:W-:-:S03]  /*1f00*/  @P0 LEA R4, P2, R2, UR4, 0x2 ;  /* 0x0000000402040c11 */ /* 0x000fc6000f8410ff */
[----:B------:R-:W-:Y:S01]  /*1f10*/  @P0 IMAD R5, R11, UR39, R3 ;  /* 0x000000270b050c24 */ /* 0x000fe2000f8e0203 */
[----:B------:R-:W-:Y:S01]  /*1f20*/  @P1 LEA R8, P3, R6, UR6, 0x2 ;  /* 0x0000000606081c11 */ /* 0x000fe2000f8610ff */
[----:B------:R-:W-:Y:S02]  /*1f30*/  @P1 IMAD R3, R13, UR39, R7 ;  /* 0x000000270d031c24 */ /* 0x000fe4000f8e0207 */
[----:B------:R-:W-:Y:S01]  /*1f40*/  IMAD.MOV.U32 R7, RZ, RZ, 0x3f800000 ;  /* 0x3f800000ff077424 */ /* 0x000fe200078e00ff */
[----:B------:R-:W-:Y:S02]  /*1f50*/  @P0 LEA.HI.X R5, R2, UR5, R5, 0x2, P2 ;  /* 0x0000000502050c11 */ /* 0x000fe400090f1405 */
[----:B------:R-:W-:-:S03]  /*1f60*/  @P1 LEA.HI.X R9, R6, UR7, R3, 0x2, P3 ;  /* 0x0000000706091c11 */ /* 0x000fc600098f1403 */
[----:B------:R0:W2:Y:S04]  /*1f70*/  @P0 LDG.E R7, desc[UR50][R4.64] ;  /* 0x0000003204070981 */ /* 0x0000a8000c1e1900 */
[----:B------:R-:W2:Y:S01]  /*1f80*/  @P1 LDG.E R0, desc[UR50][R8.64] ;  /* 0x0000003208001981 */ /* 0x000ea2000c1e1900 */
[----:B------:R-:W1:Y:S01]  /*1f90*/  S2UR UR5, SR_CgaCtaId ;  /* 0x00000000000579c3 */ /* 0x000e620000008800 */
[----:B------:R-:W-:Y:S01]  /*1fa0*/  ULEA.HI UR4, UR46, UR46, URZ, 0x1 ;  /* 0x0000002e2e047291 */ /* 0x000fe2000f8f083f */
[----:B------:R-:W-:-:S03]  /*1fb0*/  MOV R2, 0x400 ;  /* 0x0000040000027802 */ /* 0x000fc60000000f00 */
[----:B------:R-:W-:Y:S01]  /*1fc0*/  ULOP3.LUT UR4, UR4, 0xfffffffe, URZ, 0xc0, !UPT ;  /* 0xfffffffe04047892 */ /* 0x000fe2000f8ec03f */
[----:B0-----:R-:W-:-:S03]  /*1fd0*/  IMAD.U32 R4, RZ, RZ, UR47 ;  /* 0x0000002fff047e24 */ /* 0x001fc6000f8e00ff */
[----:B------:R-:W-:Y:S02]  /*1fe0*/  UIADD3 UR4, UR46, -UR4, URZ ;  /* 0x800000042e047290 */ /* 0x000fe4000fffe03f */
[----:B------:R-:W-:-:S04]  /*1ff0*/  ISETP.NE.AND P0, PT, R4, 0x3, PT ;  /* 0x000000030400780c */ /* 0x000fc80003f05270 */
[----:B------:R-:W-:Y:S01]  /*2000*/  IMAD.U32 R11, RZ, RZ, UR4 ;  /* 0x00000004ff0b7e24 */ /* 0x000fe2000f8e00ff */
[----:B------:R-:W-:-:S04]  /*2010*/  ULDC UR4, c[0x0][0x9d8] ;  /* 0x0002760000047ab9 */ /* 0x000fc80000000800 */
[----:B------:R-:W-:Y:S01]  /*2020*/  SHF.L.U32 R11, R11, 0x1f, RZ ;  /* 0x0000001f0b0b7819 */ /* 0x000fe200000006ff */
[----:B-1----:R-:W-:-:S05]  /*2030*/  IMAD.U32 R3, RZ, RZ, UR5 ;  /* 0x00000005ff037e24 */ /* 0x002fca000f8e00ff */
[----:B------:R-:W-:-:S04]  /*2040*/  LEA R2, R3, R2, 0x18 ;  /* 0x0000000203027211 */ /* 0x000fc800078ec0ff */
[----:B------:R-:W0:Y:S01]  /*2050*/  SYNCS.PHASECHK.TRANS64.TRYWAIT P1, [R2+URZ+0x33400], R11 ;  /* 0x0334000b020075a7 */ /* 0x000e22000802017f */
[----:B--2---:R-:W-:-:S04]  /*2060*/  FMUL.FTZ R0, R7, R0 ;  /* 0x0000000007007220 */ /* 0x004fc80000410000 */
[----:B------:R-:W-:Y:S01]  /*2070*/  FMUL.FTZ R0, R0, UR4 ;  /* 0x0000000400007c20 */ /* 0x000fe20008410000 */
[----:B0-----:R-:W-:Y:S06]  /*2080*/  @!P1 BRA `(.L_x_142) ;  /* 0x0000013400589947 */ /* 0x001fec0003800000 */
.L_x_282:
[----:B------:R-:W-:Y:S05]  /*2090*/  @!P0 BRA `(.L_x_143) ;  /* 0x0000000000048947 */ /* 0x000fea0003800000 */
[----:B------:R-:W-:Y:S01]  /*20a0*/  BPT.TRAP 0x1 ;  /* 0x000000040000795c */ /* 0x000fe20000300000 */
.L_x_143:
[----:B------:R-:W-:Y:S02]  /*20b0*/  IMAD.U32 R6, RZ, RZ, UR45 ;  /* 0x0000002dff067e24 */ /* 0x000fe4000f8e00ff */
[----:B------:R-:W-:-:S03]  /*20c0*/  IMAD.U32 R5, RZ, RZ, UR52 ;  /* 0x00000034ff057e24 */ /* 0x000fc6000f8e00ff */
[----:B------:R-:W-:Y:S01]  /*20d0*/  SHF.L.U32 R6, R6, 0x1f, RZ ;  /* 0x0000001f06067819 */ /* 0x000fe200000006ff */
[----:B------:R-:W-:-:S04]  /*20e0*/  IMAD R5, R5, 0x8, R2 ;  /* 0x0000000805057824 */ /* 0x000fc800078e0202 */
[----:B------:R1:W2:Y:S01]  /*20f0*/  SYNCS.PHASECHK.TRANS64.TRYWAIT P2, [R5+URZ+0x33430], R6 ;  /* 0x03343006050075a7 */ /* 0x0002a2000804017f */
[----:B------:R-:W-:Y:S05]  /*2100*/  @!P0 BRA `(.L_x_144) ;  /* 0x0000000000048947 */ /* 0x000fea0003800000 */
[----:B------:R-:W-:Y:S01]  /*2110*/  BPT.TRAP 0x1 ;  /* 0x000000040000795c */ /* 0x000fe20000300000 */
.L_x_144:
[----:B------:R-:W3:Y:S01]  /*2120*/  S2R R4, SR_TID.X ;  /* 0x0000000000047919 */ /* 0x000ee20000002100 */
[----:B------:R-:W-:Y:S01]  /*2130*/  IMAD.MOV.U32 R25, RZ, RZ, RZ ;  /* 0x000000ffff197224 */ /* 0x000fe200078e00ff */
[----:B---3--:R-:W-:Y:S01]  /*2140*/  LOP3.LUT P1, R4, R4, 0x7f, RZ, 0xc0, !PT ;  /* 0x0000007f04047812 */ /* 0x008fe2000782c0ff */
[----:B--2---:R-:W-:-:S12]  /*2150*/  @P2 BRA `(.L_x_145) ;  /* 0x0000000000082947 */ /* 0x004fd80003800000 */
[----:B------:R-:W2:Y:S02]  /*2160*/  SYNCS.PHASECHK.TRANS64.TRYWAIT P2, [R5+URZ+0x33430], R6 ;  /* 0x03343006050075a7 */ /* 0x000ea4000804017f */
[----:B--2---:R-:W-:Y:S05]  /*2170*/  @!P2 BRA `(.L_x_146) ;  /* 0x000001340030a947 */ /* 0x004fea0003800000 */
.L_x_145:
[----:B------:R-:W-:Y:S05]  /*2180*/  WARPSYNC.ALL ;  /* 0x0000000000007948 */ /* 0x000fea0003800000 */
[----:B------:R-:W-:Y:S01]  /*2190*/  R2UR UR4, R2 ;  /* 0x00000000020472ca */ /* 0x000fe200000e0000 */
[----:B------:R-:W-:Y:S01]  /*21a0*/  ULOP3.LUT UR28, UR54, 0x10000, URZ, 0xfc, !UPT ;  /* 0x00010000361c7892 */ /* 0x000fe2000f8efc3f */
[----:B------:R-:W-:Y:S01]  /*21b0*/  WARPGROUP.ARRIVE ;  /* 0x00000000000079c5 */ /* 0x000fe20000000000 */
[----:B------:R-:W-:Y:S01]  /*21c0*/  UMOV UR25, 0x80000020 ;  /* 0x8000002000197882 */ /* 0x000fe20000000000 */
[----:B------:R-:W-:Y:S01]  /*21d0*/  UMOV UR27, 0x80000020 ;  /* 0x80000020001b7882 */ /* 0x000fe20000000000 */
[----:B------:R-:W-:Y:S01]  /*21e0*/  UMOV UR5, UR25 ;  /* 0x0000001900057c82 */ /* 0x000fe20008000000 */
[----:B------:R-:W-:Y:S01]  /*21f0*/  UMOV UR7, 0x80000020 ;  /* 0x8000002000077882 */ /* 0x000fe20000000000 */
[----:B------:R-:W-:Y:S01]  /*2200*/  UMOV UR9, UR25 ;  /* 0x0000001900097c82 */ /* 0x000fe20008000000 */
[----:B------:R-:W-:Y:S01]  /*2210*/  UMOV UR24, UR28 ;  /* 0x0000001c00187c82 */ /* 0x000fe20008000000 */
[----:B------:R-:W-:Y:S01]  /*2220*/  UMOV UR11, 0x80000020 ;  /* 0x80000020000b7882 */ /* 0x000fe20000000000 */
[----:B------:R-:W-:Y:S01]  /*2230*/  UMOV UR8, UR24 ;  /* 0x0000001800087c82 */ /* 0x000fe20008000000 */
[----:B------:R-:W-:Y:S01]  /*2240*/  UIADD3 UR12, UR28, 0x2, URZ ;  /* 0x000000021c0c7890 */ /* 0x000fe2000fffe03f */
[----:B------:R-:W-:Y:S01]  /*2250*/  P2R R108, PR, RZ, 0x1 ;  /* 0x00000001ff6c7803 */ /* 0x000fe20000000000 */
[----:B------:R-:W-:Y:S01]  /*2260*/  UIADD3 UR4, UR4, 0x24200, URZ ;  /* 0x0002420004047890 */ /* 0x000fe2000fffe03f */
[--C-:B------:R-:W-:Y:S01]  /*2270*/  IMAD.MOV.U32 R109, RZ, RZ, R25.reuse ;  /* 0x000000ffff6d7224 */ /* 0x100fe200078e0019 */
[----:B------:R-:W-:Y:S01]  /*2280*/  UMOV UR15, 0x80000020 ;  /* 0x80000020000f7882 */ /* 0x000fe20000000000 */
[----:B------:R-:W-:Y:S01]  /*2290*/  UIADD3 UR16, UR28, 0x200, URZ ;  /* 0x000002001c107890 */ /* 0x000fe2000fffe03f */
[--C-:B------:R-:W-:Y:S01]  /*22a0*/  IMAD.MOV.U32 R111, RZ, RZ, R25.reuse ;  /* 0x000000ffff6f7224 */ /* 0x100fe200078e0019 */
[----:B------:R-:W-:Y:S01]  /*22b0*/  USHF.R.U32.HI UR4, URZ, 0x4, UR4 ;  /* 0x000000043f047899 */ /* 0x000fe20008011604 */
[--C-:B------:R-:W-:Y:S01]  /*22c0*/  IMAD.MOV.U32 R110, RZ, RZ, R25.reuse ;  /* 0x000000ffff6e7224 */ /* 0x100fe200078e0019 */
[----:B------:R-:W-:Y:S01]  /*22d0*/  UMOV UR19, 0x80000020 ;  /* 0x8000002000137882 */ /* 0x000fe20000000000 */
[----:B------:R-:W-:Y:S01]  /*22e0*/  UMOV UR23, 0x80000020 ;  /* 0x8000002000177882 */ /* 0x000fe20000000000 */
[----:B------:R-:W-:Y:S01]  /*22f0*/  ULOP3.LUT UR4, UR4, 0x3fff, URZ, 0xc0, !UPT ;  /* 0x00003fff04047892 */ /* 0x000fe2000f8ec03f */
[--C-:B------:R-:W-:Y:S01]  /*2300*/  IMAD.MOV.U32 R113, RZ, RZ, R25.reuse ;  /* 0x000000ffff717224 */ /* 0x100fe200078e0019 */
[----:B------:R-:W-:Y:S01]  /*2310*/  UMOV UR31, 0x80000020 ;  /* 0x80000020001f7882 */ /* 0x000fe20000000000 */
[--C-:B------:R-:W-:Y:S01]  /*2320*/  IMAD.MOV.U32 R112, RZ, RZ, R25.reuse ;  /* 0x000000ffff707224 */ /* 0x100fe200078e0019 */
[----:B------:R-:W-:Y:S01]  /*2330*/  ULOP3.LUT UR48, UR4, 0x10000, URZ, 0xfc, !UPT ;  /* 0x0001000004307892 */ /* 0x000fe2000f8efc3f */
[----:B------:R-:W-:-:S02]  /*2340*/  IMAD.MOV.U32 R115, RZ, RZ, R25 ;  /* 0x000000ffff737224 */ /* 0x000fc400078e0019 */
[----:B------:R-:W-:Y:S01]  /*2350*/  UMOV UR4, UR24 ;  /* 0x0000001800047c82 */ /* 0x000fe20008000000 */
[----:B------:R-:W-:Y:S01]  /*2360*/  UIMAD UR32, UR52, 0x780, UR48 ;  /* 0x00000780342078a4 */ /* 0x000fe2000f8e0230 */
[--C-:B------:R-:W-:Y:S02]  /*2370*/  IMAD.MOV.U32 R114, RZ, RZ, R25.reuse ;  /* 0x000000ffff727224 */ /* 0x100fe400078e0019 */
[--C-:B------:R-:W-:Y:S01]  /*2380*/  IMAD.MOV.U32 R117, RZ, RZ, R25.reuse ;  /* 0x000000ffff757224 */ /* 0x100fe200078e0019 */
[----:B------:R-:W-:Y:S01]  /*2390*/  UIADD3 UR6, UR32, 0x100, URZ ;  /* 0x0000010020067890 */ /* 0x000fe2000fffe03f */
[--C-:B------:R-:W-:Y:S01]  /*23a0*/  IMAD.MOV.U32 R116, RZ, RZ, R25.reuse ;  /* 0x000000ffff747224 */ /* 0x100fe200078e0019 */
[----:B------:R-:W-:Y:S01]  /*23b0*/  UIADD3 UR10, UR32, 0x180, URZ ;  /* 0x00000180200a7890 */ /* 0x000fe2000fffe03f */
[--C-:B------:R-:W-:Y:S01]  /*23c0*/  IMAD.MOV.U32 R119, RZ, RZ, R25.reuse ;  /* 0x000000ffff777224 */ /* 0x100fe200078e0019 */
[----:B------:R-:W-:Y:S01]  /*23d0*/  UMOV UR26, UR32 ;  /* 0x00000020001a7c82 */ /* 0x000fe20008000000 */
[----:B------:R-:W-:Y:S01]  /*23e0*/  UIADD3 UR14, UR32, 0x182, URZ ;  /* 0x00000182200e7890 */ /* 0x000fe2000fffe03f */
[----:B------:R-:W-:Y:S01]  /*23f0*/  QGMMA.64x32x32.F32.E4M3.E4M3 R92, gdesc[UR24], RZ, !UPT, gsb0 ;  /* 0x00600000185c79f3 */ /* 0x000fe2000c0008ff */
[----:B------:R-:W-:Y:S01]  /*2400*/  UIADD3 UR26, UR32, 0x80, URZ ;  /* 0x00000080201a7890 */ /* 0x000fe2000fffe03f */
[----:B------:R-:W-:Y:S01]  /*2410*/  IMAD.MOV.U32 R118, RZ, RZ, R25 ;  /* 0x000000ffff767224 */ /* 0x000fe200078e0019 */
[----:B------:R-:W-:Y:S01]  /*2420*/  UMOV UR27, 0x80000020 ;  /* 0x80000020001b7882 */ /* 0x000fe20000000000 */
[----:B------:R-:W-:-:S02]  /*2430*/  UIADD3 UR18, UR32, 0x400, URZ ;  /* 0x0000040020127890 */ /* 0x000fc4000fffe03f */
[----:B------:R-:W-:Y:S02]  /*2440*/  UIADD3 UR22, UR32, 0x402, URZ ;  /* 0x0000040220167890 */ /* 0x000fe4000fffe03f */
[----:B------:R-:W-:Y:S01]  /*2450*/  UIADD3 UR30, UR32, 0x680, URZ ;  /* 0x00000680201e7890 */ /* 0x000fe2000fffe03f */
[----:B------:R-:W-:Y:S02]  /*2460*/  WARPGROUP.DEPBAR.LE gsb0, 0x0 ;  /* 0x00008000000079c5 */ /* 0x000fe40000010000 */
[----:B------:R-:W-:-:S06]  /*2470*/  WARPGROUP.ARRIVE ;  /* 0x00000000000079c5 */ /* 0x000fcc0000000000 */
[----:B------:R-:W-:Y:S01]  /*2480*/  QGMMA.64x32x32.F32.E4M3.E4M3 R76, gdesc[UR24], RZ, !UPT, gsb0 ;  /* 0x00600000184c79f3 */ /* 0x000fe2000c0008ff */
[----:B------:R-:W-:Y:S01]  /*2490*/  UIADD3 UR26, UR32, 0x200, URZ ;  /* 0x00000200201a7890 */ /* 0x000fe2000fffe03f */
[----:B------:R-:W-:Y:S01]  /*24a0*/  UMOV UR27, 0x80000020 ;  /* 0x80000020001b7882 */ /* 0x000fe20000000000 */
[----:B------:R-:W-:Y:S02]  /*24b0*/  WARPGROUP.DEPBAR.LE gsb0, 0x0 ;  /* 0x00008000000079c5 */ /* 0x000fe40000010000 */
[----:B------:R-:W-:-:S06]  /*24c0*/  WARPGROUP.ARRIVE ;  /* 0x00000000000079c5 */ /* 0x000fcc0000000000 */
[----:B------:R-:W-:Y:S01]  /*24d0*/  QGMMA.64x32x32.F32.E4M3.E4M3 R60, gdesc[UR4], RZ, !UPT, gsb0 ;  /* 0x00600000043c79f3 */ /* 0x000fe2000c0008ff */
[----:B------:R-:W-:Y:S01]  /*24e0*/  UIADD3 UR6, UR32, 0x2, URZ ;  /* 0x0000000220067890 */ /* 0x000fe2000fffe03f */
[----:B------:R-:W-:Y:S01]  /*24f0*/  UMOV UR4, UR12 ;  /* 0x0000000c00047c82 */ /* 0x000fe20008000000 */
[----:B------:R-:W-:Y:S01]  /*2500*/  UMOV UR5, 0x80000020 ;  /* 0x8000002000057882 */ /* 0x000fe20000000000 */
[----:B------:R-:W-:Y:S01]  /*2510*/  UMOV UR7, 0x80000020 ;  /* 0x8000002000077882 */ /* 0x000fe20000000000 */
[----:B------:R-:W-:Y:S01]  /*2520*/  UMOV UR12, UR4 ;  /* 0x00000004000c7c82 */ /* 0x000fe20008000000 */
[----:B------:R-:W-:Y:S01]  /*2530*/  UMOV UR13, UR5 ;  /* 0x00000005000d7c82 */ /* 0x000fe20008000000 */
[----:B------:R-:W-:Y:S02]  /*2540*/  WARPGROUP.DEPBAR.LE gsb0, 0x0 ;  /* 0x00008000000079c5 */ /* 0x000fe40000010000 */
[----:B------:R-:W-:-:S06]  /*2550*/  WARPGROUP.ARRIVE ;  /* 0x00000000000079c5 */ /* 0x000fcc0000000000 */
[----:B------:R-:W-:Y:S01]  /*2560*/  QGMMA.64x32x32.F32.E4M3.E4M3 R44, gdesc[UR8], RZ, !UPT, gsb0 ;  /* 0x00600000082c79f3 */ /* 0x000fe2000c0008ff */
[----:B------:R-:W-:Y:S01]  /*2570*/  UIADD3 UR10, UR32, 0x102, URZ ;  /* 0x00000102200a7890 */ /* 0x000fe2000fffe03f */
[----:B------:R-:W-:Y:S01]  /*2580*/  UMOV UR8, UR4 ;  /* 0x0000000400087c82 */ /* 0x000fe20008000000 */
[----:B------:R-:W-:Y:S01]  /*2590*/  UMOV UR9, UR5 ;  /* 0x0000000500097c82 */ /* 0x000fe20008000000 */
[----:B------:R-:W-:Y:S01]  /*25a0*/  UMOV UR11, 0x80000020 ;  /* 0x80000020000b7882 */ /* 0x000fe20000000000 */
        /* <DEDUP_REMOVED lines=32> */
[----:B------:R-:W-:Y:S02]  /*27b0*/  UIADD3 UR6, UR28, 0x202, URZ ;  /* 0x000002021c067890 */ /* 0x000fe4000fffe03f */
        /* <DEDUP_REMOVED lines=47> */
[----:B------:R-:W-:Y:S01]  /*2ab0*/  UIADD3 UR6, UR28, 0x402, URZ ;  /* 0x000004021c067890 */ /* 0x000fe2000fffe03f */
[----:B------:R-:W-:Y:S02]  /*2ac0*/  UMOV UR29, UR17 ;  /* 0x00000011001d7c82 */ /* 0x000fe40008000000 */
        /* <DEDUP_REMOVED lines=28> */
[----:B------:R-:W-:Y:S01]  /*2c90*/  ULDC UR6, c[0x0][0x988] ;  /* 0x0002620000067ab9 */ /* 0x000fe20000000800 */
[----:B------:R-:W-:Y:S02]  /*2ca0*/  WARPGROUP.DEPBAR.LE gsb0, 0x0 ;  /* 0x00008000000079c5 */ /* 0x000fe40000010000 */
[----:B------:R-:W-:-:S06]  /*2cb0*/  WARPGROUP.ARRIVE ;  /* 0x00000000000079c5 */ /* 0x000fcc0000000000 */
[----:B------:R-:W-:Y:S03]  /*2cc0*/  QGMMA.64x32x32.F32.E4M3.E4M3 R44, gdesc[UR28], R44, gsb0 ;  /* 0x006000001c2c79f3 */ /* 0x000fe6000800082c */
        /* <DEDUP_REMOVED lines=12> */
[C---:B-12---:R-:W-:Y:S01]  /*2d90*/  FMUL.FTZ R6, R0.reuse, R94 ;  /* 0x0000005e00067220 */ /* 0x046fe20000410000 */
[C---:B------:R-:W-:Y:S01]  /*2da0*/  FMUL.FTZ R10, R0.reuse, R95 ;  /* 0x0000005f000a7220 */ /* 0x040fe20000410000 */
[C---:B0-----:R-:W-:Y:S01]  /*2db0*/  FMUL.FTZ R11, R0.reuse, R97 ;  /* 0x00000061000b7220 */ /* 0x041fe20000410000 */
[----:B------:R-:W-:Y:S01]  /*2dc0*/  QGMMA.64x32x32.F32.E4M3.E4M3 R76, gdesc[UR20], R76, gsb0 ;  /* 0x00600000144c79f3 */ /* 0x000fe2000800084c */
[----:B------:R-:W-:Y:S01]  /*2dd0*/  UIADD3 UR22, UR32, 0x602, URZ ;  /* 0x0000060220167890 */ /* 0x000fe2000fffe03f */
[C---:B------:R-:W-:Y:S01]  /*2de0*/  FMUL.FTZ R24, R0.reuse, R103 ;  /* 0x0000006700187220 */ /* 0x040fe20000410000 */
[----:B------:R-:W-:Y:S01]  /*2df0*/  UMOV UR23, 0x80000020 ;  /* 0x8000002000177882 */ /* 0x000fe20000000000 */
[----:B------:R-:W-:Y:S01]  /*2e00*/  MUFU.TANH R7, R7 ;  /* 0x0000000700077308 */ /* 0x000fe20000002400 */
[C---:B------:R-:W-:Y:S01]  /*2e10*/  FMUL.FTZ R9, R0.reuse, R96 ;  /* 0x0000006000097220 */ /* 0x040fe20000410000 */
[C---:B------:R-:W-:Y:S01]  /*2e20*/  FMUL.FTZ R12, R0.reuse, R98 ;  /* 0x00000062000c7220 */ /* 0x040fe20000410000 */
[C---:B------:R-:W-:Y:S01]  /*2e30*/  FMUL.FTZ R27, R0.reuse, R106 ;  /* 0x0000006a001b7220 */ /* 0x040fe20000410000 */
[C---:B------:R-:W-:Y:S01]  /*2e40*/  FMUL.FTZ R13, R0.reuse, R100 ;  /* 0x00000064000d7220 */ /* 0x040fe20000410000 */
[C---:B------:R-:W-:Y:S01]  /*2e50*/  FMUL.FTZ R26, R0.reuse, R105 ;  /* 0x00000069001a7220 */ /* 0x040fe20000410000 */
[C---:B------:R-:W-:Y:S01]  /*2e60*/  FMUL.FTZ R15, R0.reuse, R101 ;  /* 0x00000065000f7220 */ /* 0x040fe20000410000 */
[C---:B------:R-:W-:Y:S01]  /*2e70*/  FMUL.FTZ R21, R0.reuse, R104 ;  /* 0x0000006800157220 */ /* 0x040fe20000410000 */
[----:B------:R-:W0:Y:S01]  /*2e80*/  MUFU.TANH R6, R6 ;  /* 0x0000000600067308 */ /* 0x000e220000002400 */
[C---:B------:R-:W-:Y:S01]  /*2e90*/  FMUL.FTZ R14, R0.reuse, R99 ;  /* 0x00000063000e7220 */ /* 0x040fe20000410000 */
[C---:B------:R-:W-:Y:S01]  /*2ea0*/  FMUL.FTZ R20, R0.reuse, R102 ;  /* 0x0000006600147220 */ /* 0x040fe20000410000 */
[----:B------:R-:W-:Y:S01]  /*2eb0*/  FMUL.FTZ R92, R0, R107 ;  /* 0x0000006b005c7220 */ /* 0x000fe20000410000 */
[----:B------:R-:W-:-:S04]  /*2ec0*/  IMAD.MOV.U32 R107, RZ, RZ, R25 ;  /* 0x000000ffff6b7224 */ /* 0x000fc800078e0019 */
[----:B------:R-:W1:Y:S08]  /*2ed0*/  MUFU.TANH R8, R8 ;  /* 0x0000000800087308 */ /* 0x000e700000002400 */
[----:B------:R-:W2:Y:S08]  /*2ee0*/  MUFU.TANH R10, R10 ;  /* 0x0000000a000a7308 */ /* 0x000eb00000002400 */
[----:B------:R-:W3:Y:S08]  /*2ef0*/  MUFU.TANH R11, R11 ;  /* 0x0000000b000b7308 */ /* 0x000ef00000002400 */
[----:B------:R-:W4:Y:S08]  /*2f00*/  MUFU.TANH R24, R24 ;  /* 0x0000001800187308 */ /* 0x000f300000002400 */
[----:B------:R-:W5:Y:S01]  /*2f10*/  MUFU.TANH R9, R9 ;  /* 0x0000000900097308 */ /* 0x000f620000002400 */
[----:B------:R-:W-:-:S02]  /*2f20*/  WARPGROUP.DEPBAR.LE gsb0, 0x0 ;  /* 0x00008000000079c5 */ /* 0x000fc40000010000 */
        /* <DEDUP_REMOVED lines=8> */
[----:B------:R-:W5:Y:S01]  /*2fb0*/  MUFU.TANH R12, R12 ;  /* 0x0000000c000c7308 */ /* 0x000f620000002400 */
[----:B------:R-:W-:Y:S01]  /*2fc0*/  UMOV UR23, 0x80000020 ;  /* 0x8000002000177882 */ /* 0x000fe20000000000 */
[C---:B------:R-:W-:Y:S01]  /*2fd0*/  FMUL.FTZ R79, R0.reuse, R81 ;  /* 0x00000051004f7220 */ /* 0x040fe20000410000 */
[C---:B------:R-:W-:Y:S01]  /*2fe0*/  FMUL.FTZ R81, R0.reuse, R85 ;  /* 0x0000005500517220 */ /* 0x040fe20000410000 */
[C---:B------:R-:W-:Y:S01]  /*2ff0*/  FMUL.FTZ R85, R0.reuse, R89 ;  /* 0x0000005900557220 */ /* 0x040fe20000410000 */
[C---:B------:R-:W-:Y:S01]  /*3000*/  FMUL.FTZ R89, R0.reuse, R91 ;  /* 0x0000005b00597220 */ /* 0x040fe20000410000 */
[C---:B------:R-:W-:Y:S01]  /*3010*/  FMUL.FTZ R76, R0.reuse, R76 ;  /* 0x0000004c004c7220 */ /* 0x040fe20000410000 */
[C---:B------:R-:W-:Y:S01]  /*3020*/  FMUL.FTZ R77, R0.reuse, R77 ;  /* 0x0000004d004d7220 */ /* 0x040fe20000410000 */
[----:B------:R-:W5:Y:S01]  /*3030*/  MUFU.TANH R27, R27 ;  /* 0x0000001b001b7308 */ /* 0x000f620000002400 */
[C---:B------:R-:W-:Y:S01]  /*3040*/  FMUL.FTZ R83, R0.reuse, R83 ;  /* 0x0000005300537220 */ /* 0x040fe20000410000 */
[C---:B------:R-:W-:Y:S01]  /*3050*/  FMUL.FTZ R86, R0.reuse, R86 ;  /* 0x0000005600567220 */ /* 0x040fe20000410000 */
[C---:B------:R-:W-:Y:S01]  /*3060*/  FMUL.FTZ R82, R0.reuse, R82 ;  /* 0x0000005200527220 */ /* 0x040fe20000410000 */
[C---:B------:R-:W-:Y:S01]  /*3070*/  FMUL.FTZ R87, R0.reuse, R87 ;  /* 0x0000005700577220 */ /* 0x040fe20000410000 */
[----:B------:R-:W-:-:S03]  /*3080*/  FMUL.FTZ R90, R0, R90 ;  /* 0x0000005a005a7220 */ /* 0x000fc60000410000 */
[----:B------:R-:W5:Y:S08]  /*3090*/  MUFU.TANH R13, R13 ;  /* 0x0000000d000d7308 */ /* 0x000f700000002400 */
[----:B------:R-:W5:Y:S08]  /*30a0*/  MUFU.TANH R26, R26 ;  /* 0x0000001a001a7308 */ /* 0x000f700000002400 */
[----:B------:R-:W5:Y:S08]  /*30b0*/  MUFU.TANH R15, R15 ;  /* 0x0000000f000f7308 */ /* 0x000f700000002400 */
[----:B------:R-:W5:Y:S08]  /*30c0*/  MUFU.TANH R21, R21 ;  /* 0x0000001500157308 */ /* 0x000f700000002400 */
[----:B------:R-:W5:Y:S08]  /*30d0*/  MUFU.TANH R14, R14 ;  /* 0x0000000e000e7308 */ /* 0x000f700000002400 */
[----:B------:R-:W5:Y:S01]  /*30e0*/  MUFU.TANH R20, R20 ;  /* 0x0000001400147308 */ /* 0x000f620000002400 */
[----:B------:R-:W-:-:S02]  /*30f0*/  WARPGROUP.DEPBAR.LE gsb0, 0x0 ;  /* 0x00008000000079c5 */ /* 0x000fc40000010000 */
[----:B------:R-:W-:Y:S01]  /*3100*/  WARPGROUP.ARRIVE ;  /* 0x00000000000079c5 */ /* 0x000fe20000000000 */
[C---:B------:R-:W-:Y:S01]  /*3110*/  FMUL.FTZ R88, R0.reuse, R60 ;  /* 0x0000003c00587220 */ /* 0x040fe20000410000 */
[----:B------:R-:W-:Y:S02]  /*3120*/  IMAD.U32 R60, RZ, RZ, UR53 ;  /* 0x00000035ff3c7e24 */ /* 0x000fe4000f8e00ff */
[C---:B------:R-:W-:Y:S01]  /*3130*/  FMUL.FTZ R96, R0.reuse, R66 ;  /* 0x0000004200607220 */ /* 0x040fe20000410000 */
[C---:B------:R-:W-:Y:S01]  /*3140*/  FMUL.FTZ R66, R0.reuse, R72 ;  /* 0x0000004800427220 */ /* 0x040fe20000410000 */
[----:B------:R-:W-:Y:S01]  /*3150*/  FMUL.FTZ R72, R0, R75 ;  /* 0x0000004b00487220 */ /* 0x000fe20000410000 */
[----:B------:R-:W-:Y:S01]  /*3160*/  QGMMA.64x32x32.F32.E4M3.E4M3 R44, gdesc[UR20], R44, gsb0 ;  /* 0x00600000142c79f3 */ /* 0x000fe2000800082c */
[----:B------:R-:W-:Y:S01]  /*3170*/  IADD3 R60, R60, 0xa0, -R17 ;  /* 0x000000a03c3c7810 */ /* 0x000fe20007ffe811 */
[----:B------:R-:W-:Y:S02]  /*3180*/  IMAD.U32 R75, RZ, RZ, UR49 ;  /* 0x00000031ff4b7e24 */ /* 0x000fe4000f8e00ff */
[C---:B------:R-:W-:Y:S01]  /*3190*/  FMUL.FTZ R91, R0.reuse, R63 ;  /* 0x0000003f005b7220 */ /* 0x040fe20000410000 */
[----:B------:R-:W-:Y:S01]  /*31a0*/  UIADD3 UR22, UR32, 0x702, URZ ;  /* 0x0000070220167890 */ /* 0x000fe2000fffe03f */
[----:B------:R-:W-:Y:S01]  /*31b0*/  FMUL.FTZ R63, R0, R65 ;  /* 0x00000041003f7220 */ /* 0x000fe20000410000 */
[----:B------:R-:W-:-:S02]  /*31c0*/  IMAD R60, R75, -0xa0, R60 ;  /* 0xffffff604b3c7824 */ /* 0x000fc400078e023c */
[C---:B------:R-:W-:Y:S01]  /*31d0*/  FMUL.FTZ R97, R0.reuse, R62 ;  /* 0x0000003e00617220 */ /* 0x040fe20000410000 */
[C---:B------:R-:W-:Y:S01]  /*31e0*/  FMUL.FTZ R65, R0.reuse, R68 ;  /* 0x0000004400417220 */ /* 0x040fe20000410000 */
[C---:B------:R-:W-:Y:S01]  /*31f0*/  FMUL.FTZ R62, R0.reuse, R64 ;  /* 0x00000040003e7220 */ /* 0x040fe20000410000 */
[----:B------:R-:W-:Y:S01]  /*3200*/  FMUL.FTZ R64, R0, R69 ;  /* 0x0000004500407220 */ /* 0x000fe20000410000 */
[----:B------:R-:W-:Y:S01]  /*3210*/  ISETP.GT.AND P6, PT, R60, RZ, PT ;  /* 0x000000ff3c00720c */ /* 0x000fe20003fc4270 */
[----:B------:R-:W-:Y:S01]  /*3220*/  FMUL.FTZ R95, R0, R67 ;  /* 0x00000043005f7220 */ /* 0x000fe20000410000 */
[C---:B------:R-:W-:Y:S01]  /*3230*/  ISETP.GT.AND P5, PT, R60.reuse, 0x1, PT ;  /* 0x000000013c00780c */ /* 0x040fe20003fa4270 */
[----:B------:R-:W-:Y:S01]  /*3240*/  UMOV UR23, 0x80000020 ;  /* 0x8000002000177882 */ /* 0x000fe20000000000 */
[----:B------:R-:W-:Y:S01]  /*3250*/  ISETP.GT.AND P2, PT, R60, 0x9, PT ;  /* 0x000000093c00780c */ /* 0x000fe20003f44270 */
[----:B------:R-:W-:Y:S01]  /*3260*/  FMUL.FTZ R67, R0, R73 ;  /* 0x0000004900437220 */ /* 0x000fe20000410000 */
[----:B0-----:R-:W-:Y:S01]  /*3270*/  FSEL R6, R6, -INF , P6 ;  /* 0xff80000006067808 */ /* 0x001fe20003000000 */
[----:B------:R-:W0:Y:S01]  /*3280*/  MUFU.TANH R76, R76 ;  /* 0x0000004c004c7308 */ /* 0x000e220000002400 */
[----:B------:R-:W-:Y:S01]  /*3290*/  ISETP.GT.AND P4, PT, R60, 0x8, PT ;  /* 0x000000083c00780c */ /* 0x000fe20003f84270 */
[----:B------:R-:W-:Y:S01]  /*32a0*/  FMUL.FTZ R70, R0, R70 ;  /* 0x0000004600467220 */ /* 0x000fe20000410000 */
[----:B------:R-:W-:Y:S01]  /*32b0*/  ISETP.GT.AND P3, PT, R60, 0x10, PT ;  /* 0x000000103c00780c */ /* 0x000fe20003f64270 */
[C---:B------:R-:W-:Y:S01]  /*32c0*/  FMUL.FTZ R61, R0.reuse, R61 ;  /* 0x0000003d003d7220 */ /* 0x040fe20000410000 */
[C---:B------:R-:W-:Y:S01]  /*32d0*/  FMUL.FTZ R71, R0.reuse, R71 ;  /* 0x0000004700477220 */ /* 0x040fe20000410000 */
[----:B------:R-:W-:Y:S01]  /*32e0*/  FMUL.FTZ R74, R0, R74 ;  /* 0x0000004a004a7220 */ /* 0x000fe20000410000 */
[----:B------:R-:W-:Y:S01]  /*32f0*/  UIADD3 UR49, UR49, -0x2, URZ ;  /* 0xfffffffe31317890 */ /* 0x000fe2000fffe03f */
[----:B------:R-:W0:Y:S03]  /*3300*/  MUFU.TANH R77, R77 ;  /* 0x0000004d004d7308 */ /* 0x000e260000002400 */
[----:B------:R-:W-:-:S05]  /*3310*/  UISETP.GE.AND UP0, UPT, UR49, UR41, UPT ;  /* 0x000000293100728c */ /* 0x000fca000bf06270 */
[----:B------:R-:W0:Y:S08]  /*3320*/  MUFU.TANH R78, R78 ;  /* 0x0000004e004e7308 */ /* 0x000e300000002400 */
[----:B------:R-:W0:Y:S08]  /*3330*/  MUFU.TANH R92, R92 ;  /* 0x0000005c005c7308 */ /* 0x000e300000002400 */
[----:B------:R-:W0:Y:S08]  /*3340*/  MUFU.TANH R79, R79 ;  /* 0x0000004f004f7308 */ /* 0x000e300000002400 */
[----:B------:R-:W0:Y:S01]  /*3350*/  MUFU.TANH R93, R93 ;  /* 0x0000005d005d7308 */ /* 0x000e220000002400 */
[----:B------:R-:W-:-:S02]  /*3360*/  WARPGROUP.DEPBAR.LE gsb0, 0x0 ;  /* 0x00008000000079c5 */ /* 0x000fc40000010000 */
[C---:B------:R-:W-:Y:S01]  /*3370*/  FMUL.FTZ R68, R0.reuse, R44 ;  /* 0x0000002c00447220 */ /* 0x040fe20000410000 */
[----:B------:R-:W-:Y:S01]  /*3380*/  WARPGROUP.ARRIVE ;  /* 0x00000000000079c5 */ /* 0x000fe20000000000 */
[C---:B------:R-:W-:Y:S01]  /*3390*/  FMUL.FTZ R44, R0.reuse, R49 ;  /* 0x00000031002c7220 */ /* 0x040fe20000410000 */
[C---:B------:R-:W-:Y:S01]  /*33a0*/  FMUL.FTZ R69, R0.reuse, R45 ;  /* 0x0000002d00457220 */ /* 0x040fe20000410000 */
[----:B------:R-:W-:Y:S01]  /*33b0*/  FSEL R49, R7, -INF , P6 ;  /* 0xff80000007317808 */ /* 0x000fe20003000000 */
[----:B------:R-:W-:Y:S01]  /*33c0*/  FMUL.FTZ R45, R0, R50 ;  /* 0x00000032002d7220 */ /* 0x000fe20000410000 */
[----:B------:R-:W-:Y:S01]  /*33d0*/  ISETP.GT.AND P6, PT, R60, 0x11, PT ;  /* 0x000000113c00780c */ /* 0x000fe20003fc4270 */
[----:B------:R-:W-:Y:S01]  /*33e0*/  FMUL.FTZ R75, R0, R47 ;  /* 0x0000002f004b7220 */ /* 0x000fe20000410000 */
[----:B-1----:R-:W-:Y:S01]  /*33f0*/  FSEL R50, R8, -INF , P5 ;  /* 0xff80000008327808 */ /* 0x002fe20002800000 */
[C---:B------:R-:W-:Y:S01]  /*3400*/  FMUL.FTZ R47, R0.reuse, R52 ;  /* 0x00000034002f7220 */ /* 0x040fe20000410000 */
[----:B------:R-:W-:Y:S01]  /*3410*/  FMUL.FTZ R73, R0, R46 ;  /* 0x0000002e00497220 */ /* 0x000fe20000410000 */
[----:B--2---:R-:W-:Y:S01]  /*3420*/  FSEL R7, R10, -INF , P5 ;  /* 0xff8000000a077808 */ /* 0x004fe20002800000 */
[----:B------:R-:W-:Y:S01]  /*3430*/  QGMMA.64x32x32.F32.E4M3.E4M3 R28, gdesc[UR20], R28, gsb0 ;  /* 0x00600000141c79f3 */ /* 0x000fe2000800081c */
[----:B---3--:R-:W-:Y:S01]  /*3440*/  FSEL R52, R11, -INF , P2 ;  /* 0xff8000000b347808 */ /* 0x008fe20001000000 */
[----:B------:R-:W-:Y:S01]  /*3450*/  FMUL.FTZ R46, R0, R51 ;  /* 0x00000033002e7220 */ /* 0x000fe20000410000 */
[----:B------:R-:W-:Y:S01]  /*3460*/  ISETP.GT.AND P5, PT, R60, 0x18, PT ;  /* 0x000000183c00780c */ /* 0x000fe20003fa4270 */
[----:B------:R-:W-:Y:S01]  /*3470*/  FMUL.FTZ R101, R0, R54 ;  /* 0x0000003600657220 */ /* 0x000fe20000410000 */
[----:B----4-:R-:W-:Y:S01]  /*3480*/  FSEL R11, R24, -INF , P6 ;  /* 0xff800000180b7808 */ /* 0x010fe20003000000 */
[C---:B------:R-:W-:Y:S01]  /*3490*/  FMUL.FTZ R104, R0.reuse, R57 ;  /* 0x0000003900687220 */ /* 0x040fe20000410000 */
[----:B-----5:R-:W-:Y:S01]  /*34a0*/  FSEL R51, R9, -INF , P4 ;  /* 0xff80000009337808 */ /* 0x020fe20002000000 */
[C---:B------:R-:W-:Y:S01]  /*34b0*/  FMUL.FTZ R102, R0.reuse, R55 ;  /* 0x0000003700667220 */ /* 0x040fe20000410000 */
[----:B------:R-:W-:Y:S01]  /*34c0*/  FMNMX.FTZ R24, R49, R50, !PT ;  /* 0x0000003231187209 */ /* 0x000fe20007810000 */
[----:B------:R-:W-:Y:S01]  /*34d0*/  FMUL.FTZ R103, R0, R56 ;  /* 0x0000003800677220 */ /* 0x000fe20000410000 */
[----:B------:R-:W-:Y:S01]  /*34e0*/  FSEL R8, R12, -INF , P4 ;  /* 0xff8000000c087808 */ /* 0x000fe20002000000 */
[C---:B------:R-:W-:Y:S01]  /*34f0*/  FMUL.FTZ R106, R0.reuse, R59 ;  /* 0x0000003b006a7220 */ /* 0x040fe20000410000 */
[----:B------:R-:W-:Y:S01]  /*3500*/  FSEL R12, R27, -INF , P5 ;  /* 0xff8000001b0c7808 */ /* 0x000fe20002800000 */
[----:B------:R1:W-:Y:S01]  /*3510*/  MUFU.TANH R59, R44 ;  /* 0x0000002c003b7308 */ /* 0x0003e20000002400 */
[----:B------:R-:W-:Y:S01]  /*3520*/  FMNMX.FTZ R27, R51, R24, !PT ;  /* 0x00000018331b7209 */ /* 0x000fe20007810000 */
[----:B------:R-:W-:Y:S01]  /*3530*/  FMUL.FTZ R100, R0, R53 ;  /* 0x0000003500647220 */ /* 0x000fe20000410000 */
[----:B------:R-:W-:Y:S01]  /*3540*/  ISETP.GT.AND P4, PT, R60, 0x19, PT ;  /* 0x000000193c00780c */ /* 0x000fe20003f84270 */
[C---:B------:R-:W-:Y:S01]  /*3550*/  FMUL.FTZ R48, R0.reuse, R48 ;  /* 0x0000003000307220 */ /* 0x040fe20000410000 */
[----:B------:R-:W-:Y:S01]  /*3560*/  FSEL R54, R13, -INF , P3 ;  /* 0xff8000000d367808 */ /* 0x000fe20001800000 */
[----:B------:R-:W-:Y:S01]  /*3570*/  FMUL.FTZ R105, R0, R58 ;  /* 0x0000003a00697220 */ /* 0x000fe20000410000 */
[----:B------:R-:W-:Y:S01]  /*3580*/  FMNMX.FTZ R27, R52, R27, !PT ;  /* 0x0000001b341b7209 */ /* 0x000fe20007810000 */
[----:B------:R-:W2:Y:S01]  /*3590*/  MUFU.TANH R83, R83 ;  /* 0x0000005300537308 */ /* 0x000ea20000002400 */
[----:B------:R-:W-:-:S02]  /*35a0*/  FSEL R57, R26, -INF , P4 ;  /* 0xff8000001a397808 */ /* 0x000fc40002000000 */
[----:B------:R-:W-:Y:S02]  /*35b0*/  FSEL R55, R15, -INF , P6 ;  /* 0xff8000000f377808 */ /* 0x000fe40003000000 */
[----:B------:R-:W-:Y:S02]  /*35c0*/  FMNMX.FTZ R26, R54, R27, !PT ;  /* 0x0000001b361a7209 */ /* 0x000fe40007810000 */
[----:B------:R-:W-:Y:S01]  /*35d0*/  FSEL R56, R21, -INF , P5 ;  /* 0xff80000015387808 */ /* 0x000fe20002800000 */
[----:B------:R-:W3:Y:S01]  /*35e0*/  MUFU.TANH R80, R80 ;  /* 0x0000005000507308 */ /* 0x000ee20000002400 */
[----:B------:R-:W-:Y:S02]  /*35f0*/  FMNMX.FTZ R27, R55, R26, !PT ;  /* 0x0000001a371b7209 */ /* 0x000fe40007810000 */
[----:B------:R-:W-:Y:S02]  /*3600*/  FSEL R9, R14, -INF , P2 ;  /* 0xff8000000e097808 */ /* 0x000fe40001000000 */
[----:B------:R-:W-:-:S02]  /*3610*/  ISETP.GT.AND P2, PT, R60, 0x20, PT ;  /* 0x000000203c00780c */ /* 0x000fc40003f44270 */
[----:B-1----:R-:W-:Y:S01]  /*3620*/  FMNMX.FTZ R44, R56, R27, !PT ;  /* 0x0000001b382c7209 */ /* 0x002fe20007810000 */
[----:B------:R1:W-:Y:S01]  /*3630*/  MUFU.TANH R53, R45 ;  /* 0x0000002d00357308 */ /* 0x0003e20000002400 */
[----:B------:R-:W-:Y:S02]  /*3640*/  FSEL R10, R20, -INF , P3 ;  /* 0xff800000140a7808 */ /* 0x000fe40001800000 */
[----:B------:R-:W-:Y:S02]  /*3650*/  ISETP.GT.AND P3, PT, R60, 0x21, PT ;  /* 0x000000213c00780c */ /* 0x000fe40003f64270 */
[----:B0-----:R-:W-:Y:S02]  /*3660*/  FSEL R76, R76, -INF , P2 ;  /* 0xff8000004c4c7808 */ /* 0x001fe40001000000 */
[----:B------:R-:W-:Y:S01]  /*3670*/  ISETP.GT.AND P6, PT, R60, 0x28, PT ;  /* 0x000000283c00780c */ /* 0x000fe20003fc4270 */
[----:B------:R-:W0:Y:S01]  /*3680*/  MUFU.TANH R94, R94 ;  /* 0x0000005e005e7308 */ /* 0x000e220000002400 */
[----:B-1----:R-:W-:-:S02]  /*3690*/  FMNMX.FTZ R45, R57, R44, !PT ;  /* 0x0000002c392d7209 */ /* 0x002fc40007810000 */
[----:B------:R-:W-:Y:S02]  /*36a0*/  FSEL R77, R77, -INF , P3 ;  /* 0xff8000004d4d7808 */ /* 0x000fe40001800000 */
[----:B------:R-:W-:Y:S02]  /*36b0*/  ISETP.GT.AND P5, PT, R60, 0x29, PT ;  /* 0x000000293c00780c */ /* 0x000fe40003fa4270 */
[----:B------:R-:W-:Y:S01]  /*36c0*/  FSEL R78, R78, -INF , P6 ;  /* 0xff8000004e4e7808 */ /* 0x000fe20003000000 */
[----:B------:R-:W1:Y:S01]  /*36d0*/  MUFU.TANH R86, R86 ;  /* 0x0000005600567308 */ /* 0x000e620000002400 */
[----:B------:R-:W-:Y:S02]  /*36e0*/  FSEL R13, R92, -INF , P4 ;  /* 0xff8000005c0d7808 */ /* 0x000fe40002000000 */
[----:B------:R-:W-:Y:S02]  /*36f0*/  ISETP.GT.AND P4, PT, R60, 0x30, PT ;  /* 0x000000303c00780c */ /* 0x000fe40003f84270 */
[----:B------:R-:W-:Y:S01]  /*3700*/  FSEL R79, R79, -INF , P5 ;  /* 0xff8000004f4f7808 */ /* 0x000fe20002800000 */
[----:B------:R-:W-:-:S02]  /*3710*/  WARPGROUP.DEPBAR.LE gsb0, 0x0 ;  /* 0x00008000000079c5 */ /* 0x000fc40000010000 */
[----:B------:R-:W4:Y:S01]  /*3720*/  MUFU.TANH R81, R81 ;  /* 0x0000005100517308 */ /* 0x000f220000002400 */
[----:B------:R-:W-:Y:S01]  /*3730*/  FSEL R14, R93, -INF , P2 ;  /* 0xff8000005d0e7808 */ /* 0x000fe20001000000 */
[C---:B------:R-:W-:Y:S01]  /*3740*/  FMUL.FTZ R42, R0.reuse, R42 ;  /* 0x0000002a002a7220 */ /* 0x040fe20000410000 */
[----:B--2---:R-:W-:Y:S01]  /*3750*/  FSEL R21, R83, -INF , P5 ;  /* 0xff80000053157808 */ /* 0x004fe20002800000 */
[----:B------:R-:W-:Y:S01]  /*3760*/  FMUL.FTZ R43, R0, R43 ;  /* 0x0000002b002b7220 */ /* 0x000fe20000410000 */
[----:B------:R-:W-:Y:S02]  /*3770*/  ISETP.GT.AND P2, PT, R60, 0x31, PT ;  /* 0x000000313c00780c */ /* 0x000fe40003f44270 */
[----:B---3--:R-:W-:Y:S01]  /*3780*/  FSEL R80, R80, -INF , P4 ;  /* 0xff80000050507808 */ /* 0x008fe20002000000 */
[----:B------:R2:W-:Y:S01]  /*3790*/  MUFU.TANH R98, R46 ;  /* 0x0000002e00627308 */ /* 0x0005e20000002400 */
[----:B0-----:R-:W-:Y:S02]  /*37a0*/  FSEL R15, R94, -INF , P3 ;  /* 0xff8000005e0f7808 */ /* 0x001fe40001800000 */
[----:B-1----:R-:W-:-:S02]  /*37b0*/  FSEL R24, R86, -INF , P4 ;  /* 0xff80000056187808 */ /* 0x002fc40002000000 */
[C---:B------:R-:W-:Y:S02]  /*37c0*/  ISETP.GT.AND P3, PT, R60.reuse, 0x38, PT ;  /* 0x000000383c00780c */ /* 0x040fe40003f64270 */
[----:B------:R-:W-:Y:S01]  /*37d0*/  ISETP.GT.AND P5, PT, R60, 0x40, PT ;  /* 0x000000403c00780c */ /* 0x000fe20003fa4270 */
[----:B------:R-:W0:Y:S01]  /*37e0*/  MUFU.TANH R82, R82 ;  /* 0x0000005200527308 */ /* 0x000e220000002400 */
[----:B--2---:R-:W-:Y:S02]  /*37f0*/  FMNMX.FTZ R46, R76, R45, !PT ;  /* 0x0000002d4c2e7209 */ /* 0x004fe40007810000 */
[----:B----4-:R-:W-:Y:S02]  /*3800*/  FSEL R81, R81, -INF , P2 ;  /* 0xff80000051517808 */ /* 0x010fe40001000000 */
[----:B------:R-:W-:-:S03]  /*3810*/  ISETP.GT.AND P4, PT, R60, 0x41, PT ;  /* 0x000000413c00780c */ /* 0x000fc60003f84270 */
[----:B------:R-:W1:Y:S08]  /*3820*/  MUFU.TANH R87, R87 ;  /* 0x0000005700577308 */ /* 0x000e700000002400 */
[----:B------:R-:W2:Y:S01]  /*3830*/  MUFU.TANH R84, R84 ;  /* 0x0000005400547308 */ /* 0x000ea20000002400 */
[----:B0-----:R-:W-:Y:S02]  /*3840*/  FSEL R20, R82, -INF , P6 ;  /* 0xff80000052147808 */ /* 0x001fe40003000000 */
[----:B------:R-:W-:-:S05]  /*3850*/  ISETP.GT.AND P6, PT, R60, 0x39, PT ;  /* 0x000000393c00780c */ /* 0x000fca0003fc4270 */
[----:B------:R0:W-:Y:S01]  /*3860*/  MUFU.TANH R99, R47 ;  /* 0x0000002f00637308 */ /* 0x0001e20000002400 */
[----:B-1----:R-:W-:Y:S02]  /*3870*/  FSEL R26, R87, -INF , P2 ;  /* 0xff800000571a7808 */ /* 0x002fe40001000000 */
[----:B------:R-:W-:-:S05]  /*3880*/  ISETP.GT.AND P2, PT, R60, 0x48, PT ;  /* 0x000000483c00780c */ /* 0x000fca0003f44270 */
[----:B------:R-:W1:Y:S01]  /*3890*/  MUFU.TANH R85, R85 ;  /* 0x0000005500557308 */ /* 0x000e620000002400 */
[----:B0-----:R-:W-:Y:S02]  /*38a0*/  FMNMX.FTZ R47, R77, R46, !PT ;  /* 0x0000002e4d2f7209 */ /* 0x001fe40007810000 */
[----:B--2---:R-:W-:-:S05]  /*38b0*/  FSEL R84, R84, -INF , P3 ;  /* 0xff80000054547808 */ /* 0x004fca0001800000 */
[----:B------:R0:W-:Y:S08]  /*38c0*/  MUFU.TANH R58, R48 ;  /* 0x00000030003a7308 */ /* 0x0001f00000002400 */
[----:B------:R-:W2:Y:S01]  /*38d0*/  MUFU.TANH R89, R89 ;  /* 0x0000005900597308 */ /* 0x000ea20000002400 */
[----:B0-----:R-:W-:Y:S02]  /*38e0*/  FMNMX.FTZ R48, R78, R47, !PT ;  /* 0x0000002f4e307209 */ /* 0x001fe40007810000 */
[----:B-1----:R-:W-:-:S02]  /*38f0*/  FSEL R85, R85, -INF , P6 ;  /* 0xff80000055557808 */ /* 0x002fc40003000000 */
[----:B------:R-:W-:Y:S01]  /*3900*/  FMNMX.FTZ R83, R79, R48, !PT ;  /* 0x000000304f537209 */ /* 0x000fe20007810000 */
[----:B------:R-:W-:Y:S02]  /*3910*/  FMUL.FTZ R48, R0, R28 ;  /* 0x0000001c00307220 */ /* 0x000fe40000410000 */
[----:B------:R-:W0:Y:S01]  /*3920*/  MUFU.TANH R88, R88 ;  /* 0x0000005800587308 */ /* 0x000e220000002400 */
[----:B------:R-:W-:-:S04]  /*3930*/  FMNMX.FTZ R86, R80, R83, !PT ;  /* 0x0000005350567209 */ /* 0x000fc80007810000 */
[----:B------:R-:W-:-:S03]  /*3940*/  FMNMX.FTZ R87, R81, R86, !PT ;  /* 0x0000005651577209 */ /* 0x000fc60007810000 */
[----:B------:R-:W1:Y:S01]  /*3950*/  MUFU.TANH R97, R97 ;  /* 0x0000006100617308 */ /* 0x000e620000002400 */
[----:B------:R-:W-:Y:S01]  /*3960*/  FMNMX.FTZ R86, R84, R87, !PT ;  /* 0x0000005754567209 */ /* 0x000fe20007810000 */
[----:B------:R-:W-:Y:S01]  /*3970*/  FMUL.FTZ R87, R0, R30 ;  /* 0x0000001e00577220 */ /* 0x000fe20000410000 */
[----:B--2---:R-:W-:Y:S02]  /*3980*/  FSEL R44, R89, -INF , P6 ;  /* 0xff800000592c7808 */ /* 0x004fe40003000000 */
[----:B------:R-:W-:Y:S02]  /*3990*/  ISETP.GT.AND P6, PT, R60, 0x50, PT ;  /* 0x000000503c00780c */ /* 0x000fe40003fc4270 */
[----:B------:R-:W-:Y:S01]  /*39a0*/  FMNMX.FTZ R89, R85, R86, !PT ;  /* 0x0000005655597209 */ /* 0x000fe20007810000 */
[----:B------:R-:W2:Y:S01]  /*39b0*/  MUFU.TANH R70, R70 ;  /* 0x0000004600467308 */ /* 0x000ea20000002400 */
[----:B0-----:R-:W-:Y:S01]  /*39c0*/  FSEL R88, R88, -INF , P5 ;  /* 0xff80000058587808 */ /* 0x001fe20002800000 */
[----:B------:R-:W-:-:S06]  /*39d0*/  FMUL.FTZ R86, R0, R29 ;  /* 0x0000001d00567220 */ /* 0x000fcc0000410000 */
[----:B------:R-:W0:Y:S01]  /*39e0*/  MUFU.TANH R61, R61 ;  /* 0x0000003d003d7308 */ /* 0x000e220000002400 */
[----:B-1----:R-:W-:Y:S02]  /*39f0*/  FSEL R45, R97, -INF , P5 ;  /* 0xff800000612d7808 */ /* 0x002fe40002800000 */
[----:B------:R-:W-:-:S05]  /*3a00*/  ISETP.GT.AND P5, PT, R60, 0x51, PT ;  /* 0x000000513c00780c */ /* 0x000fca0003fa4270 */
[----:B------:R-:W1:Y:S01]  /*3a10*/  MUFU.TANH R91, R91 ;  /* 0x0000005b005b7308 */ /* 0x000e620000002400 */
[----:B--2---:R-:W-:Y:S02]  /*3a20*/  FSEL R30, R70, -INF , P6 ;  /* 0xff800000461e7808 */ /* 0x004fe40003000000 */
[----:B------:R-:W-:-:S05]  /*3a30*/  FMNMX.FTZ R70, R88, R89, !PT ;  /* 0x0000005958467209 */ /* 0x000fca0007810000 */
[----:B------:R-:W2:Y:S01]  /*3a40*/  MUFU.TANH R90, R90 ;  /* 0x0000005a005a7308 */ /* 0x000ea20000002400 */
[----:B0-----:R-:W-:-:S07]  /*3a50*/  FSEL R61, R61, -INF , P4 ;  /* 0xff8000003d3d7808 */ /* 0x001fce0002000000 */
[----:B------:R-:W0:Y:S01]  /*3a60*/  MUFU.TANH R71, R71 ;  /* 0x0000004700477308 */ /* 0x000e220000002400 */
[----:B-1----:R-:W-:Y:S02]  /*3a70*/  FSEL R46, R91, -INF , P4 ;  /* 0xff8000005b2e7808 */ /* 0x002fe40002000000 */
[----:B------:R-:W-:-:S05]  /*3a80*/  ISETP.GT.AND P4, PT, R60, 0x58, PT ;  /* 0x000000583c00780c */ /* 0x000fca0003f84270 */
[----:B------:R-:W1:Y:S01]  /*3a90*/  MUFU.TANH R62, R62 ;  /* 0x0000003e003e7308 */ /* 0x000e620000002400 */
[----:B--2---:R-:W-:Y:S02]  /*3aa0*/  FSEL R27, R90, -INF , P3 ;  /* 0xff8000005a1b7808 */ /* 0x004fe40001800000 */
[----:B------:R-:W-:-:S05]  /*3ab0*/  ISETP.GT.AND P3, PT, R60, 0x49, PT ;  /* 0x000000493c00780c */ /* 0x000fca0003f64270 */
[----:B------:R-:W-:Y:S01]  /*3ac0*/  MUFU.TANH R74, R74 ;  /* 0x0000004a004a7308 */ /* 0x000fe20000002400 */
[----:B0-----:R-:W-:Y:S02]  /*3ad0*/  FSEL R29, R71, -INF , P5 ;  /* 0xff800000471d7808 */ /* 0x001fe40002800000 */
[----:B------:R-:W-:-:S05]  /*3ae0*/  FMNMX.FTZ R71, R61, R70, !PT ;  /* 0x000000463d477209 */ /* 0x000fca0007810000 */
[----:B------:R-:W0:Y:S01]  /*3af0*/  MUFU.TANH R63, R63 ;  /* 0x0000003f003f7308 */ /* 0x000e220000002400 */
[----:B-1----:R-:W-:-:S07]  /*3b00*/  FSEL R62, R62, -INF , P2 ;  /* 0xff8000003e3e7808 */ /* 0x002fce0001000000 */
[----:B------:R-:W1:Y:S08]  /*3b10*/  MUFU.TANH R65, R65 ;  /* 0x0000004100417308 */ /* 0x000e700000002400 */
[----:B------:R-:W2:Y:S01]  /*3b20*/  MUFU.TANH R64, R64 ;  /* 0x0000004000407308 */ /* 0x000ea20000002400 */
[----:B0-----:R-:W-:-:S07]  /*3b30*/  FSEL R63, R63, -INF , P3 ;  /* 0xff8000003f3f7808 */ /* 0x001fce0001800000 */
[----:B------:R-:W0:Y:S01]  /*3b40*/  MUFU.TANH R96, R96 ;  /* 0x0000006000607308 */ /* 0x000e220000002400 */
[----:B-1----:R-:W-:Y:S02]  /*3b50*/  FSEL R65, R65, -INF , P6 ;  /* 0xff80000041417808 */ /* 0x002fe40003000000 */
[----:B------:R-:W-:-:S05]  /*3b60*/  ISETP.GT.AND P6, PT, R60, 0x61, PT ;  /* 0x000000613c00780c */ /* 0x000fca0003fc4270 */
[----:B------:R-:W1:Y:S01]  /*3b70*/  MUFU.TANH R95, R95 ;  /* 0x0000005f005f7308 */ /* 0x000e620000002400 */
[----:B--2---:R-:W-:Y:S02]  /*3b80*/  FSEL R64, R64, -INF , P5 ;  /* 0xff80000040407808 */ /* 0x004fe40002800000 */
[----:B------:R-:W-:-:S04]  /*3b90*/  ISETP.GT.AND P5, PT, R60, 0x68, PT ;  /* 0x000000683c00780c */ /* 0x000fc80003fa4270 */
[----:B------:R-:W-:Y:S01]  /*3ba0*/  FSEL R53, R53, -INF , P5 ;  /* 0xff80000035357808 */ /* 0x000fe20002800000 */
[----:B------:R-:W2:Y:S01]  /*3bb0*/  MUFU.TANH R66, R66 ;  /* 0x0000004200427308 */ /* 0x000ea20000002400 */
[----:B0-----:R-:W-:Y:S02]  /*3bc0*/  FSEL R47, R96, -INF , P2 ;  /* 0xff800000602f7808 */ /* 0x001fe40001000000 */
[----:B------:R-:W-:-:S05]  /*3bd0*/  ISETP.GT.AND P2, PT, R60, 0x59, PT ;  /* 0x000000593c00780c */ /* 0x000fca0003f44270 */
[----:B------:R-:W0:Y:S01]  /*3be0*/  MUFU.TANH R72, R72 ;  /* 0x0000004800487308 */ /* 0x000e220000002400 */
[----:B-1----:R-:W-:Y:S02]  /*3bf0*/  FSEL R28, R95, -INF , P3 ;  /* 0xff8000005f1c7808 */ /* 0x002fe40001800000 */
[----:B------:R-:W-:-:S05]  /*3c00*/  ISETP.GT.AND P3, PT, R60, 0x60, PT ;  /* 0x000000603c00780c */ /* 0x000fca0003f64270 */
[----:B------:R1:W-:Y:S01]  /*3c10*/  MUFU.TANH R83, R48 ;  /* 0x0000003000537308 */ /* 0x0003e20000002400 */
[----:B--2---:R-:W-:Y:S01]  /*3c20*/  FSEL R70, R66, -INF , P4 ;  /* 0xff80000042467808 */ /* 0x004fe20002000000 */
[----:B------:R-:W-:-:S06]  /*3c30*/  FMUL.FTZ R66, R0, R31 ;  /* 0x0000001f00427220 */ /* 0x000fcc0000410000 */
[----:B------:R-:W2:Y:S01]  /*3c40*/  MUFU.TANH R67, R67 ;  /* 0x0000004300437308 */ /* 0x000ea20000002400 */
[----:B-1----:R-:W-:Y:S02]  /*3c50*/  FSEL R48, R74, -INF , P4 ;  /* 0xff8000004a307808 */ /* 0x002fe40002000000 */
[----:B------:R-:W-:Y:S02]  /*3c60*/  FMNMX.FTZ R74, R62, R71, !PT ;  /* 0x000000473e4a7209 */ /* 0x000fe40007810000 */
[----:B0-----:R-:W-:Y:S01]  /*3c70*/  FSEL R31, R72, -INF , P2 ;  /* 0xff800000481f7808 */ /* 0x001fe20001000000 */
[----:B------:R-:W-:Y:S01]  /*3c80*/  FMUL.FTZ R72, R0, R32 ;  /* 0x0000002000487220 */ /* 0x000fe20000410000 */
[----:B------:R-:W-:Y:S01]  /*3c90*/  FMNMX.FTZ R74, R63, R74, !PT ;  /* 0x0000004a3f4a7209 */ /* 0x000fe20007810000 */
[----:B------:R-:W0:Y:S01]  /*3ca0*/  MUFU.TANH R73, R73 ;  /* 0x0000004900497308 */ /* 0x000e220000002400 */
[----:B------:R-:W-:Y:S02]  /*3cb0*/  ISETP.GT.AND P4, PT, R60, 0x69, PT ;  /* 0x000000693c00780c */ /* 0x000fe40003f84270 */
[----:B------:R-:W-:-:S04]  /*3cc0*/  FMNMX.FTZ R71, R65, R74, !PT ;  /* 0x0000004a41477209 */ /* 0x000fc80007810000 */
[----:B------:R-:W-:Y:S01]  /*3cd0*/  FMNMX.FTZ R71, R64, R71, !PT ;  /* 0x0000004740477209 */ /* 0x000fe20007810000 */
[----:B------:R-:W1:Y:S01]  /*3ce0*/  MUFU.TANH R75, R75 ;  /* 0x0000004b004b7308 */ /* 0x000e620000002400 */
[----:B--2---:R-:W-:Y:S02]  /*3cf0*/  FSEL R67, R67, -INF , P2 ;  /* 0xff80000043437808 */ /* 0x004fe40001000000 */
[----:B------:R-:W-:Y:S02]  /*3d00*/  FMNMX.FTZ R74, R70, R71, !PT ;  /* 0x00000047464a7209 */ /* 0x000fe40007810000 */
[----:B------:R-:W-:Y:S02]  /*3d10*/  FSEL R71, R58, -INF , P5 ;  /* 0xff8000003a477808 */ /* 0x000fe40002800000 */
[----:B------:R-:W-:Y:S01]  /*3d20*/  ISETP.GT.AND P2, PT, R60, 0x70, PT ;  /* 0x000000703c00780c */ /* 0x000fe20003f44270 */
[----:B------:R-:W2:Y:S01]  /*3d30*/  MUFU.TANH R68, R68 ;  /* 0x0000004400447308 */ /* 0x000ea20000002400 */
[----:B0-----:R-:W-:Y:S01]  /*3d40*/  FSEL R32, R73, -INF , P3 ;  /* 0xff80000049207808 */ /* 0x001fe20001800000 */
[----:B------:R-:W-:Y:S01]  /*3d50*/  FMUL.FTZ R73, R0, R34 ;  /* 0x0000002200497220 */ /* 0x000fe20000410000 */
[----:B------:R-:W-:-:S05]  /*3d60*/  ISETP.GT.AND P5, PT, R60, 0x79, PT ;  /* 0x000000793c00780c */ /* 0x000fca0003fa4270 */
[----:B------:R-:W0:Y:S01]  /*3d70*/  MUFU.TANH R69, R69 ;  /* 0x0000004500457308 */ /* 0x000e220000002400 */
[----:B-1----:R-:W-:Y:S02]  /*3d80*/  FSEL R34, R75, -INF , P6 ;  /* 0xff8000004b227808 */ /* 0x002fe40003000000 */
[----:B------:R-:W-:-:S05]  /*3d90*/  FMNMX.FTZ R75, R67, R74, !PT ;  /* 0x0000004a434b7209 */ /* 0x000fca0007810000 */
[----:B------:R-:W1:Y:S01]  /*3da0*/  MUFU.TANH R100, R100 ;  /* 0x0000006400647308 */ /* 0x000e620000002400 */
[----:B--2---:R-:W-:Y:S02]  /*3db0*/  FSEL R68, R68, -INF , P3 ;  /* 0xff80000044447808 */ /* 0x004fe40001800000 */
[----:B------:R-:W-:Y:S02]  /*3dc0*/  ISETP.GT.AND P3, PT, R60, 0x71, PT ;  /* 0x000000713c00780c */ /* 0x000fe40003f64270 */
[----:B------:R-:W-:Y:S01]  /*3dd0*/  FMNMX.FTZ R58, R68, R75, !PT ;  /* 0x0000004b443a7209 */ /* 0x000fe20007810000 */
[----:B------:R-:W-:Y:S01]  /*3de0*/  FMUL.FTZ R75, R0, R33 ;  /* 0x00000021004b7220 */ /* 0x000fe20000410000 */
[----:B------:R-:W-:Y:S01]  /*3df0*/  FSEL R33, R98, -INF , P4 ;  /* 0xff80000062217808 */ /* 0x000fe20002000000 */
[----:B------:R-:W-:Y:S01]  /*3e00*/  MUFU.TANH R103, R103 ;  /* 0x0000006700677308 */ /* 0x000fe20000002400 */
[----:B0-----:R-:W-:Y:S02]  /*3e10*/  FSEL R69, R69, -INF , P6 ;  /* 0xff80000045457808 */ /* 0x001fe40003000000 */
[----:B------:R-:W-:-:S02]  /*3e20*/  ISETP.GT.AND P6, PT, R60, 0x78, PT ;  /* 0x000000783c00780c */ /* 0x000fc40003fc4270 */
[----:B------:R-:W-:-:S03]  /*3e30*/  FMNMX.FTZ R58, R69, R58, !PT ;  /* 0x0000003a453a7209 */ /* 0x000fc60007810000 */
[----:B------:R-:W-:Y:S01]  /*3e40*/  MUFU.TANH R90, R87 ;  /* 0x00000057005a7308 */ /* 0x000fe20000002400 */
[----:B------:R-:W-:Y:S02]  /*3e50*/  FMNMX.FTZ R91, R71, R58, !PT ;  /* 0x0000003a475b7209 */ /* 0x000fe40007810000 */
[----:B-1----:R-:W-:Y:S01]  /*3e60*/  FSEL R74, R100, -INF , P3 ;  /* 0xff800000644a7808 */ /* 0x002fe20001800000 */
[----:B------:R-:W-:-:S04]  /*3e70*/  IMAD.MOV.U32 R100, RZ, RZ, R25 ;  /* 0x000000ffff647224 */ /* 0x000fc800078e0019 */
[----:B------:R0:W1:Y:S08]  /*3e80*/  MUFU.TANH R82, R104 ;  /* 0x0000006800527308 */ /* 0x0000700000002400 */
[----:B------:R2:W-:Y:S01]  /*3e90*/  MUFU.TANH R87, R72 ;  /* 0x0000004800577308 */ /* 0x0005e20000002400 */
[----:B0-----:R-:W-:-:S07]  /*3ea0*/  IMAD.MOV.U32 R104, RZ, RZ, R25 ;  /* 0x000000ffff687224 */ /* 0x001fce00078e0019 */
[----:B------:R-:W0:Y:S01]  /*3eb0*/  MUFU.TANH R102, R102 ;  /* 0x0000006600667308 */ /* 0x000e220000002400 */
[----:B--2---:R-:W-:Y:S01]  /*3ec0*/  FSEL R72, R59, -INF , P4 ;  /* 0xff8000003b487808 */ /* 0x004fe20002000000 */
[----:B------:R-:W-:Y:S01]  /*3ed0*/  FMUL.FTZ R59, R0, R36 ;  /* 0x00000024003b7220 */ /* 0x000fe20000410000 */
[----:B------:R-:W-:Y:S02]  /*3ee0*/  ISETP.GT.AND P4, PT, R60, 0x80, PT ;  /* 0x000000803c00780c */ /* 0x000fe40003f84270 */
[----:B------:R-:W-:Y:S01]  /*3ef0*/  FMNMX.FTZ R94, R72, R91, !PT ;  /* 0x0000005b485e7209 */ /* 0x000fe20007810000 */
[----:B------:R-:W-:Y:S01]  /*3f00*/  FMUL.FTZ R91, R0, R37 ;  /* 0x00000025005b7220 */ /* 0x000fe20000410000 */
[----:B-1----:R-:W-:Y:S01]  /*3f10*/  FSEL R82, R82, -INF , P5 ;  /* 0xff80000052527808 */ /* 0x002fe20002800000 */
[----:B------:R1:W-:Y:S01]  /*3f20*/  MUFU.TANH R92, R73 ;  /* 0x00000049005c7308 */ /* 0x0003e20000002400 */
[----:B------:R-:W-:-:S07]  /*3f30*/  FSEL R83, R83, -INF , P4 ;  /* 0xff80000053537808 */ /* 0x000fce0002000000 */
[----:B------:R-:W2:Y:S01]  /*3f40*/  MUFU.TANH R101, R101 ;  /* 0x0000006500657308 */ /* 0x000ea20000002400 */
[----:B-1----:R-:W-:Y:S02]  /*3f50*/  FSEL R73, R99, -INF , P2 ;  /* 0xff80000063497808 */ /* 0x002fe40001000000 */
[----:B0-----:R-:W-:Y:S01]  /*3f60*/  FSEL R58, R102, -INF , P3 ;  /* 0xff800000663a7808 */ /* 0x001fe20001800000 */
[----:B------:R-:W-:Y:S01]  /*3f70*/  IMAD.MOV.U32 R102, RZ, RZ, R25 ;  /* 0x000000ffff667224 */ /* 0x000fe200078e0019 */
[----:B------:R-:W-:Y:S02]  /*3f80*/  FMNMX.FTZ R93, R73, R94, !PT ;  /* 0x0000005e495d7209 */ /* 0x000fe40007810000 */
[----:B------:R-:W-:Y:S01]  /*3f90*/  ISETP.GT.AND P3, PT, R60, 0x81, PT ;  /* 0x000000813c00780c */ /* 0x000fe20003f64270 */
[----:B------:R-:W0:Y:S01]  /*3fa0*/  MUFU.TANH R86, R86 ;  /* 0x0000005600567308 */ /* 0x000e220000002400 */
[----:B------:R-:W-:Y:S01]  /*3fb0*/  FMNMX.FTZ R94, R74, R93, !PT ;  /* 0x0000005d4a5e7209 */ /* 0x000fe20007810000 */
[----:B------:R-:W-:-:S06]  /*3fc0*/  FMUL.FTZ R93, R0, R40 ;  /* 0x00000028005d7220 */ /* 0x000fcc0000410000 */
[----:B------:R-:W1:Y:S01]  /*3fd0*/  MUFU.TANH R105, R105 ;  /* 0x0000006900697308 */ /* 0x000e620000002400 */
[----:B--2---:R-:W-:Y:S01]  /*3fe0*/  FSEL R36, R101, -INF , P2 ;  /* 0xff80000065247808 */ /* 0x004fe20001000000 */
[----:B------:R-:W-:Y:S01]  /*3ff0*/  IMAD.MOV.U32 R101, RZ, RZ, R25 ;  /* 0x000000ffff657224 */ /* 0x000fe200078e0019 */
[----:B------:R-:W-:-:S04]  /*4000*/  ISETP.GT.AND P2, PT, R60, 0x88, PT ;  /* 0x000000883c00780c */ /* 0x000fc80003f44270 */
[----:B------:R-:W-:Y:S01]  /*4010*/  FSEL R87, R87, -INF , P2 ;  /* 0xff80000057577808 */ /* 0x000fe20001000000 */
[----:B------:R2:W3:Y:S01]  /*4020*/  MUFU.TANH R89, R75 ;  /* 0x0000004b00597308 */ /* 0x0004e20000002400 */
[----:B0-----:R-:W-:-:S07]  /*4030*/  FSEL R86, R86, -INF , P3 ;  /* 0xff80000056567808 */ /* 0x001fce0001800000 */
[----:B------:R-:W0:Y:S01]  /*4040*/  MUFU.TANH R106, R106 ;  /* 0x0000006a006a7308 */ /* 0x000e220000002400 */
[----:B--2---:R-:W-:Y:S01]  /*4050*/  FSEL R75, R103, -INF , P6 ;  /* 0xff800000674b7808 */ /* 0x004fe20003000000 */
[--C-:B------:R-:W-:Y:S01]  /*4060*/  IMAD.MOV.U32 R103, RZ, RZ, R25.reuse ;  /* 0x000000ffff677224 */ /* 0x100fe200078e0019 */
[----:B-1----:R-:W-:Y:S01]  /*4070*/  FSEL R37, R105, -INF , P6 ;  /* 0xff80000069257808 */ /* 0x002fe20003000000 */
[----:B------:R-:W-:Y:S01]  /*4080*/  IMAD.MOV.U32 R105, RZ, RZ, R25 ;  /* 0x000000ffff697224 */ /* 0x000fe200078e0019 */
[----:B------:R-:W-:Y:S01]  /*4090*/  FMNMX.FTZ R95, R75, R94, !PT ;  /* 0x0000005e4b5f7209 */ /* 0x000fe20007810000 */
[----:B------:R-:W-:Y:S01]  /*40a0*/  FMUL.FTZ R94, R0, R41 ;  /* 0x00000029005e7220 */ /* 0x000fe20000410000 */
[----:B------:R-:W-:Y:S01]  /*40b0*/  ISETP.GT.AND P6, PT, R60, 0x89, PT ;  /* 0x000000893c00780c */ /* 0x000fe20003fc4270 */
[----:B------:R-:W1:Y:S01]  /*40c0*/  MUFU.TANH R59, R59 ;  /* 0x0000003b003b7308 */ /* 0x000e620000002400 */
[----:B------:R-:W-:Y:S02]  /*40d0*/  FMNMX.FTZ R40, R82, R95, !PT ;  /* 0x0000005f52287209 */ /* 0x000fe40007810000 */
[----:B---3--:R-:W-:-:S02]  /*40e0*/  FSEL R89, R89, -INF , P6 ;  /* 0xff80000059597808 */ /* 0x008fc40003000000 */
[----:B------:R-:W-:Y:S02]  /*40f0*/  FMNMX.FTZ R95, R83, R40, !PT ;  /* 0x00000028535f7209 */ /* 0x000fe40007810000 */
[----:B------:R-:W-:Y:S01]  /*4100*/  FSEL R41, R90, -INF , P4 ;  /* 0xff8000005a297808 */ /* 0x000fe20002000000 */
[----:B------:R-:W2:Y:S01]  /*4110*/  MUFU.TANH R66, R66 ;  /* 0x0000004200427308 */ /* 0x000ea20000002400 */
[----:B------:R-:W-:Y:S02]  /*4120*/  FMNMX.FTZ R96, R86, R95, !PT ;  /* 0x0000005f56607209 */ /* 0x000fe40007810000 */
[----:B0-----:R-:W-:Y:S01]  /*4130*/  FSEL R40, R106, -INF , P5 ;  /* 0xff8000006a287808 */ /* 0x001fe20002800000 */
[----:B------:R-:W-:Y:S01]  /*4140*/  IMAD.MOV.U32 R106, RZ, RZ, R25 ;  /* 0x000000ffff6a7224 */ /* 0x000fe200078e0019 */
[C---:B------:R-:W-:Y:S02]  /*4150*/  ISETP.GT.AND P5, PT, R60.reuse, 0x90, PT ;  /* 0x000000903c00780c */ /* 0x040fe40003fa4270 */
[----:B------:R-:W-:Y:S01]  /*4160*/  FMNMX.FTZ R96, R87, R96, !PT ;  /* 0x0000006057607209 */ /* 0x000fe20007810000 */
[----:B------:R-:W0:Y:S01]  /*4170*/  MUFU.TANH R91, R91 ;  /* 0x0000005b005b7308 */ /* 0x000e220000002400 */
[----:B------:R-:W-:-:S02]  /*4180*/  ISETP.GT.AND P4, PT, R60, 0x91, PT ;  /* 0x000000913c00780c */ /* 0x000fc40003f84270 */
[----:B-1----:R-:W-:Y:S02]  /*4190*/  FSEL R90, R59, -INF , P5 ;  /* 0xff8000003b5a7808 */ /* 0x002fe40002800000 */
[----:B------:R-:W-:-:S03]  /*41a0*/  FMNMX.FTZ R95, R89, R96, !PT ;  /* 0x00000060595f7209 */ /* 0x000fc60007810000 */
[----:B------:R-:W1:Y:S01]  /*41b0*/  MUFU.TANH R93, R93 ;  /* 0x0000005d005d7308 */ /* 0x000e620000002400 */
[----:B--2---:R-:W-:Y:S02]  /*41c0*/  FSEL R59, R66, -INF , P3 ;  /* 0xff800000423b7808 */ /* 0x004fe40001800000 */
[----:B------:R-:W-:Y:S02]  /*41d0*/  ISETP.GT.AND P3, PT, R60, 0x98, PT ;  /* 0x000000983c00780c */ /* 0x000fe40003f64270 */
[----:B------:R-:W-:Y:S02]  /*41e0*/  FMNMX.FTZ R96, R90, R95, !PT ;  /* 0x0000005f5a607209 */ /* 0x000fe40007810000 */
[----:B------:R-:W-:Y:S01]  /*41f0*/  FSEL R66, R92, -INF , P2 ;  /* 0xff8000005c427808 */ /* 0x000fe20001000000 */
[----:B------:R-:W2:Y:S01]  /*4200*/  MUFU.TANH R94, R94 ;  /* 0x0000005e005e7308 */ /* 0x000ea20000002400 */
[----:B0-----:R-:W-:Y:S02]  /*4210*/  FSEL R91, R91, -INF , P4 ;  /* 0xff8000005b5b7808 */ /* 0x001fe40002000000 */
[----:B------:R-:W-:-:S05]  /*4220*/  ISETP.GT.AND P2, PT, R60, 0x99, PT ;  /* 0x000000993c00780c */ /* 0x000fca0003f44270 */
[----:B------:R0:W-:Y:S01]  /*4230*/  MUFU.TANH R97, R42 ;  /* 0x0000002a00617308 */ /* 0x0001e20000002400 */
[----:B-1----:R-:W-:Y:S02]  /*4240*/  FSEL R60, R93, -INF , P3 ;  /* 0xff8000005d3c7808 */ /* 0x002fe40001800000 */
[----:B------:R-:W-:-:S04]  /*4250*/  FMNMX.FTZ R93, R91, R96, !PT ;  /* 0x000000605b5d7209 */ /* 0x000fc80007810000 */
[----:B------:R-:W-:Y:S01]  /*4260*/  FMNMX.FTZ R93, R60, R93, !PT ;  /* 0x0000005d3c5d7209 */ /* 0x000fe20007810000 */
[----:B------:R1:W-:Y:S01]  /*4270*/  MUFU.TANH R98, R43 ;  /* 0x0000002b00627308 */ /* 0x0003e20000002400 */
[----:B--2---:R-:W-:-:S04]  /*4280*/  FSEL R92, R94, -INF , P2 ;  /* 0xff8000005e5c7808 */ /* 0x004fc80001000000 */
[----:B------:R-:W-:-:S05]  /*4290*/  FMNMX.FTZ R95, R92, R93, !PT ;  /* 0x0000005d5c5f7209 */ /* 0x000fca0007810000 */
[----:B------:R-:W2:Y:S02]  /*42a0*/  SHFL.BFLY PT, R94, R95, 0x2, 0x1f ;  /* 0x0c401f005f5e7f89 */ /* 0x000ea400000e0000 */
[----:B--2---:R-:W-:Y:S01]  /*42b0*/  FMNMX.FTZ R96, R95, R94, !PT ;  /* 0x0000005e5f607209 */ /* 0x004fe20007810000 */
[C---:B------:R-:W-:Y:S01]  /*42c0*/  FMUL.FTZ R94, R0.reuse, R35 ;  /* 0x00000023005e7220 */ /* 0x040fe20000410000 */
[----:B------:R-:W-:-:S03]  /*42d0*/  FMUL.FTZ R95, R0, R38 ;  /* 0x00000026005f7220 */ /* 0x000fc60000410000 */
[----:B------:R-:W2:Y:S02]  /*42e0*/  SHFL.BFLY PT, R93, R96, 0x1, 0x1f ;  /* 0x0c201f00605d7f89 */ /* 0x000ea400000e0000 */
[----:B------:R-:W-:Y:S08]  /*42f0*/  MUFU.TANH R94, R94 ;  /* 0x0000005e005e7308 */ /* 0x000ff00000002400 */
[----:B------:R-:W-:Y:S01]  /*4300*/  MUFU.TANH R95, R95 ;  /* 0x0000005f005f7308 */ /* 0x000fe20000002400 */
[----:B--2---:R-:W-:Y:S01]  /*4310*/  FMNMX.FTZ R120, R96, R93, !PT ;  /* 0x0000005d60787209 */ /* 0x004fe20007810000 */
[----:B------:R-:W-:-:S02]  /*4320*/  IMAD.U32 R93, RZ, RZ, UR6 ;  /* 0x00000006ff5d7e24 */ /* 0x000fc4000f8e00ff */
[----:B------:R-:W-:Y:S01]  /*4330*/  FMUL.FTZ R96, R0, R39 ;  /* 0x0000002700607220 */ /* 0x000fe20000410000 */
[C---:B------:R-:W-:Y:S01]  /*4340*/  FSETP.NEU.FTZ.AND P0, PT, R120.reuse, -INF , PT ;  /* 0xff8000007800780b */ /* 0x040fe20003f1d000 */
[----:B------:R-:W-:-:S04]  /*4350*/  FFMA.FTZ R93, R120, R93, -8 ;  /* 0xc1000000785d7423 */ /* 0x000fc8000001005d */
[----:B------:R-:W-:Y:S01]  /*4360*/  MUFU.TANH R96, R96 ;  /* 0x0000006000607308 */ /* 0x000fe20000002400 */
[----:B------:R-:W-:Y:S02]  /*4370*/  FSEL R93, R93, RZ, P0 ;  /* 0x000000ff5d5d7208 */ /* 0x000fe40000000000 */
[----:B------:R-:W-:Y:S01]  /*4380*/  ISETP.NE.AND P0, PT, R108, RZ, PT ;  /* 0x000000ff6c00720c */ /* 0x000fe20003f05270 */
[----:B------:R-:W-:Y:S02]  /*4390*/  IMAD.MOV.U32 R108, RZ, RZ, R25 ;  /* 0x000000ffff6c7224 */ /* 0x000fe400078e0019 */
[--C-:B------:R-:W-:Y:S01]  /*43a0*/  FFMA.FTZ R39, R51, UR6, -R93.reuse ;  /* 0x0000000633277c23 */ /* 0x100fe2000801085d */
[----:B------:R-:W-:Y:S01]  /*43b0*/  FMNMX.FTZ R51, R6, R7, !PT ;  /* 0x0000000706337209 */ /* 0x000fe20007810000 */
[--C-:B0-----:R-:W-:Y:S01]  /*43c0*/  FFMA.FTZ R42, R54, UR6, -R93.reuse ;  /* 0x00000006362a7c23 */ /* 0x101fe2000801085d */
[----:B-1----:R-:W-:-:S01]  /*43d0*/  FFMA.FTZ R43, R55, UR6, -R93 ;  /* 0x00000006372b7c23 */ /* 0x002fc2000801085d */
[--C-:B------:R-:W-:Y:S01]  /*43e0*/  FFMA.FTZ R35, R49, UR6, -R93.reuse ;  /* 0x0000000631237c23 */ /* 0x100fe2000801085d */
[----:B------:R-:W-:Y:S01]  /*43f0*/  FMNMX.FTZ R54, R8, R51, !PT ;  /* 0x0000003308367209 */ /* 0x000fe20007810000 */
[--C-:B------:R-:W-:Y:S01]  /*4400*/  FFMA.FTZ R49, R56, UR6, -R93.reuse ;  /* 0x0000000638317c23 */ /* 0x100fe2000801085d */
[----:B------:R-:W-:-:S01]  /*4410*/  FFMA.FTZ R38, R50, UR6, -R93 ;  /* 0x0000000632267c23 */ /* 0x000fc2000801085d */
[--C-:B------:R-:W-:Y:S01]  /*4420*/  FFMA.FTZ R50, R52, UR6, -R93.reuse ;  /* 0x0000000634327c23 */ /* 0x100fe2000801085d */
[----:B------:R-:W-:Y:S01]  /*4430*/  FMNMX.FTZ R51, R9, R54, !PT ;  /* 0x0000003609337209 */ /* 0x000fe20007810000 */
[--C-:B------:R-:W-:Y:S01]  /*4440*/  FFMA.FTZ R52, R57, UR6, -R93.reuse ;  /* 0x0000000639347c23 */ /* 0x100fe2000801085d */
[----:B------:R-:W-:-:S01]  /*4450*/  FFMA.FTZ R76, R76, UR6, -R93 ;  /* 0x000000064c4c7c23 */ /* 0x000fc2000801085d */
[--C-:B------:R-:W-:Y:S01]  /*4460*/  FFMA.FTZ R78, R78, UR6, -R93.reuse ;  /* 0x000000064e4e7c23 */ /* 0x100fe2000801085d */
[----:B------:R-:W-:Y:S01]  /*4470*/  FMNMX.FTZ R54, R10, R51, !PT ;  /* 0x000000330a367209 */ /* 0x000fe20007810000 */
[--C-:B------:R-:W-:Y:S01]  /*4480*/  FFMA.FTZ R80, R80, UR6, -R93.reuse ;  /* 0x0000000650507c23 */ /* 0x100fe2000801085d */
[----:B------:R0:W-:Y:S01]  /*4490*/  MUFU.EX2 R51, R76 ;  /* 0x0000004c00337308 */ /* 0x0001e20000000800 */
[----:B------:R-:W-:-:S01]  /*44a0*/  FFMA.FTZ R85, R85, UR6, -R93 ;  /* 0x0000000655557c23 */ /* 0x000fc2000801085d */
[----:B------:R-:W-:Y:S01]  /*44b0*/  FMNMX.FTZ R55, R11, R54, !PT ;  /* 0x000000360b377209 */ /* 0x000fe20007810000 */
[----:B------:R-:W-:-:S01]  /*44c0*/  FFMA.FTZ R54, R77, UR6, -R93 ;  /* 0x000000064d367c23 */ /* 0x000fc2000801085d */
[--C-:B------:R-:W-:Y:S01]  /*44d0*/  FFMA.FTZ R81, R81, UR6, -R93.reuse ;  /* 0x0000000651517c23 */ /* 0x100fe2000801085d */
        /* <DEDUP_REMOVED lines=10> */
[----:B------:R-:W-:Y:S03]  /*4580*/  MUFU.EX2 R35, R35 ;  /* 0x0000002300237308 */ /* 0x000fe60000000800 */
[----:B------:R-:W-:Y:S01]  /*4590*/  FMNMX.FTZ R57, R15, R56, !PT ;  /* 0x000000380f397209 */ /* 0x000fe20007810000 */
[----:B------:R-:W-:-:S03]  /*45a0*/  FFMA.FTZ R56, R79, UR6, -R93 ;  /* 0x000000064f387c23 */ /* 0x000fc6000801085d */
[----:B0-----:R-:W-:Y:S01]  /*45b0*/  FMNMX.FTZ R76, R20, R57, !PT ;  /* 0x00000039144c7209 */ /* 0x001fe20007810000 */
[----:B------:R0:W-:Y:S03]  /*45c0*/  MUFU.EX2 R55, R78 ;  /* 0x0000004e00377308 */ /* 0x0001e60000000800 */
[----:B------:R-:W-:-:S04]  /*45d0*/  FMNMX.FTZ R57, R21, R76, !PT ;  /* 0x0000004c15397209 */ /* 0x000fc80007810000 */
[----:B------:R-:W-:Y:S01]  /*45e0*/  FMNMX.FTZ R77, R24, R57, !PT ;  /* 0x00000039184d7209 */ /* 0x000fe20007810000 */
[----:B------:R-:W-:Y:S03]  /*45f0*/  MUFU.EX2 R38, R38 ;  /* 0x0000002600267308 */ /* 0x000fe60000000800 */
[----:B------:R-:W-:-:S04]  /*4600*/  FMNMX.FTZ R76, R26, R77, !PT ;  /* 0x0000004d1a4c7209 */ /* 0x000fc80007810000 */
[----:B------:R-:W-:Y:S01]  /*4610*/  FMNMX.FTZ R77, R27, R76, !PT ;  /* 0x0000004c1b4d7209 */ /* 0x000fe20007810000 */
[----:B------:R-:W-:Y:S03]  /*4620*/  MUFU.EX2 R57, R80 ;  /* 0x0000005000397308 */ /* 0x000fe60000000800 */
[----:B0-----:R-:W-:Y:S01]  /*4630*/  FMNMX.FTZ R78, R44, R77, !PT ;  /* 0x0000004d2c4e7209 */ /* 0x001fe20007810000 */
[----:B------:R-:W-:-:S03]  /*4640*/  FFMA.FTZ R77, R84, UR6, -R93 ;  /* 0x00000006544d7c23 */ /* 0x000fc6000801085d */
[----:B------:R-:W-:Y:S01]  /*4650*/  FMNMX.FTZ R79, R45, R78, !PT ;  /* 0x0000004e2d4f7209 */ /* 0x000fe20007810000 */
[----:B------:R0:W-:Y:S03]  /*4660*/  MUFU.EX2 R80, R85 ;  /* 0x0000005500507308 */ /* 0x0001e60000000800 */
[----:B------:R-:W-:-:S04]  /*4670*/  FMNMX.FTZ R78, R46, R79, !PT ;  /* 0x0000004f2e4e7209 */ /* 0x000fc80007810000 */
[----:B------:R-:W-:Y:S01]  /*4680*/  FMNMX.FTZ R79, R47, R78, !PT ;  /* 0x0000004e2f4f7209 */ /* 0x000fe20007810000 */
[----:B------:R-:W-:Y:S01]  /*4690*/  MUFU.EX2 R76, R81 ;  /* 0x00000051004c7308 */ /* 0x000fe20000000800 */
[----:B0-----:R-:W-:-:S01]  /*46a0*/  FFMA.FTZ R85, R65, UR6, -R93 ;  /* 0x0000000641557c23 */ /* 0x001fc2000801085d */
[----:B------:R-:W-:Y:S01]  /*46b0*/  FFMA.FTZ R78, R88, UR6, -R93 ;  /* 0x00000006584e7c23 */ /* 0x000fe2000801085d */
[----:B------:R-:W-:-:S04]  /*46c0*/  FMNMX.FTZ R79, R28, R79, !PT ;  /* 0x0000004f1c4f7209 */ /* 0x000fc80007810000 */
[----:B------:R-:W-:Y:S01]  /*46d0*/  FMNMX.FTZ R84, R30, R79, !PT ;  /* 0x0000004f1e547209 */ /* 0x000fe20007810000 */
[----:B------:R-:W-:Y:S03]  /*46e0*/  MUFU.EX2 R39, R39 ;  /* 0x0000002700277308 */ /* 0x000fe60000000800 */
[----:B------:R-:W-:-:S04]  /*46f0*/  FMNMX.FTZ R79, R29, R84, !PT ;  /* 0x000000541d4f7209 */ /* 0x000fc80007810000 */
[----:B------:R-:W-:Y:S01]  /*4700*/  FMNMX.FTZ R84, R48, R79, !PT ;  /* 0x0000004f30547209 */ /* 0x000fe20007810000 */
[----:B------:R-:W0:Y:S03]  /*4710*/  MUFU.EX2 R50, R50 ;  /* 0x0000003200327308 */ /* 0x000e260000000800 */
[----:B------:R-:W-:-:S04]  /*4720*/  FMNMX.FTZ R79, R31, R84, !PT ;  /* 0x000000541f4f7209 */ /* 0x000fc80007810000 */
[----:B------:R-:W-:Y:S01]  /*4730*/  FMNMX.FTZ R79, R32, R79, !PT ;  /* 0x0000004f204f7209 */ /* 0x000fe20007810000 */
[----:B------:R-:W-:Y:S03]  /*4740*/  MUFU.EX2 R42, R42 ;  /* 0x0000002a002a7308 */ /* 0x000fe60000000800 */
[----:B------:R-:W-:Y:S01]  /*4750*/  FMNMX.FTZ R84, R34, R79, !PT ;  /* 0x0000004f22547209 */ /* 0x000fe20007810000 */
[----:B------:R-:W-:-:S03]  /*4760*/  FFMA.FTZ R79, R63, UR6, -R93 ;  /* 0x000000063f4f7c23 */ /* 0x000fc6000801085d */
[----:B------:R-:W-:Y:S01]  /*4770*/  FMNMX.FTZ R84, R53, R84, !PT ;  /* 0x0000005435547209 */ /* 0x000fe20007810000 */
[----:B------:R-:W-:Y:S01]  /*4780*/  MUFU.EX2 R43, R43 ;  /* 0x0000002b002b7308 */ /* 0x000fe20000000800 */
[----:B0-----:R-:W-:Y:S02]  /*4790*/  F2FP.SATFINITE.E4M3.F32.PACK_AB_MERGE_C R200, R50, R39, RZ ;  /* 0x0000002732c8723e */ /* 0x001fe400048070ff */
[----:B------:R-:W-:Y:S02]  /*47a0*/  FMNMX.FTZ R63, R33, R84, !PT ;  /* 0x00000054213f7209 */ /* 0x000fe40007810000 */
[----:B------:R-:W-:Y:S02]  /*47b0*/  F2FP.SATFINITE.E4M3.F32.PACK_AB_MERGE_C R200, R38, R35, R200 ;  /* 0x0000002326c8723e */ /* 0x000fe400048070c8 */
[----:B------:R-:W-:Y:S01]  /*47c0*/  FMNMX.FTZ R65, R36, R63, !PT ;  /* 0x0000003f24417209 */ /* 0x000fe20007810000 */
[----:B------:R-:W-:Y:S03]  /*47d0*/  MUFU.EX2 R49, R49 ;  /* 0x0000003100317308 */ /* 0x000fe60000000800 */
[----:B------:R-:W-:-:S04]  /*47e0*/  FMNMX.FTZ R84, R58, R65, !PT ;  /* 0x000000413a547209 */ /* 0x000fc80007810000 */
[----:B------:R-:W-:Y:S01]  /*47f0*/  FMNMX.FTZ R65, R37, R84, !PT ;  /* 0x0000005425417209 */ /* 0x000fe20007810000 */
[----:B------:R0:W-:Y:S03]  /*4800*/  MUFU.EX2 R63, R85 ;  /* 0x00000055003f7308 */ /* 0x0001e60000000800 */
[----:B------:R-:W-:Y:S01]  /*4810*/  FMNMX.FTZ R84, R40, R65, !PT ;  /* 0x0000004128547209 */ /* 0x000fe20007810000 */
[----:B------:R-:W-:Y:S01]  /*4820*/  FFMA.FTZ R65, R70, UR6, -R93 ;  /* 0x0000000646417c23 */ /* 0x000fe2000801085d */
[----:B------:R-:W-:Y:S02]  /*4830*/  FSEL R70, R94, -INF , P6 ;  /* 0xff8000005e467808 */ /* 0x000fe40003000000 */
[----:B------:R-:W-:Y:S01]  /*4840*/  FMNMX.FTZ R84, R41, R84, !PT ;  /* 0x0000005429547209 */ /* 0x000fe20007810000 */
[----:B------:R-:W1:Y:S01]  /*4850*/  MUFU.EX2 R52, R52 ;  /* 0x0000003400347308 */ /* 0x000e620000000800 */
[----:B0-----:R-:W-:-:S02]  /*4860*/  FSEL R85, R97, -INF , P3 ;  /* 0xff80000061557808 */ /* 0x001fc40001800000 */
[----:B------:R-:W-:Y:S01]  /*4870*/  FMNMX.FTZ R81, R59, R84, !PT ;  /* 0x000000543b517209 */ /* 0x000fe20007810000 */
[----:B------:R-:W-:-:S01]  /*4880*/  FFMA.FTZ R84, R67, UR6, -R93 ;  /* 0x0000000643547c23 */ /* 0x000fc2000801085d */
[----:B------:R-:W-:Y:S02]  /*4890*/  FSEL R67, R95, -INF , P5 ;  /* 0xff8000005f437808 */ /* 0x000fe40002800000 */
[----:B------:R-:W-:Y:S01]  /*48a0*/  FMNMX.FTZ R81, R66, R81, !PT ;  /* 0x0000005142517209 */ /* 0x000fe20007810000 */
[----:B------:R-:W-:Y:S03]  /*48b0*/  MUFU.EX2 R54, R54 ;  /* 0x0000003600367308 */ /* 0x000fe60000000800 */
[----:B------:R-:W-:Y:S02]  /*48c0*/  FMNMX.FTZ R88, R70, R81, !PT ;  /* 0x0000005146587209 */ /* 0x000fe40007810000 */
[----:B------:R-:W-:-:S02]  /*48d0*/  FSEL R81, R96, -INF , P4 ;  /* 0xff80000060517808 */ /* 0x000fc40002000000 */
[----:B------:R-:W-:Y:S01]  /*48e0*/  FMNMX.FTZ R88, R67, R88, !PT ;  /* 0x0000005843587209 */ /* 0x000fe20007810000 */
[----:B------:R-:W0:Y:S01]  /*48f0*/  MUFU.EX2 R56, R56 ;  /* 0x0000003800387308 */ /* 0x000e220000000800 */
[----:B-1----:R-:W-:Y:S02]  /*4900*/  F2FP.SATFINITE.E4M3.F32.PACK_AB_MERGE_C R202, R52, R49, RZ ;  /* 0x0000003134ca723e */ /* 0x002fe400048070ff */
[----:B------:R-:W-:Y:S02]  /*4910*/  FMNMX.FTZ R94, R81, R88, !PT ;  /* 0x00000058515e7209 */ /* 0x000fe40007810000 */
[----:B------:R-:W-:Y:S02]  /*4920*/  FSEL R88, R98, -INF , P2 ;  /* 0xff80000062587808 */ /* 0x000fe40001000000 */
        /* <DEDUP_REMOVED lines=8> */
[--C-:B------:R-:W-:Y:S01]  /*49b0*/  FFMA.FTZ R83, R86, UR6, -R93.reuse ;  /* 0x0000000656537c23 */ /* 0x100fe2000801085d */
[----:B------:R-:W1:Y:S01]  /*49c0*/  SHFL.BFLY PT, R96, R95, 0x2, 0x1f ;  /* 0x0c401f005f607f89 */ /* 0x000e6200000e0000 */
[----:B------:R-:W-:-:S01]  /*49d0*/  FFMA.FTZ R86, R87, UR6, -R93 ;  /* 0x0000000657567c23 */ /* 0x000fc2000801085d */
[--C-:B------:R-:W-:Y:S01]  /*49e0*/  FFMA.FTZ R87, R89, UR6, -R93.reuse ;  /* 0x0000000659577c23 */ /* 0x100fe2000801085d */
[----:B------:R-:W-:-:S01]  /*49f0*/  FFMA.FTZ R89, R90, UR6, -R93 ;  /* 0x000000065a597c23 */ /* 0x000fc2000801085d */
[--C-:B------:R-:W-:Y:S01]  /*4a00*/  FFMA.FTZ R90, R91, UR6, -R93.reuse ;  /* 0x000000065b5a7c23 */ /* 0x100fe2000801085d */
[----:B------:R-:W-:-:S01]  /*4a10*/  FFMA.FTZ R91, R92, UR6, -R93 ;  /* 0x000000065c5b7c23 */ /* 0x000fc2000801085d */
[----:B------:R-:W2:Y:S01]  /*4a20*/  MUFU.EX2 R77, R77 ;  /* 0x0000004d004d7308 */ /* 0x000ea20000000800 */
[----:B0-----:R-:W-:-:S02]  /*4a30*/  F2FP.SATFINITE.E4M3.F32.PACK_AB_MERGE_C R204, R56, R55, RZ ;  /* 0x0000003738cc723e */ /* 0x001fc400048070ff */
[----:B------:R-:W-:Y:S02]  /*4a40*/  F2FP.SATFINITE.E4M3.F32.PACK_AB_MERGE_C R202, R43, R42, R202 ;  /* 0x0000002a2bca723e */ /* 0x000fe400048070ca */
[----:B------:R-:W-:-:S03]  /*4a50*/  F2FP.SATFINITE.E4M3.F32.PACK_AB_MERGE_C R204, R54, R51, R204 ;  /* 0x0000003336cc723e */ /* 0x000fc600048070cc */
[----:B------:R-:W-:Y:S08]  /*4a60*/  MUFU.EX2 R78, R78 ;  /* 0x0000004e004e7308 */ /* 0x000ff00000000800 */
[----:B------:R-:W-:Y:S01]  /*4a70*/  MUFU.EX2 R61, R61 ;  /* 0x0000003d003d7308 */ /* 0x000fe20000000800 */
[----:B--2---:R-:W-:Y:S02]  /*4a80*/  F2FP.SATFINITE.E4M3.F32.PACK_AB_MERGE_C R206, R80, R77, RZ ;  /* 0x0000004d50ce723e */ /* 0x004fe400048070ff */
[----:B-1----:R-:W-:-:S02]  /*4a90*/  FMNMX.FTZ R96, R95, R96, !PT ;  /* 0x000000605f607209 */ /* 0x002fc40007810000 */
[----:B------:R-:W-:-:S03]  /*4aa0*/  F2FP.SATFINITE.E4M3.F32.PACK_AB_MERGE_C R206, R76, R57, R206 ;  /* 0x000000394cce723e */ /* 0x000fc600048070ce */
[----:B------:R-:W0:Y:S01]  /*4ab0*/  SHFL.BFLY PT, R121, R96, 0x1, 0x1f ;  /* 0x0c201f0060797f89 */ /* 0x000e2200000e0000 */
[----:B------:R-:W-:Y:S08]  /*4ac0*/  MUFU.EX2 R62, R62 ;  /* 0x0000003e003e7308 */ /* 0x000ff00000000800 */
[----:B------:R-:W1:Y:S08]  /*4ad0*/  MUFU.EX2 R79, R79 ;  /* 0x0000004f004f7308 */ /* 0x000e700000000800 */
[----:B------:R-:W-:Y:S01]  /*4ae0*/  MUFU.EX2 R64, R64 ;  /* 0x0000004000407308 */ /* 0x000fe20000000800 */
[----:B0-----:R-:W-:Y:S01]  /*4af0*/  FMNMX.FTZ R121, R96, R121, !PT ;  /* 0x0000007960797209 */ /* 0x001fe20007810000 */
[----:B------:R-:W-:-:S06]  /*4b00*/  IMAD.U32 R96, RZ, RZ, UR6 ;  /* 0x00000006ff607e24 */ /* 0x000fcc000f8e00ff */
[----:B------:R-:W-:Y:S01]  /*4b10*/  MUFU.EX2 R65, R65 ;  /* 0x0000004100417308 */ /* 0x000fe20000000800 */
[----:B-1----:R-:W-:Y:S01]  /*4b20*/  F2FP.SATFINITE.E4M3.F32.PACK_AB_MERGE_C R208, R79, R62, RZ ;  /* 0x0000003e4fd0723e */ /* 0x002fe200048070ff */
[C---:B------:R-:W-:Y:S01]  /*4b30*/  FFMA.FTZ R95, R121.reuse, R96, -8 ;  /* 0xc1000000795f7423 */ /* 0x040fe20000010060 */
[----:B------:R-:W-:Y:S02]  /*4b40*/  FSETP.NEU.FTZ.AND P2, PT, R121, -INF , PT ;  /* 0xff8000007900780b */ /* 0x000fe40003f5d000 */
[----:B------:R-:W-:Y:S02]  /*4b50*/  F2FP.SATFINITE.E4M3.F32.PACK_AB_MERGE_C R208, R61, R78, R208 ;  /* 0x0000004e3dd0723e */ /* 0x000fe400048070d0 */
[----:B------:R-:W-:Y:S01]  /*4b60*/  FSEL R93, R95, RZ, P2 ;  /* 0x000000ff5f5d7208 */ /* 0x000fe20001000000 */
[----:B------:R-:W-:Y:S04]  /*4b70*/  MUFU.EX2 R84, R84 ;  /* 0x0000005400547308 */ /* 0x000fe80000000800 */
[----:B------:R-:W-:-:S01]  /*4b80*/  FFMA.FTZ R6, R6, UR6, -R93 ;  /* 0x0000000606067c23 */ /* 0x000fc2000801085d */
[--C-:B------:R-:W-:Y:S01]  /*4b90*/  FFMA.FTZ R7, R7, UR6, -R93.reuse ;  /* 0x0000000607077c23 */ /* 0x100fe2000801085d */
[----:B------:R-:W-:-:S01]  /*4ba0*/  FFMA.FTZ R92, R8, UR6, -R93 ;  /* 0x00000006085c7c23 */ /* 0x000fc2000801085d */
[--C-:B------:R-:W-:Y:S01]  /*4bb0*/  FFMA.FTZ R95, R9, UR6, -R93.reuse ;  /* 0x00000006095f7c23 */ /* 0x100fe2000801085d */
[----:B------:R-:W-:-:S01]  /*4bc0*/  FFMA.FTZ R8, R10, UR6, -R93 ;  /* 0x000000060a087c23 */ /* 0x000fc2000801085d */
[--C-:B------:R-:W-:Y:S01]  /*4bd0*/  FFMA.FTZ R9, R11, UR6, -R93.reuse ;  /* 0x000000060b097c23 */ /* 0x100fe2000801085d */
[----:B------:R-:W-:Y:S01]  /*4be0*/  MUFU.EX2 R6, R6 ;  /* 0x0000000600067308 */ /* 0x000fe20000000800 */
[----:B------:R-:W-:-:S01]  /*4bf0*/  FFMA.FTZ R21, R21, UR6, -R93 ;  /* 0x0000000615157c23 */ /* 0x000fc2000801085d */
[--C-:B------:R-:W-:Y:S01]  /*4c00*/  FFMA.FTZ R96, R12, UR6, -R93.reuse ;  /* 0x000000060c607c23 */ /* 0x100fe2000801085d */
[----:B------:R-:W-:-:S01]  /*4c10*/  FFMA.FTZ R12, R24, UR6, -R93 ;  /* 0x00000006180c7c23 */ /* 0x000fc2000801085d */
[----:B------:R-:W-:Y:S01]  /*4c20*/  FADD.FTZ R24, R35, R38 ;  /* 0x0000002623187221 */ /* 0x000fe20000010000 */
[----:B------:R-:W-:-:S01]  /*4c30*/  FFMA.FTZ R97, R13, UR6, -R93 ;  /* 0x000000060d617c23 */ /* 0x000fc2000801085d */
[--C-:B------:R-:W-:Y:S01]  /*4c40*/  FFMA.FTZ R10, R14, UR6, -R93.reuse ;  /* 0x000000060e0a7c23 */ /* 0x100fe2000801085d */
[----:B------:R-:W-:-:S01]  /*4c50*/  FFMA.FTZ R14, R45, UR6, -R93 ;  /* 0x000000062d0e7c23 */ /* 0x000fc2000801085d */
[----:B------:R-:W-:Y:S01]  /*4c60*/  MUFU.EX2 R7, R7 ;  /* 0x0000000700077308 */ /* 0x000fe20000000800 */
[----:B------:R-:W-:-:S01]  /*4c70*/  FFMA.FTZ R13, R26, UR6, -R93 ;  /* 0x000000061a0d7c23 */ /* 0x000fc2000801085d */
[----:B------:R-:W-:Y:S01]  /*4c80*/  FADD.FTZ R45, R39, R24 ;  /* 0x00000018272d7221 */ /* 0x000fe20000010000 */
[----:B------:R-:W-:-:S01]  /*4c90*/  FFMA.FTZ R11, R15, UR6, -R93 ;  /* 0x000000060f0b7c23 */ /* 0x000fc2000801085d */
[--C-:B------:R-:W-:Y:S01]  /*4ca0*/  FFMA.FTZ R98, R20, UR6, -R93.reuse ;  /* 0x0000000614627c23 */ /* 0x100fe2000801085d */
[----:B------:R-:W-:-:S01]  /*4cb0*/  FFMA.FTZ R20, R30, UR6, -R93 ;  /* 0x000000061e147c23 */ /* 0x000fc2000801085d */
[----:B------:R-:W-:Y:S01]  /*4cc0*/  FADD.FTZ R45, R50, R45 ;  /* 0x0000002d322d7221 */ /* 0x000fe20000010000 */
[----:B------:R-:W-:-:S01]  /*4cd0*/  FFMA.FTZ R32, R32, UR6, -R93 ;  /* 0x0000000620207c23 */ /* 0x000fc2000801085d */
[----:B------:R-:W-:Y:S01]  /*4ce0*/  MUFU.EX2 R92, R92 ;  /* 0x0000005c005c7308 */ /* 0x000fe20000000800 */
[----:B------:R-:W-:-:S02]  /*4cf0*/  @!P1 VIADD R24, R5, 0x33440 ;  /* 0x0003344005189836 */ /* 0x000fc40000000000 */
[--C-:B------:R-:W-:Y:S01]  /*4d00*/  FFMA.FTZ R27, R27, UR6, -R93.reuse ;  /* 0x000000061b1b7c23 */ /* 0x100fe2000801085d */
[----:B------:R-:W-:-:S01]  /*4d10*/  FFMA.FTZ R44, R44, UR6, -R93 ;  /* 0x000000062c2c7c23 */ /* 0x000fc2000801085d */
[--C-:B------:R-:W-:Y:S01]  /*4d20*/  FFMA.FTZ R34, R34, UR6, -R93.reuse ;  /* 0x0000000622227c23 */ /* 0x100fe2000801085d */
[----:B------:R-:W-:-:S01]  /*4d30*/  FFMA.FTZ R15, R46, UR6, -R93 ;  /* 0x000000062e0f7c23 */ /* 0x000fc2000801085d */
[----:B------:R-:W-:Y:S01]  /*4d40*/  @!P1 PRMT R24, RZ, 0x654, R24 ;  /* 0x00000654ff189816 */ /* 0x000fe20000000018 */
[----:B------:R-:W-:-:S01]  /*4d50*/  FFMA.FTZ R47, R47, UR6, -R93 ;  /* 0x000000062f2f7c23 */ /* 0x000fc2000801085d */
[----:B------:R-:W0:Y:S01]  /*4d60*/  MUFU.EX2 R95, R95 ;  /* 0x0000005f005f7308 */ /* 0x000e220000000800 */
[----:B------:R-:W-:-:S01]  /*4d70*/  FFMA.FTZ R33, R33, UR6, -R93 ;  /* 0x0000000621217c23 */ /* 0x000fc2000801085d */
[----:B------:R1:W-:Y:S01]  /*4d80*/  @!P1 SYNCS.ARRIVE.TRANS64.RED.A1T0 RZ, [R24+URZ], RZ ;  /* 0x000000ff18ff99a7 */ /* 0x0003e2000810043f */
[----:B------:R-:W-:-:S01]  /*4d90*/  FFMA.FTZ R28, R28, UR6, -R93 ;  /* 0x000000061c1c7c23 */ /* 0x000fc2000801085d */
[--C-:B------:R-:W-:Y:S01]  /*4da0*/  FFMA.FTZ R48, R48, UR6, -R93.reuse ;  /* 0x0000000630307c23 */ /* 0x100fe2000801085d */
[----:B------:R-:W-:-:S01]  /*4db0*/  FFMA.FTZ R31, R31, UR6, -R93 ;  /* 0x000000061f1f7c23 */ /* 0x000fc2000801085d */
[--C-:B------:R-:W-:Y:S01]  /*4dc0*/  FFMA.FTZ R53, R53, UR6, -R93.reuse ;  /* 0x0000000635357c23 */ /* 0x100fe2000801085d */
[----:B------:R-:W-:-:S01]  /*4dd0*/  FFMA.FTZ R58, R58, UR6, -R93 ;  /* 0x000000063a3a7c23 */ /* 0x000fc2000801085d */
[----:B------:R-:W2:Y:S01]  /*4de0*/  MUFU.EX2 R8, R8 ;  /* 0x0000000800087308 */ /* 0x000ea20000000800 */
[----:B------:R-:W-:-:S01]  /*4df0*/  FFMA.FTZ R37, R37, UR6, -R93 ;  /* 0x0000000625257c23 */ /* 0x000fc2000801085d */
[--C-:B------:R-:W-:Y:S01]  /*4e00*/  FFMA.FTZ R40, R40, UR6, -R93.reuse ;  /* 0x0000000628287c23 */ /* 0x100fe2000801085d */
[----:B------:R-:W-:-:S01]  /*4e10*/  FFMA.FTZ R41, R41, UR6, -R93 ;  /* 0x0000000629297c23 */ /* 0x000fc2000801085d */
[--C-:B------:R-:W-:Y:S01]  /*4e20*/  FFMA.FTZ R59, R59, UR6, -R93.reuse ;  /* 0x000000063b3b7c23 */ /* 0x100fe2000801085d */
[----:B------:R-:W-:-:S01]  /*4e30*/  FFMA.FTZ R66, R66, UR6, -R93 ;  /* 0x0000000642427c23 */ /* 0x000fc2000801085d */
[--C-:B------:R-:W-:Y:S01]  /*4e40*/  FFMA.FTZ R70, R70, UR6, -R93.reuse ;  /* 0x0000000646467c23 */ /* 0x100fe2000801085d */
[----:B------:R-:W-:-:S01]  /*4e50*/  FFMA.FTZ R67, R67, UR6, -R93 ;  /* 0x0000000643437c23 */ /* 0x000fc2000801085d */
[----:B------:R3:W-:Y:S01]  /*4e60*/  MUFU.EX2 R99, R21 ;  /* 0x0000001500637308 */ /* 0x0007e20000000800 */
[----:B0-----:R-:W-:Y:S01]  /*4e70*/  F2FP.SATFINITE.E4M3.F32.PACK_AB_MERGE_C R201, R95, R92, RZ ;  /* 0x0000005c5fc9723e */ /* 0x001fe200048070ff */
[--C-:B------:R-:W-:Y:S01]  /*4e80*/  FFMA.FTZ R81, R81, UR6, -R93.reuse ;  /* 0x0000000651517c23 */ /* 0x100fe2000801085d */
[----:B------:R-:W-:-:S01]  /*4e90*/  FFMA.FTZ R85, R85, UR6, -R93 ;  /* 0x0000000655557c23 */ /* 0x000fc2000801085d */
[----:B------:R-:W-:Y:S01]  /*4ea0*/  FFMA.FTZ R88, R88, UR6, -R93 ;  /* 0x0000000658587c23 */ /* 0x000fe2000801085d */
[----:B------:R-:W-:Y:S01]  /*4eb0*/  F2FP.SATFINITE.E4M3.F32.PACK_AB_MERGE_C R201, R7, R6, R201 ;  /* 0x0000000607c9723e */ /* 0x000fe200048070c9 */
[----:B------:R-:W-:Y:S01]  /*4ec0*/  IMAD.MOV.U32 R35, RZ, RZ, R25 ;  /* 0x000000ffff237224 */ /* 0x000fe200078e0019 */
[----:B------:R-:W-:Y:S01]  /*4ed0*/  PLOP3.LUT P1, PT, PT, PT, UP0, 0x80, 0x0 ;  /* 0x000000000000781c */ /* 0x000fe20003f2f008 */
[----:B------:R-:W0:Y:S01]  /*4ee0*/  MUFU.EX2 R9, R9 ;  /* 0x0000000900097308 */ /* 0x000e220000000800 */
[----:B---3--:R-:W-:-:S01]  /*4ef0*/  FFMA.FTZ R21, R29, UR6, -R93 ;  /* 0x000000061d157c23 */ /* 0x008fc2000801085d */
[----:B------:R-:W-:Y:S01]  /*4f00*/  FADD.FTZ R29, R6, R7 ;  /* 0x00000007061d7221 */ /* 0x000fe20000010000 */
[----:B------:R-:W-:Y:S01]  /*4f10*/  F2FP.SATFINITE.E4M3.F32.PACK_AB_MERGE_C R210, R84, R65, RZ ;  /* 0x0000004154d2723e */ /* 0x000fe200048070ff */
[----:B------:R-:W-:-:S02]  /*4f20*/  IMAD.MOV.U32 R38, RZ, RZ, R25 ;  /* 0x000000ffff267224 */ /* 0x000fc400078e0019 */
[----:B------:R-:W-:-:S01]  /*4f30*/  FADD.FTZ R26, R92, R29 ;  /* 0x0000001d5c1a7221 */ /* 0x000fc20000010000 */
[----:B------:R-:W-:Y:S01]  /*4f40*/  F2FP.SATFINITE.E4M3.F32.PACK_AB_MERGE_C R210, R64, R63, R210 ;  /* 0x0000003f40d2723e */ /* 0x000fe200048070d2 */
[----:B------:R-:W3:Y:S01]  /*4f50*/  MUFU.EX2 R96, R96 ;  /* 0x0000006000607308 */ /* 0x000ee20000000800 */
[----:B------:R-:W-:Y:S02]  /*4f60*/  IMAD.MOV.U32 R46, RZ, RZ, R25 ;  /* 0x000000ffff2e7224 */ /* 0x000fe400078e0019 */
[----:B------:R-:W-:Y:S01]  /*4f70*/  FADD.FTZ R29, R95, R26 ;  /* 0x0000001a5f1d7221 */ /* 0x000fe20000010000 */
[----:B------:R-:W-:-:S01]  /*4f80*/  FADD.FTZ R26, R42, R45 ;  /* 0x0000002d2a1a7221 */ /* 0x000fc20000010000 */
[----:B------:R-:W-:Y:S02]  /*4f90*/  IMAD.MOV.U32 R42, RZ, RZ, R25 ;  /* 0x000000ffff2a7224 */ /* 0x000fe400078e0019 */
[----:B--2---:R-:W-:-:S01]  /*4fa0*/  FADD.FTZ R30, R8, R29 ;  /* 0x0000001d081e7221 */ /* 0x004fc20000010000 */
[----:B------:R-:W-:Y:S01]  /*4fb0*/  FADD.FTZ R26, R43, R26 ;  /* 0x0000001a2b1a7221 */ /* 0x000fe20000010000 */
[----:B------:R-:W2:Y:S01]  /*4fc0*/  MUFU.EX2 R97, R97 ;  /* 0x0000006100617308 */ /* 0x000ea20000000800 */
[----:B------:R-:W-:-:S02]  /*4fd0*/  IMAD.MOV.U32 R43, RZ, RZ, R25 ;  /* 0x000000ffff2b7224 */ /* 0x000fc400078e0019 */
[----:B0-----:R-:W-:Y:S01]  /*4fe0*/  FADD.FTZ R29, R9, R30 ;  /* 0x0000001e091d7221 */ /* 0x001fe20000010000 */
[----:B------:R-:W-:-:S01]  /*4ff0*/  FADD.FTZ R45, R49, R26 ;  /* 0x0000001a312d7221 */ /* 0x000fc20000010000 */
[----:B------:R-:W-:Y:S01]  /*5000*/  FFMA.FTZ R26, R36, UR6, -R93 ;  /* 0x00000006241a7c23 */ /* 0x000fe2000801085d */
[--C-:B------:R-:W-:Y:S02]  /*5010*/  IMAD.MOV.U32 R36, RZ, RZ, R25.reuse ;  /* 0x000000ffff247224 */ /* 0x100fe400078e0019 */
[----:B------:R-:W-:Y:S01]  /*5020*/  IMAD.MOV.U32 R49, RZ, RZ, R25 ;  /* 0x000000ffff317224 */ /* 0x000fe200078e0019 */
[----:B------:R-:W0:Y:S01]  /*5030*/  MUFU.EX2 R10, R10 ;  /* 0x0000000a000a7308 */ /* 0x000e220000000800 */
[----:B---3--:R-:W-:-:S01]  /*5040*/  FADD.FTZ R30, R96, R29 ;  /* 0x0000001d601e7221 */ /* 0x008fc20000010000 */
[--C-:B------:R-:W-:Y:S02]  /*5050*/  IMAD.MOV.U32 R50, RZ, RZ, R25.reuse ;  /* 0x000000ffff327224 */ /* 0x100fe400078e0019 */
[----:B------:R-:W-:-:S02]  /*5060*/  IMAD.MOV.U32 R93, RZ, RZ, R25 ;  /* 0x000000ffff5d7224 */ /* 0x000fc400078e0019 */
[----:B------:R-:W-:Y:S02]  /*5070*/  IMAD.MOV.U32 R92, RZ, RZ, R25 ;  /* 0x000000ffff5c7224 */ /* 0x000fe400078e0019 */
[----:B------:R-:W3:Y:S01]  /*5080*/  MUFU.EX2 R11, R11 ;  /* 0x0000000b000b7308 */ /* 0x000ee20000000800 */
[----:B--2---:R-:W-:-:S01]  /*5090*/  FADD.FTZ R29, R97, R30 ;  /* 0x0000001e611d7221 */ /* 0x004fc20000010000 */
[----:B------:R-:W-:Y:S01]  /*50a0*/  F2FP.SATFINITE.E4M3.F32.PACK_AB_MERGE_C R203, R97, R96, RZ ;  /* 0x0000006061cb723e */ /* 0x000fe200048070ff */
[--C-:B------:R-:W-:Y:S02]  /*50b0*/  IMAD.MOV.U32 R95, RZ, RZ, R25.reuse ;  /* 0x000000ffff5f7224 */ /* 0x100fe400078e0019 */
[----:B------:R-:W-:Y:S01]  /*50c0*/  IMAD.MOV.U32 R97, RZ, RZ, R25 ;  /* 0x000000ffff617224 */ /* 0x000fe200078e0019 */
[----:B------:R-:W-:Y:S01]  /*50d0*/  F2FP.SATFINITE.E4M3.F32.PACK_AB_MERGE_C R203, R9, R8, R203 ;  /* 0x0000000809cb723e */ /* 0x000fe200048070cb */
[----:B------:R-:W-:Y:S01]  /*50e0*/  IMAD.MOV.U32 R96, RZ, RZ, R25 ;  /* 0x000000ffff607224 */ /* 0x000fe200078e0019 */
[----:B------:R-:W2:Y:S01]  /*50f0*/  MUFU.EX2 R98, R98 ;  /* 0x0000006200627308 */ /* 0x000ea20000000800 */
[----:B0-----:R-:W-:-:S07]  /*5100*/  FADD.FTZ R30, R10, R29 ;  /* 0x0000001d0a1e7221 */ /* 0x001fce0000010000 */
[----:B------:R0:W-:Y:S01]  /*5110*/  MUFU.EX2 R5, R32 ;  /* 0x0000002000057308 */ /* 0x0001e20000000800 */
[----:B---3--:R-:W-:-:S07]  /*5120*/  FADD.FTZ R29, R11, R30 ;  /* 0x0000001e0b1d7221 */ /* 0x008fce0000010000 */
[----:B------:R-:W3:Y:S01]  /*5130*/  MUFU.EX2 R12, R12 ;  /* 0x0000000c000c7308 */ /* 0x000ee20000000800 */
[----:B0-----:R-:W-:-:S01]  /*5140*/  FADD.FTZ R32, R52, R45 ;  /* 0x0000002d34207221 */ /* 0x001fc20000010000 */
[----:B------:R-:W-:-:S03]  /*5150*/  IMAD.MOV.U32 R52, RZ, RZ, R25 ;  /* 0x000000ffff347224 */ /* 0x000fc600078e0019 */
[----:B------:R-:W-:Y:S01]  /*5160*/  FADD.FTZ R45, R51, R32 ;  /* 0x00000020332d7221 */ /* 0x000fe20000010000 */
[----:B------:R-:W-:Y:S02]  /*5170*/  IMAD.MOV.U32 R51, RZ, RZ, R25 ;  /* 0x000000ffff337224 */ /* 0x000fe400078e0019 */
[----:B------:R-:W0:Y:S01]  /*5180*/  MUFU.EX2 R13, R13 ;  /* 0x0000000d000d7308 */ /* 0x000e220000000800 */
[----:B------:R-:W-:-:S01]  /*5190*/  FADD.FTZ R32, R54, R45 ;  /* 0x0000002d36207221 */ /* 0x000fc20000010000 */
[----:B------:R-:W-:-:S03]  /*51a0*/  IMAD.MOV.U32 R54, RZ, RZ, R25 ;  /* 0x000000ffff367224 */ /* 0x000fc600078e0019 */
[----:B------:R-:W-:Y:S01]  /*51b0*/  FADD.FTZ R45, R55, R32 ;  /* 0x00000020372d7221 */ /* 0x000fe20000010000 */
[----:B--2---:R-:W-:-:S01]  /*51c0*/  FADD.FTZ R32, R98, R29 ;  /* 0x0000001d62207221 */ /* 0x004fc20000010000 */
[C---:B------:R-:W-:Y:S01]  /*51d0*/  F2FP.SATFINITE.E4M3.F32.PACK_AB_MERGE_C R98, R99.reuse, R98, RZ ;  /* 0x000000626362723e */ /* 0x040fe200048070ff */
[----:B------:R-:W2:Y:S01]  /*51e0*/  MUFU.EX2 R27, R27 ;  /* 0x0000001b001b7308 */ /* 0x000ea20000000800 */
[--C-:B------:R-:W-:Y:S02]  /*51f0*/  IMAD.MOV.U32 R55, RZ, RZ, R25.reuse ;  /* 0x000000ffff377224 */ /* 0x100fe400078e0019 */
[----:B------:R-:W-:Y:S01]  /*5200*/  FADD.FTZ R29, R99, R32 ;  /* 0x00000020631d7221 */ /* 0x000fe20000010000 */
[----:B------:R-:W-:Y:S01]  /*5210*/  F2FP.SATFINITE.E4M3.F32.PACK_AB_MERGE_C R205, R11, R10, R98 ;  /* 0x0000000a0bcd723e */ /* 0x000fe20004807062 */
[----:B------:R-:W-:Y:S02]  /*5220*/  IMAD.MOV.U32 R99, RZ, RZ, R25 ;  /* 0x000000ffff637224 */ /* 0x000fe400078e0019 */
[----:B---3--:R-:W-:-:S01]  /*5230*/  FADD.FTZ R32, R12, R29 ;  /* 0x0000001d0c207221 */ /* 0x008fc20000010000 */
[----:B------:R-:W-:Y:S01]  /*5240*/  IMAD.MOV.U32 R98, RZ, RZ, R25 ;  /* 0x000000ffff627224 */ /* 0x000fe200078e0019 */
[----:B-1----:R1:W-:Y:S02]  /*5250*/  MUFU.EX2 R24, R34 ;  /* 0x0000002200187308 */ /* 0x0023e40000000800 */
[----:B0-----:R-:W-:-:S06]  /*5260*/  FADD.FTZ R32, R13, R32 ;  /* 0x000000200d207221 */ /* 0x001fcc0000010000 */
[----:B------:R-:W0:Y:S01]  /*5270*/  MUFU.EX2 R44, R44 ;  /* 0x0000002c002c7308 */ /* 0x000e220000000800 */
[----:B-1----:R-:W-:-:S01]  /*5280*/  FADD.FTZ R34, R56, R45 ;  /* 0x0000002d38227221 */ /* 0x002fc20000010000 */
[----:B------:R-:W-:-:S03]  /*5290*/  IMAD.MOV.U32 R56, RZ, RZ, R25 ;  /* 0x000000ffff387224 */ /* 0x000fc600078e0019 */
[----:B------:R-:W-:Y:S01]  /*52a0*/  FADD.FTZ R45, R57, R34 ;  /* 0x00000022392d7221 */ /* 0x000fe20000010000 */
[----:B------:R-:W-:Y:S02]  /*52b0*/  IMAD.MOV.U32 R57, RZ, RZ, R25 ;  /* 0x000000ffff397224 */ /* 0x000fe400078e0019 */
[----:B------:R-:W1:Y:S01]  /*52c0*/  MUFU.EX2 R14, R14 ;  /* 0x0000000e000e7308 */ /* 0x000e620000000800 */
[----:B------:R-:W-:-:S01]  /*52d0*/  FADD.FTZ R34, R76, R45 ;  /* 0x0000002d4c227221 */ /* 0x000fc20000010000 */
[----:B--2---:R-:W-:Y:S01]  /*52e0*/  FADD.FTZ R45, R27, R32 ;  /* 0x000000201b2d7221 */ /* 0x004fe20000010000 */
[----:B------:R-:W-:-:S05]  /*52f0*/  IMAD.MOV.U32 R76, RZ, RZ, R25 ;  /* 0x000000ffff4c7224 */ /* 0x000fca00078e0019 */
[----:B------:R-:W2:Y:S01]  /*5300*/  MUFU.EX2 R15, R15 ;  /* 0x0000000f000f7308 */ /* 0x000ea20000000800 */
[----:B0-----:R-:W-:-:S01]  /*5310*/  FADD.FTZ R45, R44, R45 ;  /* 0x0000002d2c2d7221 */ /* 0x001fc20000010000 */
[----:B------:R-:W-:-:S04]  /*5320*/  F2FP.SATFINITE.E4M3.F32.PACK_AB_MERGE_C R44, R44, R27, RZ ;  /* 0x0000001b2c2c723e */ /* 0x000fc800048070ff */
[----:B------:R-:W-:Y:S01]  /*5330*/  F2FP.SATFINITE.E4M3.F32.PACK_AB_MERGE_C R207, R13, R12, R44 ;  /* 0x0000000c0dcf723e */ /* 0x000fe2000480702c */
[----:B------:R-:W-:Y:S01]  /*5340*/  IMAD.MOV.U32 R44, RZ, RZ, R25 ;  /* 0x000000ffff2c7224 */ /* 0x000fe200078e0019 */
[----:B------:R0:W-:Y:S08]  /*5350*/  MUFU.EX2 R30, R33 ;  /* 0x00000021001e7308 */ /* 0x0001f00000000800 */
[----:B------:R-:W3:Y:S01]  /*5360*/  MUFU.EX2 R47, R47 ;  /* 0x0000002f002f7308 */ /* 0x000ee20000000800 */
[----:B0-----:R-:W-:-:S01]  /*5370*/  FADD.FTZ R33, R77, R34 ;  /* 0x000000224d217221 */ /* 0x001fc20000010000 */
[----:B-1----:R-:W-:Y:S01]  /*5380*/  FADD.FTZ R34, R14, R45 ;  /* 0x0000002d0e227221 */ /* 0x002fe20000010000 */
[----:B------:R-:W-:-:S02]  /*5390*/  IMAD.MOV.U32 R45, RZ, RZ, R25 ;  /* 0x000000ffff2d7224 */ /* 0x000fc400078e0019 */
[----:B------:R-:W-:Y:S01]  /*53a0*/  FADD.FTZ R33, R80, R33 ;  /* 0x0000002150217221 */ /* 0x000fe20000010000 */
[----:B--2---:R-:W-:-:S01]  /*53b0*/  FADD.FTZ R34, R15, R34 ;  /* 0x000000220f227221 */ /* 0x004fc20000010000 */
[----:B------:R-:W-:Y:S01]  /*53c0*/  IMAD.MOV.U32 R77, RZ, RZ, R25 ;  /* 0x000000ffff4d7224 */ /* 0x000fe200078e0019 */
[----:B------:R-:W0:Y:S01]  /*53d0*/  MUFU.EX2 R28, R28 ;  /* 0x0000001c001c7308 */ /* 0x000e220000000800 */
[----:B------:R-:W-:-:S01]  /*53e0*/  FADD.FTZ R32, R78, R33 ;  /* 0x000000214e207221 */ /* 0x000fc20000010000 */
[--C-:B------:R-:W-:Y:S02]  /*53f0*/  IMAD.MOV.U32 R78, RZ, RZ, R25.reuse ;  /* 0x000000ffff4e7224 */ /* 0x100fe400078e0019 */
[--C-:B------:R-:W-:Y:S02]  /*5400*/  IMAD.MOV.U32 R80, RZ, RZ, R25.reuse ;  /* 0x000000ffff507224 */ /* 0x100fe400078e0019 */
[----:B------:R-:W-:Y:S01]  /*5410*/  FADD.FTZ R33, R61, R32 ;  /* 0x000000203d217221 */ /* 0x000fe20000010000 */
[----:B------:R-:W-:Y:S01]  /*5420*/  IMAD.MOV.U32 R61, RZ, RZ, R25 ;  /* 0x000000ffff3d7224 */ /* 0x000fe200078e0019 */
[----:B------:R-:W1:Y:S02]  /*5430*/  MUFU.EX2 R20, R20 ;  /* 0x0000001400147308 */ /* 0x000e640000000800 */
[----:B------:R-:W-:-:S01]  /*5440*/  FADD.FTZ R32, R62, R33 ;  /* 0x000000213e207221 */ /* 0x000fc20000010000 */
[----:B---3--:R-:W-:Y:S01]  /*5450*/  FADD.FTZ R33, R47, R34 ;  /* 0x000000222f217221 */ /* 0x008fe20000010000 */
[----:B------:R-:W-:-:S02]  /*5460*/  IMAD.MOV.U32 R62, RZ, RZ, R25 ;  /* 0x000000ffff3e7224 */ /* 0x000fc400078e0019 */
[----:B------:R-:W-:Y:S01]  /*5470*/  FADD.FTZ R32, R79, R32 ;  /* 0x000000204f207221 */ /* 0x000fe20000010000 */
[----:B------:R-:W-:Y:S01]  /*5480*/  IMAD.MOV.U32 R79, RZ, RZ, R25 ;  /* 0x000000ffff4f7224 */ /* 0x000fe200078e0019 */
[----:B------:R-:W2:Y:S01]  /*5490*/  MUFU.EX2 R21, R21 ;  /* 0x0000001500157308 */ /* 0x000ea20000000800 */
[----:B0-----:R-:W-:-:S01]  /*54a0*/  FADD.FTZ R33, R28, R33 ;  /* 0x000000211c217221 */ /* 0x001fc20000010000 */
[----:B------:R-:W-:Y:S01]  /*54b0*/  FADD.FTZ R39, R63, R32 ;  /* 0x000000203f277221 */ /* 0x000fe20000010000 */
[----:B------:R-:W-:Y:S01]  /*54c0*/  F2FP.SATFINITE.E4M3.F32.PACK_AB_MERGE_C R47, R28, R47, RZ ;  /* 0x0000002f1c2f723e */ /* 0x000fe200048070ff */
[----:B------:R-:W-:Y:S02]  /*54d0*/  IMAD.MOV.U32 R63, RZ, RZ, R25 ;  /* 0x000000ffff3f7224 */ /* 0x000fe400078e0019 */
[----:B------:R-:W-:-:S01]  /*54e0*/  FADD.FTZ R34, R64, R39 ;  /* 0x0000002740227221 */ /* 0x000fc20000010000 */
[----:B------:R-:W-:Y:S01]  /*54f0*/  F2FP.SATFINITE.E4M3.F32.PACK_AB_MERGE_C R209, R15, R14, R47 ;  /* 0x0000000e0fd1723e */ /* 0x000fe2000480702f */
[----:B------:R-:W0:Y:S01]  /*5500*/  MUFU.EX2 R48, R48 ;  /* 0x0000003000307308 */ /* 0x000e220000000800 */
[----:B-1----:R-:W-:-:S01]  /*5510*/  FADD.FTZ R32, R20, R33 ;  /* 0x0000002114207221 */ /* 0x002fc20000010000 */
[----:B------:R-:W-:Y:S01]  /*5520*/  FADD.FTZ R33, R65, R34 ;  /* 0x0000002241217221 */ /* 0x000fe20000010000 */
[----:B------:R-:W-:-:S02]  /*5530*/  IMAD.MOV.U32 R39, RZ, RZ, R25 ;  /* 0x000000ffff277224 */ /* 0x000fc400078e0019 */
[----:B------:R-:W-:Y:S02]  /*5540*/  IMAD.MOV.U32 R47, RZ, RZ, R25 ;  /* 0x000000ffff2f7224 */ /* 0x000fe400078e0019 */
[----:B------:R-:W-:-:S01]  /*5550*/  FADD.FTZ R33, R84, R33 ;  /* 0x0000002154217221 */ /* 0x000fc20000010000 */
[----:B------:R-:W-:Y:S01]  /*5560*/  IMAD.MOV.U32 R65, RZ, RZ, R25 ;  /* 0x000000ffff417224 */ /* 0x000fe200078e0019 */
[----:B------:R-:W1:Y:S01]  /*5570*/  MUFU.EX2 R31, R31 ;  /* 0x0000001f001f7308 */ /* 0x000e620000000800 */
[----:B--2---:R-:W-:-:S01]  /*5580*/  FADD.FTZ R27, R21, R32 ;  /* 0x00000020151b7221 */ /* 0x004fc20000010000 */
[--C-:B------:R-:W-:Y:S02]  /*5590*/  IMAD.MOV.U32 R64, RZ, RZ, R25.reuse ;  /* 0x000000ffff407224 */ /* 0x100fe400078e0019 */
[----:B------:R-:W-:-:S04]  /*55a0*/  IMAD.MOV.U32 R84, RZ, RZ, R25 ;  /* 0x000000ffff547224 */ /* 0x000fc800078e0019 */
[----:B------:R-:W2:Y:S01]  /*55b0*/  MUFU.EX2 R68, R68 ;  /* 0x0000004400447308 */ /* 0x000ea20000000800 */
[----:B0-----:R-:W-:-:S07]  /*55c0*/  FADD.FTZ R32, R48, R27 ;  /* 0x0000001b30207221 */ /* 0x001fce0000010000 */
[----:B------:R-:W0:Y:S01]  /*55d0*/  MUFU.EX2 R69, R69 ;  /* 0x0000004500457308 */ /* 0x000e220000000800 */
[----:B-1----:R-:W-:-:S01]  /*55e0*/  FADD.FTZ R32, R31, R32 ;  /* 0x000000201f207221 */ /* 0x002fc20000010000 */
[----:B------:R-:W-:-:S03]  /*55f0*/  F2FP.SATFINITE.E4M3.F32.PACK_AB_MERGE_C R48, R31, R48, RZ ;  /* 0x000000301f30723e */ /* 0x000fc600048070ff */
[----:B------:R-:W-:Y:S01]  /*5600*/  FADD.FTZ R27, R5, R32 ;  /* 0x00000020051b7221 */ /* 0x000fe20000010000 */
[----:B------:R-:W-:Y:S01]  /*5610*/  F2FP.SATFINITE.E4M3.F32.PACK_AB_MERGE_C R211, R21, R20, R48 ;  /* 0x0000001415d3723e */ /* 0x000fe20004807030 */
[----:B------:R-:W-:Y:S01]  /*5620*/  IMAD.MOV.U32 R48, RZ, RZ, R25 ;  /* 0x000000ffff307224 */ /* 0x000fe200078e0019 */
[----:B------:R-:W1:Y:S01]  /*5630*/  MUFU.EX2 R71, R71 ;  /* 0x0000004700477308 */ /* 0x000e620000000800 */
[----:B--2---:R-:W-:-:S01]  /*5640*/  FADD.FTZ R34, R68, R33 ;  /* 0x0000002144227221 */ /* 0x004fc20000010000 */
[----:B------:R-:W-:-:S06]  /*5650*/  FADD.FTZ R32, R24, R27 ;  /* 0x0000001b18207221 */ /* 0x000fcc0000010000 */
[----:B------:R-:W2:Y:S01]  /*5660*/  MUFU.EX2 R53, R53 ;  /* 0x0000003500357308 */ /* 0x000ea20000000800 */
[----:B0-----:R-:W-:-:S07]  /*5670*/  FADD.FTZ R34, R69, R34 ;  /* 0x0000002245227221 */ /* 0x001fce0000010000 */
[----:B------:R-:W0:Y:S01]  /*5680*/  MUFU.EX2 R94, R94 ;  /* 0x0000005e005e7308 */ /* 0x000e220000000800 */
[----:B-1----:R-:W-:-:S01]  /*5690*/  FADD.FTZ R31, R71, R34 ;  /* 0x00000022471f7221 */ /* 0x002fc20000010000 */
[----:B------:R-:W-:-:S06]  /*56a0*/  IMAD.MOV.U32 R34, RZ, RZ, R25 ;  /* 0x000000ffff227224 */ /* 0x000fcc00078e0019 */
[----:B------:R-:W1:Y:S01]  /*56b0*/  MUFU.EX2 R72, R72 ;  /* 0x0000004800487308 */ /* 0x000e620000000800 */
[----:B--2---:R-:W-:-:S01]  /*56c0*/  FADD.FTZ R33, R53, R32 ;  /* 0x0000002035217221 */ /* 0x004fc20000010000 */
[----:B------:R-:W-:-:S03]  /*56d0*/  F2FP.SATFINITE.E4M3.F32.PACK_AB_MERGE_C R53, R30, R53, RZ ;  /* 0x000000351e35723e */ /* 0x000fc600048070ff */
[----:B------:R-:W-:Y:S01]  /*56e0*/  FADD.FTZ R33, R30, R33 ;  /* 0x000000211e217221 */ /* 0x000fe20000010000 */
[----:B------:R-:W-:Y:S01]  /*56f0*/  F2FP.SATFINITE.E4M3.F32.PACK_AB_MERGE_C R213, R24, R5, R53 ;  /* 0x0000000518d5723e */ /* 0x000fe20004807035 */
[----:B------:R-:W-:Y:S01]  /*5700*/  IMAD.MOV.U32 R24, RZ, RZ, R25 ;  /* 0x000000ffff187224 */ /* 0x000fe200078e0019 */
[----:B------:R-:W2:Y:S01]  /*5710*/  MUFU.EX2 R26, R26 ;  /* 0x0000001a001a7308 */ /* 0x000ea20000000800 */
[----:B0-----:R-:W-:-:S01]  /*5720*/  FADD.FTZ R31, R94, R31 ;  /* 0x0000001f5e1f7221 */ /* 0x001fc20000010000 */
[----:B------:R-:W-:Y:S01]  /*5730*/  F2FP.SATFINITE.E4M3.F32.PACK_AB_MERGE_C R212, R94, R71, RZ ;  /* 0x000000475ed4723e */ /* 0x000fe200048070ff */
[--C-:B------:R-:W-:Y:S02]  /*5740*/  IMAD.MOV.U32 R53, RZ, RZ, R25.reuse ;  /* 0x000000ffff357224 */ /* 0x100fe400078e0019 */
[--C-:B------:R-:W-:Y:S01]  /*5750*/  IMAD.MOV.U32 R71, RZ, RZ, R25.reuse ;  /* 0x000000ffff477224 */ /* 0x100fe200078e0019 */
[----:B------:R-:W-:Y:S01]  /*5760*/  F2FP.SATFINITE.E4M3.F32.PACK_AB_MERGE_C R212, R69, R68, R212 ;  /* 0x0000004445d4723e */ /* 0x000fe200048070d4 */
[----:B------:R-:W-:Y:S01]  /*5770*/  IMAD.MOV.U32 R69, RZ, RZ, R25 ;  /* 0x000000ffff457224 */ /* 0x000fe200078e0019 */
[----:B------:R-:W0:Y:S01]  /*5780*/  MUFU.EX2 R73, R73 ;  /* 0x0000004900497308 */ /* 0x000e220000000800 */
[----:B-1----:R-:W-:-:S01]  /*5790*/  FADD.FTZ R30, R72, R31 ;  /* 0x0000001f481e7221 */ /* 0x002fc20000010000 */
[----:B------:R-:W-:-:S02]  /*57a0*/  IMAD.MOV.U32 R68, RZ, RZ, R25 ;  /* 0x000000ffff447224 */ /* 0x000fc400078e0019 */
[----:B------:R-:W-:-:S04]  /*57b0*/  IMAD.MOV.U32 R94, RZ, RZ, R25 ;  /* 0x000000ffff5e7224 */ /* 0x000fc800078e0019 */
[----:B------:R1:W3:Y:S01]  /*57c0*/  MUFU.EX2 R29, R58 ;  /* 0x0000003a001d7308 */ /* 0x0002e20000000800 */
[----:B--2---:R-:W-:-:S01]  /*57d0*/  FADD.FTZ R32, R26, R33 ;  /* 0x000000211a207221 */ /* 0x004fc20000010000 */
[----:B------:R-:W-:-:S06]  /*57e0*/  IMAD.MOV.U32 R33, RZ, RZ, R25 ;  /* 0x000000ffff217224 */ /* 0x000fcc00078e0019 */
[----:B------:R-:W-:Y:S01]  /*57f0*/  MUFU.EX2 R74, R74 ;  /* 0x0000004a004a7308 */ /* 0x000fe20000000800 */
[----:B0-----:R-:W-:-:S01]  /*5800*/  FADD.FTZ R31, R73, R30 ;  /* 0x0000001e491f7221 */ /* 0x001fc20000010000 */
[----:B-1----:R-:W-:-:S06]  /*5810*/  IMAD.MOV.U32 R58, RZ, RZ, R25 ;  /* 0x000000ffff3a7224 */ /* 0x002fcc00078e0019 */
[----:B------:R-:W0:Y:S01]  /*5820*/  MUFU.EX2 R75, R75 ;  /* 0x0000004b004b7308 */ /* 0x000e220000000800 */
[----:B---3--:R-:W-:-:S07]  /*5830*/  FADD.FTZ R32, R29, R32 ;  /* 0x000000201d207221 */ /* 0x008fce0000010000 */
[----:B------:R-:W1:Y:S08]  /*5840*/  MUFU.EX2 R37, R37 ;  /* 0x0000002500257308 */ /* 0x000e700000000800 */
[----:B------:R-:W2:Y:S01]  /*5850*/  MUFU.EX2 R40, R40 ;  /* 0x0000002800287308 */ /* 0x000ea20000000800 */
[----:B0-----:R-:W-:Y:S01]  /*5860*/  F2FP.SATFINITE.E4M3.F32.PACK_AB_MERGE_C R214, R75, R74, RZ ;  /* 0x0000004a4bd6723e */ /* 0x001fe200048070ff */
[----:B------:R-:W-:-:S03]  /*5870*/  FADD.FTZ R74, R74, R31 ;  /* 0x0000001f4a4a7221 */ /* 0x000fc60000010000 */
[----:B------:R-:W-:Y:S01]  /*5880*/  F2FP.SATFINITE.E4M3.F32.PACK_AB_MERGE_C R214, R73, R72, R214 ;  /* 0x0000004849d6723e */ /* 0x000fe200048070d6 */
[----:B------:R-:W-:-:S01]  /*5890*/  FADD.FTZ R75, R75, R74 ;  /* 0x0000004a4b4b7221 */ /* 0x000fc20000010000 */
[----:B------:R-:W-:Y:S01]  /*58a0*/  IMAD.MOV.U32 R73, RZ, RZ, R25 ;  /* 0x000000ffff497224 */ /* 0x000fe200078e0019 */
[----:B------:R-:W-:Y:S01]  /*58b0*/  MUFU.EX2 R86, R86 ;  /* 0x0000005600567308 */ /* 0x000fe20000000800 */
[----:B-1----:R-:W-:-:S01]  /*58c0*/  FADD.FTZ R31, R37, R32 ;  /* 0x00000020251f7221 */ /* 0x002fc20000010000 */
[--C-:B------:R-:W-:Y:S02]  /*58d0*/  IMAD.MOV.U32 R32, RZ, RZ, R25.reuse ;  /* 0x000000ffff207224 */ /* 0x100fe400078e0019 */
[--C-:B------:R-:W-:Y:S02]  /*58e0*/  IMAD.MOV.U32 R72, RZ, RZ, R25.reuse ;  /* 0x000000ffff487224 */ /* 0x100fe400078e0019 */
[----:B------:R-:W-:Y:S02]  /*58f0*/  IMAD.MOV.U32 R74, RZ, RZ, R25 ;  /* 0x000000ffff4a7224 */ /* 0x000fe400078e0019 */
[----:B------:R-:W0:Y:S01]  /*5900*/  MUFU.EX2 R87, R87 ;  /* 0x0000005700577308 */ /* 0x000e220000000800 */
[C---:B--2---:R-:W-:Y:S01]  /*5910*/  F2FP.SATFINITE.E4M3.F32.PACK_AB_MERGE_C R37, R40.reuse, R37, RZ ;  /* 0x000000252825723e */ /* 0x044fe200048070ff */
        /* <DEDUP_REMOVED lines=9> */
[----:B-1----:R-:W-:-:S01]  /*59b0*/  FADD.FTZ R6, R82, R75 ;  /* 0x0000004b52067221 */ /* 0x002fc20000010000 */
[----:B------:R-:W-:-:S06]  /*59c0*/  IMAD.MOV.U32 R75, RZ, RZ, R25 ;  /* 0x000000ffff4b7224 */ /* 0x000fcc00078e0019 */
[----:B------:R1:W3:Y:S01]  /*59d0*/  MUFU.EX2 R28, R59 ;  /* 0x0000003b001c7308 */ /* 0x0002e20000000800 */
[----:B--2---:R-:W-:-:S01]  /*59e0*/  FADD.FTZ R7, R41, R40 ;  /* 0x0000002829077221 */ /* 0x004fc20000010000 */
[----:B------:R-:W-:-:S06]  /*59f0*/  IMAD.MOV.U32 R40, RZ, RZ, R25 ;  /* 0x000000ffff287224 */ /* 0x000fcc00078e0019 */
[----:B------:R-:W2:Y:S01]  /*5a00*/  MUFU.EX2 R66, R66 ;  /* 0x0000004200427308 */ /* 0x000ea20000000800 */
[C---:B0-----:R-:W-:Y:S01]  /*5a10*/  F2FP.SATFINITE.E4M3.F32.PACK_AB_MERGE_C R216, R83.reuse, R82, R31 ;  /* 0x0000005253d8723e */ /* 0x041fe2000480701f */
[----:B------:R-:W-:Y:S01]  /*5a20*/  FADD.FTZ R83, R83, R6 ;  /* 0x0000000653537221 */ /* 0x000fe20000010000 */
[--C-:B------:R-:W-:Y:S02]  /*5a30*/  IMAD.MOV.U32 R31, RZ, RZ, R25.reuse ;  /* 0x000000ffff1f7224 */ /* 0x100fe400078e0019 */
[----:B-1----:R-:W-:Y:S02]  /*5a40*/  IMAD.MOV.U32 R59, RZ, RZ, R25 ;  /* 0x000000ffff3b7224 */ /* 0x002fe400078e0019 */
[----:B------:R-:W-:-:S01]  /*5a50*/  FADD.FTZ R86, R86, R83 ;  /* 0x0000005356567221 */ /* 0x000fc20000010000 */
[----:B------:R-:W-:Y:S01]  /*5a60*/  IMAD.MOV.U32 R83, RZ, RZ, R25 ;  /* 0x000000ffff537224 */ /* 0x000fe200078e0019 */
[----:B------:R0:W1:Y:S01]  /*5a70*/  MUFU.EX2 R27, R70 ;  /* 0x00000046001b7308 */ /* 0x0000620000000800 */
[----:B---3--:R-:W-:-:S01]  /*5a80*/  FADD.FTZ R7, R28, R7 ;  /* 0x000000071c077221 */ /* 0x008fc20000010000 */
[----:B------:R-:W-:Y:S01]  /*5a90*/  FADD.FTZ R86, R87, R86 ;  /* 0x0000005657567221 */ /* 0x000fe20000010000 */
[----:B------:R-:W-:-:S02]  /*5aa0*/  IMAD.MOV.U32 R82, RZ, RZ, R25 ;  /* 0x000000ffff527224 */ /* 0x000fc400078e0019 */
[----:B------:R-:W-:-:S03]  /*5ab0*/  IMAD.MOV.U32 R87, RZ, RZ, R25 ;  /* 0x000000ffff577224 */ /* 0x000fc600078e0019 */
[----:B------:R-:W3:Y:S01]  /*5ac0*/  MUFU.EX2 R89, R89 ;  /* 0x0000005900597308 */ /* 0x000ee20000000800 */
[----:B--2---:R-:W-:-:S01]  /*5ad0*/  FADD.FTZ R6, R66, R7 ;  /* 0x0000000742067221 */ /* 0x004fc20000010000 */
[----:B0-----:R-:W-:-:S06]  /*5ae0*/  IMAD.MOV.U32 R70, RZ, RZ, R25 ;  /* 0x000000ffff467224 */ /* 0x001fcc00078e0019 */
[----:B------:R-:W0:Y:S01]  /*5af0*/  MUFU.EX2 R67, R67 ;  /* 0x0000004300437308 */ /* 0x000e220000000800 */
[----:B-1----:R-:W-:-:S01]  /*5b00*/  FADD.FTZ R6, R27, R6 ;  /* 0x000000061b067221 */ /* 0x002fc20000010000 */
[----:B------:R-:W-:Y:S01]  /*5b10*/  F2FP.SATFINITE.E4M3.F32.PACK_AB_MERGE_C R66, R27, R66, RZ ;  /* 0x000000421b42723e */ /* 0x000fe200048070ff */
[----:B------:R-:W-:-:S03]  /*5b20*/  IMAD.MOV.U32 R27, RZ, RZ, R25 ;  /* 0x000000ffff1b7224 */ /* 0x000fc600078e0019 */
[----:B------:R-:W-:Y:S01]  /*5b30*/  F2FP.SATFINITE.E4M3.F32.PACK_AB_MERGE_C R217, R28, R41, R66 ;  /* 0x000000291cd9723e */ /* 0x000fe20004807042 */
[----:B------:R-:W-:Y:S01]  /*5b40*/  IMAD.MOV.U32 R28, RZ, RZ, R25 ;  /* 0x000000ffff1c7224 */ /* 0x000fe200078e0019 */
[----:B------:R-:W1:Y:S01]  /*5b50*/  MUFU.EX2 R90, R90 ;  /* 0x0000005a005a7308 */ /* 0x000e620000000800 */
[----:B---3--:R-:W-:-:S01]  /*5b60*/  FADD.FTZ R7, R89, R86 ;  /* 0x0000005659077221 */ /* 0x008fc20000010000 */
[--C-:B------:R-:W-:Y:S02]  /*5b70*/  IMAD.MOV.U32 R41, RZ, RZ, R25.reuse ;  /* 0x000000ffff297224 */ /* 0x100fe400078e0019 */
[--C-:B------:R-:W-:Y:S02]  /*5b80*/  IMAD.MOV.U32 R66, RZ, RZ, R25.reuse ;  /* 0x000000ffff427224 */ /* 0x100fe400078e0019 */
[----:B------:R-:W-:Y:S02]  /*5b90*/  IMAD.MOV.U32 R86, RZ, RZ, R25 ;  /* 0x000000ffff567224 */ /* 0x000fe400078e0019 */
[----:B------:R2:W3:Y:S01]  /*5ba0*/  MUFU.EX2 R30, R81 ;  /* 0x00000051001e7308 */ /* 0x0004e20000000800 */
[----:B0-----:R-:W-:-:S07]  /*5bb0*/  FADD.FTZ R9, R67, R6 ;  /* 0x0000000643097221 */ /* 0x001fce0000010000 */
[----:B------:R-:W-:Y:S01]  /*5bc0*/  MUFU.EX2 R60, R60 ;  /* 0x0000003c003c7308 */ /* 0x000fe20000000800 */
[----:B-1----:R-:W-:-:S01]  /*5bd0*/  FADD.FTZ R7, R90, R7 ;  /* 0x000000075a077221 */ /* 0x002fc20000010000 */
[----:B--2---:R-:W-:-:S06]  /*5be0*/  IMAD.MOV.U32 R81, RZ, RZ, R25 ;  /* 0x000000ffff517224 */ /* 0x004fcc00078e0019 */
[----:B------:R-:W0:Y:S01]  /*5bf0*/  MUFU.EX2 R91, R91 ;  /* 0x0000005b005b7308 */ /* 0x000e220000000800 */
[----:B---3--:R-:W-:-:S07]  /*5c00*/  FADD.FTZ R6, R30, R9 ;  /* 0x000000091e067221 */ /* 0x008fce0000010000 */
[----:B------:R-:W-:Y:S08]  /*5c10*/  MUFU.EX2 R85, R85 ;  /* 0x0000005500557308 */ /* 0x000ff00000000800 */
[----:B------:R-:W1:Y:S01]  /*5c20*/  MUFU.EX2 R88, R88 ;  /* 0x0000005800587308 */ /* 0x000e620000000800 */
[----:B0-----:R-:W-:Y:S01]  /*5c30*/  F2FP.SATFINITE.E4M3.F32.PACK_AB_MERGE_C R8, R91, R60, RZ ;  /* 0x0000003c5b08723e */ /* 0x001fe200048070ff */
[----:B------:R-:W-:-:S03]  /*5c40*/  FADD.FTZ R60, R60, R7 ;  /* 0x000000073c3c7221 */ /* 0x000fc60000010000 */
[----:B------:R-:W-:Y:S01]  /*5c50*/  F2FP.SATFINITE.E4M3.F32.PACK_AB_MERGE_C R218, R90, R89, R8 ;  /* 0x000000595ada723e */ /* 0x000fe20004807008 */
[--C-:B------:R-:W-:Y:S02]  /*5c60*/  IMAD.MOV.U32 R89, RZ, RZ, R25.reuse ;  /* 0x000000ffff597224 */ /* 0x100fe400078e0019 */
[----:B------:R-:W-:Y:S01]  /*5c70*/  IMAD.MOV.U32 R90, RZ, RZ, R25 ;  /* 0x000000ffff5a7224 */ /* 0x000fe200078e0019 */
[----:B-1----:R-:W-:Y:S01]  /*5c80*/  F2FP.SATFINITE.E4M3.F32.PACK_AB_MERGE_C R5, R88, R85, RZ ;  /* 0x000000555805723e */ /* 0x002fe200048070ff */
[----:B------:R-:W-:-:S03]  /*5c90*/  FADD.FTZ R85, R85, R6 ;  /* 0x0000000655557221 */ /* 0x000fc60000010000 */
[----:B------:R-:W-:Y:S01]  /*5ca0*/  F2FP.SATFINITE.E4M3.F32.PACK_AB_MERGE_C R219, R30, R67, R5 ;  /* 0x000000431edb723e */ /* 0x000fe20004807005 */
[----:B------:R-:W-:-:S01]  /*5cb0*/  FADD.FTZ R5, R91, R60 ;  /* 0x0000003c5b057221 */ /* 0x000fc20000010000 */
[----:B------:R-:W-:Y:S01]  /*5cc0*/  FADD.FTZ R6, R88, R85 ;  /* 0x0000005558067221 */ /* 0x000fe20000010000 */
[--C-:B------:R-:W-:Y:S02]  /*5cd0*/  IMAD.MOV.U32 R30, RZ, RZ, R25.reuse ;  /* 0x000000ffff1e7224 */ /* 0x100fe400078e0019 */
[--C-:B------:R-:W-:Y:S02]  /*5ce0*/  IMAD.MOV.U32 R60, RZ, RZ, R25.reuse ;  /* 0x000000ffff3c7224 */ /* 0x100fe400078e0019 */
[--C-:B------:R-:W-:Y:S02]  /*5cf0*/  IMAD.MOV.U32 R67, RZ, RZ, R25.reuse ;  /* 0x000000ffff437224 */ /* 0x100fe400078e0019 */
[--C-:B------:R-:W-:Y:S02]  /*5d00*/  IMAD.MOV.U32 R85, RZ, RZ, R25.reuse ;  /* 0x000000ffff557224 */ /* 0x100fe400078e0019 */
[----:B------:R-:W-:-:S02]  /*5d10*/  IMAD.MOV.U32 R88, RZ, RZ, R25 ;  /* 0x000000ffff587224 */ /* 0x000fc400078e0019 */
[----:B------:R-:W-:Y:S01]  /*5d20*/  IMAD.MOV.U32 R91, RZ, RZ, R25 ;  /* 0x000000ffff5b7224 */ /* 0x000fe200078e0019 */
[----:B------:R-:W-:Y:S06]  /*5d30*/  @!P1 BRA `(.L_x_147) ;  /* 0x0000003c003c9947 */ /* 0x000fec0003800000 */
[----:B------:R-:W-:Y:S01]  /*5d40*/  IMAD.MOV.U32 R7, RZ, RZ, R121 ;  /* 0x000000ffff077224 */ /* 0x000fe200078e0079 */
[----:B------:R-:W-:Y:S01]  /*5d50*/  CS2R R118, SRZ ;  /* 0x0000000000767805 */ /* 0x000fe2000001ff00 */
[----:B------:R-:W-:Y:S01]  /*5d60*/  IMAD.MOV.U32 R8, RZ, RZ, R120 ;  /* 0x000000ffff087224 */ /* 0x000fe200078e0078 */
        /* <DEDUP_REMOVED lines=47> */
[----:B------:R-:W-:Y:S01]  /*6060*/  UMOV UR54, UR52 ;  /* 0x0000003400367c82 */ /* 0x000fe20008000000 */
[----:B------:R-:W-:Y:S01]  /*6070*/  UMOV UR55, UR45 ;  /* 0x0000002d00377c82 */ /* 0x000fe20008000000 */
[----:B------:R-:W-:-:S05]  /*6080*/  ULDC UR52, c[0x0][0x988] ;  /* 0x0002620000347ab9 */ /* 0x000fca0000000800 */
.L_x_157:
[----:B------:R-:W-:Y:S01]  /*6090*/  ISETP.NE.AND P2, PT, RZ, UR43, PT ;  /* 0x0000002bff007c0c */ /* 0x000fe2000bf45270 */
[----:B------:R-:W-:-:S04]  /*60a0*/  UISETP.NE.AND UP0, UPT, UR54, 0x1, UPT ;  /* 0x000000013600788c */ /* 0x000fc8000bf05270 */
[----:B------:R-:W-:-:S04]  /*60b0*/  USEL UR45, URZ, 0x1, UP0 ;  /* 0x000000013f2d7887 */ /* 0x000fc80008000000 */
[----:B------:R-:W-:-:S04]  /*60c0*/  ULOP3.LUT UR45, UR55, UR45, URZ, 0x3c, !UPT ;  /* 0x0000002d372d7292 */ /* 0x000fc8000f8e3c3f */
[----:B------:R-:W-:Y:S08]  /*60d0*/  @P2 BRA `(.L_x_148) ;  /* 0x0000000000442947 */ /* 0x000ff00003800000 */
[----:B------:R-:W-:Y:S05]  /*60e0*/  @!P0 BRA `(.L_x_149) ;  /* 0x0000000000048947 */ /* 0x000fea0003800000 */
[----:B------:R-:W-:Y:S01]  /*60f0*/  BPT.TRAP 0x1 ;  /* 0x000000040000795c */ /* 0x000fe20000300000 */
.L_x_149:
[----:B------:R-:W0:Y:S01]  /*6100*/  S2UR UR10, SR_CgaCtaId ;  /* 0x00000000000a79c3 */ /* 0x000e220000008800 */
[----:B------:R-:W-:Y:S01]  /*6110*/  UIADD3 UR6, UR54, 0x1, URZ ;  /* 0x0000000136067890 */ /* 0x000fe2000fffe03f */
[----:B------:R-:W-:Y:S01]  /*6120*/  IMAD.U32 R2, RZ, RZ, UR45 ;  /* 0x0000002dff027e24 */ /* 0x000fe2000f8e00ff */
[----:B------:R-:W-:Y:S02]  /*6130*/  UMOV UR7, 0x400 ;  /* 0x0000040000077882 */ /* 0x000fe40000000000 */
[----:B------:R-:W-:Y:S02]  /*6140*/  UISETP.NE.AND UP0, UPT, UR6, 0x2, UPT ;  /* 0x000000020600788c */ /* 0x000fe4000bf05270 */
[----:B------:R-:W-:Y:S02]  /*6150*/  SHF.L.U32 R2, R2, 0x1f, RZ ;  /* 0x0000001f02027819 */ /* 0x000fe400000006ff */
[----:B------:R-:W-:Y:S02]  /*6160*/  USEL UR6, UR6, URZ, UP0 ;  /* 0x0000003f06067287 */ /* 0x000fe40008000000 */
[----:B0-----:R-:W-:-:S04]  /*6170*/  ULEA UR7, UR10, UR7, 0x18 ;  /* 0x000000070a077291 */ /* 0x001fc8000f8ec03f */
[----:B------:R-:W-:-:S09]  /*6180*/  ULEA UR6, UR6, UR7, 0x3 ;  /* 0x0000000706067291 */ /* 0x000fd2000f8e183f */
[----:B------:R0:W1:Y:S01]  /*6190*/  SYNCS.PHASECHK.TRANS64.TRYWAIT P1, [UR6+0x33430], R2 ;  /* 0x03343002ff0075a7 */ /* 0x0000620008020146 */
[----:B------:R-:W-:Y:S05]  /*61a0*/  @!P0 BRA `(.L_x_150) ;  /* 0x0000000000048947 */ /* 0x000fea0003800000 */
[----:B------:R-:W-:Y:S01]  /*61b0*/  BPT.TRAP 0x1 ;  /* 0x000000040000795c */ /* 0x000fe20000300000 */
.L_x_150:
[----:B-1----:R-:W-:Y:S05]  /*61c0*/  @P1 BRA `(.L_x_148) ;  /* 0x0000000000081947 */ /* 0x002fea0003800000 */
[----:B------:R-:W1:Y:S02]  /*61d0*/  SYNCS.PHASECHK.TRANS64.TRYWAIT P1, [UR6+0x33430], R2 ;  /* 0x03343002ff0075a7 */ /* 0x000e640008020146 */
[----:B-1----:R-:W-:Y:S05]  /*61e0*/  @!P1 BRA `(.L_x_151) ;  /* 0x000000f400289947 */ /* 0x002fea0003800000 */
.L_x_148:
[----:B-1----:R-:W1:Y:S01]  /*61f0*/  S2R R3, SR_TID.X ;  /* 0x0000000000037919 */ /* 0x002e620000002100 */
[----:B------:R-:W-:Y:S01]  /*6200*/  UIADD3 UR53, UR54, 0x1, URZ ;  /* 0x0000000136357890 */ /* 0x000fe2000fffe03f */
[----:B------:R-:W-:Y:S01]  /*6210*/  UMOV UR27, 0x80000020 ;  /* 0x80000020001b7882 */ /* 0x000fe20000000000 */
[----:B------:R-:W-:Y:S02]  /*6220*/  UMOV UR28, UR24 ;  /* 0x00000018001c7c82 */ /* 0x000fe40008000000 */
[----:B------:R-:W-:Y:S01]  /*6230*/  UISETP.NE.AND UP0, UPT, UR53, 0x2, UPT ;  /* 0x000000023500788c */ /* 0x000fe2000bf05270 */
[----:B------:R-:W-:Y:S01]  /*6240*/  UMOV UR29, UR25 ;  /* 0x00000019001d7c82 */ /* 0x000fe20008000000 */
[----:B------:R-:W-:Y:S02]  /*6250*/  UMOV UR31, 0x80000020 ;  /* 0x80000020001f7882 */ /* 0x000fe40000000000 */
[----:B------:R-:W-:Y:S01]  /*6260*/  USEL UR53, UR53, URZ, UP0 ;  /* 0x0000003f35357287 */ /* 0x000fe20008000000 */
[----:B------:R-:W-:Y:S01]  /*6270*/  UMOV UR32, UR24 ;  /* 0x0000001800207c82 */ /* 0x000fe20008000000 */
[----:B------:R-:W-:-:S02]  /*6280*/  UMOV UR33, UR25 ;  /* 0x0000001900217c82 */ /* 0x000fc40008000000 */
[----:B------:R-:W-:Y:S01]  /*6290*/  UIMAD UR56, UR53, 0x780, UR48 ;  /* 0x00000780353878a4 */ /* 0x000fe2000f8e0230 */
[----:B------:R-:W-:Y:S01]  /*62a0*/  UMOV UR35, 0x80000020 ;  /* 0x8000002000237882 */ /* 0x000fe20000000000 */
[----:B------:R-:W-:Y:S02]  /*62b0*/  UMOV UR7, 0x80000020 ;  /* 0x8000002000077882 */ /* 0x000fe40000000000 */
[----:B------:R-:W-:Y:S02]  /*62c0*/  UIADD3 UR30, UR56, 0x80, URZ ;  /* 0x00000080381e7890 */ /* 0x000fe4000fffe03f */
[----:B------:R-:W-:Y:S02]  /*62d0*/  UIADD3 UR34, UR56, 0x100, URZ ;  /* 0x0000010038227890 */ /* 0x000fe4000fffe03f */
[----:B------:R-:W-:Y:S01]  /*62e0*/  UMOV UR26, UR56 ;  /* 0x00000038001a7c82 */ /* 0x000fe20008000000 */
[----:B------:R-:W-:Y:S02]  /*62f0*/  UIADD3 UR6, UR56, 0x2, URZ ;  /* 0x0000000238067890 */ /* 0x000fe4000fffe03f */
[----:B------:R-:W-:Y:S01]  /*6300*/  UIADD3 UR10, UR56, 0x202, URZ ;  /* 0x00000202380a7890 */ /* 0x000fe2000fffe03f */
[----:B------:R-:W-:Y:S01]  /*6310*/  UMOV UR11, 0x80000020 ;  /* 0x80000020000b7882 */ /* 0x000fe20000000000 */
[----:B------:R-:W-:Y:S01]  /*6320*/  UIADD3 UR14, UR56, 0x282, URZ ;  /* 0x00000282380e7890 */ /* 0x000fe2000fffe03f */
[----:B------:R-:W-:Y:S01]  /*6330*/  UMOV UR15, 0x80000020 ;  /* 0x80000020000f7882 */ /* 0x000fe20000000000 */
[----:B------:R-:W-:Y:S01]  /*6340*/  UIADD3 UR18, UR56, 0x500, URZ ;  /* 0x0000050038127890 */ /* 0x000fe2000fffe03f */
[----:B-1----:R-:W-:Y:S01]  /*6350*/  SHF.R.U32.HI R3, RZ, 0x7, R3 ;  /* 0x00000007ff037819 */ /* 0x002fe20000011603 */
[----:B------:R-:W-:Y:S01]  /*6360*/  UMOV UR19, 0x80000020 ;  /* 0x8000002000137882 */ /* 0x000fe20000000000 */
[----:B------:R-:W-:Y:S01]  /*6370*/  UIADD3 UR22, UR56, 0x502, URZ ;  /* 0x0000050238167890 */ /* 0x000fe2000fffe03f */
[----:B------:R-:W-:-:S02]  /*6380*/  UMOV UR23, 0x80000020 ;  /* 0x8000002000177882 */ /* 0x000fc40000000000 */
[----:B0-----:R-:W-:-:S05]  /*6390*/  VIADD R2, R3, 0x8 ;  /* 0x0000000803027836 */ /* 0x001fca0000000000 */
[----:B------:R0:W-:Y:S06]  /*63a0*/  BAR.SYNC.DEFER_BLOCKING R2, 0x100 ;  /* 0x000400020000751d */ /* 0x0001ec0000010000 */
        /* <DEDUP_REMOVED lines=145> */
[----:B------:R-:W-:Y:S01]  /*6cc0*/  UIADD3 UR56, UR56, 0x702, URZ ;  /* 0x0000070238387890 */ /* 0x000fe2000fffe03f */
        /* <DEDUP_REMOVED lines=18> */
.L_x_153:
[----:B------:R-:W0:Y:S01]  /*6df0*/  S2UR UR7, SR_CgaCtaId ;  /* 0x00000000000779c3 */ /* 0x000e220000008800 */
[----:B------:R-:W-:Y:S01]  /*6e00*/  UMOV UR6, 0x400 ;  /* 0x0000040000067882 */ /* 0x000fe20000000000 */
[----:B------:R-:W-:-:S05]  /*6e10*/  IMAD.U32 R2, RZ, RZ, UR55 ;  /* 0x00000037ff027e24 */ /* 0x000fca000f8e00ff */
[----:B------:R-:W-:Y:S01]  /*6e20*/  SHF.L.U32 R2, R2, 0x1f, RZ ;  /* 0x0000001f02027819 */ /* 0x000fe200000006ff */
[----:B0-----:R-:W-:-:S04]  /*6e30*/  ULEA UR6, UR7, UR6, 0x18 ;  /* 0x0000000607067291 */ /* 0x001fc8000f8ec03f */
[----:B------:R-:W-:-:S09]  /*6e40*/  ULEA UR6, UR54, UR6, 0x3 ;  /* 0x0000000636067291 */ /* 0x000fd2000f8e183f */
[----:B------:R0:W1:Y:S01]  /*6e50*/  SYNCS.PHASECHK.TRANS64.TRYWAIT P1, [UR6+0x33450], R2 ;  /* 0x03345002ff0075a7 */ /* 0x0000620008020146 */
[----:B------:R-:W-:Y:S05]  /*6e60*/  @!P0 BRA `(.L_x_154) ;  /* 0x0000000000048947 */ /* 0x000fea0003800000 */
[----:B------:R-:W-:Y:S01]  /*6e70*/  BPT.TRAP 0x1 ;  /* 0x000000040000795c */ /* 0x000fe20000300000 */
.L_x_154:
[----:B-1----:R-:W-:Y:S05]  /*6e80*/  @P1 BRA `(.L_x_152) ;  /* 0x0000000000081947 */ /* 0x002fea0003800000 */
[----:B------:R-:W1:Y:S02]  /*6e90*/  SYNCS.PHASECHK.TRANS64.TRYWAIT P1, [UR6+0x33450], R2 ;  /* 0x03345002ff0075a7 */ /* 0x000e640008020146 */
[----:B-1----:R-:W-:Y:S05]  /*6ea0*/  @!P1 BRA `(.L_x_155) ;  /* 0x000000e800109947 */ /* 0x002fea0003800000 */
.L_x_152:
[----:B------:R-:W2:Y:S01]  /*6eb0*/  S2UR UR6, SR_CgaCtaId ;  /* 0x00000000000679c3 */ /* 0x000ea20000008800 */
[----:B01----:R-:W-:Y:S01]  /*6ec0*/  MOV R2, 0x400 ;  /* 0x0000040000027802 */ /* 0x003fe20000000f00 */
[----:B------:R-:W-:Y:S01]  /*6ed0*/  WARPGROUP.ARRIVE ;  /* 0x00000000000079c5 */ /* 0x000fe20000000000 */
[----:B------:R-:W-:Y:S01]  /*6ee0*/  UMOV UR7, 0xc0000010 ;  /* 0xc000001000077882 */ /* 0x000fe20000000000 */
        /* <DEDUP_REMOVED lines=9> */
[C---:B------:R-:W-:Y:S01]  /*6f80*/  FMUL.FTZ R21, R0.reuse, R192 ;  /* 0x000000c000157220 */ /* 0x040fe20000410000 */
[C---:B------:R-:W-:Y:S01]  /*6f90*/  FMUL.FTZ R185, R0.reuse, R194 ;  /* 0x000000c200b97220 */ /* 0x040fe20000410000 */
[C---:B------:R-:W-:Y:S01]  /*6fa0*/  FMUL.FTZ R184, R0.reuse, R193 ;  /* 0x000000c100b87220 */ /* 0x040fe20000410000 */
[C---:B------:R-:W-:Y:S01]  /*6fb0*/  FMUL.FTZ R186, R0.reuse, R195 ;  /* 0x000000c300ba7220 */ /* 0x040fe20000410000 */
[C---:B------:R-:W-:Y:S01]  /*6fc0*/  FMUL.FTZ R187, R0.reuse, R196 ;  /* 0x000000c400bb7220 */ /* 0x040fe20000410000 */
[----:B------:R-:W1:Y:S01]  /*6fd0*/  MUFU.TANH R11, R11 ;  /* 0x0000000b000b7308 */ /* 0x000e620000002400 */
[C---:B------:R-:W-:Y:S01]  /*6fe0*/  FMUL.FTZ R189, R0.reuse, R198 ;  /* 0x000000c600bd7220 */ /* 0x040fe20000410000 */
[C---:B------:R-:W-:Y:S01]  /*6ff0*/  FMUL.FTZ R188, R0.reuse, R197 ;  /* 0x000000c500bc7220 */ /* 0x040fe20000410000 */
[C---:B------:R-:W-:Y:S01]  /*7000*/  FMUL.FTZ R190, R0.reuse, R199 ;  /* 0x000000c700be7220 */ /* 0x040fe20000410000 */
[C---:B------:R-:W-:Y:S01]  /*7010*/  FMUL.FTZ R168, R0.reuse, R168 ;  /* 0x000000a800a87220 */ /* 0x040fe20000410000 */
[----:B------:R-:W-:Y:S01]  /*7020*/  FMUL.FTZ R170, R0, R170 ;  /* 0x000000aa00aa7220 */ /* 0x000fe20000410000 */
[----:B--2---:R-:W-:-:S02]  /*7030*/  IMAD.U32 R3, RZ, RZ, UR6 ;  /* 0x00000006ff037e24 */ /* 0x004fc4000f8e00ff */
[C---:B------:R-:W-:Y:S01]  /*7040*/  FMUL.FTZ R169, R0.reuse, R169 ;  /* 0x000000a900a97220 */ /* 0x040fe20000410000 */
[----:B------:R-:W2:Y:S01]  /*7050*/  MUFU.TANH R10, R10 ;  /* 0x0000000a000a7308 */ /* 0x000ea20000002400 */
[----:B0-----:R-:W-:Y:S01]  /*7060*/  FMNMX.FTZ R192, R9, R8, !PT ;  /* 0x0000000809c07209 */ /* 0x001fe20007810000 */
[C---:B------:R-:W-:Y:S01]  /*7070*/  FMUL.FTZ R171, R0.reuse, R171 ;  /* 0x000000ab00ab7220 */ /* 0x040fe20000410000 */
[----:B------:R-:W-:Y:S01]  /*7080*/  LEA R2, R3, R2, 0x18 ;  /* 0x0000000203027211 */ /* 0x000fe200078ec0ff */
[C---:B------:R-:W-:Y:S01]  /*7090*/  FMUL.FTZ R191, R0.reuse, R120 ;  /* 0x0000007800bf7220 */ /* 0x040fe20000410000 */
[C---:B------:R-:W-:Y:S01]  /*70a0*/  FMUL.FTZ R172, R0.reuse, R172 ;  /* 0x000000ac00ac7220 */ /* 0x040fe20000410000 */
[----:B------:R-:W-:Y:S01]  /*70b0*/  FMUL.FTZ R174, R0, R174 ;  /* 0x000000ae00ae7220 */ /* 0x000fe20000410000 */
[----:B------:R-:W-:Y:S01]  /*70c0*/  R2UR UR6, R2 ;  /* 0x00000000020672ca */ /* 0x000fe200000e0000 */
[----:B------:R-:W0:Y:S01]  /*70d0*/  MUFU.TANH R12, R12 ;  /* 0x0000000c000c7308 */ /* 0x000e220000002400 */
[----:B-1----:R-:W-:Y:S01]  /*70e0*/  FMNMX.FTZ R193, R11, R7, !PT ;  /* 0x000000070bc17209 */ /* 0x002fe20007810000 */
        /* <DEDUP_REMOVED lines=10> */
[----:B------:R-:W-:Y:S01]  /*7190*/  UIADD3 UR6, UR6, 0x200, URZ ;  /* 0x0000020006067890 */ /* 0x000fe2000fffe03f */
[C---:B------:R-:W-:Y:S01]  /*71a0*/  FMUL.FTZ R181, R0.reuse, R181 ;  /* 0x000000b500b57220 */ /* 0x040fe20000410000 */
[C---:B------:R-:W-:Y:S01]  /*71b0*/  FMUL.FTZ R183, R0.reuse, R183 ;  /* 0x000000b700b77220 */ /* 0x040fe20000410000 */
[----:B------:R-:W-:Y:S01]  /*71c0*/  FMUL.FTZ R152, R0, R152 ;  /* 0x0000009800987220 */ /* 0x000fe20000410000 */
[----:B------:R-:W-:Y:S01]  /*71d0*/  USHF.R.U32.HI UR6, URZ, 0x4, UR6 ;  /* 0x000000043f067899 */ /* 0x000fe20008011606 */
[----:B------:R-:W2:Y:S01]  /*71e0*/  MUFU.TANH R15, R15 ;  /* 0x0000000f000f7308 */ /* 0x000ea20000002400 */
[----:B0-----:R-:W-:Y:S01]  /*71f0*/  FMNMX.FTZ R193, R12, R193, !PT ;  /* 0x000000c10cc17209 */ /* 0x001fe20007810000 */
[C---:B------:R-:W-:Y:S01]  /*7200*/  FMUL.FTZ R154, R0.reuse, R154 ;  /* 0x0000009a009a7220 */ /* 0x040fe20000410000 */
[----:B------:R-:W-:Y:S01]  /*7210*/  ULOP3.LUT UR6, UR6, 0x3fff, URZ, 0xc0, !UPT ;  /* 0x00003fff06067892 */ /* 0x000fe2000f8ec03f */
[C---:B------:R-:W-:Y:S01]  /*7220*/  FMUL.FTZ R153, R0.reuse, R153 ;  /* 0x0000009900997220 */ /* 0x040fe20000410000 */
[C---:B------:R-:W-:Y:S01]  /*7230*/  FMUL.FTZ R155, R0.reuse, R155 ;  /* 0x0000009b009b7220 */ /* 0x040fe20000410000 */
[C---:B------:R-:W-:Y:S01]  /*7240*/  FMUL.FTZ R156, R0.reuse, R156 ;  /* 0x0000009c009c7220 */ /* 0x040fe20000410000 */
[----:B------:R-:W-:Y:S01]  /*7250*/  ULOP3.LUT UR6, UR6, 0x10000, URZ, 0xfc, !UPT ;  /* 0x0001000006067892 */ /* 0x000fe2000f8efc3f */
[----:B------:R-:W0:Y:S01]  /*7260*/  MUFU.TANH R14, R14 ;  /* 0x0000000e000e7308 */ /* 0x000e220000002400 */
[----:B-1----:R-:W-:Y:S01]  /*7270*/  FMNMX.FTZ R192, R13, R192, !PT ;  /* 0x000000c00dc07209 */ /* 0x002fe20007810000 */
[C---:B------:R-:W-:Y:S01]  /*7280*/  FMUL.FTZ R158, R0.reuse, R158 ;  /* 0x0000009e009e7220 */ /* 0x040fe20000410000 */
[----:B------:R-:W-:Y:S01]  /*7290*/  UIMAD UR10, UR54, 0x780, UR6 ;  /* 0x00000780360a78a4 */ /* 0x000fe2000f8e0206 */
[C---:B------:R-:W-:Y:S01]  /*72a0*/  FMUL.FTZ R157, R0.reuse, R157 ;  /* 0x0000009d009d7220 */ /* 0x040fe20000410000 */
[C---:B------:R-:W-:Y:S01]  /*72b0*/  FMUL.FTZ R159, R0.reuse, R159 ;  /* 0x0000009f009f7220 */ /* 0x040fe20000410000 */
[C---:B------:R-:W-:Y:S01]  /*72c0*/  FMUL.FTZ R160, R0.reuse, R160 ;  /* 0x000000a000a07220 */ /* 0x040fe20000410000 */
[C---:B------:R-:W-:Y:S01]  /*72d0*/  FMUL.FTZ R162, R0.reuse, R162 ;  /* 0x000000a200a27220 */ /* 0x040fe20000410000 */
[----:B------:R-:W1:Y:S01]  /*72e0*/  MUFU.TANH R20, R20 ;  /* 0x0000001400147308 */ /* 0x000e620000002400 */
[----:B--2---:R-:W-:Y:S01]  /*72f0*/  FMNMX.FTZ R193, R15, R193, !PT ;  /* 0x000000c10fc17209 */ /* 0x004fe20007810000 */
[----:B------:R-:W-:Y:S01]  /*7300*/  UMOV UR6, UR10 ;  /* 0x0000000a00067c82 */ /* 0x000fe20008000000 */
[C---:B------:R-:W-:Y:S01]  /*7310*/  FMUL.FTZ R161, R0.reuse, R161 ;  /* 0x000000a100a17220 */ /* 0x040fe20000410000 */
[----:B------:R-:W-:Y:S01]  /*7320*/  QGMMA.64x192x32.F32.E4M3.E4M3 R24, R200, gdesc[UR4], R24, gsb0 ;  /* 0x02e00004c8187df3 */ /* 0x000fe20008000818 */
[----:B------:R-:W-:Y:S01]  /*7330*/  UIADD3 UR6, UR10, 0x180, URZ ;  /* 0x000001800a067890 */ /* 0x000fe2000fffe03f */
[----:B------:R-:W-:Y:S01]  /*7340*/  FMUL.FTZ R163, R0, R163 ;  /* 0x000000a300a37220 */ /* 0x000fe20000410000 */
[----:B------:R-:W-:Y:S01]  /*7350*/  UMOV UR7, 0xc0000010 ;  /* 0xc000001000077882 */ /* 0x000fe20000000000 */
        /* <DEDUP_REMOVED lines=46> */
[----:B------:R-:W-:Y:S01]  /*7640*/  FMUL.FTZ R135, R0, R135 ;  /* 0x0000008700877220 */ /* 0x000fe20000410000 */
[----:B------:R-:W-:Y:S01]  /*7650*/  ISETP.NE.AND P1, PT, R4, RZ, PT ;  /* 0x000000ff0400720c */ /* 0x000fe20003f25270 */
        /* <DEDUP_REMOVED lines=41> */
[----:B------:R-:W-:-:S06]  /*78f0*/  WARPGROUP.ARRIVE ;  /* 0x00000000000079c5 */ /* 0x000fcc0000000000 */
[----:B------:R-:W1:Y:S01]  /*7900*/  S2R R203, SR_TID.X ;  /* 0x0000000000cb7919 */ /* 0x000e620000002100 */
[----:B------:R-:W3:Y:S01]  /*7910*/  MUFU.TANH R153, R153 ;  /* 0x0000009900997308 */ /* 0x000ee20000002400 */
[----:B--2---:R-:W-:Y:S01]  /*7920*/  FMNMX.FTZ R121, R152, R121, !PT ;  /* 0x0000007998797209 */ /* 0x004fe20007810000 */
[----:B------:R-:W-:Y:S01]  /*7930*/  QGMMA.64x192x32.F32.E4M3.E4M3 R24, R204, gdesc[UR4], R24, gsb0 ;  /* 0x02e00004cc187df3 */ /* 0x000fe20008000818 */
[----:B------:R-:W-:Y:S01]  /*7940*/  UIADD3 UR6, UR10, 0x300, URZ ;  /* 0x000003000a067890 */ /* 0x000fe2000fffe03f */
[----:B------:R-:W-:-:S04]  /*7950*/  UMOV UR7, 0xc0000010 ;  /* 0xc000001000077882 */ /* 0x000fc80000000000 */
[----:B------:R-:W2:Y:S01]  /*7960*/  MUFU.TANH R155, R155 ;  /* 0x0000009b009b7308 */ /* 0x000ea20000002400 */
[----:B0-----:R-:W-:-:S07]  /*7970*/  FMNMX.FTZ R120, R154, R120, !PT ;  /* 0x000000789a787209 */ /* 0x001fce0007810000 */
[----:B------:R-:W0:Y:S01]  /*7980*/  MUFU.TANH R156, R156 ;  /* 0x0000009c009c7308 */ /* 0x000e220000002400 */
[----:B---3--:R-:W-:-:S07]  /*7990*/  FMNMX.FTZ R121, R153, R121, !PT ;  /* 0x0000007999797209 */ /* 0x008fce0007810000 */
[----:B------:R-:W3:Y:S01]  /*79a0*/  MUFU.TANH R158, R158 ;  /* 0x0000009e009e7308 */ /* 0x000ee20000002400 */
[----:B--2---:R-:W-:Y:S02]  /*79b0*/  FMNMX.FTZ R120, R155, R120, !PT ;  /* 0x000000789b787209 */ /* 0x004fe40007810000 */
[----:B-1----:R-:W-:-:S05]  /*79c0*/  SHF.R.U32.HI R203, RZ, 0x7, R203 ;  /* 0x00000007ffcb7819 */ /* 0x002fca00000116cb */
[----:B------:R-:W1:Y:S01]  /*79d0*/  MUFU.TANH R157, R157 ;  /* 0x0000009d009d7308 */ /* 0x000e620000002400 */
[----:B0-----:R-:W-:Y:S02]  /*79e0*/  FMNMX.FTZ R121, R156, R121, !PT ;  /* 0x000000799c797209 */ /* 0x001fe40007810000 */
[----:B------:R-:W-:-:S05]  /*79f0*/  IADD3 R195, -R203, 0xb, RZ ;  /* 0x0000000bcbc37810 */ /* 0x000fca0007ffe1ff */
[----:B------:R-:W0:Y:S01]  /*7a00*/  MUFU.TANH R159, R159 ;  /* 0x0000009f009f7308 */ /* 0x000e220000002400 */
[----:B---3--:R-:W-:-:S07]  /*7a10*/  FMNMX.FTZ R120, R158, R120, !PT ;  /* 0x000000789e787209 */ /* 0x008fce0007810000 */
[----:B------:R-:W2:Y:S01]  /*7a20*/  MUFU.TANH R160, R160 ;  /* 0x000000a000a07308 */ /* 0x000ea20000002400 */
[----:B-1----:R-:W-:-:S07]  /*7a30*/  FMNMX.FTZ R121, R157, R121, !PT ;  /* 0x000000799d797209 */ /* 0x002fce0007810000 */
[----:B------:R-:W1:Y:S01]  /*7a40*/  MUFU.TANH R162, R162 ;  /* 0x000000a200a27308 */ /* 0x000e620000002400 */
[----:B0-----:R-:W-:-:S07]  /*7a50*/  FMNMX.FTZ R120, R159, R120, !PT ;  /* 0x000000789f787209 */ /* 0x001fce0007810000 */
[----:B------:R-:W0:Y:S01]  /*7a60*/  MUFU.TANH R161, R161 ;  /* 0x000000a100a17308 */ /* 0x000e220000002400 */
[----:B--2---:R-:W-:-:S07]  /*7a70*/  FMNMX.FTZ R121, R160, R121, !PT ;  /* 0x00000079a0797209 */ /* 0x004fce0007810000 */
        /* <DEDUP_REMOVED lines=33> */
[----:B0-----:R-:W-:Y:S01]  /*7c90*/  FMNMX.FTZ R120, R146, R120, !PT ;  /* 0x0000007892787209 */ /* 0x001fe20007810000 */
[----:B------:R-:W-:Y:S02]  /*7ca0*/  WARPGROUP.DEPBAR.LE gsb0, 0x0 ;  /* 0x00008000000079c5 */ /* 0x000fe40000010000 */
[----:B------:R-:W-:-:S04]  /*7cb0*/  WARPGROUP.ARRIVE ;  /* 0x00000000000079c5 */ /* 0x000fc80000000000 */
[----:B------:R-:W0:Y:S01]  /*7cc0*/  MUFU.TANH R148, R148 ;  /* 0x0000009400947308 */ /* 0x000e220000002400 */
[----:B--2---:R-:W-:Y:S01]  /*7cd0*/  FMNMX.FTZ R121, R145, R121, !PT ;  /* 0x0000007991797209 */ /* 0x004fe20007810000 */
[----:B------:R-:W-:Y:S01]  /*7ce0*/  QGMMA.64x192x32.F32.E4M3.E4M3 R24, R208, gdesc[UR4], R24, gsb0 ;  /* 0x02e00004d0187df3 */ /* 0x000fe20008000818 */
[----:B------:R-:W-:Y:S01]  /*7cf0*/  UIADD3 UR6, UR10, 0x480, URZ ;  /* 0x000004800a067890 */ /* 0x000fe2000fffe03f */
[----:B-1----:R-:W-:Y:S01]  /*7d00*/  FMNMX.FTZ R120, R147, R120, !PT ;  /* 0x0000007893787209 */ /* 0x002fe20007810000 */
[----:B------:R-:W-:-:S03]  /*7d10*/  UMOV UR7, 0xc0000010 ;  /* 0xc000001000077882 */ /* 0x000fc60000000000 */
[----:B------:R-:W1:Y:S08]  /*7d20*/  MUFU.TANH R150, R150 ;  /* 0x0000009600967308 */ /* 0x000e700000002400 */
        /* <DEDUP_REMOVED lines=35> */
[----:B--2---:R-:W-:Y:S02]  /*7f60*/  FMNMX.FTZ R193, R134, R120, !PT ;  /* 0x0000007886c17209 */ /* 0x004fe40007810000 */
[----:B0-----:R-:W-:-:S05]  /*7f70*/  FMNMX.FTZ R120, R133, R121, !PT ;  /* 0x0000007985787209 */ /* 0x001fca0007810000 */
[----:B------:R-:W0:Y:S01]  /*7f80*/  SHFL.BFLY PT, R194, R120, 0x2, 0x1f ;  /* 0x0c401f0078c27f89 */ /* 0x000e2200000e0000 */
[----:B-1----:R-:W-:-:S05]  /*7f90*/  FMNMX.FTZ R121, R135, R193, !PT ;  /* 0x000000c187797209 */ /* 0x002fca0007810000 */
[----:B------:R-:W1:Y:S01]  /*7fa0*/  SHFL.BFLY PT, R193, R121, 0x2, 0x1f ;  /* 0x0c401f0079c17f89 */ /* 0x000e6200000e0000 */
[----:B0-----:R-:W-:-:S05]  /*7fb0*/  FMNMX.FTZ R120, R120, R194, !PT ;  /* 0x000000c278787209 */ /* 0x001fca0007810000 */
[----:B------:R-:W0:Y:S01]  /*7fc0*/  SHFL.BFLY PT, R194, R120, 0x1, 0x1f ;  /* 0x0c201f0078c27f89 */ /* 0x000e2200000e0000 */
[----:B-1----:R-:W-:-:S05]  /*7fd0*/  FMNMX.FTZ R121, R121, R193, !PT ;  /* 0x000000c179797209 */ /* 0x002fca0007810000 */
[----:B------:R-:W1:Y:S01]  /*7fe0*/  SHFL.BFLY PT, R193, R121, 0x1, 0x1f ;  /* 0x0c201f0079c17f89 */ /* 0x000e6200000e0000 */
[----:B------:R-:W-:Y:S02]  /*7ff0*/  WARPGROUP.DEPBAR.LE gsb0, 0x0 ;  /* 0x00008000000079c5 */ /* 0x000fe40000010000 */
[----:B------:R-:W-:-:S06]  /*8000*/  WARPGROUP.ARRIVE ;  /* 0x00000000000079c5 */ /* 0x000fcc0000000000 */
[----:B------:R-:W-:Y:S01]  /*8010*/  QGMMA.64x192x32.F32.E4M3.E4M3 R24, R212, gdesc[UR4], R24, gsb0 ;  /* 0x02e00004d4187df3 */ /* 0x000fe20008000818 */
[----:B------:R-:W-:Y:S01]  /*8020*/  UIADD3 UR6, UR10, 0x600, URZ ;  /* 0x000006000a067890 */ /* 0x000fe2000fffe03f */
[----:B0-----:R-:W-:Y:S01]  /*8030*/  FMNMX.FTZ R120, R120, R194, !PT ;  /* 0x000000c278787209 */ /* 0x001fe20007810000 */
[----:B------:R-:W-:-:S04]  /*8040*/  UMOV UR7, 0xc0000010 ;  /* 0xc000001000077882 */ /* 0x000fc80000000000 */
[----:B------:R-:W-:Y:S01]  /*8050*/  FADD.FTZ R8, -R120, R8 ;  /* 0x0000000878087221 */ /* 0x000fe20000010100 */
[----:B-1----:R-:W-:-:S05]  /*8060*/  FMNMX.FTZ R121, R121, R193, !PT ;  /* 0x000000c179797209 */ /* 0x002fca0007810000 */
[----:B------:R-:W-:Y:S01]  /*8070*/  FADD.FTZ R7, -R121, R7 ;  /* 0x0000000779077221 */ /* 0x000fe20000010100 */
[----:B------:R-:W-:Y:S02]  /*8080*/  WARPGROUP.DEPBAR.LE gsb0, 0x0 ;  /* 0x00008000000079c5 */ /* 0x000fe40000010000 */
[----:B------:R-:W-:-:S06]  /*8090*/  WARPGROUP.ARRIVE ;  /* 0x00000000000079c5 */ /* 0x000fcc0000000000 */
[----:B------:R-:W-:Y:S01]  /*80a0*/  QGMMA.64x192x32.F32.E4M3.E4M3 R24, R216, gdesc[UR4], R24, gsb0 ;  /* 0x02e00004d8187df3 */ /* 0x000fe20008000818 */
[----:B------:R-:W-:Y:S02]  /*80b0*/  UMOV UR6, UR52 ;  /* 0x0000003400067c82 */ /* 0x000fe40008000000 */
[----:B------:R-:W-:Y:S02]  /*80c0*/  IMAD.U32 R193, RZ, RZ, UR6 ;  /* 0x00000006ffc17e24 */ /* 0x000fe4000f8e00ff */
[----:B------:R-:W-:Y:S01]  /*80d0*/  FMUL.FTZ R8, R8, UR6 ;  /* 0x0000000608087c20 */ /* 0x000fe20008410000 */
[----:B------:R-:W-:Y:S02]  /*80e0*/  IMAD.U32 R196, RZ, RZ, UR6 ;  /* 0x00000006ffc47e24 */ /* 0x000fe4000f8e00ff */
[----:B------:R-:W-:Y:S01]  /*80f0*/  FMUL.FTZ R7, R7, UR6 ;  /* 0x0000000607077c20 */ /* 0x000fe20008410000 */
[----:B------:R-:W-:Y:S02]  /*8100*/  FFMA.FTZ R193, R120, R193, -8 ;  /* 0xc100000078c17423 */ /* 0x000fe400000100c1 */
[----:B------:R-:W-:Y:S02]  /*8110*/  MUFU.EX2 R8, R8 ;  /* 0x0000000800087308 */ /* 0x000fe40000000800 */
[----:B------:R-:W-:-:S01]  /*8120*/  FFMA.FTZ R9, R9, UR6, -R193 ;  /* 0x0000000609097c23 */ /* 0x000fc200080108c1 */
[--C-:B------:R-:W-:Y:S01]  /*8130*/  FFMA.FTZ R10, R10, UR6, -R193.reuse ;  /* 0x000000060a0a7c23 */ /* 0x100fe200080108c1 */
        /* <DEDUP_REMOVED lines=37> */
[----:B------:R-:W-:Y:S01]  /*8390*/  FFMA.FTZ R194, R133, UR6, -R193 ;  /* 0x0000000685c27c23 */ /* 0x000fe200080108c1 */
[----:B------:R-:W-:-:S01]  /*83a0*/  FFMA.FTZ R193, R121, R196, -8 ;  /* 0xc100000079c17423 */ /* 0x000fc200000100c4 */
[----:B------:R-:W0:Y:S03]  /*83b0*/  MUFU.EX2 R9, R9 ;  /* 0x0000000900097308 */ /* 0x000e260000000800 */
[----:B------:R-:W-:-:S01]  /*83c0*/  FFMA.FTZ R11, R11, UR6, -R193 ;  /* 0x000000060b0b7c23 */ /* 0x000fc200080108c1 */
[--C-:B------:R-:W-:Y:S01]  /*83d0*/  FFMA.FTZ R12, R12, UR6, -R193.reuse ;  /* 0x000000060c0c7c23 */ /* 0x100fe200080108c1 */
[----:B------:R-:W-:-:S01]  /*83e0*/  FFMA.FTZ R15, R15, UR6, -R193 ;  /* 0x000000060f0f7c23 */ /* 0x000fc200080108c1 */
[--C-:B------:R-:W-:Y:S01]  /*83f0*/  FFMA.FTZ R20, R20, UR6, -R193.reuse ;  /* 0x0000000614147c23 */ /* 0x100fe200080108c1 */
[----:B------:R-:W-:-:S01]  /*8400*/  FFMA.FTZ R185, R185, UR6, -R193 ;  /* 0x00000006b9b97c23 */ /* 0x000fc200080108c1 */
[----:B------:R-:W-:Y:S01]  /*8410*/  MUFU.EX2 R7, R7 ;  /* 0x0000000700077308 */ /* 0x000fe20000000800 */
[----:B------:R-:W-:-:S01]  /*8420*/  FFMA.FTZ R186, R186, UR6, -R193 ;  /* 0x00000006baba7c23 */ /* 0x000fc200080108c1 */
[--C-:B------:R-:W-:Y:S01]  /*8430*/  FFMA.FTZ R189, R189, UR6, -R193.reuse ;  /* 0x00000006bdbd7c23 */ /* 0x100fe200080108c1 */
[----:B------:R-:W-:-:S01]  /*8440*/  FFMA.FTZ R190, R190, UR6, -R193 ;  /* 0x00000006bebe7c23 */ /* 0x000fc200080108c1 */
[--C-:B------:R-:W-:Y:S01]  /*8450*/  FFMA.FTZ R170, R170, UR6, -R193.reuse ;  /* 0x00000006aaaa7c23 */ /* 0x100fe200080108c1 */
[----:B------:R-:W-:-:S01]  /*8460*/  FFMA.FTZ R171, R171, UR6, -R193 ;  /* 0x00000006abab7c23 */ /* 0x000fc200080108c1 */
[--C-:B------:R-:W-:Y:S01]  /*8470*/  FFMA.FTZ R174, R174, UR6, -R193.reuse ;  /* 0x00000006aeae7c23 */ /* 0x100fe200080108c1 */
[----:B------:R-:W-:-:S01]  /*8480*/  FFMA.FTZ R175, R175, UR6, -R193 ;  /* 0x00000006afaf7c23 */ /* 0x000fc200080108c1 */
[----:B------:R-:W1:Y:S01]  /*8490*/  MUFU.EX2 R11, R11 ;  /* 0x0000000b000b7308 */ /* 0x000e620000000800 */
[----:B------:R-:W-:-:S01]  /*84a0*/  FFMA.FTZ R178, R178, UR6, -R193 ;  /* 0x00000006b2b27c23 */ /* 0x000fc200080108c1 */
[--C-:B------:R-:W-:Y:S01]  /*84b0*/  FFMA.FTZ R179, R179, UR6, -R193.reuse ;  /* 0x00000006b3b37c23 */ /* 0x100fe200080108c1 */
        /* <DEDUP_REMOVED lines=14> */
[----:B------:R-:W-:-:S01]  /*85a0*/  FFMA.FTZ R142, R142, UR6, -R193 ;  /* 0x000000068e8e7c23 */ /* 0x000fc200080108c1 */
[--C-:B------:R-:W-:Y:S01]  /*85b0*/  FFMA.FTZ R143, R143, UR6, -R193.reuse ;  /* 0x000000068f8f7c23 */ /* 0x100fe200080108c1 */
[----:B------:R-:W-:-:S01]  /*85c0*/  FFMA.FTZ R146, R146, UR6, -R193 ;  /* 0x0000000692927c23 */ /* 0x000fc200080108c1 */
[--C-:B------:R-:W-:Y:S01]  /*85d0*/  FFMA.FTZ R147, R147, UR6, -R193.reuse ;  /* 0x0000000693937c23 */ /* 0x100fe200080108c1 */
[----:B------:R-:W-:-:S01]  /*85e0*/  FFMA.FTZ R150, R150, UR6, -R193 ;  /* 0x0000000696967c23 */ /* 0x000fc200080108c1 */
[--C-:B------:R-:W-:Y:S01]  /*85f0*/  FFMA.FTZ R151, R151, UR6, -R193.reuse ;  /* 0x0000000697977c23 */ /* 0x100fe200080108c1 */
[----:B------:R-:W-:-:S01]  /*8600*/  FFMA.FTZ R122, R122, UR6, -R193 ;  /* 0x000000067a7a7c23 */ /* 0x000fc200080108c1 */
[----:B------:R-:W3:Y:S01]  /*8610*/  MUFU.EX2 R10, R10 ;  /* 0x0000000a000a7308 */ /* 0x000ee20000000800 */
[----:B--2---:R-:W-:-:S02]  /*8620*/  IMAD.U32 R194, RZ, RZ, UR53 ;  /* 0x00000035ffc27e24 */ /* 0x004fc4000f8e00ff */
[--C-:B------:R-:W-:Y:S01]  /*8630*/  FFMA.FTZ R123, R123, UR6, -R193.reuse ;  /* 0x000000067b7b7c23 */ /* 0x100fe200080108c1 */
[----:B------:R-:W-:-:S01]  /*8640*/  FFMA.FTZ R126, R126, UR6, -R193 ;  /* 0x000000067e7e7c23 */ /* 0x000fc200080108c1 */
[--C-:B------:R-:W-:Y:S01]  /*8650*/  FFMA.FTZ R127, R127, UR6, -R193.reuse ;  /* 0x000000067f7f7c23 */ /* 0x100fe200080108c1 */
[----:B------:R-:W-:Y:S02]  /*8660*/  @!P1 IMAD R194, R194, 0x8, R2 ;  /* 0x00000008c2c29824 */ /* 0x000fe400078e0202 */
[--C-:B------:R-:W-:Y:S01]  /*8670*/  FFMA.FTZ R130, R130, UR6, -R193.reuse ;  /* 0x0000000682827c23 */ /* 0x100fe200080108c1 */
[----:B------:R-:W-:-:S01]  /*8680*/  FFMA.FTZ R131, R131, UR6, -R193 ;  /* 0x0000000683837c23 */ /* 0x000fc200080108c1 */
[----:B------:R-:W-:Y:S01]  /*8690*/  MUFU.EX2 R12, R12 ;  /* 0x0000000c000c7308 */ /* 0x000fe20000000800 */
[----:B------:R-:W-:Y:S02]  /*86a0*/  @!P1 VIADD R194, R194, 0x33440 ;  /* 0x00033440c2c29836 */ /* 0x000fe40000000000 */
[--C-:B------:R-:W-:Y:S01]  /*86b0*/  FFMA.FTZ R134, R134, UR6, -R193.reuse ;  /* 0x0000000686867c23 */ /* 0x100fe200080108c1 */
[----:B------:R-:W-:-:S01]  /*86c0*/  FFMA.FTZ R135, R135, UR6, -R193 ;  /* 0x0000000687877c23 */ /* 0x000fc200080108c1 */
[----:B0-----:R-:W-:Y:S01]  /*86d0*/  FFMA.FTZ R5, R8, R5, R9 ;  /* 0x0000000508057223 */ /* 0x001fe20000010009 */
[----:B-1----:R-:W-:-:S01]  /*86e0*/  FFMA.FTZ R193, R7, R6, R11 ;  /* 0x0000000607c17223 */ /* 0x002fc2000001000b */
[----:B------:R-:W-:Y:S01]  /*86f0*/  @!P1 PRMT R194, RZ, 0x654, R194 ;  /* 0x00000654ffc29816 */ /* 0x000fe200000000c2 */
[----:B------:R-:W0:Y:S01]  /*8700*/  MUFU.EX2 R13, R13 ;  /* 0x0000000d000d7308 */ /* 0x000e220000000800 */
[----:B---3--:R-:W-:-:S07]  /*8710*/  FADD.FTZ R6, R10, R5 ;  /* 0x000000050a067221 */ /* 0x008fce0000010000 */
[----:B------:R-:W-:Y:S08]  /*8720*/  MUFU.EX2 R15, R15 ;  /* 0x0000000f000f7308 */ /* 0x000ff00000000800 */
[----:B------:R-:W1:Y:S01]  /*8730*/  MUFU.EX2 R14, R14 ;  /* 0x0000000e000e7308 */ /* 0x000e620000000800 */
[----:B0-----:R-:W-:-:S07]  /*8740*/  FADD.FTZ R5, R13, R6 ;  /* 0x000000060d057221 */ /* 0x001fce0000010000 */
[----:B------:R-:W-:Y:S08]  /*8750*/  MUFU.EX2 R20, R20 ;  /* 0x0000001400147308 */ /* 0x000ff00000000800 */
[----:B------:R-:W0:Y:S01]  /*8760*/  MUFU.EX2 R21, R21 ;  /* 0x0000001500157308 */ /* 0x000e220000000800 */
[----:B-1----:R-:W-:-:S07]  /*8770*/  FADD.FTZ R6, R14, R5 ;  /* 0x000000050e067221 */ /* 0x002fce0000010000 */
        /* <DEDUP_REMOVED lines=11> */
[----:B-1----:R-:W-:-:S01]  /*8830*/  FADD.FTZ R5, R188, R5 ;  /* 0x00000005bc057221 */ /* 0x002fc20000010000 */
[----:B------:R-:W-:-:S02]  /*8840*/  WARPGROUP.DEPBAR.LE gsb0, 0x0 ;  /* 0x00008000000079c5 */ /* 0x000fc40000010000 */
[----:B------:R1:W-:Y:S06]  /*8850*/  BAR.ARV R195, 0x100 ;  /* 0x000400c30000751d */ /* 0x0003ec0000002000 */
[----:B------:R2:W-:Y:S01]  /*8860*/  @!P1 SYNCS.ARRIVE.TRANS64.RED.A1T0 RZ, [R194+URZ], RZ ;  /* 0x000000ffc2ff99a7 */ /* 0x0005e2000810043f */
[----:B------:R-:W-:Y:S01]  /*8870*/  MUFU.EX2 R170, R170 ;  /* 0x000000aa00aa7308 */ /* 0x000fe20000000800 */
[----:B0-----:R-:W-:-:S01]  /*8880*/  FADD.FTZ R6, R168, R5 ;  /* 0x00000005a8067221 */ /* 0x001fc20000010000 */
[----:B--2---:R-:W-:-:S06]  /*8890*/  FADD.FTZ R194, R12, R193 ;  /* 0x000000c10cc27221 */ /* 0x004fcc0000010000 */
[----:B------:R-:W0:Y:S01]  /*88a0*/  MUFU.EX2 R169, R169 ;  /* 0x000000a900a97308 */ /* 0x000e220000000800 */
[----:B------:R-:W-:-:S04]  /*88b0*/  FADD.FTZ R193, R15, R194 ;  /* 0x000000c20fc17221 */ /* 0x000fc80000010000 */
[----:B------:R-:W-:-:S03]  /*88c0*/  FADD.FTZ R194, R20, R193 ;  /* 0x000000c114c27221 */ /* 0x000fc60000010000 */
[----:B------:R-:W2:Y:S01]  /*88d0*/  MUFU.EX2 R171, R171 ;  /* 0x000000ab00ab7308 */ /* 0x000ea20000000800 */
[----:B------:R-:W-:-:S04]  /*88e0*/  FADD.FTZ R193, R185, R194 ;  /* 0x000000c2b9c17221 */ /* 0x000fc80000010000 */
[----:B------:R-:W-:-:S03]  /*88f0*/  FADD.FTZ R194, R186, R193 ;  /* 0x000000c1bac27221 */ /* 0x000fc60000010000 */
[----:B------:R-:W3:Y:S01]  /*8900*/  MUFU.EX2 R172, R172 ;  /* 0x000000ac00ac7308 */ /* 0x000ee20000000800 */
[----:B0-----:R-:W-:-:S01]  /*8910*/  FADD.FTZ R5, R169, R6 ;  /* 0x00000006a9057221 */ /* 0x001fc20000010000 */
[----:B------:R-:W-:-:S04]  /*8920*/  FADD.FTZ R193, R189, R194 ;  /* 0x000000c2bdc17221 */ /* 0x000fc80000010000 */
[----:B------:R-:W-:Y:S02]  /*8930*/  FADD.FTZ R193, R190, R193 ;  /* 0x000000c1bec17221 */ /* 0x000fe40000010000 */
[----:B------:R-:W0:Y:S02]  /*8940*/  MUFU.EX2 R174, R174 ;  /* 0x000000ae00ae7308 */ /* 0x000e240000000800 */
[----:B------:R-:W-:-:S04]  /*8950*/  FADD.FTZ R194, R170, R193 ;  /* 0x000000c1aac27221 */ /* 0x000fc80000010000 */
[----:B--2---:R-:W-:Y:S02]  /*8960*/  FADD.FTZ R193, R171, R194 ;  /* 0x000000c2abc17221 */ /* 0x004fe40000010000 */
        /* <DEDUP_REMOVED lines=109> */
[----:B---3--:R-:W-:-:S04]  /*9040*/  FADD.FTZ R6, R129, R6 ;  /* 0x0000000681067221 */ /* 0x008fc80000010000 */
[----:B------:R-:W-:-:S03]  /*9050*/  FADD.FTZ R193, R133, R6 ;  /* 0x0000000685c17221 */ /* 0x000fc60000010000 */
[----:B------:R-:W3:Y:S01]  /*9060*/  MUFU.EX2 R135, R135 ;  /* 0x0000008700877308 */ /* 0x000ee20000000800 */
[----:B0-----:R-:W-:-:S04]  /*9070*/  FADD.FTZ R5, R131, R194 ;  /* 0x000000c283057221 */ /* 0x001fc80000010000 */
[----:B--2---:R-:W-:Y:S01]  /*9080*/  FADD.FTZ R6, R134, R5 ;  /* 0x0000000586067221 */ /* 0x004fe20000010000 */
[----:B------:R-:W-:-:S03]  /*9090*/  FADD.FTZ R5, R132, R193 ;  /* 0x000000c184057221 */ /* 0x000fc60000010000 */
[----:B---3--:R-:W-:Y:S01]  /*90a0*/  FADD.FTZ R6, R135, R6 ;  /* 0x0000000687067221 */ /* 0x008fe20000010000 */
[----:B-1----:R-:W-:Y:S06]  /*90b0*/  @!P0 BRA `(.L_x_156) ;  /* 0x0000000000048947 */ /* 0x002fec0003800000 */
[----:B------:R-:W-:Y:S01]  /*90c0*/  BPT.TRAP 0x1 ;  /* 0x000000040000795c */ /* 0x000fe20000300000 */
.L_x_156:
[----:B------:R-:W-:Y:S01]  /*90d0*/  F2FP.SATFINITE.E4M3.F32.PACK_AB_MERGE_C R13, R14, R13, RZ ;  /* 0x0000000d0e0d723e */ /* 0x000fe200048070ff */
[----:B------:R-:W-:Y:S01]  /*90e0*/  UISETP.GT.AND UP0, UPT, UR49, UR41, UPT ;  /* 0x000000293100728c */ /* 0x000fe2000bf04270 */
[----:B------:R-:W-:Y:S01]  /*90f0*/  F2FP.SATFINITE.E4M3.F32.PACK_AB_MERGE_C R15, R20, R15, RZ ;  /* 0x0000000f140f723e */ /* 0x000fe200048070ff */
[----:B------:R-:W-:Y:S01]  /*9100*/  UIADD3 UR49, UR49, -0x1, URZ ;  /* 0xffffffff31317890 */ /* 0x000fe2000fffe03f */
[----:B------:R-:W-:Y:S01]  /*9110*/  F2FP.SATFINITE.E4M3.F32.PACK_AB_MERGE_C R200, R10, R9, R13 ;  /* 0x000000090ac8723e */ /* 0x000fe2000480700d */
[----:B------:R-:W-:Y:S01]  /*9120*/  IMAD.U32 R9, RZ, RZ, UR54 ;  /* 0x00000036ff097e24 */ /* 0x000fe2000f8e00ff */
[----:B------:R-:W-:Y:S01]  /*9130*/  F2FP.SATFINITE.E4M3.F32.PACK_AB_MERGE_C R187, R188, R187, RZ ;  /* 0x000000bbbcbb723e */ /* 0x000fe200048070ff */
[----:B------:R-:W-:Y:S01]  /*9140*/  UMOV UR55, UR45 ;  /* 0x0000002d00377c82 */ /* 0x000fe20008000000 */
[----:B------:R-:W-:Y:S01]  /*9150*/  PLOP3.LUT P1, PT, PT, PT, UP0, 0x80, 0x0 ;  /* 0x000000000000781c */ /* 0x000fe20003f2f008 */
[----:B------:R-:W-:Y:S01]  /*9160*/  IMAD R10, R9, 0x8, R2 ;  /* 0x00000008090a7824 */ /* 0x000fe200078e0202 */
[----:B------:R-:W-:Y:S01]  /*9170*/  F2FP.SATFINITE.E4M3.F32.PACK_AB_MERGE_C R189, R190, R189, RZ ;  /* 0x000000bdbebd723e */ /* 0x000fe200048070ff */
[----:B------:R-:W-:Y:S01]  /*9180*/  UMOV UR54, UR53 ;  /* 0x0000003500367c82 */ /* 0x000fe20008000000 */
[----:B------:R-:W-:Y:S01]  /*9190*/  F2FP.SATFINITE.E4M3.F32.PACK_AB_MERGE_C R172, R173, R172, RZ ;  /* 0x000000acadac723e */ /* 0x000fe200048070ff */
[----:B------:R-:W-:Y:S01]  /*91a0*/  VIADD R10, R10, 0x33460 ;  /* 0x000334600a0a7836 */ /* 0x000fe20000000000 */
[----:B------:R-:W-:Y:S01]  /*91b0*/  F2FP.SATFINITE.E4M3.F32.PACK_AB_MERGE_C R174, R175, R174, RZ ;  /* 0x000000aeafae723e */ /* 0x000fe200048070ff */
[----:B------:R-:W-:Y:S01]  /*91c0*/  FMUL.FTZ R24, R24, R8 ;  /* 0x0000000818187220 */ /* 0x000fe20000410000 */
[----:B------:R-:W-:Y:S01]  /*91d0*/  F2FP.SATFINITE.E4M3.F32.PACK_AB_MERGE_C R180, R181, R180, RZ ;  /* 0x000000b4b5b4723e */ /* 0x000fe200048070ff */
[-C--:B------:R-:W-:Y:S01]  /*91e0*/  FMUL.FTZ R25, R25, R8.reuse ;  /* 0x0000000819197220 */ /* 0x080fe20000410000 */
[----:B------:R-:W-:Y:S01]  /*91f0*/  PRMT R10, R3, 0x654, R10 ;  /* 0x00000654030a7816 */ /* 0x000fe2000000000a */
[----:B------:R-:W-:Y:S01]  /*9200*/  FMUL.FTZ R28, R28, R8 ;  /* 0x000000081c1c7220 */ /* 0x000fe20000410000 */
[----:B------:R-:W-:Y:S01]  /*9210*/  F2FP.SATFINITE.E4M3.F32.PACK_AB_MERGE_C R182, R183, R182, RZ ;  /* 0x000000b6b7b6723e */ /* 0x000fe200048070ff */
[----:B------:R-:W-:Y:S01]  /*9220*/  FMUL.FTZ R29, R29, R8 ;  /* 0x000000081d1d7220 */ /* 0x000fe20000410000 */
[----:B------:R-:W-:Y:S01]  /*9230*/  F2FP.SATFINITE.E4M3.F32.PACK_AB_MERGE_C R156, R157, R156, RZ ;  /* 0x0000009c9d9c723e */ /* 0x000fe200048070ff */
[----:B------:R0:W-:Y:S01]  /*9240*/  SYNCS.ARRIVE.TRANS64.RED.A1T0 RZ, [R10+URZ], RZ ;  /* 0x000000ff0aff79a7 */ /* 0x0001e2000810043f */
[----:B------:R-:W-:Y:S01]  /*9250*/  F2FP.SATFINITE.E4M3.F32.PACK_AB_MERGE_C R158, R159, R158, RZ ;  /* 0x0000009e9f9e723e */ /* 0x000fe200048070ff */
[----:B------:R-:W-:Y:S01]  /*9260*/  FMUL.FTZ R32, R32, R8 ;  /* 0x0000000820207220 */ /* 0x000fe20000410000 */
        /* <DEDUP_REMOVED lines=15> */
[-C--:B------:R-:W-:Y:S01]  /*9360*/  FMUL.FTZ R48, R48, R8.reuse ;  /* 0x0000000830307220 */ /* 0x080fe20000410000 */
[----:B------:R-:W-:Y:S01]  /*9370*/  F2FP.SATFINITE.E4M3.F32.PACK_AB_MERGE_C R132, R132, R133, RZ ;  /* 0x000000858484723e */ /* 0x000fe200048070ff */
[----:B------:R-:W-:Y:S01]  /*9380*/  FMUL.FTZ R49, R49, R8 ;  /* 0x0000000831317220 */ /* 0x000fe20000410000 */
[----:B------:R-:W-:Y:S01]  /*9390*/  F2FP.SATFINITE.E4M3.F32.PACK_AB_MERGE_C R134, R135, R134, RZ ;  /* 0x000000868786723e */ /* 0x000fe200048070ff */
        /* <DEDUP_REMOVED lines=102> */
[----:B------:R-:W-:Y:S01]  /*9a00*/  F2FP.SATFINITE.E4M3.F32.PACK_AB_MERGE_C R219, R131, R130, R134 ;  /* 0x0000008283db723e */ /* 0x000fe20004807086 */
[----:B0-----:R-:W-:Y:S06]  /*9a10*/  @P1 BRA `(.L_x_157) ;  /* 0xffffffc4009c1947 */ /* 0x001fec000383ffff */
[----:B------:R-:W-:-:S05]  /*9a20*/  UMOV UR52, UR53 ;  /* 0x0000003500347c82 */ /* 0x000fca0008000000 */
.L_x_147:
[----:B------:R-:W-:Y:S06]  /*9a30*/  BAR.ARV 0x8, 0x180 ;  /* 0x0206000000007b1d */ /* 0x000fec0000002000 */
[----:B------:R-:W-:Y:S05]  /*9a40*/  @!P0 BRA `(.L_x_158) ;  /* 0x0000000000048947 */ /* 0x000fea0003800000 */
[----:B------:R-:W-:Y:S01]  /*9a50*/  BPT.TRAP 0x1 ;  /* 0x000000040000795c */ /* 0x000fe20000300000 */
.L_x_158:
[----:B------:R-:W-:Y:S02]  /*9a60*/  IMAD.U32 R0, RZ, RZ, UR45 ;  /* 0x0000002dff007e24 */ /* 0x000fe4000f8e00ff */
[----:B------:R-:W-:-:S03]  /*9a70*/  IMAD.U32 R15, RZ, RZ, UR52 ;  /* 0x00000034ff0f7e24 */ /* 0x000fc6000f8e00ff */
[----:B------:R-:W-:Y:S01]  /*9a80*/  SHF.L.U32 R0, R0, 0x1f, RZ ;  /* 0x0000001f00007819 */ /* 0x000fe200000006ff */
[----:B------:R-:W-:-:S04]  /*9a90*/  IMAD R15, R15, 0x8, R2 ;  /* 0x000000080f0f7824 */ /* 0x000fc800078e0202 */
[----:B------:R0:W1:Y:S01]  /*9aa0*/  SYNCS.PHASECHK.TRANS64.TRYWAIT P1, [R15+URZ+0x33450], R0 ;  /* 0x033450000f0075a7 */ /* 0x000062000802017f */
[----:B------:R-:W-:Y:S05]  /*9ab0*/  @!P0 BRA `(.L_x_159) ;  /* 0x0000000000048947 */ /* 0x000fea0003800000 */
[----:B------:R-:W-:Y:S01]  /*9ac0*/  BPT.TRAP 0x1 ;  /* 0x000000040000795c */ /* 0x000fe20000300000 */
.L_x_159:
[----:B------:R-:W-:Y:S02]  /*9ad0*/  VIADD R2, R2, 0x200 ;  /* 0x0000020002027836 */ /* 0x000fe40000000000 */
[----:B------:R-:W-:-:S03]  /*9ae0*/  IMAD.U32 R9, RZ, RZ, UR52 ;  /* 0x00000034ff097e24 */ /* 0x000fc6000f8e00ff */
[----:B------:R-:W-:-:S04]  /*9af0*/  SHF.R.U32.HI R2, RZ, 0x4, R2 ;  /* 0x00000004ff027819 */ /* 0x000fc80000011602 */
[----:B------:R-:W-:-:S04]  /*9b00*/  LOP3.LUT R2, R2, 0x3fff, RZ, 0xc0, !PT ;  /* 0x00003fff02027812 */ /* 0x000fc800078ec0ff */
[----:B------:R-:W-:Y:S01]  /*9b10*/  LOP3.LUT R2, R2, 0x10000, RZ, 0xfc, !PT ;  /* 0x0001000002027812 */ /* 0x000fe200078efcff */
[----:B-1----:R-:W-:Y:S06]  /*9b20*/  @P1 BRA `(.L_x_160) ;  /* 0x0000000000081947 */ /* 0x002fec0003800000 */
[----:B------:R-:W1:Y:S02]  /*9b30*/  SYNCS.PHASECHK.TRANS64.TRYWAIT P1, [R15+URZ+0x33450], R0 ;  /* 0x033450000f0075a7 */ /* 0x000e64000802017f */
[----:B-1----:R-:W-:Y:S05]  /*9b40*/  @!P1 BRA `(.L_x_161) ;  /* 0x000000bc00009947 */ /* 0x002fea0003800000 */
.L_x_160:
[----:B------:R-:W-:Y:S01]  /*9b50*/  IMAD R8, R9, 0x780, R2 ;  /* 0x0000078009087824 */ /* 0x000fe200078e0202 */
[----:B------:R-:W-:Y:S05]  /*9b60*/  WARPSYNC.ALL ;  /* 0x0000000000007948 */ /* 0x000fea0003800000 */
[----:B------:R-:W-:Y:S01]  /*9b70*/  IMAD.MOV.U32 R9, RZ, RZ, -0x3ffffff0 ;  /* 0xc0000010ff097424 */ /* 0x000fe200078e00ff */
[C---:B------:R-:W-:Y:S01]  /*9b80*/  R2UR UR10, R8.reuse ;  /* 0x00000000080a72ca */ /* 0x040fe200000e0000 */
[----:B------:R-:W-:Y:S01]  /*9b90*/  WARPGROUP.ARRIVE ;  /* 0x00000000000079c5 */ /* 0x000fe20000000000 */
[----:B------:R-:W-:Y:S01]  /*9ba0*/  VIADD R10, R8, 0x180 ;  /* 0x00000180080a7836 */ /* 0x000fe20000000000 */
[----:B------:R-:W-:Y:S01]  /*9bb0*/  ULDC.64 UR4, c[0x0][0x9a0] ;  /* 0x0002680000047ab9 */ /* 0x000fe20000000a00 */
[----:B------:R-:W-:Y:S01]  /*9bc0*/  R2UR UR11, R9 ;  /* 0x00000000090b72ca */ /* 0x000fe200000e0000 */
[----:B------:R-:W-:Y:S01]  /*9bd0*/  IMAD.MOV.U32 R11, RZ, RZ, -0x3ffffff0 ;  /* 0xc0000010ff0b7424 */ /* 0x000fe200078e00ff */
[----:B------:R-:W-:Y:S01]  /*9be0*/  ISETP.NE.U32.AND P1, PT, RZ, UR4, PT ;  /* 0x00000004ff007c0c */ /* 0x000fe2000bf25070 */
[----:B------:R-:W-:-:S03]  /*9bf0*/  IMAD.MOV.U32 R131, RZ, RZ, 0x3f800000 ;  /* 0x3f800000ff837424 */ /* 0x000fc600078e00ff */
[----:B------:R-:W-:-:S07]  /*9c00*/  ISETP.NE.AND.EX P1, PT, RZ, UR5, PT, P1 ;  /* 0x00000005ff007c0c */ /* 0x000fce000bf25310 */
[----:B------:R-:W-:Y:S01]  /*9c10*/  QGMMA.64x192x32.F32.E4M3.E4M3 R24, R200, gdesc[UR8], R24, gsb0 ;  /* 0x02e00008c8187df3 */ /* 0x000fe20008000818 */
[----:B------:R-:W-:Y:S01]  /*9c20*/  R2UR UR10, R10 ;  /* 0x000000000a0a72ca */ /* 0x000fe200000e0000 */
[----:B------:R-:W-:Y:S01]  /*9c30*/  VIADD R10, R8, 0x300 ;  /* 0x00000300080a7836 */ /* 0x000fe20000000000 */
[----:B------:R-:W-:Y:S01]  /*9c40*/  R2UR UR11, R11 ;  /* 0x000000000b0b72ca */ /* 0x000fe200000e0000 */
[----:B------:R-:W-:Y:S02]  /*9c50*/  IMAD.MOV.U32 R11, RZ, RZ, -0x3ffffff0 ;  /* 0xc0000010ff0b7424 */ /* 0x000fe400078e00ff */
[----:B------:R-:W2:Y:S01]  /*9c60*/  @P1 LDC.64 R12, c[0x0][0x9d0] ;  /* 0x00027400ff0c1b82 */ /* 0x000ea20000000a00 */
[----:B------:R-:W-:Y:S02]  /*9c70*/  WARPGROUP.DEPBAR.LE gsb0, 0x0 ;  /* 0x00008000000079c5 */ /* 0x000fe40000010000 */
[----:B------:R-:W-:-:S11]  /*9c80*/  WARPGROUP.ARRIVE ;  /* 0x00000000000079c5 */ /* 0x000fd60000000000 */
[----:B------:R-:W-:Y:S01]  /*9c90*/  QGMMA.64x192x32.F32.E4M3.E4M3 R24, R204, gdesc[UR8], R24, gsb0 ;  /* 0x02e00008cc187df3 */ /* 0x000fe20008000818 */
[----:B------:R-:W-:Y:S02]  /*9ca0*/  R2UR UR10, R10 ;  /* 0x000000000a0a72ca */ /* 0x000fe400000e0000 */
[----:B------:R-:W-:Y:S02]  /*9cb0*/  R2UR UR11, R11 ;  /* 0x000000000b0b72ca */ /* 0x000fe400000e0000 */
[----:B------:R-:W0:Y:S02]  /*9cc0*/  @P1 LDC.64 R10, c[0x0][0x9c8] ;  /* 0x00027200ff0a1b82 */ /* 0x000e240000000a00 */
[----:B01----:R-:W-:-:S04]  /*9cd0*/  @P1 IMAD R0, R10, UR37, RZ ;  /* 0x000000250a001c24 */ /* 0x003fc8000f8e02ff */
[----:B------:R-:W-:Y:S02]  /*9ce0*/  @P1 IMAD R7, R11, UR36, R0 ;  /* 0x000000240b071c24 */ /* 0x000fe4000f8e0200 */
[----:B------:R-:W-:-:S04]  /*9cf0*/  @P1 IMAD.WIDE.U32 R10, R10, UR36, RZ ;  /* 0x000000240a0a1c25 */ /* 0x000fc8000f8e00ff */
[----:B------:R-:W-:Y:S02]  /*9d00*/  @P1 IMAD.IADD R11, R11, 0x1, R7 ;  /* 0x000000010b0b1824 */ /* 0x000fe400078e0207 */
[----:B--2---:R-:W-:-:S04]  /*9d10*/  @P1 IMAD.WIDE.U32 R10, R12, UR39, R10 ;  /* 0x000000270c0a1c25 */ /* 0x004fc8000f8e000a */
[----:B------:R-:W-:Y:S01]  /*9d20*/  @P1 IMAD R7, R13, UR39, R11 ;  /* 0x000000270d071c24 */ /* 0x000fe2000f8e020b */
[----:B------:R-:W-:-:S04]  /*9d30*/  @P1 LEA R12, P2, R10, UR4, 0x2 ;  /* 0x000000040a0c1c11 */ /* 0x000fc8000f8410ff */
[----:B------:R-:W-:-:S05]  /*9d40*/  @P1 LEA.HI.X R13, R10, UR5, R7, 0x2, P2 ;  /* 0x000000050a0d1c11 */ /* 0x000fca00090f1407 */
[----:B------:R0:W2:Y:S01]  /*9d50*/  @P1 LDG.E R131, desc[UR50][R12.64] ;  /* 0x000000320c831981 */ /* 0x0000a2000c1e1900 */
[----:B------:R-:W-:Y:S02]  /*9d60*/  VIADD R10, R8, 0x480 ;  /* 0x00000480080a7836 */ /* 0x000fe40000000000 */
[----:B------:R-:W-:Y:S01]  /*9d70*/  IMAD.MOV.U32 R11, RZ, RZ, -0x3ffffff0 ;  /* 0xc0000010ff0b7424 */ /* 0x000fe200078e00ff */
[----:B------:R-:W-:Y:S02]  /*9d80*/  WARPGROUP.DEPBAR.LE gsb0, 0x0 ;  /* 0x00008000000079c5 */ /* 0x000fe40000010000 */
[----:B------:R-:W-:-:S06]  /*9d90*/  WARPGROUP.ARRIVE ;  /* 0x00000000000079c5 */ /* 0x000fcc0000000000 */
[----:B------:R-:W-:Y:S01]  /*9da0*/  QGMMA.64x192x32.F32.E4M3.E4M3 R24, R208, gdesc[UR8], R24, gsb0 ;  /* 0x02e00008d0187df3 */ /* 0x000fe20008000818 */
[----:B------:R-:W-:Y:S02]  /*9db0*/  R2UR UR10, R10 ;  /* 0x000000000a0a72ca */ /* 0x000fe400000e0000 */
[----:B------:R-:W-:Y:S01]  /*9dc0*/  R2UR UR11, R11 ;  /* 0x000000000b0b72ca */ /* 0x000fe200000e0000 */
[----:B------:R-:W-:Y:S02]  /*9dd0*/  VIADD R8, R8, 0x600 ;  /* 0x0000060008087836 */ /* 0x000fe40000000000 */
[----:B------:R-:W-:Y:S01]  /*9de0*/  IMAD.MOV.U32 R9, RZ, RZ, -0x3ffffff0 ;  /* 0xc0000010ff097424 */ /* 0x000fe200078e00ff */
[----:B------:R-:W1:Y:S01]  /*9df0*/  SHFL.BFLY PT, R0, R5, 0x2, 0x1f ;  /* 0x0c401f0005007f89 */ /* 0x000e6200000e0000 */
[----:B------:R-:W-:Y:S02]  /*9e00*/  WARPGROUP.DEPBAR.LE gsb0, 0x0 ;  /* 0x00008000000079c5 */ /* 0x000fe40000010000 */
[----:B------:R-:W-:-:S10]  /*9e10*/  WARPGROUP.ARRIVE ;  /* 0x00000000000079c5 */ /* 0x000fd40000000000 */
[----:B------:R-:W-:Y:S01]  /*9e20*/  QGMMA.64x192x32.F32.E4M3.E4M3 R24, R212, gdesc[UR8], R24, gsb0 ;  /* 0x02e00008d4187df3 */ /* 0x000fe20008000818 */
[----:B------:R-:W-:Y:S02]  /*9e30*/  R2UR UR10, R8 ;  /* 0x00000000080a72ca */ /* 0x000fe400000e0000 */
[----:B------:R-:W-:Y:S02]  /*9e40*/  R2UR UR11, R9 ;  /* 0x00000000090b72ca */ /* 0x000fe400000e0000 */
[----:B------:R-:W3:Y:S01]  /*9e50*/  SHFL.BFLY PT, R9, R6, 0x2, 0x1f ;  /* 0x0c401f0006097f89 */ /* 0x000ee200000e0000 */
[----:B-1----:R-:W-:-:S05]  /*9e60*/  FADD.FTZ R0, R0, R5 ;  /* 0x0000000500007221 */ /* 0x002fca0000010000 */
[----:B------:R-:W1:Y:S01]  /*9e70*/  SHFL.BFLY PT, R7, R0, 0x1, 0x1f ;  /* 0x0c201f0000077f89 */ /* 0x000e6200000e0000 */
[----:B---3--:R-:W-:-:S05]  /*9e80*/  FADD.FTZ R9, R9, R6 ;  /* 0x0000000609097221 */ /* 0x008fca0000010000 */
[----:B------:R-:W3:Y:S01]  /*9e90*/  SHFL.BFLY PT, R2, R9, 0x1, 0x1f ;  /* 0x0c201f0009027f89 */ /* 0x000ee200000e0000 */
[----:B-1----:R-:W-:-:S05]  /*9ea0*/  FADD.FTZ R10, R0, R7 ;  /* 0x00000007000a7221 */ /* 0x002fca0000010000 */
[C---:B------:R-:W-:Y:S01]  /*9eb0*/  FSETP.NE.FTZ.AND P1, PT, R10.reuse, RZ, PT ;  /* 0x000000ff0a00720b */ /* 0x040fe20003f35000 */
[----:B0-----:R-:W-:Y:S01]  /*9ec0*/  FMUL.FTZ R12, R10, 0.00390625 ;  /* 0x3b8000000a0c7820 */ /* 0x001fe20000410000 */
[----:B------:R-:W-:-:S04]  /*9ed0*/  IMAD.MOV.U32 R4, RZ, RZ, RZ ;  /* 0x000000ffff047224 */ /* 0x000fc800078e00ff */
[----:B------:R-:W-:Y:S01]  /*9ee0*/  FSETP.NE.FTZ.AND P2, PT, R12, RZ, PT ;  /* 0x000000ff0c00720b */ /* 0x000fe20003f55000 */
[----:B---3--:R-:W-:-:S04]  /*9ef0*/  FADD.FTZ R11, R9, R2 ;  /* 0x00000002090b7221 */ /* 0x008fc80000010000 */
[----:B------:R-:W-:Y:S02]  /*9f00*/  FMUL.FTZ R7, R11, 0.00390625 ;  /* 0x3b8000000b077820 */ /* 0x000fe40000410000 */
[----:B------:R-:W-:Y:S03]  /*9f10*/  @P1 MUFU.RCP R4, R10 ;  /* 0x0000000a00041308 */ /* 0x000fe60000001000 */
[----:B------:R-:W-:Y:S02]  /*9f20*/  FSETP.NE.FTZ.AND P3, PT, R7, RZ, PT ;  /* 0x000000ff0700720b */ /* 0x000fe40003f75000 */
[----:B------:R-:W-:Y:S01]  /*9f30*/  FSETP.NE.FTZ.AND P1, PT, R11, RZ, PT ;  /* 0x000000ff0b00720b */ /* 0x000fe20003f35000 */
[----:B------:R-:W-:Y:S02]  /*9f40*/  IMAD.MOV.U32 R8, RZ, RZ, RZ ;  /* 0x000000ffff087224 */ /* 0x000fe400078e00ff */
[----:B------:R-:W0:Y:S08]  /*9f50*/  @P2 MUFU.LG2 R6, R12 ;  /* 0x0000000c00062308 */ /* 0x000e300000000c00 */
[----:B------:R-:W1:Y:S01]  /*9f60*/  @P3 MUFU.LG2 R7, R7 ;  /* 0x0000000700073308 */ /* 0x000e620000000c00 */
[----:B------:R-:W-:-:S02]  /*9f70*/  WARPGROUP.DEPBAR.LE gsb0, 0x0 ;  /* 0x00008000000079c5 */ /* 0x000fc40000010000 */
[----:B------:R-:W-:-:S06]  /*9f80*/  WARPGROUP.ARRIVE ;  /* 0x00000000000079c5 */ /* 0x000fcc0000000000 */
[----:B------:R-:W-:Y:S01]  /*9f90*/  QGMMA.64x192x32.F32.E4M3.E4M3 R24, R216, gdesc[UR8], R24, gsb0 ;  /* 0x02e00008d8187df3 */ /* 0x000fe20008000818 */
[----:B------:R-:W3:Y:S01]  /*9fa0*/  @P1 MUFU.RCP R8, R11 ;  /* 0x0000000b00081308 */ /* 0x000ee20000001000 */
[----:B------:R-:W-:Y:S02]  /*9fb0*/  IMAD.U32 R5, RZ, RZ, UR6 ;  /* 0x00000006ff057e24 */ /* 0x000fe4000f8e00ff */
[----:B------:R-:W-:Y:S02]  /*9fc0*/  IMAD.U32 R9, RZ, RZ, UR6 ;  /* 0x00000006ff097e24 */ /* 0x000fe4000f8e00ff */
[----:B0-----:R-:W-:Y:S01]  /*9fd0*/  @P2 FMUL.FTZ R6, R6, 0.69314718246459960938 ;  /* 0x3f31721806062820 */ /* 0x001fe20000410000 */
[----:B------:R-:W-:Y:S01]  /*9fe0*/  @P2 FMUL.FTZ R5, R5, 0.69314718246459960938 ;  /* 0x3f31721805052820 */ /* 0x000fe20000410000 */
[----:B-1----:R-:W-:Y:S01]  /*9ff0*/  @P3 FMUL.FTZ R10, R7, 0.69314718246459960938 ;  /* 0x3f317218070a3820 */ /* 0x002fe20000410000 */
[----:B------:R-:W-:Y:S01]  /*a000*/  @P3 FMUL.FTZ R9, R9, 0.69314718246459960938 ;  /* 0x3f31721809093820 */ /* 0x000fe20000410000 */
[----:B------:R-:W-:-:S02]  /*a010*/  IMAD.MOV.U32 R0, RZ, RZ, -0x800000 ;  /* 0xff800000ff007424 */ /* 0x000fc400078e00ff */
[----:B------:R-:W-:Y:S01]  /*a020*/  @P2 FFMA.FTZ R0, R5, R120, R6 ;  /* 0x0000007805002223 */ /* 0x000fe20000010006 */
[----:B------:R-:W-:Y:S02]  /*a030*/  IMAD.MOV.U32 R2, RZ, RZ, -0x800000 ;  /* 0xff800000ff027424 */ /* 0x000fe400078e00ff */
[----:B--2---:R-:W-:Y:S01]  /*a040*/  FMUL.FTZ R5, R4, R131 ;  /* 0x0000008304057220 */ /* 0x004fe20000410000 */
[----:B------:R-:W-:-:S01]  /*a050*/  @P3 FFMA.FTZ R2, R9, R121, R10 ;  /* 0x0000007909023223 */ /* 0x000fc2000001000a */
[----:B---3--:R-:W-:Y:S01]  /*a060*/  FMUL.FTZ R131, R8, R131 ;  /* 0x0000008308837220 */ /* 0x008fe20000410000 */
[----:B------:R-:W-:Y:S02]  /*a070*/  WARPGROUP.DEPBAR.LE gsb0, 0x0 ;  /* 0x00008000000079c5 */ /* 0x000fe40000010000 */
[----:B------:R-:W-:Y:S05]  /*a080*/  @!P0 BRA `(.L_x_162) ;  /* 0x0000000000048947 */ /* 0x000fea0003800000 */
[----:B------:R-:W-:Y:S01]  /*a090*/  BPT.TRAP 0x1 ;  /* 0x000000040000795c */ /* 0x000fe20000300000 */
.L_x_162:
[----:B------:R-:W-:Y:S01]  /*a0a0*/  VIADD R4, R15, 0x33460 ;  /* 0x000334600f047836 */ /* 0x000fe20000000000 */
[----:B------:R-:W-:Y:S01]  /*a0b0*/  UIADD3 UR52, UR52, 0x1, URZ ;  /* 0x0000000134347890 */ /* 0x000fe2000fffe03f */
[-C--:B------:R-:W-:Y:S01]  /*a0c0*/  FMUL.FTZ R124, R32, R5.reuse ;  /* 0x00000005207c7220 */ /* 0x080fe20000410000 */
[-C--:B------:R-:W-:Y:S01]  /*a0d0*/  FMUL.FTZ R32, R53, R5.reuse ;  /* 0x0000000535207220 */ /* 0x080fe20000410000 */
[-C--:B------:R-:W-:Y:S01]  /*a0e0*/  FMUL.FTZ R20, R72, R5.reuse ;  /* 0x0000000548147220 */ /* 0x080fe20000410000 */
[----:B------:R-:W-:Y:S01]  /*a0f0*/  PRMT R4, R3, 0x654, R4 ;  /* 0x0000065403047816 */ /* 0x000fe20000000004 */
[----:B------:R-:W-:Y:S01]  /*a100*/  UISETP.NE.AND UP0, UPT, UR52, 0x2, UPT ;  /* 0x000000023400788c */ /* 0x000fe2000bf05270 */
[-C--:B------:R-:W-:Y:S01]  /*a110*/  FMUL.FTZ R125, R29, R5.reuse ;  /* 0x000000051d7d7220 */ /* 0x080fe20000410000 */
[-C--:B------:R-:W-:Y:S01]  /*a120*/  FMUL.FTZ R121, R48, R5.reuse ;  /* 0x0000000530797220 */ /* 0x080fe20000410000 */
[----:B------:R0:W-:Y:S01]  /*a130*/  SYNCS.ARRIVE.TRANS64.RED.A1T0 RZ, [R4+URZ], RZ ;  /* 0x000000ff04ff79a7 */ /* 0x0001e2000810043f */
        /* <DEDUP_REMOVED lines=72> */
[----:B------:R-:W-:Y:S01]  /*a5c0*/  USEL UR4, URZ, 0x1, UP0 ;  /* 0x000000013f047887 */ /* 0x000fe20008000000 */
        /* <DEDUP_REMOVED lines=18> */
[----:B------:R-:W-:Y:S01]  /*a6f0*/  PLOP3.LUT P0, PT, PT, PT, PT, 0x8, 0x0 ;  /* 0x000000000000781c */ /* 0x000fe20003f0e170 */
[----:B------:R-:W-:Y:S01]  /*a700*/  FMUL.FTZ R131, R115, R131 ;  /* 0x0000008373837220 */ /* 0x000fe20000410000 */
[----:B------:R-:W-:-:S02]  /*a710*/  UIADD3 UR46, UR46, 0x1, URZ ;  /* 0x000000012e2e7890 */ /* 0x000fc4000fffe03f */
[----:B------:R-:W-:Y:S02]  /*a720*/  USEL UR52, UR52, URZ, UP0 ;  /* 0x0000003f34347287 */ /* 0x000fe40008000000 */
[----:B0-----:R-:W-:-:S12]  /*a730*/  ULOP3.LUT UR45, UR45, UR4, URZ, 0x3c, !UPT ;  /* 0x000000042d2d7292 */ /* 0x001fd8000f8e3c3f */
.L_x_140:
[----:B------:R-:W0:Y:S08]  /*a740*/  S2UR UR4, SR_CgaCtaId ;  /* 0x00000000000479c3 */ /* 0x000e300000008800 */
[----:B------:R-:W-:Y:S01]  /*a750*/  BAR.SYNC.DEFER_BLOCKING 0x5, 0x180 ;  /* 0x0146000000007b1d */ /* 0x000fe20000010000 */
[----:B------:R-:W-:-:S05]  /*a760*/  UISETP.NE.AND UP0, UPT, UR44, URZ, UPT ;  /* 0x0000003f2c00728c */ /* 0x000fca000bf05270 */
[----:B------:R-:W-:Y:S01]  /*a770*/  UMOV UR8, 0x400 ;  /* 0x0000040000087882 */ /* 0x000fe20000000000 */
[----:B------:R-:W-:Y:S05]  /*a780*/  BSSY B0, `(.L_x_163) ;  /* 0x00004ea000007945 */ /* 0x000fea0003800000 */
[----:B------:R-:W-:Y:S01]  /*a790*/  @!UP0 ULDC UR44, c[0x0][0xad4] ;  /* 0x0002b500002c8ab9 */ /* 0x000fe20000000800 */
[----:B0-----:R-:W-:-:S09]  /*a7a0*/  ULEA UR8, UR4, UR8, 0x18 ;  /* 0x0000000804087291 */ /* 0x001fd2000f8ec03f */
[----:B------:R-:W0:Y:S02]  /*a7b0*/  LDS.128 R4, [UR8+0x334d0] ;  /* 0x0334d008ff047984 */ /* 0x000e240008000c00 */
[----:B0-----:R-:W-:Y:S02]  /*a7c0*/  R2UR UR6, R5 ;  /* 0x00000000050672ca */ /* 0x001fe400000e0000 */
[----:B------:R-:W-:Y:S02]  /*a7d0*/  R2UR UR5, R6 ;  /* 0x00000000060572ca */ /* 0x000fe400000e0000 */
[----:B------:R-:W-:Y:S01]  /*a7e0*/  R2UR UR7, R7 ;  /* 0x00000000070772ca */ /* 0x000fe200000e0000 */
[----:B------:R-:W-:Y:S06]  /*a7f0*/  BAR.ARV 0x4, 0x180 ;  /* 0x0106000000007b1d */ /* 0x000fec0000002000 */
[----:B------:R-:W-:Y:S08]  /*a800*/  @P0 BRA `(.L_x_164) ;  /* 0x00000040000c0947 */ /* 0x000ff00003800000 */
[----:B------:R-:W0:Y:S01]  /*a810*/  S2R R26, SR_TID.X ;  /* 0x00000000001a7919 */ /* 0x000e220000002100 */
[----:B------:R-:W-:Y:S01]  /*a820*/  ULDC.64 UR10, c[0x4][0x38] ;  /* 0x01000e00000a7ab9 */ /* 0x000fe20000000a00 */
[----:B------:R-:W1:Y:S01]  /*a830*/  S2UR UR4, SR_SWINHI ;  /* 0x00000000000479c3 */ /* 0x000e620000002f00 */
[----:B------:R-:W-:Y:S01]  /*a840*/  ULDC.64 UR14, c[0x0][0xc00] ;  /* 0x00030000000e7ab9 */ /* 0x000fe20000000a00 */
[----:B------:R-:W2:Y:S01]  /*a850*/  LDL R154, [R1+0x38] ;  /* 0x00003800019a7983 */ /* 0x000ea20000100800 */
[----:B0-----:R-:W-:-:S05]  /*a860*/  IMAD.SHL.U32 R4, R26, 0x4, RZ ;  /* 0x000000041a047824 */ /* 0x001fca00078e00ff */
[----:B------:R-:W-:Y:S01]  /*a870*/  LOP3.LUT R4, R4, 0xc, RZ, 0xc0, !PT ;  /* 0x0000000c04047812 */ /* 0x000fe200078ec0ff */
[----:B------:R-:W-:Y:S03]  /*a880*/  BAR.SYNC.DEFER_BLOCKING 0x1, 0x100 ;  /* 0x0044000000007b1d */ /* 0x000fe60000010000 */
[----:B------:R-:W-:-:S05]  /*a890*/  IADD3 R4, P0, R4, UR10, RZ ;  /* 0x0000000a04047c10 */ /* 0x000fca000ff1e0ff */
[----:B------:R-:W-:-:S05]  /*a8a0*/  IMAD.X R5, RZ, RZ, UR11, P0 ;  /* 0x0000000bff057e24 */ /* 0x000fca00080e06ff */
[----:B------:R0:W3:Y:S01]  /*a8b0*/  LDG.E.CONSTANT R24, desc[UR50][R4.64] ;  /* 0x0000003204187981 */ /* 0x0000e2000c1e9900 */
[----:B------:R-:W-:-:S03]  /*a8c0*/  LOP3.LUT P0, R6, R26, 0x3, RZ, 0xc0, !PT ;  /* 0x000000031a067812 */ /* 0x000fc6000780c0ff */
[----:B------:R-:W4:Y:S01]  /*a8d0*/  LDL R4, [R1+0x3c] ;  /* 0x00003c0001047983 */ /* 0x000f220000100800 */
[----:B------:R-:W-:Y:S01]  /*a8e0*/  ISETP.EQ.OR P0, PT, R6, 0x3, !P0 ;  /* 0x000000030600780c */ /* 0x000fe20004702670 */
[----:B------:R-:W-:Y:S01]  /*a8f0*/  UMOV UR10, UR8 ;  /* 0x00000008000a7c82 */ /* 0x000fe20008000000 */
[----:B-1----:R-:W-:Y:S02]  /*a900*/  UMOV UR11, UR4 ;  /* 0x00000004000b7c82 */ /* 0x002fe40008000000 */
[----:B------:R-:W-:Y:S02]  /*a910*/  SEL R87, R93, R32, P0 ;  /* 0x000000205d577207 */ /* 0x000fe40000000000 */
[----:B------:R-:W-:Y:S02]  /*a920*/  SEL R32, R32, R93, P0 ;  /* 0x0000005d20207207 */ /* 0x000fe40000000000 */
[----:B------:R-:W-:Y:S02]  /*a930*/  SEL R93, R36, R61, P0 ;  /* 0x0000003d245d7207 */ /* 0x000fe40000000000 */
[----:B------:R-:W-:-:S02]  /*a940*/  SEL R35, R61, R36, P0 ;  /* 0x000000243d237207 */ /* 0x000fc40000000000 */
[----:B------:R-:W-:Y:S02]  /*a950*/  SEL R95, R40, R129, P0 ;  /* 0x00000081285f7207 */ /* 0x000fe40000000000 */
[----:B------:R-:W-:Y:S02]  /*a960*/  SEL R36, R129, R40, P0 ;  /* 0x0000002881247207 */ /* 0x000fe40000000000 */
[----:B------:R-:W-:Y:S02]  /*a970*/  SEL R99, R20, R101, P0 ;  /* 0x0000006514637207 */ /* 0x000fe40000000000 */
[----:B------:R-:W-:Y:S01]  /*a980*/  SEL R38, R101, R20, P0 ;  /* 0x0000001465267207 */ /* 0x000fe20000000000 */
[----:B------:R-:W-:Y:S01]  /*a990*/  IMAD.MOV.U32 R20, RZ, RZ, 0x2 ;  /* 0x00000002ff147424 */ /* 0x000fe200078e00ff */
        /* <DEDUP_REMOVED lines=87> */
[----:B------:R-:W-:Y:S01]  /*af10*/  SEL R71, R71, R86, P0 ;  /* 0x0000005647477207 */ /* 0x000fe20000000000 */
[----:B------:R-:W-:Y:S01]  /*af20*/  USHF.L.U32 UR4, UR36, 0x2, URZ ;  /* 0x0000000224047899 */ /* 0x000fe2000800063f */
[----:B----4-:R-:W-:-:S03]  /*af30*/  IMAD.WIDE R20, R4, R20, UR10 ;  /* 0x0000000a04147e25 */ /* 0x010fc6000f8e0214 */
[C---:B------:R-:W-:Y:S02]  /*af40*/  LOP3.LUT R3, R20.reuse, 0x380, RZ, 0xc0, !PT ;  /* 0x0000038014037812 */ /* 0x040fe400078ec0ff */
[C---:B------:R-:W-:Y:S02]  /*af50*/  IADD3 R185, P3, R20.reuse, 0x8040, RZ ;  /* 0x0000804014b97810 */ /* 0x040fe40007f7e0ff */
[C---:B------:R-:W-:Y:S02]  /*af60*/  IADD3 R187, P4, R20.reuse, 0x8060, RZ ;  /* 0x0000806014bb7810 */ /* 0x040fe40007f9e0ff */
[C---:B------:R-:W-:Y:S02]  /*af70*/  IADD3 R10, P6, R20.reuse, 0x8020, RZ ;  /* 0x00008020140a7810 */ /* 0x040fe40007fde0ff */
[C---:B------:R-:W-:Y:S02]  /*af80*/  IADD3 R183, P5, R20.reuse, 0x8000, RZ ;  /* 0x0000800014b77810 */ /* 0x040fe40007fbe0ff */
[----:B------:R-:W-:-:S02]  /*af90*/  IADD3 R181, P2, R20, 0x4060, RZ ;  /* 0x0000406014b57810 */ /* 0x000fc40007f5e0ff */
[----:B------:R-:W-:Y:S02]  /*afa0*/  SHF.R.U64 R3, R3, 0x3, RZ ;  /* 0x0000000303037819 */ /* 0x000fe400000012ff */
[----:B------:R-:W-:Y:S01]  /*afb0*/  LOP3.LUT R12, R185, 0x380, RZ, 0xc0, !PT ;  /* 0x00000380b90c7812 */ /* 0x000fe200078ec0ff */
[--C-:B------:R-:W-:Y:S01]  /*afc0*/  IMAD.X R15, RZ, RZ, R21.reuse, P4 ;  /* 0x000000ffff0f7224 */ /* 0x100fe200020e0615 */
[----:B------:R-:W-:Y:S01]  /*afd0*/  LOP3.LUT R8, R10, 0x380, RZ, 0xc0, !PT ;  /* 0x000003800a087812 */ /* 0x000fe200078ec0ff */
[--C-:B------:R-:W-:Y:S01]  /*afe0*/  IMAD.X R131, RZ, RZ, R21.reuse, P3 ;  /* 0x000000ffff837224 */ /* 0x100fe200018e0615 */
[C---:B------:R-:W-:Y:S01]  /*aff0*/  IADD3 R179, P1, R20.reuse, 0x4040, RZ ;  /* 0x0000404014b37810 */ /* 0x040fe20007f3e0ff */
[--C-:B------:R-:W-:Y:S01]  /*b000*/  IMAD.X R13, RZ, RZ, R21.reuse, P6 ;  /* 0x000000ffff0d7224 */ /* 0x100fe200030e0615 */
[C---:B------:R-:W-:Y:S01]  /*b010*/  IADD3 R6, P4, R20.reuse, 0x4020, RZ ;  /* 0x0000402014067810 */ /* 0x040fe20007f9e0ff */
[--C-:B------:R-:W-:Y:S01]  /*b020*/  IMAD.X R133, RZ, RZ, R21.reuse, P5 ;  /* 0x000000ffff857224 */ /* 0x100fe200028e0615 */
[C---:B------:R-:W-:Y:S01]  /*b030*/  IADD3 R177, P3, R20.reuse, 0x4000, RZ ;  /* 0x0000400014b17810 */ /* 0x040fe20007f7e0ff */
[----:B------:R-:W-:Y:S01]  /*b040*/  IMAD.X R11, RZ, RZ, R21, P2 ;  /* 0x000000ffff0b7224 */ /* 0x000fe200010e0615 */
[----:B0-----:R-:W-:-:S02]  /*b050*/  IADD3 R4, P6, R20, 0x20, RZ ;  /* 0x0000002014047810 */ /* 0x001fc40007fde0ff */
[C---:B------:R-:W-:Y:S02]  /*b060*/  IADD3 R119, P5, R20.reuse, 0x60, RZ ;  /* 0x0000006014777810 */ /* 0x040fe40007fbe0ff */
[----:B------:R-:W-:Y:S02]  /*b070*/  IADD3 R41, P2, R20, 0x40, RZ ;  /* 0x0000004014297810 */ /* 0x000fe40007f5e0ff */
[----:B------:R-:W-:Y:S02]  /*b080*/  LOP3.LUT R20, R3, R20, RZ, 0x3c, !PT ;  /* 0x0000001403147212 */ /* 0x000fe400078e3cff */
[----:B------:R-:W-:Y:S02]  /*b090*/  SHF.R.U64 R12, R12, 0x3, RZ ;  /* 0x000000030c0c7819 */ /* 0x000fe400000012ff */
[----:B------:R-:W-:Y:S02]  /*b0a0*/  SHF.R.U64 R3, R8, 0x3, RZ ;  /* 0x0000000308037819 */ /* 0x000fe400000012ff */
[----:B------:R-:W-:-:S02]  /*b0b0*/  LOP3.LUT R130, R12, R185, RZ, 0x3c, !PT ;  /* 0x000000b90c827212 */ /* 0x000fc400078e3cff */
[----:B------:R-:W-:Y:S02]  /*b0c0*/  LOP3.LUT R12, R3, R10, RZ, 0x3c, !PT ;  /* 0x0000000a030c7212 */ /* 0x000fe400078e3cff */
[----:B------:R-:W-:Y:S02]  /*b0d0*/  LOP3.LUT R8, R179, 0x380, RZ, 0xc0, !PT ;  /* 0x00000380b3087812 */ /* 0x000fe400078ec0ff */
[----:B------:R-:W-:Y:S02]  /*b0e0*/  LOP3.LUT R3, R6, 0x380, RZ, 0xc0, !PT ;  /* 0x0000038006037812 */ /* 0x000fe400078ec0ff */
[----:B------:R-:W-:Y:S02]  /*b0f0*/  LOP3.LUT R40, R183, 0x380, RZ, 0xc0, !PT ;  /* 0x00000380b7287812 */ /* 0x000fe400078ec0ff */
[----:B------:R-:W-:Y:S02]  /*b100*/  SHF.R.U64 R8, R8, 0x3, RZ ;  /* 0x0000000308087819 */ /* 0x000fe400000012ff */
[----:B------:R-:W-:-:S02]  /*b110*/  SHF.R.U64 R3, R3, 0x3, RZ ;  /* 0x0000000303037819 */ /* 0x000fc400000012ff */
[----:B------:R-:W-:Y:S02]  /*b120*/  SHF.R.U64 R40, R40, 0x3, RZ ;  /* 0x0000000328287819 */ /* 0x000fe400000012ff */
[----:B------:R-:W-:Y:S02]  /*b130*/  LOP3.LUT R134, R8, R179, RZ, 0x3c, !PT ;  /* 0x000000b308867212 */ /* 0x000fe400078e3cff */
[----:B------:R-:W-:Y:S02]  /*b140*/  LOP3.LUT R8, R3, R6, RZ, 0x3c, !PT ;  /* 0x0000000603087212 */ /* 0x000fe400078e3cff */
[----:B------:R-:W-:Y:S02]  /*b150*/  LOP3.LUT R42, R177, 0x380, RZ, 0xc0, !PT ;  /* 0x00000380b12a7812 */ /* 0x000fe400078ec0ff */
[----:B------:R-:W-:Y:S02]  /*b160*/  LOP3.LUT R132, R40, R183, RZ, 0x3c, !PT ;  /* 0x000000b728847212 */ /* 0x000fe400078e3cff */
[----:B------:R-:W-:-:S02]  /*b170*/  LOP3.LUT R3, R4, 0x380, RZ, 0xc0, !PT ;  /* 0x0000038004037812 */ /* 0x000fc400078ec0ff */
[----:B------:R-:W-:Y:S02]  /*b180*/  LOP3.LUT R40, R41, 0x380, RZ, 0xc0, !PT ;  /* 0x0000038029287812 */ /* 0x000fe400078ec0ff */
[----:B------:R-:W-:Y:S02]  /*b190*/  LOP3.LUT R14, R187, 0x380, RZ, 0xc0, !PT ;  /* 0x00000380bb0e7812 */ /* 0x000fe400078ec0ff */
[----:B------:R-:W-:Y:S02]  /*b1a0*/  LOP3.LUT R10, R181, 0x380, RZ, 0xc0, !PT ;  /* 0x00000380b50a7812 */ /* 0x000fe400078ec0ff */
[----:B------:R-:W-:Y:S02]  /*b1b0*/  SHF.R.U64 R42, R42, 0x3, RZ ;  /* 0x000000032a2a7819 */ /* 0x000fe400000012ff */
[----:B------:R-:W-:Y:S02]  /*b1c0*/  SHF.R.U64 R3, R3, 0x3, RZ ;  /* 0x0000000303037819 */ /* 0x000fe400000012ff */
[----:B------:R-:W-:-:S02]  /*b1d0*/  SHF.R.U64 R40, R40, 0x3, RZ ;  /* 0x0000000328287819 */ /* 0x000fc400000012ff */
[----:B------:R-:W-:Y:S02]  /*b1e0*/  SHF.R.U64 R14, R14, 0x3, RZ ;  /* 0x000000030e0e7819 */ /* 0x000fe400000012ff */
[----:B------:R-:W-:Y:S02]  /*b1f0*/  SHF.R.U64 R10, R10, 0x3, RZ ;  /* 0x000000030a0a7819 */ /* 0x000fe400000012ff */
[----:B------:R-:W-:Y:S01]  /*b200*/  LOP3.LUT R136, R42, R177, RZ, 0x3c, !PT ;  /* 0x000000b12a887212 */ /* 0x000fe200078e3cff */
[--C-:B------:R-:W-:Y:S01]  /*b210*/  IMAD.X R135, RZ, RZ, R21.reuse, P1 ;  /* 0x000000ffff877224 */ /* 0x100fe200008e0615 */
[----:B------:R-:W-:Y:S01]  /*b220*/  LOP3.LUT R42, R3, R4, RZ, 0x3c, !PT ;  /* 0x00000004032a7212 */ /* 0x000fe200078e3cff */
[--C-:B------:R-:W-:Y:S01]  /*b230*/  IMAD.X R9, RZ, RZ, R21.reuse, P4 ;  /* 0x000000ffff097224 */ /* 0x100fe200020e0615 */
[----:B------:R-:W-:Y:S01]  /*b240*/  LOP3.LUT R6, R119, 0x380, RZ, 0xc0, !PT ;  /* 0x0000038077067812 */ /* 0x000fe200078ec0ff */
[--C-:B------:R-:W-:Y:S01]  /*b250*/  IMAD.X R137, RZ, RZ, R21.reuse, P3 ;  /* 0x000000ffff897224 */ /* 0x100fe200018e0615 */
[----:B------:R-:W-:Y:S01]  /*b260*/  LOP3.LUT R4, R40, R41, RZ, 0x3c, !PT ;  /* 0x0000002928047212 */ /* 0x000fe200078e3cff */
[--C-:B------:R-:W-:Y:S01]  /*b270*/  IMAD.X R43, RZ, RZ, R21.reuse, P6 ;  /* 0x000000ffff2b7224 */ /* 0x100fe200030e0615 */
[----:B------:R-:W-:Y:S01]  /*b280*/  LOP3.LUT R14, R14, R187, RZ, 0x3c, !PT ;  /* 0x000000bb0e0e7212 */ /* 0x000fe200078e3cff */
[--C-:B------:R-:W-:Y:S01]  /*b290*/  IMAD.X R7, RZ, RZ, R21.reuse, P5 ;  /* 0x000000ffff077224 */ /* 0x100fe200028e0615 */
[----:B------:R-:W-:Y:S01]  /*b2a0*/  MOV R40, R20 ;  /* 0x0000001400287202 */ /* 0x000fe20000000f00 */
[----:B------:R-:W-:Y:S01]  /*b2b0*/  IMAD.X R5, RZ, RZ, R21, P2 ;  /* 0x000000ffff057224 */ /* 0x000fe200010e0615 */
[----:B------:R-:W-:-:S02]  /*b2c0*/  LOP3.LUT R10, R10, R181, RZ, 0x3c, !PT ;  /* 0x000000b50a0a7212 */ /* 0x000fc400078e3cff */
[----:B---3--:R-:W-:Y:S02]  /*b2d0*/  LOP3.LUT R21, R24, 0x2, RZ, 0x3c, !PT ;  /* 0x0000000218157812 */ /* 0x008fe400078e3cff */
[----:B------:R-:W-:Y:S02]  /*b2e0*/  SHF.R.U64 R6, R6, 0x3, RZ ;  /* 0x0000000306067819 */ /* 0x000fe400000012ff */
[----:B------:R-:W-:Y:S01]  /*b2f0*/  MOV R134, R134 ;  /* 0x0000008600867202 */ /* 0x000fe20000000f00 */
[----:B------:R-:W-:Y:S01]  /*b300*/  SHFL.IDX PT, R175, R175, R24, 0x1c1f ;  /* 0x001c1f18afaf7589 */ /* 0x000fe200000e0000 */
[----:B------:R-:W-:Y:S02]  /*b310*/  MOV R3, R14 ;  /* 0x0000000e00037202 */ /* 0x000fe40000000f00 */
[----:B------:R-:W-:Y:S01]  /*b320*/  MOV R132, R132 ;  /* 0x0000008400847202 */ /* 0x000fe20000000f00 */
[----:B------:R-:W-:Y:S01]  /*b330*/  SHFL.IDX PT, R14, R121, R24, 0x1c1f ;  /* 0x001c1f18790e7589 */ /* 0x000fe200000e0000 */
[----:B------:R-:W-:-:S02]  /*b340*/  MOV R135, R8 ;  /* 0x0000000800877202 */ /* 0x000fc40000000f00 */
[----:B------:R-:W-:Y:S01]  /*b350*/  MOV R133, R10 ;  /* 0x0000000a00857202 */ /* 0x000fe20000000f00 */
[----:B------:R-:W0:Y:S01]  /*b360*/  SHFL.IDX PT, R8, R118, R21, 0x1c1f ;  /* 0x001c1f1576087589 */ /* 0x000e2200000e0000 */
[----:B------:R-:W-:-:S03]  /*b370*/  LOP3.LUT R6, R6, R119, RZ, 0x3c, !PT ;  /* 0x0000007706067212 */ /* 0x000fc600078e3cff */
[----:B------:R-:W1:Y:S01]  /*b380*/  SHFL.IDX PT, R15, R54, R21, 0x1c1f ;  /* 0x001c1f15360f7589 */ /* 0x000e6200000e0000 */
[----:B------:R-:W-:-:S03]  /*b390*/  MOV R42, R42 ;  /* 0x0000002a002a7202 */ /* 0x000fc60000000f00 */
[----:B------:R-:W-:Y:S01]  /*b3a0*/  SHFL.IDX PT, R73, R73, R24, 0x1c1f ;  /* 0x001c1f1849497589 */ /* 0x000fe200000e0000 */
[----:B------:R-:W-:-:S03]  /*b3b0*/  MOV R43, R4 ;  /* 0x00000004002b7202 */ /* 0x000fc60000000f00 */
[----:B------:R-:W-:Y:S04]  /*b3c0*/  SHFL.IDX PT, R10, R33, R24, 0x1c1f ;  /* 0x001c1f18210a7589 */ /* 0x000fe800000e0000 */
[----:B------:R-:W-:Y:S04]  /*b3d0*/  SHFL.IDX PT, R83, R83, R24, 0x1c1f ;  /* 0x001c1f1853537589 */ /* 0x000fe800000e0000 */
[----:B------:R-:W-:Y:S04]  /*b3e0*/  SHFL.IDX PT, R85, R85, R24, 0x1c1f ;  /* 0x001c1f1855557589 */ /* 0x000fe800000e0000 */
[----:B------:R-:W-:Y:S04]  /*b3f0*/  SHFL.IDX PT, R104, R103, R24, 0x1c1f ;  /* 0x001c1f1867687589 */ /* 0x000fe800000e0000 */
[----:B------:R-:W-:Y:S04]  /*b400*/  SHFL.IDX PT, R26, R26, R21, 0x1c1f ;  /* 0x001c1f151a1a7589 */ /* 0x000fe800000e0000 */
[----:B------:R-:W3:Y:S04]  /*b410*/  SHFL.IDX PT, R25, R25, R21, 0x1c1f ;  /* 0x001c1f1519197589 */ /* 0x000ee800000e0000 */
[----:B------:R-:W-:Y:S04]  /*b420*/  SHFL.IDX PT, R98, R27, R21, 0x1c1f ;  /* 0x001c1f151b627589 */ /* 0x000fe800000e0000 */
[----:B------:R-:W4:Y:S04]  /*b430*/  SHFL.IDX PT, R100, R30, R21, 0x1c1f ;  /* 0x001c1f151e647589 */ /* 0x000f2800000e0000 */
[----:B------:R-:W2:Y:S04]  /*b440*/  SHFL.IDX PT, R122, R31, R21, 0x1c1f ;  /* 0x001c1f151f7a7589 */ /* 0x000ea800000e0000 */
        /* <DEDUP_REMOVED lines=8> */
[----:B------:R-:W2:Y:S04]  /*b4d0*/  SHFL.IDX PT, R20, R55, R21, 0x1c1f ;  /* 0x001c1f1537147589 */ /* 0x000ea800000e0000 */
[----:B------:R-:W2:Y:S04]  /*b4e0*/  SHFL.IDX PT, R27, R58, R21, 0x1c1f ;  /* 0x001c1f153a1b7589 */ /* 0x000ea800000e0000 */
[----:B------:R-:W2:Y:S01]  /*b4f0*/  SHFL.IDX PT, R118, R67, R21, 0x1c1f ;  /* 0x001c1f1543767589 */ /* 0x000ea200000e0000 */
[----:B------:R-:W-:-:S03]  /*b500*/  MOV R41, R6 ;  /* 0x0000000600297202 */ /* 0x000fc60000000f00 */
[----:B------:R-:W2:Y:S04]  /*b510*/  SHFL.IDX PT, R75, R75, R24, 0x1c1f ;  /* 0x001c1f184b4b7589 */ /* 0x000ea800000e0000 */
[----:B------:R-:W-:Y:S04]  /*b520*/  SHFL.IDX PT, R77, R77, R24, 0x1c1f ;  /* 0x001c1f184d4d7589 */ /* 0x000fe800000e0000 */
[----:B------:R-:W-:Y:S04]  /*b530*/  SHFL.IDX PT, R112, R107, R24, 0x1c1f ;  /* 0x001c1f186b707589 */ /* 0x000fe800000e0000 */
[----:B------:R-:W-:Y:S04]  /*b540*/  SHFL.IDX PT, R120, R111, R24, 0x1c1f ;  /* 0x001c1f186f787589 */ /* 0x000fe800000e0000 */
[----:B------:R-:W-:Y:S04]  /*b550*/  SHFL.IDX PT, R127, R127, R24, 0x1c1f ;  /* 0x001c1f187f7f7589 */ /* 0x000fe800000e0000 */
[----:B------:R-:W-:Y:S04]  /*b560*/  SHFL.IDX PT, R129, R129, R24, 0x1c1f ;  /* 0x001c1f1881817589 */ /* 0x000fe800000e0000 */
[----:B------:R-:W2:Y:S04]  /*b570*/  SHFL.IDX PT, R94, R28, R21, 0x1c1f ;  /* 0x001c1f151c5e7589 */ /* 0x000ea800000e0000 */
[----:B------:R-:W-:Y:S04]  /*b580*/  SHFL.IDX PT, R99, R38, R21, 0x1c1f ;  /* 0x001c1f1526637589 */ /* 0x000fe800000e0000 */
[----:B------:R-:W-:Y:S04]  /*b590*/  SHFL.IDX PT, R113, R49, R21, 0x1c1f ;  /* 0x001c1f1531717589 */ /* 0x000fe800000e0000 */
[----:B------:R4:W-:Y:S04]  /*b5a0*/  SHFL.IDX PT, R121, R51, R21, 0x1c1f ;  /* 0x001c1f1533797589 */ /* 0x0009e800000e0000 */
[----:B------:R-:W2:Y:S04]  /*b5b0*/  SHFL.IDX PT, R36, R59, R21, 0x1c1f ;  /* 0x001c1f153b247589 */ /* 0x000ea800000e0000 */
[----:B------:R-:W2:Y:S04]  /*b5c0*/  SHFL.IDX PT, R60, R60, R21, 0x1c1f ;  /* 0x001c1f153c3c7589 */ /* 0x000ea800000e0000 */
[----:B------:R-:W-:Y:S04]  /*b5d0*/  SHFL.IDX PT, R79, R79, R24, 0x1c1f ;  /* 0x001c1f184f4f7589 */ /* 0x000fe800000e0000 */
        /* <DEDUP_REMOVED lines=21> */
[----:B------:R2:W-:Y:S04]  /*b730*/  SHFL.IDX PT, R29, R57, R21, 0x1c1f ;  /* 0x001c1f15391d7589 */ /* 0x0005e800000e0000 */
[----:B------:R-:W-:Y:S04]  /*b740*/  SHFL.IDX PT, R138, R63, R21, 0x1c1f ;  /* 0x001c1f153f8a7589 */ /* 0x000fe800000e0000 */
[----:B------:R2:W2:Y:S04]  /*b750*/  SHFL.IDX PT, R140, R62, R21, 0x1c1f ;  /* 0x001c1f153e8c7589 */ /* 0x0004a800000e0000 */
[----:B------:R-:W2:Y:S04]  /*b760*/  SHFL.IDX PT, R34, R74, R21, 0x1c1f ;  /* 0x001c1f154a227589 */ /* 0x000ea800000e0000 */
[----:B------:R-:W2:Y:S04]  /*b770*/  SHFL.IDX PT, R32, R78, R21, 0x1c1f ;  /* 0x001c1f154e207589 */ /* 0x000ea800000e0000 */
[----:B------:R-:W2:Y:S04]  /*b780*/  SHFL.IDX PT, R35, R106, R21, 0x1c1f ;  /* 0x001c1f156a237589 */ /* 0x000ea800000e0000 */
[----:B------:R-:W-:Y:S04]  /*b790*/  SHFL.IDX PT, R108, R161, R24, 0x1c1f ;  /* 0x001c1f18a16c7589 */ /* 0x000fe800000e0000 */
[----:B------:R-:W-:Y:S04]  /*b7a0*/  SHFL.IDX PT, R116, R165, R24, 0x1c1f ;  /* 0x001c1f18a5747589 */ /* 0x000fe800000e0000 */
[----:B------:R-:W2:Y:S04]  /*b7b0*/  SHFL.IDX PT, R39, R72, R21, 0x1c1f ;  /* 0x001c1f1548277589 */ /* 0x000ea800000e0000 */
[----:B------:R-:W2:Y:S04]  /*b7c0*/  SHFL.IDX PT, R37, R76, R21, 0x1c1f ;  /* 0x001c1f154c257589 */ /* 0x000ea800000e0000 */
[----:B------:R-:W-:Y:S04]  /*b7d0*/  SHFL.IDX PT, R97, R97, R24, 0x1c1f ;  /* 0x001c1f1861617589 */ /* 0x000fe800000e0000 */
[----:B------:R-:W-:Y:S04]  /*b7e0*/  SHFL.IDX PT, R6, R173, R24, 0x1c1f ;  /* 0x001c1f18ad067589 */ /* 0x000fe800000e0000 */
[----:B------:R-:W2:Y:S04]  /*b7f0*/  SHFL.IDX PT, R46, R46, R21, 0x1c1f ;  /* 0x001c1f152e2e7589 */ /* 0x000ea800000e0000 */
[----:B------:R-:W2:Y:S04]  /*b800*/  SHFL.IDX PT, R47, R47, R21, 0x1c1f ;  /* 0x001c1f152f2f7589 */ /* 0x000ea800000e0000 */
[----:B------:R-:W2:Y:S04]  /*b810*/  SHFL.IDX PT, R45, R114, R21, 0x1c1f ;  /* 0x001c1f15722d7589 */ /* 0x000ea800000e0000 */
[----:B------:R-:W2:Y:S04]  /*b820*/  SHFL.IDX PT, R81, R81, R24, 0x1c1f ;  /* 0x001c1f1851517589 */ /* 0x000ea800000e0000 */
[----:B------:R-:W2:Y:S04]  /*b830*/  SHFL.IDX PT, R91, R91, R24, 0x1c1f ;  /* 0x001c1f185b5b7589 */ /* 0x000ea800000e0000 */
[----:B------:R-:W2:Y:S04]  /*b840*/  SHFL.IDX PT, R93, R93, R24, 0x1c1f ;  /* 0x001c1f185d5d7589 */ /* 0x000ea800000e0000 */
[----:B------:R-:W-:Y:S04]  /*b850*/  SHFL.IDX PT, R89, R89, R24, 0x1c1f ;  /* 0x001c1f1859597589 */ /* 0x000fe800000e0000 */
[----:B------:R-:W-:Y:S04]  /*b860*/  SHFL.IDX PT, R145, R145, R24, 0x1c1f ;  /* 0x001c1f1891917589 */ /* 0x000fe800000e0000 */
[----:B------:R-:W-:Y:S04]  /*b870*/  SHFL.IDX PT, R147, R147, R24, 0x1c1f ;  /* 0x001c1f1893937589 */ /* 0x000fe800000e0000 */
[----:B------:R-:W-:Y:S04]  /*b880*/  SHFL.IDX PT, R142, R65, R21, 0x1c1f ;  /* 0x001c1f15418e7589 */ /* 0x000fe800000e0000 */
[----:B------:R2:W2:Y:S04]  /*b890*/  SHFL.IDX PT, R144, R64, R21, 0x1c1f ;  /* 0x001c1f1540907589 */ /* 0x0004a800000e0000 */
[----:B------:R-:W-:Y:S04]  /*b8a0*/  SHFL.IDX PT, R52, R105, R24, 0x1c1f ;  /* 0x001c1f1869347589 */ /* 0x000fe800000e0000 */
[----:B------:R-:W-:Y:S04]  /*b8b0*/  SHFL.IDX PT, R149, R149, R24, 0x1c1f ;  /* 0x001c1f1895957589 */ /* 0x000fe800000e0000 */
[----:B------:R-:W2:Y:S04]  /*b8c0*/  SHFL.IDX PT, R146, R66, R21, 0x1c1f ;  /* 0x001c1f1542927589 */ /* 0x000ea800000e0000 */
[----:B------:R-:W-:Y:S04]  /*b8d0*/  SHFL.IDX PT, R128, R115, R24, 0x1c1f ;  /* 0x001c1f1873807589 */ /* 0x000fe800000e0000 */
[----:B------:R-:W-:Y:S04]  /*b8e0*/  SHFL.IDX PT, R153, R153, R24, 0x1c1f ;  /* 0x001c1f1899997589 */ /* 0x000fe800000e0000 */
[----:B------:R-:W-:Y:S04]  /*b8f0*/  SHFL.IDX PT, R155, R155, R24, 0x1c1f ;  /* 0x001c1f189b9b7589 */ /* 0x000fe800000e0000 */
[----:B------:R2:W-:Y:S04]  /*b900*/  SHFL.IDX PT, R105, R48, R21, 0x1c1f ;  /* 0x001c1f1530697589 */ /* 0x0005e800000e0000 */
[----:B------:R-:W-:Y:S04]  /*b910*/  SHFL.IDX PT, R53, R53, R21, 0x1c1f ;  /* 0x001c1f1535357589 */ /* 0x000fe800000e0000 */
[----:B------:R-:W-:Y:S04]  /*b920*/  SHFL.IDX PT, R54, R69, R21, 0x1c1f ;  /* 0x001c1f1545367589 */ /* 0x000fe800000e0000 */
[----:B------:R-:W2:Y:S04]  /*b930*/  SHFL.IDX PT, R148, R68, R21, 0x1c1f ;  /* 0x001c1f1544947589 */ /* 0x000ea800000e0000 */
[----:B------:R-:W-:Y:S04]  /*b940*/  SHFL.IDX PT, R101, R159, R24, 0x1c1f ;  /* 0x001c1f189f657589 */ /* 0x000fe800000e0000 */
[----:B------:R-:W2:Y:S04]  /*b950*/  SHFL.IDX PT, R150, R71, R21, 0x1c1f ;  /* 0x001c1f1547967589 */ /* 0x000ea800000e0000 */
[----:B------:R2:W-:Y:S04]  /*b960*/  SHFL.IDX PT, R157, R157, R24, 0x1c1f ;  /* 0x001c1f189d9d7589 */ /* 0x0005e800000e0000 */
[----:B------:R2:W2:Y:S01]  /*b970*/  SHFL.IDX PT, R152, R70, R21, 0x1c1f ;  /* 0x001c1f1546987589 */ /* 0x0004a200000e0000 */
[----:B------:R-:W-:-:S02]  /*b980*/  MOV R130, R130 ;  /* 0x0000008200827202 */ /* 0x000fc40000000f00 */
[----:B------:R-:W-:Y:S02]  /*b990*/  MOV R131, R12 ;  /* 0x0000000c00837202 */ /* 0x000fe40000000f00 */
[----:B0-----:R-:W-:Y:S02]  /*b9a0*/  SEL R5, R175, R8, P0 ;  /* 0x00000008af057207 */ /* 0x001fe40000000000 */
[----:B------:R-:W-:Y:S02]  /*b9b0*/  SEL R7, R8, R175, P0 ;  /* 0x000000af08077207 */ /* 0x000fe40000000000 */
[----:B-1----:R-:W-:Y:S02]  /*b9c0*/  SEL R12, R14, R15, P0 ;  /* 0x0000000f0e0c7207 */ /* 0x002fe40000000000 */
[----:B---3--:R-:W-:Y:S02]  /*b9d0*/  SEL R8, R10, R25, P0 ;  /* 0x000000190a087207 */ /* 0x008fe40000000000 */
[----:B------:R-:W-:-:S02]  /*b9e0*/  SEL R9, R73, R26, P0 ;  /* 0x0000001a49097207 */ /* 0x000fc40000000000 */
[----:B------:R-:W-:Y:S02]  /*b9f0*/  SEL R11, R26, R73, P0 ;  /* 0x000000491a0b7207 */ /* 0x000fe40000000000 */
[----:B------:R-:W-:Y:S02]  /*ba00*/  SEL R14, R15, R14, P0 ;  /* 0x0000000e0f0e7207 */ /* 0x000fe40000000000 */
[----:B----4-:R-:W-:Y:S02]  /*ba10*/  SEL R51, R83, R100, P0 ;  /* 0x0000006453337207 */ /* 0x010fe40000000000 */
[----:B--2---:R-:W-:Y:S02]  /*ba20*/  SEL R57, R100, R83, P0 ;  /* 0x0000005364397207 */ /* 0x004fe40000000000 */
        /* <DEDUP_REMOVED lines=49> */
[----:B------:R-:W-:-:S02]  /*bd40*/  F2FP.BF16.F32.PACK_AB R28, R9, R8 ;  /* 0x00000008091c723e */ /* 0x000fc400000010ff */
[----:B------:R-:W-:Y:S02]  /*bd50*/  F2FP.BF16.F32.PACK_AB R29, R13, R12 ;  /* 0x0000000c0d1d723e */ /* 0x000fe400000010ff */
[----:B------:R-:W-:Y:S02]  /*bd60*/  F2FP.BF16.F32.PACK_AB R30, R11, R10 ;  /* 0x0000000a0b1e723e */ /* 0x000fe400000010ff */
[----:B------:R-:W-:Y:S02]  /*bd70*/  F2FP.BF16.F32.PACK_AB R31, R15, R14 ;  /* 0x0000000e0f1f723e */ /* 0x000fe400000010ff */
[----:B------:R-:W-:Y:S02]  /*bd80*/  SEL R95, R97, R46, P0 ;  /* 0x0000002e615f7207 */ /* 0x000fe40000000000 */
[----:B------:R-:W-:Y:S02]  /*bd90*/  SEL R102, R104, R47, P0 ;  /* 0x0000002f68667207 */ /* 0x000fe40000000000 */
[----:B------:R-:W-:-:S02]  /*bda0*/  SEL R108, R39, R108, P0 ;  /* 0x0000006c276c7207 */ /* 0x000fc40000000000 */
[----:B------:R-:W-:Y:S02]  /*bdb0*/  SEL R116, R37, R116, P0 ;  /* 0x0000007425747207 */ /* 0x000fe40000000000 */
[----:B------:R-:W-:Y:S02]  /*bdc0*/  SEL R4, R6, R45, P0 ;  /* 0x0000002d06047207 */ /* 0x000fe40000000000 */
[----:B------:R-:W-:Y:S02]  /*bdd0*/  F2FP.BF16.F32.PACK_AB R32, R21, R20 ;  /* 0x000000141520723e */ /* 0x000fe400000010ff */
[----:B------:R-:W-:Y:S02]  /*bde0*/  F2FP.BF16.F32.PACK_AB R33, R27, R26 ;  /* 0x0000001a1b21723e */ /* 0x000fe400000010ff */
[----:B------:R-:W-:Y:S02]  /*bdf0*/  F2FP.BF16.F32.PACK_AB R34, R25, R24 ;  /* 0x000000181922723e */ /* 0x000fe400000010ff */
[----:B------:R-:W-:-:S02]  /*be00*/  F2FP.BF16.F32.PACK_AB R35, R49, R48 ;  /* 0x000000303123723e */ /* 0x000fc400000010ff */
[----:B------:R-:W-:Y:S02]  /*be10*/  SEL R79, R81, R86, P0 ;  /* 0x00000056514f7207 */ /* 0x000fe40000000000 */
[----:B------:R-:W-:Y:S02]  /*be20*/  SEL R97, R46, R97, P0 ;  /* 0x000000612e617207 */ /* 0x000fe40000000000 */
[----:B------:R-:W-:Y:S02]  /*be30*/  SEL R104, R47, R104, P0 ;  /* 0x000000682f687207 */ /* 0x000fe40000000000 */
[----:B------:R-:W-:Y:S02]  /*be40*/  F2FP.BF16.F32.PACK_AB R36, R51, R50 ;  /* 0x000000323324723e */ /* 0x000fe400000010ff */
[----:B------:R-:W-:Y:S02]  /*be50*/  F2FP.BF16.F32.PACK_AB R38, R57, R56 ;  /* 0x000000383926723e */ /* 0x000fe400000010ff */
[----:B------:R-:W-:-:S02]  /*be60*/  F2FP.BF16.F32.PACK_AB R39, R61, R60 ;  /* 0x0000003c3d27723e */ /* 0x000fc400000010ff */
[----:B------:R-:W-:Y:S02]  /*be70*/  F2FP.BF16.F32.PACK_AB R37, R59, R58 ;  /* 0x0000003a3b25723e */ /* 0x000fe400000010ff */
        /* <DEDUP_REMOVED lines=12> */
[----:B------:R-:W-:Y:S02]  /*bf40*/  F2FP.BF16.F32.PACK_AB R44, R63, R62 ;  /* 0x0000003e3f2c723e */ /* 0x000fe400000010ff */
[----:B------:R-:W-:Y:S02]  /*bf50*/  F2FP.BF16.F32.PACK_AB R46, R65, R64 ;  /* 0x00000040412e723e */ /* 0x000fe400000010ff */
[----:B------:R-:W-:Y:S02]  /*bf60*/  F2FP.BF16.F32.PACK_AB R47, R69, R68 ;  /* 0x00000044452f723e */ /* 0x000fe400000010ff */
[----:B------:R-:W-:Y:S01]  /*bf70*/  F2FP.BF16.F32.PACK_AB R45, R67, R66 ;  /* 0x00000042432d723e */ /* 0x000fe200000010ff */
[----:B------:R-:W-:Y:S01]  /*bf80*/  STSM.16.M88.4 [R40], R28 ;  /* 0x0000001c28007844 */ /* 0x000fe20000000200 */
[----:B------:R-:W-:-:S02]  /*bf90*/  SEL R80, R103, R80, P0 ;  /* 0x0000005067507207 */ /* 0x000fc40000000000 */
[----:B------:R-:W-:Y:S02]  /*bfa0*/  SEL R82, R149, R146, P0 ;  /* 0x0000009295527207 */ /* 0x000fe40000000000 */
[----:B------:R-:W-:Y:S02]  /*bfb0*/  SEL R84, R146, R149, P0 ;  /* 0x0000009592547207 */ /* 0x000fe40000000000 */
[----:B------:R-:W-:Y:S02]  /*bfc0*/  SEL R86, R88, R99, P0 ;  /* 0x0000006358567207 */ /* 0x000fe40000000000 */
[----:B------:R-:W-:Y:S01]  /*bfd0*/  SEL R89, R90, R89, P0 ;  /* 0x000000595a597207 */ /* 0x000fe20000000000 */
[----:B------:R-:W-:Y:S01]  /*bfe0*/  STSM.16.M88.4 [R42], R32 ;  /* 0x000000202a007844 */ /* 0x000fe20000000200 */
[----:B------:R-:W-:Y:S02]  /*bff0*/  SEL R88, R99, R88, P0 ;  /* 0x0000005863587207 */ /* 0x000fe40000000000 */
[----:B------:R-:W-:-:S02]  /*c000*/  SEL R90, R153, R148, P0 ;  /* 0x00000094995a7207 */ /* 0x000fc40000000000 */
[----:B------:R-:W-:Y:S02]  /*c010*/  SEL R92, R148, R153, P0 ;  /* 0x00000099945c7207 */ /* 0x000fe40000000000 */
[----:B------:R-:W-:Y:S02]  /*c020*/  SEL R91, R155, R54, P0 ;  /* 0x000000369b5b7207 */ /* 0x000fe40000000000 */
[----:B------:R-:W-:Y:S02]  /*c030*/  SEL R93, R54, R155, P0 ;  /* 0x0000009b365d7207 */ /* 0x000fe40000000000 */
[----:B------:R-:W-:Y:S02]  /*c040*/  SEL R103, R52, R105, P0 ;  /* 0x0000006934677207 */ /* 0x000fe40000000000 */
[----:B------:R-:W-:Y:S01]  /*c050*/  SEL R126, R128, R53, P0 ;  /* 0x00000035807e7207 */ /* 0x000fe20000000000 */
[----:B------:R0:W-:Y:S01]  /*c060*/  STSM.16.M88.4 [R43], R36 ;  /* 0x000000242b007844 */ /* 0x0001e20000000200 */
[----:B------:R-:W-:-:S02]  /*c070*/  SEL R99, R101, R150, P0 ;  /* 0x0000009665637207 */ /* 0x000fc40000000000 */
[----:B------:R-:W-:Y:S02]  /*c080*/  SEL R105, R105, R52, P0 ;  /* 0x0000003469697207 */ /* 0x000fe40000000000 */
[----:B------:R-:W-:Y:S01]  /*c090*/  SEL R128, R53, R128, P0 ;  /* 0x0000008035807207 */ /* 0x000fe20000000000 */
[----:B------:R1:W-:Y:S01]  /*c0a0*/  STSM.16.M88.4 [R41], R44 ;  /* 0x0000002c29007844 */ /* 0x0003e20000000200 */
[----:B------:R-:W-:Y:S02]  /*c0b0*/  MOV R136, R136 ;  /* 0x0000008800887202 */ /* 0x000fe40000000f00 */
[----:B------:R-:W-:Y:S02]  /*c0c0*/  SEL R98, R157, R152, P0 ;  /* 0x000000989d627207 */ /* 0x000fe40000000000 */
[----:B------:R-:W-:Y:S02]  /*c0d0*/  SEL R100, R152, R157, P0 ;  /* 0x0000009d98647207 */ /* 0x000fe40000000000 */
[----:B------:R-:W-:-:S02]  /*c0e0*/  SEL R101, R150, R101, P0 ;  /* 0x0000006596657207 */ /* 0x000fc40000000000 */
[----:B------:R-:W-:Y:S02]  /*c0f0*/  F2FP.BF16.F32.PACK_AB R52, R71, R70 ;  /* 0x000000464734723e */ /* 0x000fe400000010ff */
[----:B------:R-:W-:Y:S02]  /*c100*/  F2FP.BF16.F32.PACK_AB R54, R73, R72 ;  /* 0x000000484936723e */ /* 0x000fe400000010ff */
[----:B------:R-:W-:Y:S02]  /*c110*/  F2FP.BF16.F32.PACK_AB R55, R77, R76 ;  /* 0x0000004c4d37723e */ /* 0x000fe400000010ff */
[----:B------:R-:W-:Y:S02]  /*c120*/  F2FP.BF16.F32.PACK_AB R53, R75, R74 ;  /* 0x0000004a4b35723e */ /* 0x000fe400000010ff */
[----:B0-----:R-:W-:Y:S02]  /*c130*/  F2FP.BF16.F32.PACK_AB R36, R79, R78 ;  /* 0x0000004e4f24723e */ /* 0x001fe400000010ff */
[----:B------:R-:W-:-:S02]  /*c140*/  F2FP.BF16.F32.PACK_AB R38, R81, R80 ;  /* 0x000000505126723e */ /* 0x000fc400000010ff */
[----:B------:R-:W-:Y:S02]  /*c150*/  F2FP.BF16.F32.PACK_AB R39, R85, R84 ;  /* 0x000000545527723e */ /* 0x000fe400000010ff */
[----:B------:R-:W-:Y:S02]  /*c160*/  F2FP.BF16.F32.PACK_AB R37, R83, R82 ;  /* 0x000000525325723e */ /* 0x000fe400000010ff */
[----:B------:R-:W-:Y:S02]  /*c170*/  F2FP.BF16.F32.PACK_AB R40, R87, R86 ;  /* 0x000000565728723e */ /* 0x000fe400000010ff */
[----:B------:R-:W-:Y:S02]  /*c180*/  F2FP.BF16.F32.PACK_AB R42, R89, R88 ;  /* 0x00000058592a723e */ /* 0x000fe400000010ff */
[----:B------:R-:W-:Y:S02]  /*c190*/  F2FP.BF16.F32.PACK_AB R43, R93, R92 ;  /* 0x0000005c5d2b723e */ /* 0x000fe400000010ff */
[----:B-1----:R-:W-:Y:S01]  /*c1a0*/  F2FP.BF16.F32.PACK_AB R41, R91, R90 ;  /* 0x0000005a5b29723e */ /* 0x002fe200000010ff */
[----:B------:R-:W-:Y:S01]  /*c1b0*/  STSM.16.M88.4 [R136], R52 ;  /* 0x0000003488007844 */ /* 0x000fe20000000200 */
[----:B------:R-:W-:-:S02]  /*c1c0*/  F2FP.BF16.F32.PACK_AB R44, R95, R94 ;  /* 0x0000005e5f2c723e */ /* 0x000fc400000010ff */
[----:B------:R-:W-:Y:S02]  /*c1d0*/  F2FP.BF16.F32.PACK_AB R46, R97, R96 ;  /* 0x00000060612e723e */ /* 0x000fe400000010ff */
[----:B------:R-:W-:Y:S02]  /*c1e0*/  F2FP.BF16.F32.PACK_AB R47, R101, R100 ;  /* 0x00000064652f723e */ /* 0x000fe400000010ff */
[----:B------:R-:W-:Y:S01]  /*c1f0*/  F2FP.BF16.F32.PACK_AB R45, R99, R98 ;  /* 0x00000062632d723e */ /* 0x000fe200000010ff */
[----:B------:R0:W-:Y:S01]  /*c200*/  STSM.16.M88.4 [R135], R36 ;  /* 0x0000002487007844 */ /* 0x0001e20000000200 */
[----:B------:R-:W-:Y:S02]  /*c210*/  F2FP.BF16.F32.PACK_AB R28, R103, R102 ;  /* 0x00000066671c723e */ /* 0x000fe400000010ff */
[----:B------:R-:W-:Y:S02]  /*c220*/  F2FP.BF16.F32.PACK_AB R30, R105, R104 ;  /* 0x00000068691e723e */ /* 0x000fe400000010ff */
[----:B------:R-:W-:-:S02]  /*c230*/  F2FP.BF16.F32.PACK_AB R31, R109, R108 ;  /* 0x0000006c6d1f723e */ /* 0x000fc400000010ff */
[----:B------:R-:W-:Y:S01]  /*c240*/  F2FP.BF16.F32.PACK_AB R29, R107, R106 ;  /* 0x0000006a6b1d723e */ /* 0x000fe200000010ff */
[----:B------:R1:W-:Y:S01]  /*c250*/  STSM.16.M88.4 [R134], R40 ;  /* 0x0000002886007844 */ /* 0x0003e20000000200 */
[----:B------:R-:W-:Y:S02]  /*c260*/  F2FP.BF16.F32.PACK_AB R32, R111, R110 ;  /* 0x0000006e6f20723e */ /* 0x000fe400000010ff */
[----:B------:R-:W-:Y:S02]  /*c270*/  F2FP.BF16.F32.PACK_AB R34, R113, R112 ;  /* 0x000000707122723e */ /* 0x000fe400000010ff */
[----:B------:R-:W-:Y:S02]  /*c280*/  F2FP.BF16.F32.PACK_AB R35, R117, R116 ;  /* 0x000000747523723e */ /* 0x000fe400000010ff */
[----:B------:R-:W-:Y:S02]  /*c290*/  F2FP.BF16.F32.PACK_AB R33, R115, R114 ;  /* 0x000000727321723e */ /* 0x000fe400000010ff */
[----:B0-----:R-:W-:-:S02]  /*c2a0*/  F2FP.BF16.F32.PACK_AB R36, R119, R118 ;  /* 0x000000767724723e */ /* 0x001fc400000010ff */
[----:B------:R-:W-:Y:S02]  /*c2b0*/  F2FP.BF16.F32.PACK_AB R38, R121, R120 ;  /* 0x000000787926723e */ /* 0x000fe400000010ff */
[----:B------:R-:W-:Y:S02]  /*c2c0*/  F2FP.BF16.F32.PACK_AB R39, R125, R124 ;  /* 0x0000007c7d27723e */ /* 0x000fe400000010ff */
[----:B------:R-:W-:Y:S01]  /*c2d0*/  F2FP.BF16.F32.PACK_AB R37, R123, R122 ;  /* 0x0000007a7b25723e */ /* 0x000fe200000010ff */
[----:B------:R-:W-:Y:S01]  /*c2e0*/  STSM.16.M88.4 [R133], R44 ;  /* 0x0000002c85007844 */ /* 0x000fe20000000200 */
[----:B-1----:R-:W-:Y:S02]  /*c2f0*/  F2FP.BF16.F32.PACK_AB R41, R5, R4 ;  /* 0x000000040529723e */ /* 0x002fe400000010ff */
[----:B------:R-:W-:Y:S02]  /*c300*/  F2FP.BF16.F32.PACK_AB R42, R129, R128 ;  /* 0x00000080812a723e */ /* 0x000fe400000010ff */
[----:B------:R-:W-:-:S02]  /*c310*/  F2FP.BF16.F32.PACK_AB R43, R7, R6 ;  /* 0x00000006072b723e */ /* 0x000fc400000010ff */
[----:B------:R-:W-:Y:S01]  /*c320*/  F2FP.BF16.F32.PACK_AB R40, R127, R126 ;  /* 0x0000007e7f28723e */ /* 0x000fe200000010ff */
[----:B------:R-:W-:Y:S04]  /*c330*/  STSM.16.M88.4 [R132], R28 ;  /* 0x0000001c84007844 */ /* 0x000fe80000000200 */
[----:B------:R-:W-:Y:S04]  /*c340*/  STSM.16.M88.4 [R131], R32 ;  /* 0x0000002083007844 */ /* 0x000fe80000000200 */
[----:B------:R0:W-:Y:S04]  /*c350*/  STSM.16.M88.4 [R130], R36 ;  /* 0x0000002482007844 */ /* 0x0001e80000000200 */
[----:B------:R1:W-:Y:S01]  /*c360*/  STSM.16.M88.4 [R3], R40 ;  /* 0x0000002803007844 */ /* 0x0003e20000000200 */
[----:B------:R-:W-:Y:S01]  /*c370*/  BAR.SYNC.DEFER_BLOCKING 0x1, 0x100 ;  /* 0x0044000000007b1d */ /* 0x000fe20000010000 */
[----:B------:R-:W-:Y:S01]  /*c380*/  ISETP.NE.U32.AND P0, PT, RZ, UR14, PT ;  /* 0x0000000eff007c0c */ /* 0x000fe2000bf05070 */
[----:B------:R-:W-:-:S02]  /*c390*/  USHF.L.U64.HI UR16, UR36, 0x2, UR37 ;  /* 0x0000000224107899 */ /* 0x000fc40008010225 */
[----:B------:R-:W-:Y:S01]  /*c3a0*/  UIADD3 UR9, UP0, UR4, UR14, URZ ;  /* 0x0000000e04097290 */ /* 0x000fe2000ff1e03f */
[----:B------:R-:W-:-:S03]  /*c3b0*/  ISETP.NE.AND.EX P0, PT, RZ, UR15, PT, P0 ;  /* 0x0000000fff007c0c */ /* 0x000fc6000bf05300 */
[----:B------:R-:W-:Y:S01]  /*c3c0*/  UIADD3.X UR12, UR16, UR15, URZ, UP0, !UPT ;  /* 0x0000000f100c7290 */ /* 0x000fe200087fe43f */
[----:B0-----:R-:W0:Y:S01]  /*c3d0*/  LDC R130, c[0x0][0xbe8] ;  /* 0x0002fa00ff827b82 */ /* 0x001e220000000800 */
[----:B------:R-:W-:-:S04]  /*c3e0*/  IMAD.U32 R52, RZ, RZ, UR9 ;  /* 0x00000009ff347e24 */ /* 0x000fc8000f8e00ff */
[----:B------:R-:W-:Y:S01]  /*c3f0*/  IMAD.U32 R53, RZ, RZ, UR12 ;  /* 0x0000000cff357e24 */ /* 0x000fe2000f8e00ff */
[----:B------:R-:W-:-:S04]  /*c400*/  ULDC.64 UR12, c[0x0][0xc08] ;  /* 0x00030200000c7ab9 */ /* 0x000fc80000000a00 */
[----:B------:R-:W2:Y:S01]  /*c410*/  @P0 LDG.E R44, desc[UR50][R52.64] ;  /* 0x00000032342c0981 */ /* 0x000ea2000c1e1900 */
[----:B------:R-:W-:-:S04]  /*c420*/  UISETP.NE.U32.AND UP0, UPT, UR12, URZ, UPT ;  /* 0x0000003f0c00728c */ /* 0x000fc8000bf05070 */
[----:B------:R-:W-:Y:S01]  /*c430*/  UISETP.NE.AND.EX UP0, UPT, UR13, URZ, UPT, UP0 ;  /* 0x0000003f0d00728c */ /* 0x000fe2000bf05300 */
[----:B0-----:R-:W-:-:S10]  /*c440*/  ISETP.NE.AND P1, PT, R130, 0x1, PT ;  /* 0x000000018200780c */ /* 0x001fd40003f25270 */
[----:B------:R-:W-:-:S03]  /*c450*/  @UP0 UIADD3 UR12, UP1, UR4, UR12, URZ ;  /* 0x0000000c040c0290 */ /* 0x000fc6000ff3e03f */
[----:B-1----:R-:W0:Y:S01]  /*c460*/  @P1 LDC R3, c[0x0][0xbec] ;  /* 0x0002fb00ff031b82 */ /* 0x002e220000000800 */
[----:B------:R-:W-:Y:S02]  /*c470*/  @UP0 UIADD3.X UR13, UR16, UR13, URZ, UP1, !UPT ;  /* 0x0000000d100d0290 */ /* 0x000fe40008ffe43f */
[----:B------:R-:W-:Y:S01]  /*c480*/  UISETP.GT.AND UP1, UPT, UR44, 0x1, UPT ;  /* 0x000000012c00788c */ /* 0x000fe2000bf24270 */
[----:B------:R-:W-:-:S04]  /*c490*/  UMOV UR20, 0x9b8 ;  /* 0x000009b800147882 */ /* 0x000fc80000000000 */
[----:B------:R-:W1:Y:S01]  /*c4a0*/  @P1 LDC R33, c[0x0][0xbf0] ;  /* 0x0002fc00ff211b82 */ /* 0x000e620000000800 */
[----:B------:R-:W-:Y:S01]  /*c4b0*/  USEL UR20, UR20, 0x978, UP1 ;  /* 0x0000097814147887 */ /* 0x000fe20008800000 */
[----:B------:R-:W-:Y:S01]  /*c4c0*/  PLOP3.LUT P4, PT, PT, PT, UP0, 0x80, 0x0 ;  /* 0x000000000000781c */ /* 0x000fe20003f8f008 */
[----:B------:R-:W-:Y:S01]  /*c4d0*/  UISETP.NE.U32.AND UP0, UPT, UR14, URZ, UPT ;  /* 0x0000003f0e00728c */ /* 0x000fe2000bf05070 */
[----:B------:R-:W-:Y:S01]  /*c4e0*/  IMAD.U32 R34, RZ, RZ, UR42 ;  /* 0x0000002aff227e24 */ /* 0x000fe2000f8e00ff */
[----:B------:R-:W-:Y:S01]  /*c4f0*/  ULDC UR4, c[0x0][0xa88] ;  /* 0x0002a20000047ab9 */ /* 0x000fe20000000800 */
[----:B------:R-:W-:Y:S01]  /*c500*/  IMAD.U32 R28, RZ, RZ, UR12 ;  /* 0x0000000cff1c7e24 */ /* 0x000fe2000f8e00ff */
[----:B------:R-:W-:Y:S01]  /*c510*/  UISETP.NE.AND.EX UP0, UPT, UR15, URZ, UPT, UP0 ;  /* 0x0000003f0f00728c */ /* 0x000fe2000bf05300 */
[----:B------:R-:W-:Y:S01]  /*c520*/  IMAD.U32 R31, RZ, RZ, UR4 ;  /* 0x00000004ff1f7e24 */ /* 0x000fe2000f8e00ff */
[----:B------:R-:W-:Y:S01]  /*c530*/  UMOV UR4, URZ ;  /* 0x0000003f00047c82 */ /* 0x000fe20008000000 */
[----:B------:R-:W-:Y:S01]  /*c540*/  IMAD.U32 R29, RZ, RZ, UR13 ;  /* 0x0000000dff1d7e24 */ /* 0x000fe2000f8e00ff */
[----:B------:R-:W-:Y:S01]  /*c550*/  USEL UR9, UR40, URZ, UP1 ;  /* 0x0000003f28097287 */ /* 0x000fe20008800000 */
[----:B------:R-:W-:Y:S01]  /*c560*/  IMAD R34, R34, 0x80, R154 ;  /* 0x0000008022227824 */ /* 0x000fe200078e029a */
[----:B------:R-:W-:Y:S01]  /*c570*/  ULDC.64 UR16, c[0x0][UR20+0x218] ;  /* 0x0000860014107abb */ /* 0x000fe20008000a00 */
[----:B------:R-:W-:Y:S01]  /*c580*/  ULDC.64 UR18, c[0x0][UR20+0x228] ;  /* 0x00008a0014127abb */ /* 0x000fe20008000a00 */
[----:B------:R-:W-:Y:S01]  /*c590*/  USEL UR36, UR36, URZ, !UP0 ;  /* 0x0000003f24247287 */ /* 0x000fe2000c000000 */
[----:B------:R0:W5:Y:S01]  /*c5a0*/  @P4 LDG.E R31, desc[UR50][R28.64] ;  /* 0x000000321c1f4981 */ /* 0x000162000c1e1900 */
[----:B------:R-:W-:Y:S01]  /*c5b0*/  ULDC.64 UR14, c[0x0][UR20+0x220] ;  /* 0x00008800140e7abb */ /* 0x000fe20008000a00 */
[----:B------:R-:W-:-:S02]  /*c5c0*/  UIMAD.WIDE.U32 UR12, UR16, UR39, URZ ;  /* 0x00000027100c72a5 */ /* 0x000fc4000f8e003f */
[----:B------:R-:W-:Y:S02]  /*c5d0*/  UIMAD.WIDE.U32 UR22, UR18, UR9, URZ ;  /* 0x00000009121672a5 */ /* 0x000fe4000f8e003f */
[----:B------:R-:W-:Y:S02]  /*c5e0*/  UIMAD UR16, UR17, UR39, URZ ;  /* 0x00000027111072a4 */ /* 0x000fe4000f8e023f */
[----:B------:R-:W-:Y:S01]  /*c5f0*/  UIMAD UR18, UR19, UR9, URZ ;  /* 0x00000009131272a4 */ /* 0x000fe2000f8e023f */
[----:B0-----:R-:W-:Y:S01]  /*c600*/  @P1 IMAD.HI.U32 R28, R34, R3, RZ ;  /* 0x00000003221c1227 */ /* 0x001fe200078e00ff */
[----:B------:R-:W-:Y:S02]  /*c610*/  USEL UR37, UR37, URZ, !UP0 ;  /* 0x0000003f25257287 */ /* 0x000fe4000c000000 */
[----:B------:R-:W-:Y:S01]  /*c620*/  UIMAD UR9, UR15, UR36, URZ ;  /* 0x000000240f0972a4 */ /* 0x000fe2000f8e023f */
[----:B------:R-:W-:Y:S01]  /*c630*/  IMAD.MOV.U32 R3, RZ, RZ, R34 ;  /* 0x000000ffff037224 */ /* 0x000fe200078e0022 */
[----:B------:R-:W-:Y:S01]  /*c640*/  UIADD3 UR13, UR13, UR16, URZ ;  /* 0x000000100d0d7290 */ /* 0x000fe2000fffe03f */
[----:B-1----:R-:W-:Y:S01]  /*c650*/  @P1 SHF.R.U32.HI R3, RZ, R33, R28 ;  /* 0x00000021ff031219 */ /* 0x002fe2000001161c */
[----:B------:R-:W-:-:S02]  /*c660*/  UIMAD.WIDE.U32 UR16, UR14, UR36, URZ ;  /* 0x000000240e1072a5 */ /* 0x000fc4000f8e003f */
[----:B------:R-:W-:Y:S02]  /*c670*/  UIMAD UR9, UR14, UR37, UR9 ;  /* 0x000000250e0972a4 */ /* 0x000fe4000f8e0209 */
[----:B------:R-:W-:Y:S01]  /*c680*/  UIADD3 UR18, UR23, UR18, URZ ;  /* 0x0000001217127290 */ /* 0x000fe2000fffe03f */
[----:B------:R-:W-:Y:S01]  /*c690*/  IMAD.U32 R28, RZ, RZ, UR22 ;  /* 0x00000016ff1c7e24 */ /* 0x000fe2000f8e00ff */
[----:B------:R-:W-:Y:S01]  /*c6a0*/  UIADD3 UR9, UR17, UR9, URZ ;  /* 0x0000000911097290 */ /* 0x000fe2000fffe03f */
[--C-:B------:R-:W-:Y:S02]  /*c6b0*/  IMAD.MOV R33, RZ, RZ, -R3.reuse ;  /* 0x000000ffff217224 */ /* 0x100fe400078e0a03 */
[----:B------:R-:W-:Y:S01]  /*c6c0*/  IMAD.U32 R29, RZ, RZ, UR23 ;  /* 0x00000017ff1d7e24 */ /* 0x000fe2000f8e00ff */
[----:B------:R-:W-:Y:S01]  /*c6d0*/  SHF.R.S32.HI R29, RZ, 0x1f, R3 ;  /* 0x0000001fff1d7819 */ /* 0x000fe20000011403 */
[----:B------:R-:W-:Y:S02]  /*c6e0*/  IMAD R33, R130, R33, R34 ;  /* 0x0000002182217224 */ /* 0x000fe400078e0222 */
[----:B------:R-:W-:Y:S01]  /*c6f0*/  IMAD.U32 R32, RZ, RZ, UR18 ;  /* 0x00000012ff207e24 */ /* 0x000fe2000f8e00ff */
[----:B--2---:R-:W-:-:S13]  /*c700*/  @P0 R2UR UR4, R44 ;  /* 0x000000002c0402ca */ /* 0x004fda00000e0000 */
[----:B------:R-:W-:Y:S02]  /*c710*/  UIADD3 UR12, UP0, UP2, UR16, UR12, UR4 ;  /* 0x0000000c100c7290 */ /* 0x000fe4000fa1e004 */
[----:B------:R-:W-:Y:S01]  /*c720*/  USHF.R.S32.HI UR14, URZ, 0x1f, UR4 ;  /* 0x0000001f3f0e7899 */ /* 0x000fe20008011404 */
[----:B------:R-:W-:Y:S01]  /*c730*/  ULDC.64 UR16, c[0x0][0xba8] ;  /* 0x0002ea0000107ab9 */ /* 0x000fe20000000a00 */
[----:B------:R-:W-:Y:S02]  /*c740*/  @!UP1 ULDC UR16, c[0x0][0xb50] ;  /* 0x0002d40000109ab9 */ /* 0x000fe40000000800 */
[----:B------:R-:W-:Y:S01]  /*c750*/  UIADD3.X UR9, UR9, UR13, UR14, UP0, UP2 ;  /* 0x0000000d09097290 */ /* 0x000fe200087e440e */
[----:B------:R-:W-:Y:S01]  /*c760*/  IADD3 R28, P2, P3, R3, UR12, R28 ;  /* 0x0000000c031c7c10 */ /* 0x000fe2000fb5e01c */
[----:B------:R-:W-:Y:S01]  /*c770*/  @!UP1 ULDC UR17, c[0x0][0xb54] ;  /* 0x0002d50000119ab9 */ /* 0x000fe20000000800 */
[----:B------:R-:W-:Y:S01]  /*c780*/  ULDC.64 UR12, c[0x0][UR20+0x210] ;  /* 0x00008400140c7abb */ /* 0x000fe20008000a00 */
[----:B------:R-:W-:Y:S01]  /*c790*/  SHF.R.S32.HI R3, RZ, 0x1f, R33 ;  /* 0x0000001fff037819 */ /* 0x000fe20000011421 */
[----:B------:R-:W-:Y:S01]  /*c7a0*/  IMAD R30, R33, UR13, RZ ;  /* 0x0000000d211e7c24 */ /* 0x000fe2000f8e02ff */
[----:B------:R-:W-:-:S03]  /*c7b0*/  IADD3.X R29, R29, UR9, R32, P2, P3 ;  /* 0x000000091d1d7c10 */ /* 0x000fc600097e6420 */
[----:B------:R-:W-:Y:S02]  /*c7c0*/  IMAD R3, R3, UR12, R30 ;  /* 0x0000000c03037c24 */ /* 0x000fe4000f8e021e */
[----:B------:R-:W-:-:S04]  /*c7d0*/  IMAD.WIDE.U32 R28, R33, UR12, R28 ;  /* 0x0000000c211c7c25 */ /* 0x000fc8000f8e001c */
[----:B------:R-:W-:Y:S01]  /*c7e0*/  IMAD.IADD R3, R29, 0x1, R3 ;  /* 0x000000011d037824 */ /* 0x000fe200078e0203 */
[----:B------:R-:W-:-:S04]  /*c7f0*/  LEA R35, P2, R28, UR16, 0x2 ;  /* 0x000000101c237c11 */ /* 0x000fc8000f8410ff */
[----:B------:R-:W-:Y:S01]  /*c800*/  LEA.HI.X R36, R28, UR17, R3, 0x2, P2 ;  /* 0x000000111c247c11 */ /* 0x000fe200090f1403 */
[----:B------:R-:W-:Y:S08]  /*c810*/  @P4 BRA `(.L_x_165) ;  /* 0x0000000000104947 */ /* 0x000ff00003800000 */
[----:B------:R-:W-:Y:S05]  /*c820*/  @!P0 BRA `(.L_x_165) ;  /* 0x00000000000c8947 */ /* 0x000fea0003800000 */
[----:B------:R-:W2:Y:S04]  /*c830*/  LDG.E R28, desc[UR50][R52.64] ;  /* 0x00000032341c7981 */ /* 0x000ea8000c1e1900 */
[----:B-----5:R-:W2:Y:S02]  /*c840*/  LDG.E R31, desc[UR50][R52.64+0x4] ;  /* 0x00000432341f7981 */ /* 0x020ea4000c1e1900 */
[----:B--2---:R-:W-:-:S07]  /*c850*/  IMAD.IADD R31, R31, 0x1, -R28 ;  /* 0x000000011f1f7824 */ /* 0x004fce00078e0a1c */
.L_x_165:
[----:B------:R-:W2:Y:S01]  /*c860*/  LDL R3, [R1+0x34] ;  /* 0x0000340001037983 */ /* 0x000ea20000100800 */
[----:B------:R-:W-:Y:S01]  /*c870*/  IMAD.U32 R38, RZ, RZ, UR42 ;  /* 0x0000002aff267e24 */ /* 0x000fe2000f8e00ff */
[----:B------:R-:W-:Y:S02]  /*c880*/  LOP3.LUT P0, RZ, R237, 0x3, RZ, 0xc0, !PT ;  /* 0x00000003edff7812 */ /* 0x000fe4000780c0ff */
[----:B------:R-:W-:Y:S04]  /*c890*/  SHFL.IDX PT, R28, R35, RZ, 0x1c1f ;  /* 0x001c1fff231c7589 */ /* 0x000fe800000e0000 */
[----:B------:R-:W0:Y:S04]  /*c8a0*/  SHFL.IDX PT, R29, R36, RZ, 0x1c1f ;  /* 0x001c1fff241d7589 */ /* 0x000e2800000e0000 */
[----:B------:R-:W-:Y:S04]  /*c8b0*/  SHFL.IDX PT, R32, R35, 0x1, 0x1c1f ;  /* 0x003c1f0023207f89 */ /* 0x000fe800000e0000 */
[----:B------:R-:W1:Y:S01]  /*c8c0*/  SHFL.IDX PT, R33, R36, 0x1, 0x1c1f ;  /* 0x003c1f0024217f89 */ /* 0x000e6200000e0000 */
[----:B--2---:R-:W-:-:S02]  /*c8d0*/  IMAD R38, R38, 0x80, R3 ;  /* 0x0000008026267824 */ /* 0x004fc400078e0203 */
[----:B-----5:R-:W-:Y:S02]  /*c8e0*/  IMAD R3, R31, R130, RZ ;  /* 0x000000821f037224 */ /* 0x020fe400078e02ff */
[----:B------:R-:W-:-:S03]  /*c8f0*/  VIADD R30, R38, 0x8 ;  /* 0x00000008261e7836 */ /* 0x000fc60000000000 */
[-C--:B------:R-:W-:Y:S02]  /*c900*/  ISETP.GE.OR P2, PT, R38, R3.reuse, P0 ;  /* 0x000000032600720c */ /* 0x080fe40000746670 */
[----:B------:R-:W-:-:S11]  /*c910*/  ISETP.GE.OR P0, PT, R30, R3, P0 ;  /* 0x000000031e00720c */ /* 0x000fd60000706670 */
[----:B0-----:R0:W-:Y:S04]  /*c920*/  @!P2 ST.E desc[UR50][R28.64], R0 ;  /* 0x000000001c00a985 */ /* 0x0011e8000c101932 */
[----:B-1----:R0:W-:Y:S01]  /*c930*/  @!P0 ST.E desc[UR50][R32.64], R2 ;  /* 0x0000000220008985 */ /* 0x0021e2000c101932 */
[----:B------:R-:W-:-:S13]  /*c940*/  PLOP3.LUT P0, PT, PT, PT, UP1, 0x80, 0x0 ;  /* 0x000000000000781c */ /* 0x000fda0003f0f018 */
[----:B0-----:R-:W-:Y:S05]  /*c950*/  @P0 BRA `(.L_x_166) ;  /* 0x0000000c004c0947 */ /* 0x001fea0003800000 */
[----:B------:R-:W-:Y:S01]  /*c960*/  IMAD.SHL.U32 R67, R16, 0x8, RZ ;  /* 0x0000000810437824 */ /* 0x000fe200078e00ff */
[----:B------:R-:W0:Y:S01]  /*c970*/  @P1 LDC R21, c[0x0][0xbec] ;  /* 0x0002fb00ff151b82 */ /* 0x000e220000000800 */
[----:B------:R-:W-:Y:S01]  /*c980*/  IMAD.MOV.U32 R5, RZ, RZ, 0x2 ;  /* 0x00000002ff057424 */ /* 0x000fe200078e00ff */
[----:B------:R-:W-:Y:S01]  /*c990*/  ULDC.64 UR12, c[0x0][0xaa0] ;  /* 0x0002a800000c7ab9 */ /* 0x000fe20000000a00 */
[----:B------:R-:W-:-:S04]  /*c9a0*/  IMAD R4, R236, 0x40, R67 ;  /* 0x00000040ec047824 */ /* 0x000fc800078e0243 */
[----:B------:R-:W-:Y:S01]  /*c9b0*/  IMAD.WIDE R4, R4, R5, UR10 ;  /* 0x0000000a04047e25 */ /* 0x000fe2000f8e0205 */
[----:B------:R-:W1:Y:S02]  /*c9c0*/  @P1 LDC R63, c[0x0][0xbf0] ;  /* 0x0002fc00ff3f1b82 */ /* 0x000e640000000800 */
[C---:B------:R-:W-:Y:S01]  /*c9d0*/  IADD3 R33, P2, R4.reuse, 0x5000, RZ ;  /* 0x0000500004217810 */ /* 0x040fe20007f5e0ff */
[----:B------:R-:W-:Y:S01]  /*c9e0*/  UIMAD UR9, UR14, UR12, URZ ;  /* 0x0000000c0e0972a4 */ /* 0x000fe2000f8e023f */
[C---:B------:R-:W-:Y:S02]  /*c9f0*/  IADD3 R9, P4, R4.reuse, 0x1000, RZ ;  /* 0x0000100004097810 */ /* 0x040fe40007f9e0ff */
[----:B------:R-:W-:Y:S02]  /*ca00*/  LOP3.LUT R32, R33, 0x380, RZ, 0xc0, !PT ;  /* 0x0000038021207812 */ /* 0x000fe400078ec0ff */
[----:B------:R-:W-:Y:S01]  /*ca10*/  IADD3 R13, P3, R4, 0x2000, RZ ;  /* 0x00002000040d7810 */ /* 0x000fe20007f7e0ff */
[----:B------:R-:W-:Y:S01]  /*ca20*/  UIMAD.WIDE.U32 UR10, UR4, UR12, URZ ;  /* 0x0000000c040a72a5 */ /* 0x000fe2000f8e003f */
[----:B------:R-:W-:-:S02]  /*ca30*/  SHF.R.U64 R32, R32, 0x3, RZ ;  /* 0x0000000320207819 */ /* 0x000fc400000012ff */
[----:B------:R-:W-:Y:S01]  /*ca40*/  IADD3 R25, P6, R4, 0x3000, RZ ;  /* 0x0000300004197810 */ /* 0x000fe20007fde0ff */
[----:B------:R-:W-:Y:S01]  /*ca50*/  IMAD.U32 R61, RZ, RZ, UR42 ;  /* 0x0000002aff3d7e24 */ /* 0x000fe2000f8e00ff */
[----:B------:R-:W-:Y:S01]  /*ca60*/  LOP3.LUT R32, R32, R33, RZ, 0x3c, !PT ;  /* 0x0000002120207212 */ /* 0x000fe200078e3cff */
[--C-:B------:R-:W-:Y:S01]  /*ca70*/  IMAD.X R33, RZ, RZ, R5.reuse, P2 ;  /* 0x000000ffff217224 */ /* 0x100fe200010e0605 */
[C---:B------:R-:W-:Y:S02]  /*ca80*/  IADD3 R7, P2, R4.reuse, 0xb000, RZ ;  /* 0x0000b00004077810 */ /* 0x040fe40007f5e0ff */
[----:B------:R-:W-:Y:S01]  /*ca90*/  IADD3 R29, P5, R4, 0x4000, RZ ;  /* 0x00004000041d7810 */ /* 0x000fe20007fbe0ff */
[----:B------:R-:W-:Y:S01]  /*caa0*/  ULDC.64 UR14, c[0x0][0xaf0] ;  /* 0x0002bc00000e7ab9 */ /* 0x000fe20000000a00 */
[----:B------:R-:W-:Y:S01]  /*cab0*/  LOP3.LUT R0, R7, 0x380, RZ, 0xc0, !PT ;  /* 0x0000038007007812 */ /* 0x000fe200078ec0ff */
[----:B------:R-:W-:Y:S01]  /*cac0*/  UIMAD UR9, UR4, UR13, UR9 ;  /* 0x0000000d040972a4 */ /* 0x000fe2000f8e0209 */
[----:B------:R-:W-:Y:S01]  /*cad0*/  LOP3.LUT R8, R9, 0x380, RZ, 0xc0, !PT ;  /* 0x0000038009087812 */ /* 0x000fe200078ec0ff */
[----:B------:R-:W-:Y:S01]  /*cae0*/  IMAD.X R57, RZ, RZ, R5, P2 ;  /* 0x000000ffff397224 */ /* 0x000fe200010e0605 */
[----:B------:R-:W-:Y:S01]  /*caf0*/  SHF.R.U64 R0, R0, 0x3, RZ ;  /* 0x0000000300007819 */ /* 0x000fe200000012ff */
[----:B------:R-:W5:Y:S01]  /*cb00*/  LD.E.128 R32, desc[UR50][R32.64] ;  /* 0x0000003220207980 */ /* 0x000f62000c101d00 */
[----:B------:R-:W-:Y:S01]  /*cb10*/  LOP3.LUT R12, R13, 0x380, RZ, 0xc0, !PT ;  /* 0x000003800d0c7812 */ /* 0x000fe200078ec0ff */
[----:B------:R-:W-:Y:S01]  /*cb20*/  ULDC.64 UR12, c[0x0][0xae8] ;  /* 0x0002ba00000c7ab9 */ /* 0x000fe20000000a00 */
[----:B------:R-:W-:-:S02]  /*cb30*/  LOP3.LUT R24, R25, 0x380, RZ, 0xc0, !PT ;  /* 0x0000038019187812 */ /* 0x000fc400078ec0ff */
[----:B------:R-:W-:Y:S02]  /*cb40*/  LOP3.LUT R28, R29, 0x380, RZ, 0xc0, !PT ;  /* 0x000003801d1c7812 */ /* 0x000fe400078ec0ff */
[----:B------:R-:W-:Y:S01]  /*cb50*/  LOP3.LUT R56, R0, R7, RZ, 0x3c, !PT ;  /* 0x0000000700387212 */ /* 0x000fe200078e3cff */
[----:B------:R-:W-:Y:S01]  /*cb60*/  IMAD R0, R16, 0x20, R236 ;  /* 0x0000002010007824 */ /* 0x000fe200078e02ec */
[----:B------:R-:W-:Y:S01]  /*cb70*/  SHF.R.U64 R8, R8, 0x3, RZ ;  /* 0x0000000308087819 */ /* 0x000fe200000012ff */
[----:B------:R-:W-:Y:S01]  /*cb80*/  UIADD3 UR11, UR11, UR9, URZ ;  /* 0x000000090b0b7290 */ /* 0x000fe2000fffe03f */
[----:B------:R-:W-:Y:S02]  /*cb90*/  SHF.R.U64 R12, R12, 0x3, RZ ;  /* 0x000000030c0c7819 */ /* 0x000fe400000012ff */
[----:B------:R-:W-:Y:S02]  /*cba0*/  SHF.R.U64 R24, R24, 0x3, RZ ;  /* 0x0000000318187819 */ /* 0x000fe400000012ff */
[----:B------:R-:W-:Y:S01]  /*cbb0*/  SHF.R.U64 R28, R28, 0x3, RZ ;  /* 0x000000031c1c7819 */ /* 0x000fe200000012ff */
[----:B------:R-:W-:Y:S01]  /*cbc0*/  IMAD R2, R61, 0x80, R0 ;  /* 0x000000803d027824 */ /* 0x000fe200078e0200 */
[----:B------:R-:W-:Y:S01]  /*cbd0*/  USHF.R.S32.HI UR4, URZ, 0x1f, UR36 ;  /* 0x0000001f3f047899 */ /* 0x000fe20008011424 */
[----:B------:R-:W-:Y:S01]  /*cbe0*/  LOP3.LUT R8, R8, R9, RZ, 0x3c, !PT ;  /* 0x0000000908087212 */ /* 0x000fe200078e3cff */
[----:B------:R-:W-:Y:S01]  /*cbf0*/  UIMAD.WIDE.U32 UR10, UR39, UR12, UR10 ;  /* 0x0000000c270a72a5 */ /* 0x000fe2000f8e000a */
[----:B------:R-:W-:Y:S01]  /*cc00*/  LOP3.LUT R12, R12, R13, RZ, 0x3c, !PT ;  /* 0x0000000d0c0c7212 */ /* 0x000fe200078e3cff */
[--C-:B------:R-:W-:Y:S01]  /*cc10*/  IMAD.X R9, RZ, RZ, R5.reuse, P4 ;  /* 0x000000ffff097224 */ /* 0x100fe200020e0605 */
[----:B------:R-:W-:Y:S01]  /*cc20*/  LOP3.LUT R24, R24, R25, RZ, 0x3c, !PT ;  /* 0x0000001918187212 */ /* 0x000fe200078e3cff */
[--C-:B------:R-:W-:Y:S01]  /*cc30*/  IMAD.X R13, RZ, RZ, R5.reuse, P3 ;  /* 0x000000ffff0d7224 */ /* 0x100fe200018e0605 */
[----:B------:R-:W-:Y:S01]  /*cc40*/  LOP3.LUT R28, R28, R29, RZ, 0x3c, !PT ;  /* 0x0000001d1c1c7212 */ /* 0x000fe200078e3cff */
[--C-:B------:R-:W-:Y:S01]  /*cc50*/  IMAD.X R25, RZ, RZ, R5.reuse, P6 ;  /* 0x000000ffff197224 */ /* 0x100fe200030e0605 */
[C---:B------:R-:W-:Y:S01]  /*cc60*/  IADD3 R37, P0, R4.reuse, 0x6000, RZ ;  /* 0x0000600004257810 */ /* 0x040fe20007f1e0ff */
[----:B------:R-:W-:Y:S01]  /*cc70*/  IMAD.X R29, RZ, RZ, R5, P5 ;  /* 0x000000ffff1d7224 */ /* 0x000fe200028e0605 */
[----:B------:R-:W-:Y:S01]  /*cc80*/  IADD3 R41, P4, R4, 0x7000, RZ ;  /* 0x0000700004297810 */ /* 0x000fe20007f9e0ff */
[----:B0-----:R-:W-:Y:S01]  /*cc90*/  @P1 IMAD.HI.U32 R0, R2, R21, RZ ;  /* 0x0000001502001227 */ /* 0x001fe200078e00ff */
[C---:B------:R-:W-:Y:S01]  /*cca0*/  IADD3 R45, P3, R4.reuse, 0x8000, RZ ;  /* 0x00008000042d7810 */ /* 0x040fe20007f7e0ff */
[----:B------:R-:W-:Y:S01]  /*ccb0*/  UIMAD UR4, UR4, UR14, URZ ;  /* 0x0000000e040472a4 */ /* 0x000fe2000f8e023f */
[C---:B------:R-:W-:Y:S01]  /*ccc0*/  IADD3 R49, P6, R4.reuse, 0x9000, RZ ;  /* 0x0000900004317810 */ /* 0x040fe20007fde0ff */
[----:B------:R-:W-:Y:S01]  /*ccd0*/  UIMAD UR11, UR39, UR13, UR11 ;  /* 0x0000000d270b72a4 */ /* 0x000fe2000f8e020b */
[----:B------:R-:W-:Y:S01]  /*cce0*/  IADD3 R53, P5, R4, 0xa000, RZ ;  /* 0x0000a00004357810 */ /* 0x000fe20007fbe0ff */
[----:B------:R-:W-:Y:S01]  /*ccf0*/  IMAD.MOV.U32 R61, RZ, RZ, R2 ;  /* 0x000000ffff3d7224 */ /* 0x000fe200078e0002 */
[----:B------:R-:W-:Y:S01]  /*cd00*/  LOP3.LUT R36, R37, 0x380, RZ, 0xc0, !PT ;  /* 0x0000038025247812 */ /* 0x000fe200078ec0ff */
[----:B------:R-:W-:Y:S01]  /*cd10*/  UIMAD UR4, UR36, UR15, UR4 ;  /* 0x0000000f240472a4 */ /* 0x000fe2000f8e0204 */
[----:B------:R-:W-:Y:S01]  /*cd20*/  LOP3.LUT R40, R41, 0x380, RZ, 0xc0, !PT ;  /* 0x0000038029287812 */ /* 0x000fe200078ec0ff */
[----:B------:R-:W5:Y:S01]  /*cd30*/  LD.E.128 R12, desc[UR50][R12.64] ;  /* 0x000000320c0c7980 */ /* 0x000f62000c101d00 */
[----:B------:R-:W-:-:S02]  /*cd40*/  LOP3.LUT R44, R45, 0x380, RZ, 0xc0, !PT ;  /* 0x000003802d2c7812 */ /* 0x000fc400078ec0ff */
[----:B------:R-:W-:Y:S01]  /*cd50*/  LOP3.LUT R48, R49, 0x380, RZ, 0xc0, !PT ;  /* 0x0000038031307812 */ /* 0x000fe200078ec0ff */
[----:B------:R-:W5:Y:S01]  /*cd60*/  LD.E.128 R24, desc[UR50][R24.64] ;  /* 0x0000003218187980 */ /* 0x000f62000c101d00 */
[----:B------:R-:W-:Y:S01]  /*cd70*/  LOP3.LUT R52, R53, 0x380, RZ, 0xc0, !PT ;  /* 0x0000038035347812 */ /* 0x000fe200078ec0ff */
[----:B------:R-:W-:Y:S01]  /*cd80*/  UIMAD.WIDE.U32 UR36, UR36, UR14, UR10 ;  /* 0x0000000e242472a5 */ /* 0x000fe2000f8e000a */
[----:B------:R-:W-:Y:S01]  /*cd90*/  LOP3.LUT R11, R4, 0x380, RZ, 0xc0, !PT ;  /* 0x00000380040b7812 */ /* 0x000fe200078ec0ff */
[----:B------:R-:W5:Y:S01]  /*cda0*/  LD.E.128 R28, desc[UR50][R28.64] ;  /* 0x000000321c1c7980 */ /* 0x000f62000c101d00 */
[----:B-1----:R-:W-:Y:S02]  /*cdb0*/  @P1 SHF.R.U32.HI R61, RZ, R63, R0 ;  /* 0x0000003fff3d1219 */ /* 0x002fe40000011600 */
[----:B------:R-:W-:Y:S01]  /*cdc0*/  SHF.R.U64 R36, R36, 0x3, RZ ;  /* 0x0000000324247819 */ /* 0x000fe200000012ff */
[----:B------:R-:W5:Y:S01]  /*cdd0*/  LD.E.128 R56, desc[UR50][R56.64] ;  /* 0x0000003238387980 */ /* 0x000f62000c101d00 */
[----:B------:R-:W-:-:S02]  /*cde0*/  SHF.R.U64 R40, R40, 0x3, RZ ;  /* 0x0000000328287819 */ /* 0x000fc400000012ff */
[----:B------:R-:W-:Y:S02]  /*cdf0*/  SHF.R.U64 R44, R44, 0x3, RZ ;  /* 0x000000032c2c7819 */ /* 0x000fe400000012ff */
[----:B------:R-:W-:Y:S02]  /*ce00*/  SHF.R.U64 R48, R48, 0x3, RZ ;  /* 0x0000000330307819 */ /* 0x000fe400000012ff */
[----:B------:R-:W-:Y:S01]  /*ce10*/  SHF.R.U64 R52, R52, 0x3, RZ ;  /* 0x0000000334347819 */ /* 0x000fe200000012ff */
[----:B------:R-:W-:Y:S01]  /*ce20*/  UIADD3 UR4, UR37, UR4, URZ ;  /* 0x0000000425047290 */ /* 0x000fe2000fffe03f */
[----:B------:R-:W-:Y:S01]  /*ce30*/  SHF.R.U64 R11, R11, 0x3, RZ ;  /* 0x000000030b0b7819 */ /* 0x000fe200000012ff */
[--C-:B------:R-:W-:Y:S01]  /*ce40*/  IMAD.MOV R63, RZ, RZ, -R61.reuse ;  /* 0x000000ffff3f7224 */ /* 0x100fe200078e0a3d */
[----:B------:R-:W-:Y:S01]  /*ce50*/  SHF.R.S32.HI R0, RZ, 0x1f, R61 ;  /* 0x0000001fff007819 */ /* 0x000fe2000001143d */
[----:B------:R-:W-:Y:S01]  /*ce60*/  ULDC.64 UR10, c[0x0][0xae0] ;  /* 0x0002b800000a7ab9 */ /* 0x000fe20000000a00 */
[----:B------:R-:W-:Y:S01]  /*ce70*/  LOP3.LUT R36, R36, R37, RZ, 0x3c, !PT ;  /* 0x0000002524247212 */ /* 0x000fe200078e3cff */
[--C-:B------:R-:W-:Y:S01]  /*ce80*/  IMAD.X R37, RZ, RZ, R5.reuse, P0 ;  /* 0x000000ffff257224 */ /* 0x100fe200000e0605 */
[----:B------:R-:W-:Y:S01]  /*ce90*/  LOP3.LUT R40, R40, R41, RZ, 0x3c, !PT ;  /* 0x0000002928287212 */ /* 0x000fe200078e3cff */
[--C-:B------:R-:W-:Y:S01]  /*cea0*/  IMAD.X R41, RZ, RZ, R5.reuse, P4 ;  /* 0x000000ffff297224 */ /* 0x100fe200020e0605 */
[----:B------:R-:W-:Y:S01]  /*ceb0*/  LOP3.LUT R44, R44, R45, RZ, 0x3c, !PT ;  /* 0x0000002d2c2c7212 */ /* 0x000fe200078e3cff */
[--C-:B------:R-:W-:Y:S01]  /*cec0*/  IMAD.X R45, RZ, RZ, R5.reuse, P3 ;  /* 0x000000ffff2d7224 */ /* 0x100fe200018e0605 */
[----:B------:R-:W-:Y:S01]  /*ced0*/  LOP3.LUT R48, R48, R49, RZ, 0x3c, !PT ;  /* 0x0000003130307212 */ /* 0x000fe200078e3cff */
[--C-:B------:R-:W-:Y:S01]  /*cee0*/  IMAD.X R49, RZ, RZ, R5.reuse, P6 ;  /* 0x000000ffff317224 */ /* 0x100fe200030e0605 */
[----:B------:R-:W-:Y:S01]  /*cef0*/  LOP3.LUT R52, R52, R53, RZ, 0x3c, !PT ;  /* 0x0000003534347212 */ /* 0x000fe200078e3cff */
[----:B------:R-:W-:Y:S01]  /*cf00*/  IMAD.X R53, RZ, RZ, R5, P5 ;  /* 0x000000ffff357224 */ /* 0x000fe200028e0605 */
[----:B------:R-:W-:Y:S01]  /*cf10*/  LOP3.LUT R4, R11, R4, RZ, 0x3c, !PT ;  /* 0x000000040b047212 */ /* 0x000fe200078e3cff */
[----:B------:R-:W-:Y:S01]  /*cf20*/  IMAD R0, R0, UR10, RZ ;  /* 0x0000000a00007c24 */ /* 0x000fe2000f8e02ff */
[----:B------:R-:W5:Y:S01]  /*cf30*/  LD.E.128 R8, desc[UR50][R8.64] ;  /* 0x0000003208087980 */ /* 0x000f62000c101d00 */
[----:B------:R-:W-:-:S02]  /*cf40*/  IMAD R63, R130, R63, R2 ;  /* 0x0000003f823f7224 */ /* 0x000fc400078e0202 */
[----:B------:R-:W-:Y:S01]  /*cf50*/  IMAD.U32 R21, RZ, RZ, UR37 ;  /* 0x00000025ff157e24 */ /* 0x000fe2000f8e00ff */
[----:B------:R-:W5:Y:S01]  /*cf60*/  LD.E.128 R4, desc[UR50][R4.64] ;  /* 0x0000003204047980 */ /* 0x000f62000c101d00 */
[----:B------:R-:W-:Y:S02]  /*cf70*/  IMAD.U32 R20, RZ, RZ, UR36 ;  /* 0x00000024ff147e24 */ /* 0x000fe4000f8e00ff */
[----:B------:R-:W-:Y:S01]  /*cf80*/  IMAD.U32 R21, RZ, RZ, UR4 ;  /* 0x00000004ff157e24 */ /* 0x000fe2000f8e00ff */
[----:B------:R-:W5:Y:S01]  /*cf90*/  LD.E.128 R36, desc[UR50][R36.64] ;  /* 0x0000003224247980 */ /* 0x000f62000c101d00 */
[C---:B------:R-:W-:Y:S01]  /*cfa0*/  IMAD R65, R61.reuse, UR11, R0 ;  /* 0x0000000b3d417c24 */ /* 0x040fe2000f8e0200 */
[----:B------:R-:W-:Y:S01]  /*cfb0*/  SHF.R.S32.HI R0, RZ, 0x1f, R63 ;  /* 0x0000001fff007819 */ /* 0x000fe2000001143f */
[----:B------:R-:W-:Y:S01]  /*cfc0*/  IMAD.WIDE.U32 R20, R61, UR10, R20 ;  /* 0x0000000a3d147c25 */ /* 0x000fe2000f8e0014 */
[----:B------:R-:W5:Y:S01]  /*cfd0*/  LD.E.128 R40, desc[UR50][R40.64] ;  /* 0x0000003228287980 */ /* 0x000f62000c101d00 */
[----:B------:R-:W-:-:S03]  /*cfe0*/  ULDC.64 UR10, c[0x0][0xad8] ;  /* 0x0002b600000a7ab9 */ /* 0x000fc60000000a00 */
[----:B------:R-:W5:Y:S01]  /*cff0*/  LD.E.128 R44, desc[UR50][R44.64] ;  /* 0x000000322c2c7980 */ /* 0x000f62000c101d00 */
[----:B------:R-:W-:-:S03]  /*d000*/  IMAD.U32 R61, RZ, RZ, UR42 ;  /* 0x0000002aff3d7e24 */ /* 0x000fc6000f8e00ff */
[----:B------:R-:W5:Y:S04]  /*d010*/  LD.E.128 R48, desc[UR50][R48.64] ;  /* 0x0000003230307980 */ /* 0x000f68000c101d00 */
[----:B------:R-:W5:Y:S01]  /*d020*/  LD.E.128 R52, desc[UR50][R52.64] ;  /* 0x0000003234347980 */ /* 0x000f62000c101d00 */
[----:B------:R-:W-:Y:S01]  /*d030*/  @!PT LDS RZ, [RZ] ;  /* 0x00000000fffff984 */ /* 0x000fe20000000800 */
[----:B------:R-:W-:Y:S01]  /*d040*/  @!PT LDS RZ, [RZ] ;  /* 0x00000000fffff984 */ /* 0x000fe20000000800 */
[----:B------:R-:W-:Y:S01]  /*d050*/  @!PT LDS RZ, [RZ] ;  /* 0x00000000fffff984 */ /* 0x000fe20000000800 */
[----:B------:R-:W-:Y:S01]  /*d060*/  @!PT LDS RZ, [RZ] ;  /* 0x00000000fffff984 */ /* 0x000fe20000000800 */
[----:B------:R0:W-:Y:S06]  /*d070*/  MEMBAR.ALL.CTA ;  /* 0x0000000000007992 */ /* 0x0001ec0000008000 */
[----:B0-----:R-:W0:Y:S01]  /*d080*/  FENCE.VIEW.ASYNC.S ;  /* 0x00000000000073c6 */ /* 0x001e220000000000 */
[----:B------:R-:W-:-:S02]  /*d090*/  IMAD R2, R0, UR10, RZ ;  /* 0x0000000a00027c24 */ /* 0x000fc4000f8e02ff */
[----:B------:R-:W-:Y:S02]  /*d0a0*/  IMAD R66, R61, 0x80, R236 ;  /* 0x000000803d427824 */ /* 0x000fe400078e02ec */
[----:B------:R-:W-:Y:S02]  /*d0b0*/  IMAD.IADD R21, R21, 0x1, R65 ;  /* 0x0000000115157824 */ /* 0x000fe400078e0241 */
[C---:B------:R-:W-:Y:S02]  /*d0c0*/  IMAD R61, R63.reuse, UR11, R2 ;  /* 0x0000000b3f3d7c24 */ /* 0x040fe4000f8e0202 */
[C---:B------:R-:W-:Y:S01]  /*d0d0*/  VIADD R2, R66.reuse, 0x40 ;  /* 0x0000004042027836 */ /* 0x040fe20000000000 */
[----:B------:R-:W-:Y:S01]  /*d0e0*/  UIADD3 UR8, UR8, 0x33420, URZ ;  /* 0x0003342008087890 */ /* 0x000fe2000fffe03f */
[----:B------:R-:W-:Y:S01]  /*d0f0*/  IMAD.WIDE.U32 R20, R63, UR10, R20 ;  /* 0x0000000a3f147c25 */ /* 0x000fe2000f8e0014 */
[-C--:B------:R-:W-:Y:S01]  /*d100*/  ISETP.GE.AND P2, PT, R66, R3.reuse, PT ;  /* 0x000000034200720c */ /* 0x080fe20003f46270 */
[----:B------:R-:W-:Y:S01]  /*d110*/  ULDC.64 UR10, c[0x0][0xa80] ;  /* 0x0002a000000a7ab9 */ /* 0x000fe20000000a00 */
[----:B------:R-:W-:Y:S01]  /*d120*/  ISETP.GE.AND P1, PT, R2, R3, PT ;  /* 0x000000030200720c */ /* 0x000fe20003f26270 */
[----:B------:R-:W-:Y:S01]  /*d130*/  IMAD.IADD R21, R21, 0x1, R61 ;  /* 0x0000000115157824 */ /* 0x000fe200078e023d */
[----:B------:R-:W-:Y:S01]  /*d140*/  UPRMT UR8, URZ, 0x654, UR8 ;  /* 0x000006543f087896 */ /* 0x000fe20008000008 */
[----:B------:R-:W-:Y:S01]  /*d150*/  LEA R2, P3, R20, UR10, 0x1 ;  /* 0x0000000a14027c11 */ /* 0x000fe2000f8608ff */
[----:B------:R-:W-:-:S03]  /*d160*/  VIADD R0, R66, 0x20 ;  /* 0x0000002042007836 */ /* 0x000fc60000000000 */
[----:B------:R-:W-:Y:S01]  /*d170*/  LEA.HI.X R64, R20, UR11, R21, 0x1, P3 ;  /* 0x0000000b14407c11 */ /* 0x000fe200098f0c15 */
[C---:B------:R-:W-:Y:S01]  /*d180*/  VIADD R69, R67.reuse, 0x40 ;  /* 0x0000004043457836 */ /* 0x040fe20000000000 */
[----:B------:R-:W-:Y:S01]  /*d190*/  ISETP.GE.AND P0, PT, R0, R3, PT ;  /* 0x000000030000720c */ /* 0x000fe20003f06270 */
[----:B------:R-:W-:Y:S01]  /*d1a0*/  VIADD R71, R67, 0x80 ;  /* 0x0000008043477836 */ /* 0x000fe20000000000 */
[----:B0-----:R-:W-:Y:S01]  /*d1b0*/  SYNCS.ARRIVE.TRANS64.RED.A1T0 RZ, [UR8], RZ ;  /* 0x000000ffffff79a7 */ /* 0x001fe20008100408 */
[----:B------:R0:W1:Y:S01]  /*d1c0*/  SHFL.IDX PT, R62, R2, RZ, 0x181f ;  /* 0x00181fff023e7589 */ /* 0x00006200000e0000 */
[----:B------:R-:W-:Y:S03]  /*d1d0*/  BSSY B1, `(.L_x_167) ;  /* 0x0000013000017945 */ /* 0x000fe60003800000 */
[----:B------:R0:W2:Y:S01]  /*d1e0*/  SHFL.IDX PT, R0, R64, RZ, 0x181f ;  /* 0x00181fff40007589 */ /* 0x0000a200000e0000 */
[----:B------:R-:W-:-:S02]  /*d1f0*/  SHF.R.S32.HI R65, RZ, 0x1f, R67 ;  /* 0x0000001fff417819 */ /* 0x000fc40000011443 */
[----:B------:R-:W-:Y:S02]  /*d200*/  SHF.R.S32.HI R68, RZ, 0x1f, R69 ;  /* 0x0000001fff447819 */ /* 0x000fe40000011445 */
[----:B------:R-:W-:Y:S01]  /*d210*/  SHF.R.S32.HI R70, RZ, 0x1f, R71 ;  /* 0x0000001fff467819 */ /* 0x000fe20000011447 */
[----:B------:R-:W-:Y:S06]  /*d220*/  @P2 BRA `(.L_x_168) ;  /* 0x0000000000342947 */ /* 0x000fec0003800000 */
[----:B------:R-:W-:Y:S02]  /*d230*/  ULDC UR4, c[0x0][0xac8] ;  /* 0x0002b20000047ab9 */ /* 0x000fe40000000800 */
[----:B------:R-:W-:Y:S02]  /*d240*/  ISETP.GE.AND P4, PT, R67, UR4, PT ;  /* 0x0000000443007c0c */ /* 0x000fe4000bf86270 */
[----:B------:R-:W-:Y:S02]  /*d250*/  ISETP.GE.AND P3, PT, R69, UR4, PT ;  /* 0x0000000445007c0c */ /* 0x000fe4000bf66270 */
[----:B------:R-:W-:-:S09]  /*d260*/  ISETP.GE.AND P2, PT, R71, UR4, PT ;  /* 0x0000000447007c0c */ /* 0x000fd2000bf46270 */
[-C--:B-1----:R-:W-:Y:S02]  /*d270*/  @!P4 LEA R20, P6, R67, R62.reuse, 0x1 ;  /* 0x0000003e4314c211 */ /* 0x082fe400078c08ff */
[----:B------:R-:W-:Y:S02]  /*d280*/  @!P3 LEA R60, P5, R69, R62, 0x1 ;  /* 0x0000003e453cb211 */ /* 0x000fe400078a08ff */
[----:B--2---:R-:W-:Y:S02]  /*d290*/  @!P4 LEA.HI.X R21, R67, R0, R65, 0x1, P6 ;  /* 0x000000004315c211 */ /* 0x004fe400030f0c41 */
[----:B------:R-:W-:Y:S02]  /*d2a0*/  @!P2 LEA R62, P6, R71, R62, 0x1 ;  /* 0x0000003e473ea211 */ /* 0x000fe400078c08ff */
[-C--:B------:R-:W-:Y:S01]  /*d2b0*/  @!P3 LEA.HI.X R61, R69, R0.reuse, R68, 0x1, P5 ;  /* 0x00000000453db211 */ /* 0x080fe200028f0c44 */
[----:B-----5:R3:W-:Y:S01]  /*d2c0*/  @!P4 ST.E.128 desc[UR50][R20.64], R4 ;  /* 0x000000041400c985 */ /* 0x0207e2000c101d32 */
[----:B------:R-:W-:-:S03]  /*d2d0*/  @!P2 LEA.HI.X R63, R71, R0, R70, 0x1, P6 ;  /* 0x00000000473fa211 */ /* 0x000fc600030f0c46 */
[----:B------:R3:W-:Y:S04]  /*d2e0*/  @!P3 ST.E.128 desc[UR50][R60.64], R28 ;  /* 0x0000001c3c00b985 */ /* 0x0007e8000c101d32 */
[----:B------:R3:W-:Y:S02]  /*d2f0*/  @!P2 ST.E.128 desc[UR50][R62.64], R44 ;  /* 0x0000002c3e00a985 */ /* 0x0007e4000c101d32 */
.L_x_168:
[----:B------:R-:W-:Y:S05]  /*d300*/  BSYNC B1 ;  /* 0x0000000000017941 */ /* 0x000fea0003800000 */
.L_x_167:
[----:B--2---:R2:W4:Y:S01]  /*d310*/  SHFL.IDX PT, R0, R64, 0x1, 0x181f ;  /* 0x00381f0040007f89 */ /* 0x00452200000e0000 */
[----:B------:R-:W-:Y:S03]  /*d320*/  BSSY B1, `(.L_x_169) ;  /* 0x0000010000017945 */ /* 0x000fe60003800000 */
[----:B---3--:R2:W3:Y:S01]  /*d330*/  SHFL.IDX PT, R20, R2, 0x1, 0x181f ;  /* 0x00381f0002147f89 */ /* 0x0084e200000e0000 */
[----:B------:R-:W-:Y:S05]  /*d340*/  @P0 BRA `(.L_x_170) ;  /* 0x0000000000340947 */ /* 0x000fea0003800000 */
[----:B------:R-:W-:Y:S02]  /*d350*/  ULDC UR4, c[0x0][0xac8] ;  /* 0x0002b20000047ab9 */ /* 0x000fe40000000800 */
[----:B------:R-:W-:Y:S02]  /*d360*/  ISETP.GE.AND P4, PT, R67, UR4, PT ;  /* 0x0000000443007c0c */ /* 0x000fe4000bf86270 */
[----:B------:R-:W-:Y:S02]  /*d370*/  ISETP.GE.AND P5, PT, R69, UR4, PT ;  /* 0x0000000445007c0c */ /* 0x000fe4000bfa6270 */
[----:B------:R-:W-:-:S09]  /*d380*/  ISETP.GE.AND P6, PT, R71, UR4, PT ;  /* 0x0000000447007c0c */ /* 0x000fd2000bfc6270 */
[-C--:B---3-5:R-:W-:Y:S02]  /*d390*/  @!P4 LEA R4, P0, R67, R20.reuse, 0x1 ;  /* 0x000000144304c211 */ /* 0x0a8fe400078008ff */
[-C--:B------:R-:W-:Y:S02]  /*d3a0*/  @!P5 LEA R6, P2, R69, R20.reuse, 0x1 ;  /* 0x000000144506d211 */ /* 0x080fe400078408ff */
[----:B------:R-:W-:Y:S02]  /*d3b0*/  @!P6 LEA R20, P3, R71, R20, 0x1 ;  /* 0x000000144714e211 */ /* 0x000fe400078608ff */
[-C--:B----4-:R-:W-:Y:S02]  /*d3c0*/  @!P4 LEA.HI.X R5, R67, R0.reuse, R65, 0x1, P0 ;  /* 0x000000004305c211 */ /* 0x090fe400000f0c41 */
[-C--:B------:R-:W-:Y:S02]  /*d3d0*/  @!P5 LEA.HI.X R7, R69, R0.reuse, R68, 0x1, P2 ;  /* 0x000000004507d211 */ /* 0x080fe400010f0c44 */
[----:B------:R-:W-:Y:S01]  /*d3e0*/  @!P6 LEA.HI.X R21, R71, R0, R70, 0x1, P3 ;  /* 0x000000004715e211 */ /* 0x000fe200018f0c46 */
[----:B------:R3:W-:Y:S04]  /*d3f0*/  @!P4 ST.E.128 desc[UR50][R4.64], R8 ;  /* 0x000000080400c985 */ /* 0x0007e8000c101d32 */
[----:B------:R3:W-:Y:S04]  /*d400*/  @!P5 ST.E.128 desc[UR50][R6.64], R32 ;  /* 0x000000200600d985 */ /* 0x0007e8000c101d32 */
[----:B------:R3:W-:Y:S02]  /*d410*/  @!P6 ST.E.128 desc[UR50][R20.64], R48 ;  /* 0x000000301400e985 */ /* 0x0007e4000c101d32 */
.L_x_170:
[----:B------:R-:W-:Y:S05]  /*d420*/  BSYNC B1 ;  /* 0x0000000000017941 */ /* 0x000fea0003800000 */
.L_x_169:
[----:B----4-:R4:W0:Y:S01]  /*d430*/  SHFL.IDX PT, R0, R64, 0x2, 0x181f ;  /* 0x00581f0040007f89 */ /* 0x01082200000e0000 */
[----:B------:R-:W-:Y:S03]  /*d440*/  BSSY B1, `(.L_x_171) ;  /* 0x0000010000017945 */ /* 0x000fe60003800000 */
[----:B---3-5:R4:W3:Y:S01]  /*d450*/  SHFL.IDX PT, R8, R2, 0x2, 0x181f ;  /* 0x00581f0002087f89 */ /* 0x0288e200000e0000 */
[----:B------:R-:W-:Y:S05]  /*d460*/  @P1 BRA `(.L_x_172) ;  /* 0x0000000000341947 */ /* 0x000fea0003800000 */
[----:B------:R-:W-:Y:S02]  /*d470*/  ULDC UR4, c[0x0][0xac8] ;  /* 0x0002b20000047ab9 */ /* 0x000fe40000000800 */
[----:B------:R-:W-:Y:S02]  /*d480*/  ISETP.GE.AND P3, PT, R67, UR4, PT ;  /* 0x0000000443007c0c */ /* 0x000fe4000bf66270 */
[----:B------:R-:W-:Y:S02]  /*d490*/  ISETP.GE.AND P4, PT, R69, UR4, PT ;  /* 0x0000000445007c0c */ /* 0x000fe4000bf86270 */
[----:B------:R-:W-:-:S09]  /*d4a0*/  ISETP.GE.AND P5, PT, R71, UR4, PT ;  /* 0x0000000447007c0c */ /* 0x000fd2000bfa6270 */
[-C--:B---3--:R-:W-:Y:S02]  /*d4b0*/  @!P3 LEA R4, P0, R67, R8.reuse, 0x1 ;  /* 0x000000084304b211 */ /* 0x088fe400078008ff */
[-C--:B------:R-:W-:Y:S02]  /*d4c0*/  @!P4 LEA R6, P1, R69, R8.reuse, 0x1 ;  /* 0x000000084506c211 */ /* 0x080fe400078208ff */
[----:B------:R-:W-:Y:S02]  /*d4d0*/  @!P5 LEA R8, P2, R71, R8, 0x1 ;  /* 0x000000084708d211 */ /* 0x000fe400078408ff */
[-C--:B0-----:R-:W-:Y:S02]  /*d4e0*/  @!P3 LEA.HI.X R5, R67, R0.reuse, R65, 0x1, P0 ;  /* 0x000000004305b211 */ /* 0x081fe400000f0c41 */
[-C--:B------:R-:W-:Y:S02]  /*d4f0*/  @!P4 LEA.HI.X R7, R69, R0.reuse, R68, 0x1, P1 ;  /* 0x000000004507c211 */ /* 0x080fe400008f0c44 */
[----:B------:R-:W-:Y:S01]  /*d500*/  @!P5 LEA.HI.X R9, R71, R0, R70, 0x1, P2 ;  /* 0x000000004709d211 */ /* 0x000fe200010f0c46 */
[----:B------:R0:W-:Y:S04]  /*d510*/  @!P3 ST.E.128 desc[UR50][R4.64], R12 ;  /* 0x0000000c0400b985 */ /* 0x0001e8000c101d32 */
[----:B------:R0:W-:Y:S04]  /*d520*/  @!P4 ST.E.128 desc[UR50][R6.64], R36 ;  /* 0x000000240600c985 */ /* 0x0001e8000c101d32 */
[----:B------:R0:W-:Y:S02]  /*d530*/  @!P5 ST.E.128 desc[UR50][R8.64], R52 ;  /* 0x000000340800d985 */ /* 0x0001e4000c101d32 */
.L_x_172:
[----:B------:R-:W-:Y:S05]  /*d540*/  BSYNC B1 ;  /* 0x0000000000017941 */ /* 0x000fea0003800000 */
.L_x_171:
[----:B0-----:R-:W-:Y:S01]  /*d550*/  VIADD R0, R66, 0x60 ;  /* 0x0000006042007836 */ /* 0x001fe20000000000 */
[----:B--2-4-:R-:W0:Y:S04]  /*d560*/  SHFL.IDX PT, R64, R64, 0x3, 0x181f ;  /* 0x00781f0040407f89 */ /* 0x014e2800000e0000 */
[----:B------:R-:W-:Y:S01]  /*d570*/  ISETP.GE.AND P0, PT, R0, R3, PT ;  /* 0x000000030000720c */ /* 0x000fe20003f06270 */
[----:B------:R2:W4:-:S12]  /*d580*/  SHFL.IDX PT, R6, R2, 0x3, 0x181f ;  /* 0x00781f0002067f89 */ /* 0x00051800000e0000 */
[----:B--2---:R-:W-:Y:S05]  /*d590*/  @P0 BRA `(.L_x_173) ;  /* 0x0000002000200947 */ /* 0x004fea0003800000 */
[----:B------:R-:W-:Y:S02]  /*d5a0*/  ULDC UR4, c[0x0][0xac8] ;  /* 0x0002b20000047ab9 */ /* 0x000fe40000000800 */
[----:B------:R-:W-:Y:S02]  /*d5b0*/  ISETP.GE.AND P2, PT, R67, UR4, PT ;  /* 0x0000000443007c0c */ /* 0x000fe4000bf46270 */
[----:B------:R-:W-:-:S11]  /*d5c0*/  ISETP.GE.AND P3, PT, R69, UR4, PT ;  /* 0x0000000445007c0c */ /* 0x000fd6000bf66270 */
[-C--:B----4-:R-:W-:Y:S02]  /*d5d0*/  @!P2 LEA R2, P0, R67, R6.reuse, 0x1 ;  /* 0x000000064302a211 */ /* 0x090fe400078008ff */
[----:B------:R-:W-:Y:S02]  /*d5e0*/  @!P3 LEA R4, P1, R69, R6, 0x1 ;  /* 0x000000064504b211 */ /* 0x000fe400078208ff */
[-C--:B0-----:R-:W-:Y:S02]  /*d5f0*/  @!P2 LEA.HI.X R3, R67, R64.reuse, R65, 0x1, P0 ;  /* 0x000000404303a211 */ /* 0x081fe400000f0c41 */
[----:B------:R-:W-:Y:S02]  /*d600*/  @!P3 LEA.HI.X R5, R69, R64, R68, 0x1, P1 ;  /* 0x000000404505b211 */ /* 0x000fe400008f0c44 */
[----:B------:R-:W-:Y:S01]  /*d610*/  ISETP.GE.AND P0, PT, R71, UR4, PT ;  /* 0x0000000447007c0c */ /* 0x000fe2000bf06270 */
[----:B------:R0:W-:Y:S04]  /*d620*/  @!P2 ST.E.128 desc[UR50][R2.64], R24 ;  /* 0x000000180200a985 */ /* 0x0001e8000c101d32 */
[----:B------:R0:W-:Y:S08]  /*d630*/  @!P3 ST.E.128 desc[UR50][R4.64], R40 ;  /* 0x000000280400b985 */ /* 0x0001f0000c101d32 */
[----:B------:R-:W-:Y:S05]  /*d640*/  @P0 BRA `(.L_x_173) ;  /* 0x0000001c00f40947 */ /* 0x000fea0003800000 */
[----:B0-----:R-:W-:-:S04]  /*d650*/  LEA R2, P0, R71, R6, 0x1 ;  /* 0x0000000647027211 */ /* 0x001fc800078008ff */
[----:B------:R-:W-:-:S05]  /*d660*/  LEA.HI.X R3, R71, R64, R70, 0x1, P0 ;  /* 0x0000004047037211 */ /* 0x000fca00000f0c46 */
[----:B------:R0:W-:Y:S01]  /*d670*/  ST.E.128 desc[UR50][R2.64], R56 ;  /* 0x0000003802007985 */ /* 0x0001e2000c101d32 */
[----:B------:R-:W-:Y:S05]  /*d680*/  BRA `(.L_x_173) ;  /* 0x0000001c00e47947 */ /* 0x000fea0003800000 */
.L_x_166:
[----:B------:R-:W-:Y:S01]  /*d690*/  ULDC.64 UR12, c[0x0][0xb08] ;  /* 0x0002c200000c7ab9 */ /* 0x000fe20000000a00 */
[----:B------:R-:W0:Y:S01]  /*d6a0*/  @P1 LDC R29, c[0x0][0xbec] ;  /* 0x0002fb00ff1d1b82 */ /* 0x000e220000000800 */
[----:B------:R-:W-:Y:S01]  /*d6b0*/  UIMAD UR9, UR14, UR12, URZ ;  /* 0x0000000c0e0972a4 */ /* 0x000fe2000f8e023f */
[----:B------:R-:W-:Y:S01]  /*d6c0*/  IMAD.MOV.U32 R31, RZ, RZ, R34 ;  /* 0x000000ffff1f7224 */ /* 0x000fe200078e0022 */
[----:B------:R-:W-:Y:S01]  /*d6d0*/  UIMAD.WIDE.U32 UR10, UR4, UR12, URZ ;  /* 0x0000000c040a72a5 */ /* 0x000fe2000f8e003f */
[----:B------:R-:W-:Y:S01]  /*d6e0*/  ISETP.GE.AND P0, PT, R38, R3, PT ;  /* 0x000000032600720c */ /* 0x000fe20003f06270 */
[----:B------:R-:W-:Y:S01]  /*d6f0*/  UIMAD UR9, UR4, UR13, UR9 ;  /* 0x0000000d040972a4 */ /* 0x000fe2000f8e0209 */
[----:B------:R-:W-:Y:S01]  /*d700*/  BSSY B1, `(.L_x_174) ;  /* 0x00000a6000017945 */ /* 0x000fe20003800000 */
[----:B------:R-:W-:Y:S01]  /*d710*/  USHF.R.S32.HI UR4, URZ, 0x1f, UR36 ;  /* 0x0000001f3f047899 */ /* 0x000fe20008011424 */
[----:B------:R-:W1:Y:S01]  /*d720*/  @P1 LDC R0, c[0x0][0xbf0] ;  /* 0x0002fc00ff001b82 */ /* 0x000e620000000800 */
[----:B------:R-:W-:Y:S01]  /*d730*/  UIADD3 UR11, UR11, UR9, URZ ;  /* 0x000000090b0b7290 */ /* 0x000fe2000fffe03f */
[----:B------:R-:W-:Y:S01]  /*d740*/  SHF.R.S32.HI R40, RZ, 0x1f, R19 ;  /* 0x0000001fff287819 */ /* 0x000fe20000011413 */
[----:B------:R-:W-:Y:S01]  /*d750*/  ULDC.64 UR12, c[0x0][0xb38] ;  /* 0x0002ce00000c7ab9 */ /* 0x000fe20000000a00 */
[----:B------:R-:W-:Y:S01]  /*d760*/  UIADD3 UR8, UR8, 0x33420, URZ ;  /* 0x0003342008087890 */ /* 0x000fe2000fffe03f */
[----:B------:R-:W-:Y:S01]  /*d770*/  SHF.R.S32.HI R42, RZ, 0x1f, R22 ;  /* 0x0000001fff2a7819 */ /* 0x000fe20000011416 */
[----:B------:R-:W-:Y:S01]  /*d780*/  UIMAD.WIDE.U32 UR10, UR39, UR12, UR10 ;  /* 0x0000000c270a72a5 */ /* 0x000fe2000f8e000a */
[----:B------:R-:W-:Y:S01]  /*d790*/  SHF.R.S32.HI R43, RZ, 0x1f, R23 ;  /* 0x0000001fff2b7819 */ /* 0x000fe20000011417 */
[----:B------:R-:W-:Y:S01]  /*d7a0*/  UPRMT UR8, URZ, 0x654, UR8 ;  /* 0x000006543f087896 */ /* 0x000fe20008000008 */
[----:B------:R-:W-:Y:S01]  /*d7b0*/  SHF.R.S32.HI R44, RZ, 0x1f, R220 ;  /* 0x0000001fff2c7819 */ /* 0x000fe200000114dc */
[----:B------:R-:W-:Y:S01]  /*d7c0*/  UIMAD UR11, UR39, UR13, UR11 ;  /* 0x0000000d270b72a4 */ /* 0x000fe2000f8e020b */
[----:B------:R-:W-:-:S02]  /*d7d0*/  SHF.R.S32.HI R45, RZ, 0x1f, R221 ;  /* 0x0000001fff2d7819 */ /* 0x000fc400000114dd */
[----:B------:R-:W-:Y:S01]  /*d7e0*/  ULDC.64 UR12, c[0x0][0xb40] ;  /* 0x0002d000000c7ab9 */ /* 0x000fe20000000a00 */
[----:B------:R-:W-:Y:S01]  /*d7f0*/  SHF.R.S32.HI R46, RZ, 0x1f, R222 ;  /* 0x0000001fff2e7819 */ /* 0x000fe200000114de */
[----:B------:R-:W-:Y:S01]  /*d800*/  UIMAD UR4, UR4, UR12, URZ ;  /* 0x0000000c040472a4 */ /* 0x000fe2000f8e023f */
[----:B0-----:R-:W-:Y:S01]  /*d810*/  @P1 IMAD.HI.U32 R29, R34, R29, RZ ;  /* 0x0000001d221d1227 */ /* 0x001fe200078e00ff */
[----:B------:R-:W-:Y:S01]  /*d820*/  SYNCS.ARRIVE.TRANS64.RED.A1T0 RZ, [UR8], RZ ;  /* 0x000000ffffff79a7 */ /* 0x000fe20008100408 */
[----:B------:R-:W-:Y:S01]  /*d830*/  SHF.R.S32.HI R47, RZ, 0x1f, R223 ;  /* 0x0000001fff2f7819 */ /* 0x000fe200000114df */
[----:B------:R-:W-:Y:S01]  /*d840*/  UIMAD UR4, UR36, UR13, UR4 ;  /* 0x0000000d240472a4 */ /* 0x000fe2000f8e0204 */
[----:B------:R-:W-:Y:S01]  /*d850*/  SHF.R.S32.HI R52, RZ, 0x1f, R224 ;  /* 0x0000001fff347819 */ /* 0x000fe200000114e0 */
[----:B------:R-:W-:Y:S01]  /*d860*/  UIMAD.WIDE.U32 UR36, UR36, UR12, UR10 ;  /* 0x0000000c242472a5 */ /* 0x000fe2000f8e000a */
[----:B------:R-:W-:Y:S02]  /*d870*/  SHF.R.S32.HI R53, RZ, 0x1f, R225 ;  /* 0x0000001fff357819 */ /* 0x000fe400000114e1 */
[----:B------:R-:W-:Y:S01]  /*d880*/  ULDC.64 UR12, c[0x0][0xb48] ;  /* 0x0002d200000c7ab9 */ /* 0x000fe20000000a00 */
[----:B------:R-:W-:Y:S01]  /*d890*/  UIADD3 UR11, UR37, UR4, URZ ;  /* 0x00000004250b7290 */ /* 0x000fe2000fffe03f */
[----:B-1----:R-:W-:-:S02]  /*d8a0*/  @P1 SHF.R.U32.HI R31, RZ, R0, R29 ;  /* 0x00000000ff1f1219 */ /* 0x002fc4000001161d */
[----:B------:R-:W-:Y:S01]  /*d8b0*/  UMOV UR10, UR36 ;  /* 0x00000024000a7c82 */ /* 0x000fe20008000000 */
[----:B------:R-:W-:Y:S01]  /*d8c0*/  SHF.R.S32.HI R54, RZ, 0x1f, R226 ;  /* 0x0000001fff367819 */ /* 0x000fe200000114e2 */
[----:B------:R-:W-:Y:S01]  /*d8d0*/  UIMAD.WIDE.U32 UR10, UR40, UR12, UR10 ;  /* 0x0000000c280a72a5 */ /* 0x000fe2000f8e000a */
[--C-:B------:R-:W-:Y:S01]  /*d8e0*/  SHF.R.S32.HI R0, RZ, 0x1f, R31.reuse ;  /* 0x0000001fff007819 */ /* 0x100fe2000001141f */
[----:B------:R-:W-:Y:S01]  /*d8f0*/  IMAD.MOV R33, RZ, RZ, -R31 ;  /* 0x000000ffff217224 */ /* 0x000fe200078e0a1f */
[----:B------:R-:W-:Y:S01]  /*d900*/  SHF.R.S32.HI R55, RZ, 0x1f, R227 ;  /* 0x0000001fff377819 */ /* 0x000fe200000114e3 */
[----:B------:R-:W-:Y:S01]  /*d910*/  UIMAD UR40, UR40, UR13, UR11 ;  /* 0x0000000d282872a4 */ /* 0x000fe2000f8e020b */
[----:B------:R-:W-:Y:S01]  /*d920*/  SHF.R.S32.HI R131, RZ, 0x1f, R228 ;  /* 0x0000001fff837819 */ /* 0x000fe200000114e4 */
[----:B------:R-:W-:Y:S01]  /*d930*/  IMAD R33, R130, R33, R34 ;  /* 0x0000002182217224 */ /* 0x000fe200078e0222 */
[----:B------:R-:W-:Y:S01]  /*d940*/  ULDC.64 UR12, c[0x0][0xb30] ;  /* 0x0002cc00000c7ab9 */ /* 0x000fe20000000a00 */
[----:B------:R-:W-:Y:S01]  /*d950*/  IMAD.U32 R29, RZ, RZ, UR11 ;  /* 0x0000000bff1d7e24 */ /* 0x000fe2000f8e00ff */
[----:B------:R-:W-:Y:S01]  /*d960*/  SHF.R.S32.HI R132, RZ, 0x1f, R229 ;  /* 0x0000001fff847819 */ /* 0x000fe200000114e5 */
[----:B------:R-:W-:Y:S01]  /*d970*/  IMAD R0, R0, UR12, RZ ;  /* 0x0000000c00007c24 */ /* 0x000fe2000f8e02ff */
[----:B------:R-:W-:Y:S01]  /*d980*/  SHF.R.S32.HI R133, RZ, 0x1f, R230 ;  /* 0x0000001fff857819 */ /* 0x000fe200000114e6 */
[----:B------:R-:W-:Y:S01]  /*d990*/  IMAD.U32 R28, RZ, RZ, UR10 ;  /* 0x0000000aff1c7e24 */ /* 0x000fe2000f8e00ff */
[----:B------:R-:W-:Y:S01]  /*d9a0*/  ULDC.64 UR10, c[0x0][0xb28] ;  /* 0x0002ca00000a7ab9 */ /* 0x000fe20000000a00 */
[----:B------:R-:W-:Y:S01]  /*d9b0*/  IMAD.U32 R29, RZ, RZ, UR40 ;  /* 0x00000028ff1d7e24 */ /* 0x000fe2000f8e00ff */
[----:B------:R-:W-:Y:S01]  /*d9c0*/  SHF.R.S32.HI R134, RZ, 0x1f, R231 ;  /* 0x0000001fff867819 */ /* 0x000fe200000114e7 */
[C---:B------:R-:W-:Y:S01]  /*d9d0*/  IMAD R35, R31.reuse, UR13, R0 ;  /* 0x0000000d1f237c24 */ /* 0x040fe2000f8e0200 */
[----:B------:R-:W-:Y:S01]  /*d9e0*/  SHF.R.S32.HI R0, RZ, 0x1f, R33 ;  /* 0x0000001fff007819 */ /* 0x000fe20000011421 */
[----:B------:R-:W-:Y:S01]  /*d9f0*/  IMAD.WIDE.U32 R28, R31, UR12, R28 ;  /* 0x0000000c1f1c7c25 */ /* 0x000fe2000f8e001c */
[----:B------:R-:W-:-:S02]  /*da00*/  SHF.R.S32.HI R135, RZ, 0x1f, R232 ;  /* 0x0000001fff877819 */ /* 0x000fc400000114e8 */
[----:B------:R-:W-:Y:S01]  /*da10*/  SHF.R.S32.HI R136, RZ, 0x1f, R233 ;  /* 0x0000001fff887819 */ /* 0x000fe200000114e9 */
[----:B------:R-:W-:Y:S01]  /*da20*/  IMAD R0, R0, UR10, RZ ;  /* 0x0000000a00007c24 */ /* 0x000fe2000f8e02ff */
[----:B------:R-:W-:Y:S01]  /*da30*/  SHF.R.S32.HI R137, RZ, 0x1f, R234 ;  /* 0x0000001fff897819 */ /* 0x000fe200000114ea */
[----:B------:R-:W-:Y:S01]  /*da40*/  IMAD.IADD R29, R29, 0x1, R35 ;  /* 0x000000011d1d7824 */ /* 0x000fe200078e0223 */
[----:B------:R-:W-:Y:S01]  /*da50*/  SHF.R.S32.HI R138, RZ, 0x1f, R235 ;  /* 0x0000001fff8a7819 */ /* 0x000fe200000114eb */
[C---:B------:R-:W-:Y:S02]  /*da60*/  IMAD R31, R33.reuse, UR11, R0 ;  /* 0x0000000b211f7c24 */ /* 0x040fe4000f8e0200 */
[----:B------:R-:W-:Y:S01]  /*da70*/  IMAD.WIDE.U32 R28, R33, UR10, R28 ;  /* 0x0000000a211c7c25 */ /* 0x000fe2000f8e001c */
[----:B------:R-:W-:-:S03]  /*da80*/  ULDC.64 UR10, c[0x0][0xb00] ;  /* 0x0002c000000a7ab9 */ /* 0x000fc60000000a00 */
[----:B------:R-:W-:Y:S01]  /*da90*/  IMAD.IADD R29, R29, 0x1, R31 ;  /* 0x000000011d1d7824 */ /* 0x000fe200078e021f */
[----:B------:R-:W-:-:S04]  /*daa0*/  LEA R0, P1, R28, UR10, 0x2 ;  /* 0x0000000a1c007c11 */ /* 0x000fc8000f8210ff */
[----:B------:R-:W-:Y:S02]  /*dab0*/  LEA.HI.X R2, R28, UR11, R29, 0x2, P1 ;  /* 0x0000000b1c027c11 */ /* 0x000fe400088f141d */
[----:B------:R0:W1:Y:S04]  /*dac0*/  SHFL.IDX PT, R28, R0, RZ, 0x1c1f ;  /* 0x001c1fff001c7589 */ /* 0x00006800000e0000 */
[----:B------:R0:W2:Y:S01]  /*dad0*/  SHFL.IDX PT, R29, R2, RZ, 0x1c1f ;  /* 0x001c1fff021d7589 */ /* 0x0000a200000e0000 */
[----:B------:R-:W-:Y:S05]  /*dae0*/  @P0 BRA `(.L_x_175) ;  /* 0x00000004009c0947 */ /* 0x000fea0003800000 */
[----:B------:R-:W-:Y:S01]  /*daf0*/  ULDC UR4, c[0x0][0xac8] ;  /* 0x0002b20000047ab9 */ /* 0x000fe20000000800 */
[----:B------:R-:W-:Y:S01]  /*db00*/  VIADD R31, R17, 0x28 ;  /* 0x00000028111f7836 */ /* 0x000fe20000000000 */
[----:B------:R-:W-:Y:S01]  /*db10*/  ISETP.GE.AND P4, PT, R235, UR4, PT ;  /* 0x00000004eb007c0c */ /* 0x000fe2000bf86270 */
[C---:B------:R-:W-:Y:S01]  /*db20*/  VIADD R39, R17.reuse, 0x30 ;  /* 0x0000003011277836 */ /* 0x040fe20000000000 */
[C---:B------:R-:W-:Y:S01]  /*db30*/  ISETP.GE.AND P1, PT, R17.reuse, UR4, PT ;  /* 0x0000000411007c0c */ /* 0x040fe2000bf26270 */
[----:B------:R-:W-:Y:S01]  /*db40*/  VIADD R41, R17, 0x38 ;  /* 0x0000003811297836 */ /* 0x000fe20000000000 */
[----:B------:R-:W-:Y:S02]  /*db50*/  ISETP.GE.AND P0, PT, R234, UR4, PT ;  /* 0x00000004ea007c0c */ /* 0x000fe4000bf06270 */
[----:B------:R-:W-:Y:S02]  /*db60*/  ISETP.GE.AND P3, PT, R39, UR4, PT ;  /* 0x0000000427007c0c */ /* 0x000fe4000bf66270 */
[----:B------:R-:W-:-:S05]  /*db70*/  ISETP.GE.AND P5, PT, R18, UR4, PT ;  /* 0x0000000412007c0c */ /* 0x000fca000bfa6270 */
[-C--:B-1----:R-:W-:Y:S02]  /*db80*/  @!P4 LEA R34, P2, R235, R28.reuse, 0x2 ;  /* 0x0000001ceb22c211 */ /* 0x082fe400078410ff */
[----:B--2---:R-:W-:Y:S02]  /*db90*/  @!P1 IMAD.WIDE R32, R17, 0x4, R28 ;  /* 0x0000000411209825 */ /* 0x004fe400078e021c */
[----:B------:R-:W-:Y:S02]  /*dba0*/  @!P4 LEA.HI.X R35, R235, R29, R138, 0x2, P2 ;  /* 0x0000001deb23c211 */ /* 0x000fe400010f148a */
[----:B------:R-:W-:Y:S01]  /*dbb0*/  ISETP.GE.AND P2, PT, R31, UR4, PT ;  /* 0x000000041f007c0c */ /* 0x000fe2000bf46270 */
[----:B------:R1:W-:Y:S01]  /*dbc0*/  @!P1 ST.E.64 desc[UR50][R32.64], R8 ;  /* 0x0000000820009985 */ /* 0x0003e2000c101b32 */
[----:B------:R-:W-:-:S03]  /*dbd0*/  @!P0 LEA R36, P1, R234, R28, 0x2 ;  /* 0x0000001cea248211 */ /* 0x000fc600078210ff */
[----:B------:R2:W-:Y:S01]  /*dbe0*/  @!P4 ST.E.64 desc[UR50][R34.64], R10 ;  /* 0x0000000a2200c985 */ /* 0x0005e2000c101b32 */
[----:B------:R-:W-:Y:S02]  /*dbf0*/  ISETP.GE.AND P4, PT, R233, UR4, PT ;  /* 0x00000004e9007c0c */ /* 0x000fe4000bf86270 */
[----:B------:R-:W-:Y:S02]  /*dc00*/  @!P0 LEA.HI.X R37, R234, R29, R137, 0x2, P1 ;  /* 0x0000001dea258211 */ /* 0x000fe400008f1489 */
[----:B------:R-:W-:-:S03]  /*dc10*/  @!P3 LEA R38, P1, R39, R28, 0x2 ;  /* 0x0000001c2726b211 */ /* 0x000fc600078210ff */
[----:B------:R3:W-:Y:S01]  /*dc20*/  @!P0 ST.E.64 desc[UR50][R36.64], R20 ;  /* 0x0000001424008985 */ /* 0x0007e2000c101b32 */
[----:B------:R-:W-:Y:S02]  /*dc30*/  ISETP.GE.AND P0, PT, R41, UR4, PT ;  /* 0x0000000429007c0c */ /* 0x000fe4000bf06270 */
[----:B-1----:R-:W-:Y:S02]  /*dc40*/  SHF.R.S32.HI R8, RZ, 0x1f, R31 ;  /* 0x0000001fff087819 */ /* 0x002fe4000001141f */
[C---:B------:R-:W-:Y:S02]  /*dc50*/  @!P2 LEA R32, P6, R31.reuse, R28, 0x2 ;  /* 0x0000001c1f20a211 */ /* 0x040fe400078c10ff */
[----:B------:R-:W-:Y:S02]  /*dc60*/  SHF.R.S32.HI R9, RZ, 0x1f, R39 ;  /* 0x0000001fff097819 */ /* 0x000fe40000011427 */
[-C--:B------:R-:W-:Y:S02]  /*dc70*/  @!P2 LEA.HI.X R33, R31, R29.reuse, R8, 0x2, P6 ;  /* 0x0000001d1f21a211 */ /* 0x080fe400030f1408 */
[----:B------:R-:W-:-:S02]  /*dc80*/  @!P3 LEA.HI.X R39, R39, R29, R9, 0x2, P1 ;  /* 0x0000001d2727b211 */ /* 0x000fc400008f1409 */
[CC--:B------:R-:W-:Y:S02]  /*dc90*/  @!P4 LEA R8, P6, R233.reuse, R28.reuse, 0x2 ;  /* 0x0000001ce908c211 */ /* 0x0c0fe400078c10ff */
[----:B--2---:R-:W-:Y:S02]  /*dca0*/  SHF.R.S32.HI R11, RZ, 0x1f, R18 ;  /* 0x0000001fff0b7819 */ /* 0x004fe40000011412 */
[C---:B------:R-:W-:Y:S02]  /*dcb0*/  @!P5 LEA R10, P1, R18.reuse, R28, 0x2 ;  /* 0x0000001c120ad211 */ /* 0x040fe400078210ff */
[-C--:B------:R-:W-:Y:S02]  /*dcc0*/  @!P4 LEA.HI.X R9, R233, R29.reuse, R136, 0x2, P6 ;  /* 0x0000001de909c211 */ /* 0x080fe400030f1488 */
[----:B------:R-:W-:Y:S02]  /*dcd0*/  @!P5 LEA.HI.X R11, R18, R29, R11, 0x2, P1 ;  /* 0x0000001d120bd211 */ /* 0x000fe400008f140b */
[----:B------:R-:W-:Y:S01]  /*dce0*/  ISETP.GE.AND P1, PT, R232, UR4, PT ;  /* 0x00000004e8007c0c */ /* 0x000fe2000bf26270 */
[----:B------:R1:W-:Y:S01]  /*dcf0*/  @!P4 ST.E.64 desc[UR50][R8.64], R24 ;  /* 0x000000180800c985 */ /* 0x0003e2000c101b32 */
[----:B------:R-:W-:-:S02]  /*dd00*/  ISETP.GE.AND P4, PT, R231, UR4, PT ;  /* 0x00000004e7007c0c */ /* 0x000fc4000bf86270 */
[----:B---3--:R-:W-:Y:S01]  /*dd10*/  SHF.R.S32.HI R21, RZ, 0x1f, R41 ;  /* 0x0000001fff157819 */ /* 0x008fe20000011429 */
[----:B------:R2:W-:Y:S01]  /*dd20*/  @!P5 ST.E.64 desc[UR50][R10.64], R50 ;  /* 0x000000320a00d985 */ /* 0x0005e2000c101b32 */
[----:B------:R-:W-:-:S03]  /*dd30*/  @!P0 LEA R20, P6, R41, R28, 0x2 ;  /* 0x0000001c29148211 */ /* 0x000fc600078c10ff */
[----:B------:R-:W-:Y:S01]  /*dd40*/  @!P2 ST.E.64 desc[UR50][R32.64], R56 ;  /* 0x000000382000a985 */ /* 0x000fe2000c101b32 */
[-C--:B------:R-:W-:Y:S02]  /*dd50*/  @!P0 LEA.HI.X R21, R41, R29.reuse, R21, 0x2, P6 ;  /* 0x0000001d29158211 */ /* 0x080fe400030f1415 */
[----:B------:R-:W-:Y:S01]  /*dd60*/  ISETP.GE.AND P2, PT, R230, UR4, PT ;  /* 0x00000004e6007c0c */ /* 0x000fe2000bf46270 */
[----:B------:R-:W-:Y:S01]  /*dd70*/  @!P3 ST.E.64 desc[UR50][R38.64], R62 ;  /* 0x0000003e2600b985 */ /* 0x000fe2000c101b32 */
[CC--:B------:R-:W-:Y:S02]  /*dd80*/  @!P1 LEA R34, P5, R232.reuse, R28.reuse, 0x2 ;  /* 0x0000001ce8229211 */ /* 0x0c0fe400078a10ff */
[----:B------:R-:W-:Y:S01]  /*dd90*/  ISETP.GE.AND P3, PT, R229, UR4, PT ;  /* 0x00000004e5007c0c */ /* 0x000fe2000bf66270 */
[----:B------:R3:W-:Y:S01]  /*dda0*/  @!P0 ST.E.64 desc[UR50][R20.64], R64 ;  /* 0x0000004014008985 */ /* 0x0007e2000c101b32 */
[----:B------:R-:W-:Y:S02]  /*ddb0*/  @!P1 LEA.HI.X R35, R232, R29, R135, 0x2, P5 ;  /* 0x0000001de8239211 */ /* 0x000fe400028f1487 */
[----:B------:R-:W-:-:S02]  /*ddc0*/  @!P4 LEA R36, P5, R231, R28, 0x2 ;  /* 0x0000001ce724c211 */ /* 0x000fc400078a10ff */
[----:B------:R-:W-:Y:S01]  /*ddd0*/  ISETP.GE.AND P0, PT, R228, UR4, PT ;  /* 0x00000004e4007c0c */ /* 0x000fe2000bf06270 */
[----:B------:R-:W-:Y:S01]  /*dde0*/  @!P1 ST.E.64 desc[UR50][R34.64], R70 ;  /* 0x0000004622009985 */ /* 0x000fe2000c101b32 */
[----:B------:R-:W-:Y:S02]  /*ddf0*/  @!P4 LEA.HI.X R37, R231, R29, R134, 0x2, P5 ;  /* 0x0000001de725c211 */ /* 0x000fe400028f1486 */
[----:B------:R-:W-:Y:S02]  /*de00*/  ISETP.GE.AND P1, PT, R227, UR4, PT ;  /* 0x00000004e3007c0c */ /* 0x000fe4000bf26270 */
[-C--:B-1----:R-:W-:Y:S01]  /*de10*/  @!P2 LEA R8, P6, R230, R28.reuse, 0x2 ;  /* 0x0000001ce608a211 */ /* 0x082fe200078c10ff */
[----:B------:R-:W-:Y:S01]  /*de20*/  @!P4 ST.E.64 desc[UR50][R36.64], R72 ;  /* 0x000000482400c985 */ /* 0x000fe2000c101b32 */
[----:B------:R-:W-:Y:S02]  /*de30*/  ISETP.GE.AND P4, PT, R226, UR4, PT ;  /* 0x00000004e2007c0c */ /* 0x000fe4000bf86270 */
[----:B--2---:R-:W-:-:S02]  /*de40*/  @!P3 LEA R10, P5, R229, R28, 0x2 ;  /* 0x0000001ce50ab211 */ /* 0x004fc400078a10ff */
[-C--:B------:R-:W-:Y:S02]  /*de50*/  @!P2 LEA.HI.X R9, R230, R29.reuse, R133, 0x2, P6 ;  /* 0x0000001de609a211 */ /* 0x080fe400030f1485 */
[-C--:B------:R-:W-:Y:S02]  /*de60*/  @!P3 LEA.HI.X R11, R229, R29.reuse, R132, 0x2, P5 ;  /* 0x0000001de50bb211 */ /* 0x080fe400028f1484 */
[CC--:B---3--:R-:W-:Y:S01]  /*de70*/  @!P0 LEA R20, P5, R228.reuse, R28.reuse, 0x2 ;  /* 0x0000001ce4148211 */ /* 0x0c8fe200078a10ff */
[----:B------:R1:W-:Y:S01]  /*de80*/  @!P2 ST.E.64 desc[UR50][R8.64], R78 ;  /* 0x0000004e0800a985 */ /* 0x0003e2000c101b32 */
[----:B------:R-:W-:Y:S02]  /*de90*/  ISETP.GE.AND P2, PT, R225, UR4, PT ;  /* 0x00000004e1007c0c */ /* 0x000fe4000bf46270 */
[----:B------:R-:W-:Y:S01]  /*dea0*/  @!P1 LEA R24, P6, R227, R28, 0x2 ;  /* 0x0000001ce3189211 */ /* 0x000fe200078c10ff */
[----:B------:R2:W-:Y:S01]  /*deb0*/  @!P3 ST.E.64 desc[UR50][R10.64], R80 ;  /* 0x000000500a00b985 */ /* 0x0005e2000c101b32 */
[----:B------:R-:W-:-:S02]  /*dec0*/  @!P0 LEA.HI.X R21, R228, R29, R131, 0x2, P5 ;  /* 0x0000001de4158211 */ /* 0x000fc400028f1483 */
[----:B------:R-:W-:Y:S02]  /*ded0*/  ISETP.GE.AND P3, PT, R224, UR4, PT ;  /* 0x00000004e0007c0c */ /* 0x000fe4000bf66270 */
[CC--:B------:R-:W-:Y:S01]  /*dee0*/  @!P4 LEA R32, P5, R226.reuse, R28.reuse, 0x2 ;  /* 0x0000001ce220c211 */ /* 0x0c0fe200078a10ff */
[----:B------:R3:W-:Y:S01]  /*def0*/  @!P0 ST.E.64 desc[UR50][R20.64], R86 ;  /* 0x0000005614008985 */ /* 0x0007e2000c101b32 */
[-C--:B------:R-:W-:Y:S02]  /*df00*/  @!P1 LEA.HI.X R25, R227, R29.reuse, R55, 0x2, P6 ;  /* 0x0000001de3199211 */ /* 0x080fe400030f1437 */
[----:B------:R-:W-:Y:S02]  /*df10*/  @!P4 LEA.HI.X R33, R226, R29, R54, 0x2, P5 ;  /* 0x0000001de221c211 */ /* 0x000fe400028f1436 */
[----:B------:R-:W-:Y:S01]  /*df20*/  ISETP.GE.AND P0, PT, R223, UR4, PT ;  /* 0x00000004df007c0c */ /* 0x000fe2000bf06270 */
[----:B------:R4:W-:Y:S01]  /*df30*/  @!P1 ST.E.64 desc[UR50][R24.64], R88 ;  /* 0x0000005818009985 */ /* 0x0009e2000c101b32 */
[----:B-1----:R-:W-:-:S03]  /*df40*/  @!P2 LEA R8, P1, R225, R28, 0x2 ;  /* 0x0000001ce108a211 */ /* 0x002fc600078210ff */
[----:B------:R-:W-:Y:S01]  /*df50*/  @!P4 ST.E.64 desc[UR50][R32.64], R94 ;  /* 0x0000005e2000c985 */ /* 0x000fe2000c101b32 */
[----:B------:R-:W-:Y:S02]  /*df60*/  ISETP.GE.AND P4, PT, R222, UR4, PT ;  /* 0x00000004de007c0c */ /* 0x000fe4000bf86270 */
[CC--:B--2---:R-:W-:Y:S02]  /*df70*/  @!P3 LEA R10, P5, R224.reuse, R28.reuse, 0x2 ;  /* 0x0000001ce00ab211 */ /* 0x0c4fe400078a10ff */
[-C--:B------:R-:W-:Y:S02]  /*df80*/  @!P2 LEA.HI.X R9, R225, R29.reuse, R53, 0x2, P1 ;  /* 0x0000001de109a211 */ /* 0x080fe400008f1435 */
[----:B------:R-:W-:Y:S02]  /*df90*/  ISETP.GE.AND P1, PT, R221, UR4, PT ;  /* 0x00000004dd007c0c */ /* 0x000fe4000bf26270 */
[----:B------:R-:W-:Y:S01]  /*dfa0*/  @!P3 LEA.HI.X R11, R224, R29, R52, 0x2, P5 ;  /* 0x0000001de00bb211 */ /* 0x000fe200028f1434 */
[----:B------:R1:W-:Y:S01]  /*dfb0*/  @!P2 ST.E.64 desc[UR50][R8.64], R96 ;  /* 0x000000600800a985 */ /* 0x0003e2000c101b32 */
[----:B------:R-:W-:-:S02]  /*dfc0*/  @!P0 LEA R34, P6, R223, R28, 0x2 ;  /* 0x0000001cdf228211 */ /* 0x000fc400078c10ff */
[----:B------:R-:W-:Y:S01]  /*dfd0*/  ISETP.GE.AND P2, PT, R220, UR4, PT ;  /* 0x00000004dc007c0c */ /* 0x000fe2000bf46270 */
[----:B------:R2:W-:Y:S01]  /*dfe0*/  @!P3 ST.E.64 desc[UR50][R10.64], R102 ;  /* 0x000000660a00b985 */ /* 0x0005e2000c101b32 */
[-C--:B------:R-:W-:Y:S02]  /*dff0*/  @!P0 LEA.HI.X R35, R223, R29.reuse, R47, 0x2, P6 ;  /* 0x0000001ddf238211 */ /* 0x080fe400030f142f */
[C---:B---3--:R-:W-:Y:S02]  /*e000*/  @!P4 LEA R20, P3, R222.reuse, R28, 0x2 ;  /* 0x0000001cde14c211 */ /* 0x048fe400078610ff */
[----:B------:R-:W-:Y:S01]  /*e010*/  ISETP.GE.AND P5, PT, R23, UR4, PT ;  /* 0x0000000417007c0c */ /* 0x000fe2000bfa6270 */
[----:B------:R3:W-:Y:S01]  /*e020*/  @!P0 ST.E.64 desc[UR50][R34.64], R104 ;  /* 0x0000006822008985 */ /* 0x0007e2000c101b32 */
[----:B------:R-:W-:Y:S02]  /*e030*/  @!P4 LEA.HI.X R21, R222, R29, R46, 0x2, P3 ;  /* 0x0000001dde15c211 */ /* 0x000fe400018f142e */
[----:B------:R-:W-:-:S02]  /*e040*/  ISETP.GE.AND P3, PT, R22, UR4, PT ;  /* 0x0000000416007c0c */ /* 0x000fc4000bf66270 */
[----:B------:R-:W-:Y:S01]  /*e050*/  ISETP.GE.AND P0, PT, R19, UR4, PT ;  /* 0x0000000413007c0c */ /* 0x000fe2000bf06270 */
[----:B------:R3:W-:Y:S01]  /*e060*/  @!P4 ST.E.64 desc[UR50][R20.64], R110 ;  /* 0x0000006e1400c985 */ /* 0x0007e2000c101b32 */
[CC--:B----4-:R-:W-:Y:S02]  /*e070*/  @!P1 LEA R24, P6, R221.reuse, R28.reuse, 0x2 ;  /* 0x0000001cdd189211 */ /* 0x0d0fe400078c10ff */
[C---:B-1----:R-:W-:Y:S02]  /*e080*/  @!P2 LEA R8, P4, R220.reuse, R28, 0x2 ;  /* 0x0000001cdc08a211 */ /* 0x042fe400078810ff */
[-C--:B------:R-:W-:Y:S02]  /*e090*/  @!P1 LEA.HI.X R25, R221, R29.reuse, R45, 0x2, P6 ;  /* 0x0000001ddd199211 */ /* 0x080fe400030f142d */
[----:B------:R-:W-:-:S03]  /*e0a0*/  @!P2 LEA.HI.X R9, R220, R29, R44, 0x2, P4 ;  /* 0x0000001ddc09a211 */ /* 0x000fc600020f142c */
[----:B------:R3:W-:Y:S01]  /*e0b0*/  @!P1 ST.E.64 desc[UR50][R24.64], R112 ;  /* 0x0000007018009985 */ /* 0x0007e2000c101b32 */
[-C--:B--2---:R-:W-:Y:S02]  /*e0c0*/  @!P5 LEA R10, P1, R23, R28.reuse, 0x2 ;  /* 0x0000001c170ad211 */ /* 0x084fe400078210ff */
[CC--:B------:R-:W-:Y:S01]  /*e0d0*/  @!P3 LEA R32, P4, R22.reuse, R28.reuse, 0x2 ;  /* 0x0000001c1620b211 */ /* 0x0c0fe200078810ff */
[----:B------:R3:W-:Y:S01]  /*e0e0*/  @!P2 ST.E.64 desc[UR50][R8.64], R118 ;  /* 0x000000760800a985 */ /* 0x0007e2000c101b32 */
[----:B------:R-:W-:Y:S02]  /*e0f0*/  @!P0 LEA R28, P6, R19, R28, 0x2 ;  /* 0x0000001c131c8211 */ /* 0x000fe400078c10ff */
[-C--:B------:R-:W-:Y:S02]  /*e100*/  @!P5 LEA.HI.X R11, R23, R29.reuse, R43, 0x2, P1 ;  /* 0x0000001d170bd211 */ /* 0x080fe400008f142b */
[-C--:B------:R-:W-:Y:S02]  /*e110*/  @!P3 LEA.HI.X R33, R22, R29.reuse, R42, 0x2, P4 ;  /* 0x0000001d1621b211 */ /* 0x080fe400020f142a */
[----:B------:R-:W-:Y:S01]  /*e120*/  @!P0 LEA.HI.X R29, R19, R29, R40, 0x2, P6 ;  /* 0x0000001d131d8211 */ /* 0x000fe200030f1428 */
[----:B------:R3:W-:Y:S04]  /*e130*/  @!P5 ST.E.64 desc[UR50][R10.64], R120 ;  /* 0x000000780a00d985 */ /* 0x0007e8000c101b32 */
[----:B------:R3:W-:Y:S04]  /*e140*/  @!P3 ST.E.64 desc[UR50][R32.64], R126 ;  /* 0x0000007e2000b985 */ /* 0x0007e8000c101b32 */
[----:B------:R3:W-:Y:S02]  /*e150*/  @!P0 ST.E.64 desc[UR50][R28.64], R128 ;  /* 0x000000801c008985 */ /* 0x0007e4000c101b32 */
.L_x_175:
[----:B------:R-:W-:Y:S05]  /*e160*/  BSYNC B1 ;  /* 0x0000000000017941 */ /* 0x000fea0003800000 */
.L_x_174:
[----:B------:R-:W-:Y:S01]  /*e170*/  ISETP.GE.AND P0, PT, R30, R3, PT ;  /* 0x000000031e00720c */ /* 0x000fe20003f06270 */
[----:B---3--:R3:W4:Y:S04]  /*e180*/  SHFL.IDX PT, R9, R2, 0x1, 0x1c1f ;  /* 0x003c1f0002097f89 */ /* 0x00872800000e0000 */
[----:B------:R3:W0:Y:S08]  /*e190*/  SHFL.IDX PT, R8, R0, 0x1, 0x1c1f ;  /* 0x003c1f0000087f89 */ /* 0x00063000000e0000 */
[----:B---3--:R-:W-:Y:S05]  /*e1a0*/  @P0 BRA `(.L_x_173) ;  /* 0x00000014001c0947 */ /* 0x008fea0003800000 */
[----:B------:R-:W-:Y:S01]  /*e1b0*/  ULDC UR4, c[0x0][0xac8] ;  /* 0x0002b20000047ab9 */ /* 0x000fe20000000800 */
[C---:B------:R-:W-:Y:S01]  /*e1c0*/  VIADD R25, R17.reuse, 0x28 ;  /* 0x0000002811197836 */ /* 0x040fe20000000000 */
[C---:B------:R-:W-:Y:S01]  /*e1d0*/  ISETP.GE.AND P0, PT, R17.reuse, UR4, PT ;  /* 0x0000000411007c0c */ /* 0x040fe2000bf06270 */
[----:B------:R-:W-:Y:S01]  /*e1e0*/  VIADD R31, R17, 0x30 ;  /* 0x00000030111f7836 */ /* 0x000fe20000000000 */
[----:B------:R-:W-:Y:S01]  /*e1f0*/  ISETP.GE.AND P1, PT, R235, UR4, PT ;  /* 0x00000004eb007c0c */ /* 0x000fe2000bf26270 */
[----:B--2---:R-:W-:Y:S01]  /*e200*/  VIADD R29, R17, 0x38 ;  /* 0x00000038111d7836 */ /* 0x004fe20000000000 */
[----:B------:R-:W-:Y:S02]  /*e210*/  ISETP.GE.AND P6, PT, R234, UR4, PT ;  /* 0x00000004ea007c0c */ /* 0x000fe4000bfc6270 */
[----:B------:R-:W-:Y:S02]  /*e220*/  ISETP.GE.AND P3, PT, R25, UR4, PT ;  /* 0x0000000419007c0c */ /* 0x000fe4000bf66270 */
[----:B------:R-:W-:-:S02]  /*e230*/  ISETP.GE.AND P4, PT, R233, UR4, PT ;  /* 0x00000004e9007c0c */ /* 0x000fc4000bf86270 */
[----:B0-----:R-:W-:Y:S02]  /*e240*/  SHF.R.S32.HI R0, RZ, 0x1f, R25 ;  /* 0x0000001fff007819 */ /* 0x001fe40000011419 */
[----:B------:R-:W-:Y:S01]  /*e250*/  ISETP.GE.AND P2, PT, R18, UR4, PT ;  /* 0x0000000412007c0c */ /* 0x000fe2000bf46270 */
[----:B----4-:R-:W-:-:S04]  /*e260*/  @!P0 IMAD.WIDE R2, R17, 0x4, R8 ;  /* 0x0000000411028825 */ /* 0x010fc800078e0208 */
[CC--:B------:R-:W-:Y:S01]  /*e270*/  @!P6 LEA R20, P5, R234.reuse, R8.reuse, 0x2 ;  /* 0x00000008ea14e211 */ /* 0x0c0fe200078a10ff */
[----:B------:R0:W-:Y:S01]  /*e280*/  @!P0 ST.E.64 desc[UR50][R2.64], R12 ;  /* 0x0000000c02008985 */ /* 0x0001e2000c101b32 */
[C---:B------:R-:W-:Y:S02]  /*e290*/  @!P1 LEA R10, P0, R235.reuse, R8, 0x2 ;  /* 0x00000008eb0a9211 */ /* 0x040fe400078010ff */
[-C--:B------:R-:W-:Y:S02]  /*e2a0*/  @!P6 LEA.HI.X R21, R234, R9.reuse, R137, 0x2, P5 ;  /* 0x00000009ea15e211 */ /* 0x080fe400028f1489 */
[----:B------:R-:W-:Y:S02]  /*e2b0*/  @!P1 LEA.HI.X R11, R235, R9, R138, 0x2, P0 ;  /* 0x00000009eb0b9211 */ /* 0x000fe400000f148a */
[----:B------:R-:W-:-:S03]  /*e2c0*/  ISETP.GE.AND P0, PT, R31, UR4, PT ;  /* 0x000000041f007c0c */ /* 0x000fc6000bf06270 */
[----:B------:R2:W-:Y:S01]  /*e2d0*/  @!P1 ST.E.64 desc[UR50][R10.64], R14 ;  /* 0x0000000e0a009985 */ /* 0x0005e2000c101b32 */
[----:B------:R-:W-:Y:S02]  /*e2e0*/  ISETP.GE.AND P1, PT, R29, UR4, PT ;  /* 0x000000041d007c0c */ /* 0x000fe4000bf26270 */
[C---:B0-----:R-:W-:Y:S01]  /*e2f0*/  @!P3 LEA R12, P5, R25.reuse, R8, 0x2 ;  /* 0x00000008190cb211 */ /* 0x041fe200078a10ff */
[----:B------:R0:W-:Y:S01]  /*e300*/  @!P6 ST.E.64 desc[UR50][R20.64], R26 ;  /* 0x0000001a1400e985 */ /* 0x0001e2000c101b32 */
[----:B------:R-:W-:Y:S02]  /*e310*/  SHF.R.S32.HI R3, RZ, 0x1f, R31 ;  /* 0x0000001fff037819 */ /* 0x000fe4000001141f */
[----:B------:R-:W-:-:S03]  /*e320*/  @!P3 LEA.HI.X R13, R25, R9, R0, 0x2, P5 ;  /* 0x00000009190db211 */ /* 0x000fc600028f1400 */
[-C--:B------:R-:W-:Y:S02]  /*e330*/  @!P0 LEA R24, P6, R31, R8.reuse, 0x2 ;  /* 0x000000081f188211 */ /* 0x080fe400078c10ff */
[-C--:B------:R-:W-:Y:S02]  /*e340*/  @!P4 LEA R2, P5, R233, R8.reuse, 0x2 ;  /* 0x00000008e902c211 */ /* 0x080fe400078a10ff */
[-C--:B------:R-:W-:Y:S02]  /*e350*/  @!P0 LEA.HI.X R25, R31, R9.reuse, R3, 0x2, P6 ;  /* 0x000000091f198211 */ /* 0x080fe400030f1403 */
[----:B------:R-:W-:Y:S02]  /*e360*/  @!P4 LEA.HI.X R3, R233, R9, R136, 0x2, P5 ;  /* 0x00000009e903c211 */ /* 0x000fe400028f1488 */
[----:B--2---:R-:W-:Y:S02]  /*e370*/  SHF.R.S32.HI R11, RZ, 0x1f, R18 ;  /* 0x0000001fff0b7819 */ /* 0x004fe40000011412 */
[----:B------:R-:W-:Y:S01]  /*e380*/  @!P2 LEA R10, P5, R18, R8, 0x2 ;  /* 0x00000008120aa211 */ /* 0x000fe200078a10ff */
[----:B------:R2:W-:Y:S01]  /*e390*/  @!P4 ST.E.64 desc[UR50][R2.64], R48 ;  /* 0x000000300200c985 */ /* 0x0005e2000c101b32 */
[----:B------:R-:W-:-:S02]  /*e3a0*/  ISETP.GE.AND P4, PT, R232, UR4, PT ;  /* 0x00000004e8007c0c */ /* 0x000fc4000bf86270 */
[-C--:B------:R-:W-:Y:S02]  /*e3b0*/  @!P2 LEA.HI.X R11, R18, R9.reuse, R11, 0x2, P5 ;  /* 0x00000009120ba211 */ /* 0x080fe400028f140b */
[----:B------:R-:W-:Y:S02]  /*e3c0*/  SHF.R.S32.HI R0, RZ, 0x1f, R29 ;  /* 0x0000001fff007819 */ /* 0x000fe4000001141d */
[----:B------:R-:W-:Y:S01]  /*e3d0*/  @!P1 LEA R14, P6, R29, R8, 0x2 ;  /* 0x000000081d0e9211 */ /* 0x000fe200078c10ff */
[----:B------:R3:W-:Y:S01]  /*e3e0*/  @!P2 ST.E.64 desc[UR50][R10.64], R58 ;  /* 0x0000003a0a00a985 */ /* 0x0007e2000c101b32 */
[----:B------:R-:W-:Y:S02]  /*e3f0*/  ISETP.GE.AND P2, PT, R231, UR4, PT ;  /* 0x00000004e7007c0c */ /* 0x000fe4000bf46270 */
[----:B------:R-:W-:Y:S01]  /*e400*/  @!P1 LEA.HI.X R15, R29, R9, R0, 0x2, P6 ;  /* 0x000000091d0f9211 */ /* 0x000fe200030f1400 */
[----:B------:R4:W-:Y:S01]  /*e410*/  @!P3 ST.E.64 desc[UR50][R12.64], R60 ;  /* 0x0000003c0c00b985 */ /* 0x0009e2000c101b32 */
[----:B------:R-:W-:-:S03]  /*e420*/  ISETP.GE.AND P3, PT, R230, UR4, PT ;  /* 0x00000004e6007c0c */ /* 0x000fc6000bf66270 */
[----:B------:R-:W-:Y:S01]  /*e430*/  @!P0 ST.E.64 desc[UR50][R24.64], R66 ;  /* 0x0000004218008985 */ /* 0x000fe2000c101b32 */
[----:B0-----:R-:W-:-:S03]  /*e440*/  @!P4 LEA R20, P0, R232, R8, 0x2 ;  /* 0x00000008e814c211 */ /* 0x001fc600078010ff */
[----:B------:R0:W-:Y:S01]  /*e450*/  @!P1 ST.E.64 desc[UR50][R14.64], R68 ;  /* 0x000000440e009985 */ /* 0x0001e2000c101b32 */
[----:B------:R-:W-:Y:S02]  /*e460*/  @!P4 LEA.HI.X R21, R232, R9, R135, 0x2, P0 ;  /* 0x00000009e815c211 */ /* 0x000fe400000f1487 */
[----:B------:R-:W-:Y:S02]  /*e470*/  ISETP.GE.AND P1, PT, R229, UR4, PT ;  /* 0x00000004e5007c0c */ /* 0x000fe4000bf26270 */
[----:B------:R-:W-:Y:S01]  /*e480*/  ISETP.GE.AND P0, PT, R228, UR4, PT ;  /* 0x00000004e4007c0c */ /* 0x000fe2000bf06270 */
[----:B------:R-:W-:Y:S01]  /*e490*/  @!P4 ST.E.64 desc[UR50][R20.64], R74 ;  /* 0x0000004a1400c985 */ /* 0x000fe2000c101b32 */
[----:B------:R-:W-:Y:S02]  /*e4a0*/  ISETP.GE.AND P4, PT, R227, UR4, PT ;  /* 0x00000004e3007c0c */ /* 0x000fe4000bf86270 */
[-C--:B------:R-:W-:Y:S02]  /*e4b0*/  @!P2 LEA R26, P6, R231, R8.reuse, 0x2 ;  /* 0x00000008e71aa211 */ /* 0x080fe400078c10ff */
[----:B--2---:R-:W-:-:S02]  /*e4c0*/  @!P3 LEA R2, P5, R230, R8, 0x2 ;  /* 0x00000008e602b211 */ /* 0x004fc400078a10ff */
[-C--:B------:R-:W-:Y:S02]  /*e4d0*/  @!P2 LEA.HI.X R27, R231, R9.reuse, R134, 0x2, P6 ;  /* 0x00000009e71ba211 */ /* 0x080fe400030f1486 */
[-C--:B------:R-:W-:Y:S02]  /*e4e0*/  @!P3 LEA.HI.X R3, R230, R9.reuse, R133, 0x2, P5 ;  /* 0x00000009e603b211 */ /* 0x080fe400028f1485 */
[CC--:B---3--:R-:W-:Y:S01]  /*e4f0*/  @!P1 LEA R10, P5, R229.reuse, R8.reuse, 0x2 ;  /* 0x00000008e50a9211 */ /* 0x0c8fe200078a10ff */
[----:B------:R-:W-:Y:S01]  /*e500*/  @!P2 ST.E.64 desc[UR50][R26.64], R76 ;  /* 0x0000004c1a00a985 */ /* 0x000fe2000c101b32 */
[----:B------:R-:W-:Y:S02]  /*e510*/  ISETP.GE.AND P2, PT, R226, UR4, PT ;  /* 0x00000004e2007c0c */ /* 0x000fe4000bf46270 */
[----:B----4-:R-:W-:Y:S01]  /*e520*/  @!P0 LEA R12, P6, R228, R8, 0x2 ;  /* 0x00000008e40c8211 */ /* 0x010fe200078c10ff */
[----:B------:R2:W-:Y:S01]  /*e530*/  @!P3 ST.E.64 desc[UR50][R2.64], R82 ;  /* 0x000000520200b985 */ /* 0x0005e2000c101b32 */
[----:B------:R-:W-:-:S02]  /*e540*/  @!P1 LEA.HI.X R11, R229, R9, R132, 0x2, P5 ;  /* 0x00000009e50b9211 */ /* 0x000fc400028f1484 */
[----:B------:R-:W-:Y:S02]  /*e550*/  ISETP.GE.AND P3, PT, R225, UR4, PT ;  /* 0x00000004e1007c0c */ /* 0x000fe4000bf66270 */
[CC--:B0-----:R-:W-:Y:S01]  /*e560*/  @!P4 LEA R14, P5, R227.reuse, R8.reuse, 0x2 ;  /* 0x00000008e30ec211 */ /* 0x0c1fe200078a10ff */
[----:B------:R0:W-:Y:S01]  /*e570*/  @!P1 ST.E.64 desc[UR50][R10.64], R84 ;  /* 0x000000540a009985 */ /* 0x0001e2000c101b32 */
[-C--:B------:R-:W-:Y:S02]  /*e580*/  @!P0 LEA.HI.X R13, R228, R9.reuse, R131, 0x2, P6 ;  /* 0x00000009e40d8211 */ /* 0x080fe400030f1483 */
[----:B------:R-:W-:Y:S02]  /*e590*/  @!P4 LEA.HI.X R15, R227, R9, R55, 0x2, P5 ;  /* 0x00000009e30fc211 */ /* 0x000fe400028f1437 */
[----:B------:R-:W-:Y:S01]  /*e5a0*/  ISETP.GE.AND P1, PT, R224, UR4, PT ;  /* 0x00000004e0007c0c */ /* 0x000fe2000bf26270 */
[----:B------:R3:W-:Y:S01]  /*e5b0*/  @!P0 ST.E.64 desc[UR50][R12.64], R90 ;  /* 0x0000005a0c008985 */ /* 0x0007e2000c101b32 */
[----:B--2---:R-:W-:-:S03]  /*e5c0*/  @!P2 LEA R2, P0, R226, R8, 0x2 ;  /* 0x00000008e202a211 */ /* 0x004fc600078010ff */
[----:B------:R-:W-:Y:S01]  /*e5d0*/  @!P4 ST.E.64 desc[UR50][R14.64], R92 ;  /* 0x0000005c0e00c985 */ /* 0x000fe2000c101b32 */
[----:B------:R-:W-:Y:S02]  /*e5e0*/  ISETP.GE.AND P4, PT, R223, UR4, PT ;  /* 0x00000004df007c0c */ /* 0x000fe4000bf86270 */
[CC--:B------:R-:W-:Y:S02]  /*e5f0*/  @!P3 LEA R20, P5, R225.reuse, R8.reuse, 0x2 ;  /* 0x00000008e114b211 */ /* 0x0c0fe400078a10ff */
        /* <DEDUP_REMOVED lines=8> */
[C---:B0-----:R-:W-:Y:S02]  /*e680*/  @!P4 LEA R10, P3, R223.reuse, R8, 0x2 ;  /* 0x00000008df0ac211 */ /* 0x041fe400078610ff */
[----:B------:R-:W-:Y:S01]  /*e690*/  ISETP.GE.AND P5, PT, R220, UR4, PT ;  /* 0x00000004dc007c0c */ /* 0x000fe2000bfa6270 */
[----:B------:R0:W-:Y:S01]  /*e6a0*/  @!P1 ST.E.64 desc[UR50][R24.64], R106 ;  /* 0x0000006a18009985 */ /* 0x0001e2000c101b32 */
[----:B------:R-:W-:Y:S02]  /*e6b0*/  @!P4 LEA.HI.X R11, R223, R9, R47, 0x2, P3 ;  /* 0x00000009df0bc211 */ /* 0x000fe400018f142f */
[----:B------:R-:W-:-:S02]  /*e6c0*/  ISETP.GE.AND P3, PT, R23, UR4, PT ;  /* 0x0000000417007c0c */ /* 0x000fc4000bf66270 */
[----:B------:R-:W-:Y:S01]  /*e6d0*/  ISETP.GE.AND P1, PT, R22, UR4, PT ;  /* 0x0000000416007c0c */ /* 0x000fe2000bf26270 */
[----:B------:R0:W-:Y:S01]  /*e6e0*/  @!P4 ST.E.64 desc[UR50][R10.64], R108 ;  /* 0x0000006c0a00c985 */ /* 0x0001e2000c101b32 */
[CC--:B---3--:R-:W-:Y:S02]  /*e6f0*/  @!P0 LEA R12, P6, R222.reuse, R8.reuse, 0x2 ;  /* 0x00000008de0c8211 */ /* 0x0c8fe400078c10ff */
[C---:B--2---:R-:W-:Y:S02]  /*e700*/  @!P2 LEA R2, P4, R221.reuse, R8, 0x2 ;  /* 0x00000008dd02a211 */ /* 0x044fe400078810ff */
[-C--:B------:R-:W-:Y:S02]  /*e710*/  @!P0 LEA.HI.X R13, R222, R9.reuse, R46, 0x2, P6 ;  /* 0x00000009de0d8211 */ /* 0x080fe400030f142e */
[----:B------:R-:W-:-:S03]  /*e720*/  @!P2 LEA.HI.X R3, R221, R9, R45, 0x2, P4 ;  /* 0x00000009dd03a211 */ /* 0x000fc600020f142d */
[----:B------:R3:W-:Y:S01]  /*e730*/  @!P0 ST.E.64 desc[UR50][R12.64], R114 ;  /* 0x000000720c008985 */ /* 0x0007e2000c101b32 */
[-C--:B------:R-:W-:Y:S02]  /*e740*/  @!P5 LEA R14, P0, R220, R8.reuse, 0x2 ;  /* 0x00000008dc0ed211 */ /* 0x080fe400078010ff */
[CC--:B----4-:R-:W-:Y:S01]  /*e750*/  @!P3 LEA R20, P4, R23.reuse, R8.reuse, 0x2 ;  /* 0x000000081714b211 */ /* 0x0d0fe200078810ff */
[----:B------:R3:W-:Y:S01]  /*e760*/  @!P2 ST.E.64 desc[UR50][R2.64], R116 ;  /* 0x000000740200a985 */ /* 0x0007e2000c101b32 */
[----:B0-----:R-:W-:Y:S02]  /*e770*/  @!P1 LEA R24, P6, R22, R8, 0x2 ;  /* 0x0000000816189211 */ /* 0x001fe400078c10ff */
[-C--:B------:R-:W-:Y:S02]  /*e780*/  @!P5 LEA.HI.X R15, R220, R9.reuse, R44, 0x2, P0 ;  /* 0x00000009dc0fd211 */ /* 0x080fe400000f142c */
[-C--:B------:R-:W-:Y:S02]  /*e790*/  @!P3 LEA.HI.X R21, R23, R9.reuse, R43, 0x2, P4 ;  /* 0x000000091715b211 */ /* 0x080fe400020f142b */
[----:B------:R-:W-:Y:S01]  /*e7a0*/  @!P1 LEA.HI.X R25, R22, R9, R42, 0x2, P6 ;  /* 0x0000000916199211 */ /* 0x000fe200030f142a */
[----:B------:R3:W-:Y:S01]  /*e7b0*/  @!P5 ST.E.64 desc[UR50][R14.64], R122 ;  /* 0x0000007a0e00d985 */ /* 0x0007e2000c101b32 */
[----:B------:R-:W-:-:S03]  /*e7c0*/  ISETP.GE.AND P0, PT, R19, UR4, PT ;  /* 0x0000000413007c0c */ /* 0x000fc6000bf06270 */
[----:B------:R3:W-:Y:S04]  /*e7d0*/  @!P3 ST.E.64 desc[UR50][R20.64], R124 ;  /* 0x0000007c1400b985 */ /* 0x0007e8000c101b32 */
[----:B------:R3:W-:Y:S06]  /*e7e0*/  @!P1 ST.E.64 desc[UR50][R24.64], R4 ;  /* 0x0000000418009985 */ /* 0x0007ec000c101b32 */
[----:B------:R-:W-:Y:S05]  /*e7f0*/  @P0 BRA `(.L_x_173) ;  /* 0x0000000c00880947 */ /* 0x000fea0003800000 */
[----:B---3--:R-:W-:-:S04]  /*e800*/  LEA R2, P0, R19, R8, 0x2 ;  /* 0x0000000813027211 */ /* 0x008fc800078010ff */
[----:B------:R-:W-:-:S05]  /*e810*/  LEA.HI.X R3, R19, R9, R40, 0x2, P0 ;  /* 0x0000000913037211 */ /* 0x000fca00000f1428 */
[----:B------:R0:W-:Y:S01]  /*e820*/  ST.E.64 desc[UR50][R2.64], R6 ;  /* 0x0000000602007985 */ /* 0x0001e2000c101b32 */
[----:B------:R-:W-:Y:S05]  /*e830*/  BRA `(.L_x_173) ;  /* 0x0000000c00787947 */ /* 0x000fea0003800000 */
.L_x_164:
[----:B------:R-:W-:Y:S02]  /*e840*/  ULDC.64 UR8, c[0x0][0xc00] ;  /* 0x0003000000087ab9 */ /* 0x000fe40000000a00 */
[----:B------:R-:W-:-:S04]  /*e850*/  UISETP.NE.U32.AND UP0, UPT, UR8, URZ, UPT ;  /* 0x0000003f0800728c */ /* 0x000fc8000bf05070 */
[----:B------:R-:W-:-:S03]  /*e860*/  UISETP.NE.AND.EX UP0, UPT, UR9, URZ, UPT, UP0 ;  /* 0x0000003f0900728c */ /* 0x000fc6000bf05300 */
[----:B------:R-:W-:Y:S02]  /*e870*/  ULDC.64 UR8, c[0x0][0xc00] ;  /* 0x0003000000087ab9 */ /* 0x000fe40000000a00 */
[----:B------:R-:W-:Y:S01]  /*e880*/  UIMAD.WIDE UR8, UR36, 0x4, UR8 ;  /* 0x00000004240878a5 */ /* 0x000fe2000f8e0208 */
[----:B------:R-:W-:-:S05]  /*e890*/  PLOP3.LUT P1, PT, PT, PT, UP0, 0x80, 0x0 ;  /* 0x000000000000781c */ /* 0x000fca0003f2f008 */
[----:B------:R-:W-:Y:S02]  /*e8a0*/  IMAD.U32 R2, RZ, RZ, UR8 ;  /* 0x00000008ff027e24 */ /* 0x000fe4000f8e00ff */
[----:B------:R-:W-:Y:S01]  /*e8b0*/  IMAD.U32 R3, RZ, RZ, UR9 ;  /* 0x00000009ff037e24 */ /* 0x000fe2000f8e00ff */
[----:B------:R-:W-:Y:S02]  /*e8c0*/  ULDC.64 UR8, c[0x0][0xc08] ;  /* 0x0003020000087ab9 */ /* 0x000fe40000000a00 */
[----:B------:R-:W-:-:S03]  /*e8d0*/  UISETP.NE.U32.AND UP1, UPT, UR8, URZ, UPT ;  /* 0x0000003f0800728c */ /* 0x000fc6000bf25070 */
[----:B------:R-:W2:Y:S01]  /*e8e0*/  @P1 LDG.E R6, desc[UR50][R2.64] ;  /* 0x0000003202061981 */ /* 0x000ea2000c1e1900 */
[----:B------:R-:W-:Y:S01]  /*e8f0*/  UISETP.NE.AND.EX UP1, UPT, UR9, URZ, UPT, UP1 ;  /* 0x0000003f0900728c */ /* 0x000fe2000bf25310 */
[----:B------:R-:W-:Y:S01]  /*e900*/  ULDC UR4, c[0x0][0xa88] ;  /* 0x0002a20000047ab9 */ /* 0x000fe20000000800 */
[----:B------:R-:W0:Y:S01]  /*e910*/  S2R R7, SR_TID.X ;  /* 0x0000000000077919 */ /* 0x000e220000002100 */
[----:B------:R-:W-:-:S03]  /*e920*/  IMAD.U32 R0, RZ, RZ, UR4 ;  /* 0x00000004ff007e24 */ /* 0x000fc6000f8e00ff */
[----:B------:R-:W-:-:S05]  /*e930*/  PLOP3.LUT P2, PT, PT, PT, UP1, 0x80, 0x0 ;  /* 0x000000000000781c */ /* 0x000fca0003f4f018 */
[----:B------:R-:W-:Y:S02]  /*e940*/  @UP1 ULDC.64 UR8, c[0x0][0xc08] ;  /* 0x0003020000081ab9 */ /* 0x000fe40000000a00 */
[----:B------:R-:W-:-:S06]  /*e950*/  @UP1 UIMAD.WIDE UR8, UR36, 0x4, UR8 ;  /* 0x00000004240818a5 */ /* 0x000fcc000f8e0208 */
[----:B------:R-:W-:Y:S02]  /*e960*/  IMAD.U32 R4, RZ, RZ, UR8 ;  /* 0x00000008ff047e24 */ /* 0x000fe4000f8e00ff */
[----:B------:R-:W-:-:S05]  /*e970*/  IMAD.U32 R5, RZ, RZ, UR9 ;  /* 0x00000009ff057e24 */ /* 0x000fca000f8e00ff */
[----:B------:R1:W5:Y:S01]  /*e980*/  @P2 LDG.E R0, desc[UR50][R4.64] ;  /* 0x0000003204002981 */ /* 0x000362000c1e1900 */
[----:B------:R-:W-:Y:S01]  /*e990*/  UMOV UR4, URZ ;  /* 0x0000003f00047c82 */ /* 0x000fe20008000000 */
[----:B0-----:R-:W-:-:S05]  /*e9a0*/  VIADD R7, R7, 0xffffff80 ;  /* 0xffffff8007077836 */ /* 0x001fca0000000000 */
[----:B------:R-:W-:Y:S02]  /*e9b0*/  ISETP.GT.AND P0, PT, R7, 0x7f, PT ;  /* 0x0000007f0700780c */ /* 0x000fe40003f04270 */
[----:B--2---:R-:W-:-:S13]  /*e9c0*/  @P1 R2UR UR4, R6 ;  /* 0x00000000060412ca */ /* 0x004fda00000e0000 */
[----:B------:R-:W-:Y:S01]  /*e9d0*/  USHF.R.S32.HI UR16, URZ, 0x1f, UR4 ;  /* 0x0000001f3f107899 */ /* 0x000fe20008011404 */
[----:B-1----:R-:W-:Y:S11]  /*e9e0*/  @P2 BRA `(.L_x_176) ;  /* 0x0000000000102947 */ /* 0x002ff60003800000 */
[----:B------:R-:W-:Y:S05]  /*e9f0*/  @!P1 BRA `(.L_x_176) ;  /* 0x00000000000c9947 */ /* 0x000fea0003800000 */
[----:B------:R-:W2:Y:S04]  /*ea00*/  LDG.E R5, desc[UR50][R2.64] ;  /* 0x0000003202057981 */ /* 0x000ea8000c1e1900 */
[----:B-----5:R-:W2:Y:S02]  /*ea10*/  LDG.E R0, desc[UR50][R2.64+0x4] ;  /* 0x0000043202007981 */ /* 0x020ea4000c1e1900 */
[----:B--2---:R-:W-:-:S07]  /*ea20*/  IMAD.IADD R0, R0, 0x1, -R5 ;  /* 0x0000000100007824 */ /* 0x004fce00078e0a05 */
.L_x_176:
[----:B------:R-:W-:Y:S01]  /*ea30*/  USEL UR36, UR36, URZ, !UP0 ;  /* 0x0000003f24247287 */ /* 0x000fe2000c000000 */
[----:B------:R-:W-:Y:S01]  /*ea40*/  BSSY B1, `(.L_x_177) ;  /* 0x0000039000017945 */ /* 0x000fe20003800000 */
[----:B------:R-:W-:-:S03]  /*ea50*/  USEL UR37, UR37, URZ, !UP0 ;  /* 0x0000003f25257287 */ /* 0x000fc6000c000000 */
[----:B------:R-:W-:Y:S09]  /*ea60*/  @P0 BRA `(.L_x_178) ;  /* 0x0000000000d80947 */ /* 0x000ff20003800000 */
[----:B------:R-:W0:Y:S01]  /*ea70*/  S2R R3, SR_TID.X ;  /* 0x0000000000037919 */ /* 0x000e220000002100 */
[----:B------:R-:W1:Y:S01]  /*ea80*/  LDC R9, c[0x0][0xbe8] ;  /* 0x0002fa00ff097b82 */ /* 0x000e620000000800 */
[----:B------:R-:W-:-:S04]  /*ea90*/  IMAD.U32 R2, RZ, RZ, UR42 ;  /* 0x0000002aff027e24 */ /* 0x000fc8000f8e00ff */
[----:B0-----:R-:W-:Y:S02]  /*eaa0*/  IMAD R2, R2, 0x80, R3 ;  /* 0x0000008002027824 */ /* 0x001fe400078e0203 */
[----:B-1---5:R-:W-:Y:S02]  /*eab0*/  IMAD R3, R0, R9, RZ ;  /* 0x0000000900037224 */ /* 0x022fe400078e02ff */
[----:B------:R-:W-:-:S05]  /*eac0*/  VIADD R4, R2, 0xffffff80 ;  /* 0xffffff8002047836 */ /* 0x000fca0000000000 */
[----:B------:R-:W-:-:S13]  /*ead0*/  ISETP.GE.AND P0, PT, R4, R3, PT ;  /* 0x000000030400720c */ /* 0x000fda0003f06270 */
[----:B------:R-:W-:Y:S05]  /*eae0*/  @P0 BRA `(.L_x_178) ;  /* 0x0000000000b80947 */ /* 0x000fea0003800000 */
[----:B------:R-:W-:Y:S01]  /*eaf0*/  ISETP.NE.AND P0, PT, R9, 0x1, PT ;  /* 0x000000010900780c */ /* 0x000fe20003f05270 */
[----:B------:R-:W-:Y:S01]  /*eb00*/  UISETP.GT.AND UP2, UPT, UR44, 0x1, UPT ;  /* 0x000000012c00788c */ /* 0x000fe2000bf44270 */
[----:B------:R-:W-:Y:S01]  /*eb10*/  IMAD.MOV.U32 R5, RZ, RZ, R4 ;  /* 0x000000ffff057224 */ /* 0x000fe200078e0004 */
[----:B------:R-:W-:Y:S02]  /*eb20*/  UMOV UR8, 0x9b8 ;  /* 0x000009b800087882 */ /* 0x000fe40000000000 */
[----:B------:R-:W-:Y:S02]  /*eb30*/  USEL UR17, UR8, 0x978, UP2 ;  /* 0x0000097808117887 */ /* 0x000fe40009000000 */
[----:B------:R-:W-:-:S06]  /*eb40*/  USEL UR19, UR40, URZ, UP2 ;  /* 0x0000003f28137287 */ /* 0x000fcc0009000000 */
[----:B------:R-:W0:Y:S04]  /*eb50*/  @P0 LDC R3, c[0x0][0xbec] ;  /* 0x0002fb00ff030b82 */ /* 0x000e280000000800 */
[----:B------:R-:W-:Y:S01]  /*eb60*/  ULDC.64 UR8, c[0x0][UR17+0x218] ;  /* 0x0000860011087abb */ /* 0x000fe20008000a00 */
[----:B------:R-:W-:Y:S01]  /*eb70*/  ULDC.64 UR12, c[0x0][UR17+0x220] ;  /* 0x00008800110c7abb */ /* 0x000fe20008000a00 */
[----:B------:R-:W-:Y:S01]  /*eb80*/  ULDC.64 UR14, c[0x0][UR17+0x228] ;  /* 0x00008a00110e7abb */ /* 0x000fe20008000a00 */
[----:B------:R-:W-:Y:S01]  /*eb90*/  UIMAD.WIDE.U32 UR10, UR8, UR39, URZ ;  /* 0x00000027080a72a5 */ /* 0x000fe2000f8e003f */
[----:B------:R-:W1:Y:S01]  /*eba0*/  @P0 LDC R7, c[0x0][0xbf0] ;  /* 0x0002fc00ff070b82 */ /* 0x000e620000000800 */
[----:B------:R-:W-:Y:S02]  /*ebb0*/  UIMAD UR18, UR9, UR39, URZ ;  /* 0x00000027091272a4 */ /* 0x000fe4000f8e023f */
[----:B------:R-:W-:-:S02]  /*ebc0*/  UIMAD UR13, UR13, UR36, URZ ;  /* 0x000000240d0d72a4 */ /* 0x000fc4000f8e023f */
[----:B------:R-:W-:Y:S02]  /*ebd0*/  UIMAD.WIDE.U32 UR20, UR14, UR19, URZ ;  /* 0x000000130e1472a5 */ /* 0x000fe4000f8e003f */
[----:B------:R-:W-:Y:S02]  /*ebe0*/  UIMAD.WIDE.U32 UR8, UR12, UR36, URZ ;  /* 0x000000240c0872a5 */ /* 0x000fe4000f8e003f */
[----:B------:R-:W-:Y:S02]  /*ebf0*/  UIMAD UR14, UR15, UR19, URZ ;  /* 0x000000130f0e72a4 */ /* 0x000fe4000f8e023f */
[----:B------:R-:W-:Y:S02]  /*ec00*/  UIMAD UR13, UR12, UR37, UR13 ;  /* 0x000000250c0d72a4 */ /* 0x000fe4000f8e020d */
[----:B------:R-:W-:Y:S02]  /*ec10*/  UIADD3 UR10, UP0, UP1, UR8, UR10, UR4 ;  /* 0x0000000a080a7290 */ /* 0x000fe4000f91e004 */
[----:B------:R-:W-:Y:S01]  /*ec20*/  UIADD3 UR8, UR14, UR21, URZ ;  /* 0x000000150e087290 */ /* 0x000fe2000fffe03f */
[----:B0-----:R-:W-:Y:S01]  /*ec30*/  @P0 IMAD.HI.U32 R2, R4, R3, RZ ;  /* 0x0000000304020227 */ /* 0x001fe200078e00ff */
[----:B------:R-:W-:-:S02]  /*ec40*/  UIADD3 UR11, UR18, UR11, URZ ;  /* 0x0000000b120b7290 */ /* 0x000fc4000fffe03f */
[----:B------:R-:W-:Y:S01]  /*ec50*/  UIADD3 UR13, UR9, UR13, URZ ;  /* 0x0000000d090d7290 */ /* 0x000fe2000fffe03f */
[----:B------:R-:W-:Y:S02]  /*ec60*/  IMAD.U32 R3, RZ, RZ, UR21 ;  /* 0x00000015ff037e24 */ /* 0x000fe4000f8e00ff */
[----:B------:R-:W-:Y:S01]  /*ec70*/  IMAD.U32 R6, RZ, RZ, UR8 ;  /* 0x00000008ff067e24 */ /* 0x000fe2000f8e00ff */
[----:B------:R-:W-:Y:S01]  /*ec80*/  ULDC.64 UR8, c[0x0][UR17+0x210] ;  /* 0x0000840011087abb */ /* 0x000fe20008000a00 */
[----:B-1----:R-:W-:Y:S01]  /*ec90*/  @P0 SHF.R.U32.HI R5, RZ, R7, R2 ;  /* 0x00000007ff050219 */ /* 0x002fe20000011602 */
[----:B------:R-:W-:-:S04]  /*eca0*/  IMAD.U32 R2, RZ, RZ, UR20 ;  /* 0x00000014ff027e24 */ /* 0x000fc8000f8e00ff */
[--C-:B------:R-:W-:Y:S01]  /*ecb0*/  IMAD.MOV R7, RZ, RZ, -R5.reuse ;  /* 0x000000ffff077224 */ /* 0x100fe200078e0a05 */
[----:B------:R-:W-:Y:S01]  /*ecc0*/  IADD3 R2, P0, P1, R5, UR10, R2 ;  /* 0x0000000a05027c10 */ /* 0x000fe2000f91e002 */
[----:B------:R-:W-:Y:S01]  /*ecd0*/  UIADD3.X UR10, UR13, UR11, UR16, UP0, UP1 ;  /* 0x0000000b0d0a7290 */ /* 0x000fe200087e2410 */
[----:B------:R-:W-:Y:S01]  /*ece0*/  SHF.R.S32.HI R5, RZ, 0x1f, R5 ;  /* 0x0000001fff057819 */ /* 0x000fe20000011405 */
[----:B------:R-:W-:-:S04]  /*ecf0*/  IMAD R7, R9, R7, R4 ;  /* 0x0000000709077224 */ /* 0x000fc800078e0204 */
[----:B------:R-:W-:Y:S01]  /*ed00*/  IADD3.X R3, R5, UR10, R6, P0, P1 ;  /* 0x0000000a05037c10 */ /* 0x000fe200087e2406 */
[C---:B------:R-:W-:Y:S01]  /*ed10*/  IMAD R9, R7.reuse, UR9, RZ ;  /* 0x0000000907097c24 */ /* 0x040fe2000f8e02ff */
[----:B------:R-:W-:Y:S01]  /*ed20*/  SHF.R.S32.HI R4, RZ, 0x1f, R7 ;  /* 0x0000001fff047819 */ /* 0x000fe20000011407 */
[----:B------:R-:W-:Y:S01]  /*ed30*/  ULDC.64 UR10, c[0x0][0xba8] ;  /* 0x0002ea00000a7ab9 */ /* 0x000fe20000000a00 */
[----:B------:R-:W-:Y:S01]  /*ed40*/  @!UP2 ULDC UR10, c[0x0][0xb50] ;  /* 0x0002d400000aaab9 */ /* 0x000fe20000000800 */
[----:B------:R-:W-:Y:S01]  /*ed50*/  IMAD.WIDE.U32 R2, R7, UR8, R2 ;  /* 0x0000000807027c25 */ /* 0x000fe2000f8e0002 */
[----:B------:R-:W-:-:S03]  /*ed60*/  @!UP2 ULDC UR11, c[0x0][0xb54] ;  /* 0x0002d500000baab9 */ /* 0x000fc60000000800 */
[----:B------:R-:W-:Y:S01]  /*ed70*/  IMAD R9, R4, UR8, R9 ;  /* 0x0000000804097c24 */ /* 0x000fe2000f8e0209 */
[----:B------:R-:W-:-:S03]  /*ed80*/  LEA R4, P0, R2, UR10, 0x2 ;  /* 0x0000000a02047c11 */ /* 0x000fc6000f8010ff */
[----:B------:R-:W-:-:S05]  /*ed90*/  IMAD.IADD R3, R3, 0x1, R9 ;  /* 0x0000000103037824 */ /* 0x000fca00078e0209 */
[----:B------:R-:W-:Y:S01]  /*eda0*/  LEA.HI.X R5, R2, UR11, R3, 0x2, P0 ;  /* 0x0000000b02057c11 */ /* 0x000fe200080f1403 */
[----:B------:R-:W-:-:S05]  /*edb0*/  IMAD.MOV.U32 R3, RZ, RZ, -0x800000 ;  /* 0xff800000ff037424 */ /* 0x000fca00078e00ff */
[----:B------:R0:W-:Y:S02]  /*edc0*/  STG.E desc[UR50][R4.64], R3 ;  /* 0x0000000304007986 */ /* 0x0001e4000c101932 */
.L_x_178:
[----:B------:R-:W-:Y:S05]  /*edd0*/  BSYNC B1 ;  /* 0x0000000000017941 */ /* 0x000fea0003800000 */
.L_x_177:
[----:B------:R-:W-:-:S06]  /*ede0*/  UISETP.GT.AND UP0, UPT, UR44, 0x1, UPT ;  /* 0x000000012c00788c */ /* 0x000fcc000bf04270 */
[----:B------:R-:W-:-:S13]  /*edf0*/  PLOP3.LUT P0, PT, PT, PT, UP0, 0x80, 0x0 ;  /* 0x000000000000781c */ /* 0x000fda0003f0f008 */
[----:B------:R-:W-:Y:S05]  /*ee00*/  @P0 BRA `(.L_x_173) ;  /* 0x0000000800040947 */ /* 0x000fea0003800000 */
[----:B------:R-:W1:Y:S01]  /*ee10*/  LDC R11, c[0x0][0xbe8] ;  /* 0x0002fa00ff0b7b82 */ /* 0x000e620000000800 */
[----:B------:R-:W-:Y:S01]  /*ee20*/  ULDC.64 UR12, c[0x0][0xaa0] ;  /* 0x0002a800000c7ab9 */ /* 0x000fe20000000a00 */
[----:B------:R-:W-:Y:S01]  /*ee30*/  IMAD R2, R16, 0x20, R236 ;  /* 0x0000002010027824 */ /* 0x000fe200078e02ec */
[----:B------:R-:W-:Y:S01]  /*ee40*/  UIMAD UR10, UR16, UR12, URZ ;  /* 0x0000000c100a72a4 */ /* 0x000fe2000f8e023f */
[----:B0-----:R-:W-:Y:S01]  /*ee50*/  IMAD.U32 R5, RZ, RZ, UR42 ;  /* 0x0000002aff057e24 */ /* 0x001fe2000f8e00ff */
[----:B------:R-:W-:Y:S01]  /*ee60*/  UIMAD.WIDE.U32 UR8, UR4, UR12, URZ ;  /* 0x0000000c040872a5 */ /* 0x000fe2000f8e003f */
[----:B------:R-:W-:Y:S01]  /*ee70*/  BSSY B1, `(.L_x_179) ;  /* 0x0000044000017945 */ /* 0x000fe20003800000 */
[----:B------:R-:W-:Y:S01]  /*ee80*/  UIMAD UR10, UR4, UR13, UR10 ;  /* 0x0000000d040a72a4 */ /* 0x000fe2000f8e020a */
[----:B------:R-:W-:-:S03]  /*ee90*/  IMAD R6, R5, 0x80, R2 ;  /* 0x0000008005067824 */ /* 0x000fc600078e0202 */
[----:B------:R-:W-:Y:S01]  /*eea0*/  UIADD3 UR9, UR9, UR10, URZ ;  /* 0x0000000a09097290 */ /* 0x000fe2000fffe03f */
[----:B------:R-:W-:Y:S02]  /*eeb0*/  IMAD.MOV.U32 R5, RZ, RZ, R6 ;  /* 0x000000ffff057224 */ /* 0x000fe400078e0006 */
[----:B------:R-:W-:Y:S02]  /*eec0*/  ULDC.64 UR10, c[0x0][0xae8] ;  /* 0x0002ba00000a7ab9 */ /* 0x000fe40000000a00 */
[----:B------:R-:W-:-:S04]  /*eed0*/  UIMAD.WIDE.U32 UR8, UR39, UR10, UR8 ;  /* 0x0000000a270872a5 */ /* 0x000fc8000f8e0008 */
[----:B------:R-:W-:-:S03]  /*eee0*/  UIMAD UR9, UR39, UR11, UR9 ;  /* 0x0000000b270972a4 */ /* 0x000fc6000f8e0209 */
[----:B------:R-:W-:Y:S01]  /*eef0*/  ULDC.64 UR10, c[0x0][0xaf0] ;  /* 0x0002bc00000a7ab9 */ /* 0x000fe20000000a00 */
[----:B-1----:R-:W-:Y:S01]  /*ef00*/  ISETP.NE.AND P0, PT, R11, 0x1, PT ;  /* 0x000000010b00780c */ /* 0x002fe20003f05270 */
[----:B------:R-:W-:-:S04]  /*ef10*/  UIMAD UR37, UR37, UR10, URZ ;  /* 0x0000000a252572a4 */ /* 0x000fc8000f8e023f */
[----:B------:R-:W-:Y:S02]  /*ef20*/  UIMAD UR4, UR36, UR11, UR37 ;  /* 0x0000000b240472a4 */ /* 0x000fe4000f8e0225 */
[----:B------:R-:W-:-:S03]  /*ef30*/  UIMAD.WIDE.U32 UR36, UR36, UR10, UR8 ;  /* 0x0000000a242472a5 */ /* 0x000fc6000f8e0008 */
[----:B------:R-:W-:Y:S01]  /*ef40*/  ULDC.64 UR8, c[0x0][0xae0] ;  /* 0x0002b80000087ab9 */ /* 0x000fe20000000a00 */
[----:B------:R-:W-:Y:S02]  /*ef50*/  UIADD3 UR4, UR37, UR4, URZ ;  /* 0x0000000425047290 */ /* 0x000fe4000fffe03f */
[----:B------:R-:W0:Y:S08]  /*ef60*/  @P0 LDC R3, c[0x0][0xbec] ;  /* 0x0002fb00ff030b82 */ /* 0x000e300000000800 */
[----:B------:R-:W1:Y:S01]  /*ef70*/  @P0 LDC R7, c[0x0][0xbf0] ;  /* 0x0002fc00ff070b82 */ /* 0x000e620000000800 */
[----:B0-----:R-:W-:-:S04]  /*ef80*/  @P0 IMAD.HI.U32 R2, R6, R3, RZ ;  /* 0x0000000306020227 */ /* 0x001fc800078e00ff */
[----:B------:R-:W-:Y:S02]  /*ef90*/  IMAD.U32 R3, RZ, RZ, UR37 ;  /* 0x00000025ff037e24 */ /* 0x000fe4000f8e00ff */
[----:B------:R-:W-:Y:S01]  /*efa0*/  IMAD.U32 R3, RZ, RZ, UR4 ;  /* 0x00000004ff037e24 */ /* 0x000fe2000f8e00ff */
[----:B-1----:R-:W-:-:S04]  /*efb0*/  @P0 SHF.R.U32.HI R5, RZ, R7, R2 ;  /* 0x00000007ff050219 */ /* 0x002fc80000011602 */
[--C-:B------:R-:W-:Y:S01]  /*efc0*/  SHF.R.S32.HI R2, RZ, 0x1f, R5.reuse ;  /* 0x0000001fff027819 */ /* 0x100fe20000011405 */
[----:B------:R-:W-:-:S04]  /*efd0*/  IMAD.MOV R7, RZ, RZ, -R5 ;  /* 0x000000ffff077224 */ /* 0x000fc800078e0a05 */
[----:B------:R-:W-:Y:S02]  /*efe0*/  IMAD R4, R2, UR8, RZ ;  /* 0x0000000802047c24 */ /* 0x000fe4000f8e02ff */
[----:B------:R-:W-:Y:S02]  /*eff0*/  IMAD.U32 R2, RZ, RZ, UR36 ;  /* 0x00000024ff027e24 */ /* 0x000fe4000f8e00ff */
[----:B------:R-:W-:Y:S02]  /*f000*/  IMAD R7, R11, R7, R6 ;  /* 0x000000070b077224 */ /* 0x000fe400078e0206 */
[C---:B------:R-:W-:Y:S02]  /*f010*/  IMAD R9, R5.reuse, UR9, R4 ;  /* 0x0000000905097c24 */ /* 0x040fe4000f8e0204 */
[----:B------:R-:W-:Y:S01]  /*f020*/  IMAD.WIDE.U32 R2, R5, UR8, R2 ;  /* 0x0000000805027c25 */ /* 0x000fe2000f8e0002 */
[----:B------:R-:W-:Y:S01]  /*f030*/  SHF.R.S32.HI R4, RZ, 0x1f, R7 ;  /* 0x0000001fff047819 */ /* 0x000fe20000011407 */
[----:B------:R-:W-:-:S02]  /*f040*/  ULDC.64 UR8, c[0x0][0xad8] ;  /* 0x0002b60000087ab9 */ /* 0x000fc40000000a00 */
[----:B------:R-:W-:Y:S02]  /*f050*/  IMAD.U32 R5, RZ, RZ, UR42 ;  /* 0x0000002aff057e24 */ /* 0x000fe4000f8e00ff */
[----:B------:R-:W-:Y:S02]  /*f060*/  IMAD.IADD R3, R3, 0x1, R9 ;  /* 0x0000000103037824 */ /* 0x000fe400078e0209 */
[----:B------:R-:W-:Y:S02]  /*f070*/  IMAD R8, R5, 0x80, R236 ;  /* 0x0000008005087824 */ /* 0x000fe400078e02ec */
[----:B------:R-:W-:Y:S02]  /*f080*/  IMAD R6, R4, UR8, RZ ;  /* 0x0000000804067c24 */ /* 0x000fe4000f8e02ff */
[----:B-----5:R-:W-:Y:S02]  /*f090*/  IMAD R11, R0, R11, RZ ;  /* 0x0000000b000b7224 */ /* 0x020fe400078e02ff */
[----:B------:R-:W-:-:S02]  /*f0a0*/  VIADD R4, R8, 0x40 ;  /* 0x0000004008047836 */ /* 0x000fc40000000000 */
[C---:B------:R-:W-:Y:S01]  /*f0b0*/  IMAD R5, R7.reuse, UR9, R6 ;  /* 0x0000000907057c24 */ /* 0x040fe2000f8e0206 */
[-C--:B------:R-:W-:Y:S01]  /*f0c0*/  ISETP.GE.AND P2, PT, R8, R11.reuse, PT ;  /* 0x0000000b0800720c */ /* 0x080fe20003f46270 */
[----:B------:R-:W-:Y:S01]  /*f0d0*/  IMAD.WIDE.U32 R2, R7, UR8, R2 ;  /* 0x0000000807027c25 */ /* 0x000fe2000f8e0002 */
[----:B------:R-:W-:Y:S01]  /*f0e0*/  ULDC.64 UR8, c[0x0][0xa80] ;  /* 0x0002a00000087ab9 */ /* 0x000fe20000000a00 */
[----:B------:R-:W-:Y:S02]  /*f0f0*/  ISETP.GE.AND P1, PT, R4, R11, PT ;  /* 0x0000000b0400720c */ /* 0x000fe40003f26270 */
[----:B------:R-:W-:Y:S01]  /*f100*/  IMAD.IADD R3, R3, 0x1, R5 ;  /* 0x0000000103037824 */ /* 0x000fe200078e0205 */
[----:B------:R-:W-:Y:S01]  /*f110*/  LEA R4, P3, R2, UR8, 0x1 ;  /* 0x0000000802047c11 */ /* 0x000fe2000f8608ff */
[----:B------:R-:W-:Y:S02]  /*f120*/  VIADD R0, R8, 0x20 ;  /* 0x0000002008007836 */ /* 0x000fe40000000000 */
[----:B------:R-:W-:Y:S01]  /*f130*/  IMAD.SHL.U32 R7, R16, 0x8, RZ ;  /* 0x0000000810077824 */ /* 0x000fe200078e00ff */
[----:B------:R-:W-:-:S02]  /*f140*/  LEA.HI.X R5, R2, UR9, R3, 0x1, P3 ;  /* 0x0000000902057c11 */ /* 0x000fc400098f0c03 */
[----:B------:R-:W-:Y:S01]  /*f150*/  ISETP.GE.AND P0, PT, R0, R11, PT ;  /* 0x0000000b0000720c */ /* 0x000fe20003f06270 */
[C---:B------:R-:W-:Y:S01]  /*f160*/  VIADD R13, R7.reuse, 0x80 ;  /* 0x00000080070d7836 */ /* 0x040fe20000000000 */
[----:B------:R0:W1:Y:S01]  /*f170*/  SHFL.IDX PT, R2, R4, RZ, 0x181f ;  /* 0x00181fff04027589 */ /* 0x00006200000e0000 */
[----:B------:R-:W-:Y:S01]  /*f180*/  VIADD R9, R7, 0x40 ;  /* 0x0000004007097836 */ /* 0x000fe20000000000 */
[----:B------:R-:W-:Y:S02]  /*f190*/  SHF.R.S32.HI R6, RZ, 0x1f, R7 ;  /* 0x0000001fff067819 */ /* 0x000fe40000011407 */
[----:B------:R0:W2:Y:S01]  /*f1a0*/  SHFL.IDX PT, R0, R5, RZ, 0x181f ;  /* 0x00181fff05007589 */ /* 0x0000a200000e0000 */
        /* <DEDUP_REMOVED lines=12> */
[----:B------:R3:W-:Y:S01]  /*f270*/  @!P4 ST.E.128 desc[UR50][R14.64], RZ ;  /* 0x000000ff0e00c985 */ /* 0x0007e2000c101d32 */
[----:B------:R-:W-:-:S03]  /*f280*/  @!P2 LEA.HI.X R3, R13, R0, R10, 0x1, P6 ;  /* 0x000000000d03a211 */ /* 0x000fc600030f0c0a */
[----:B------:R3:W-:Y:S04]  /*f290*/  @!P3 ST.E.128 desc[UR50][R20.64], RZ ;  /* 0x000000ff1400b985 */ /* 0x0007e8000c101d32 */
[----:B------:R3:W-:Y:S02]  /*f2a0*/  @!P2 ST.E.128 desc[UR50][R2.64], RZ ;  /* 0x000000ff0200a985 */ /* 0x0007e4000c101d32 */
.L_x_180:
[----:B------:R-:W-:Y:S05]  /*f2b0*/  BSYNC B1 ;  /* 0x0000000000017941 */ /* 0x000fea0003800000 */
.L_x_179:
[----:B--2---:R2:W4:Y:S01]  /*f2c0*/  SHFL.IDX PT, R0, R5, 0x1, 0x181f ;  /* 0x00381f0005007f89 */ /* 0x00452200000e0000 */
[----:B------:R-:W-:Y:S03]  /*f2d0*/  BSSY B1, `(.L_x_181) ;  /* 0x0000010000017945 */ /* 0x000fe60003800000 */
[----:B-1-3--:R2:W1:Y:S01]  /*f2e0*/  SHFL.IDX PT, R2, R4, 0x1, 0x181f ;  /* 0x00381f0004027f89 */ /* 0x00a46200000e0000 */
[----:B------:R-:W-:Y:S05]  /*f2f0*/  @P0 BRA `(.L_x_182) ;  /* 0x0000000000340947 */ /* 0x000fea0003800000 */
[----:B------:R-:W-:Y:S02]  /*f300*/  ULDC UR4, c[0x0][0xac8] ;  /* 0x0002b20000047ab9 */ /* 0x000fe40000000800 */
[----:B------:R-:W-:Y:S02]  /*f310*/  ISETP.GE.AND P4, PT, R7, UR4, PT ;  /* 0x0000000407007c0c */ /* 0x000fe4000bf86270 */
[----:B------:R-:W-:Y:S02]  /*f320*/  ISETP.GE.AND P5, PT, R9, UR4, PT ;  /* 0x0000000409007c0c */ /* 0x000fe4000bfa6270 */
[----:B------:R-:W-:-:S09]  /*f330*/  ISETP.GE.AND P6, PT, R13, UR4, PT ;  /* 0x000000040d007c0c */ /* 0x000fd2000bfc6270 */
[-C--:B-1----:R-:W-:Y:S02]  /*f340*/  @!P4 LEA R14, P0, R7, R2.reuse, 0x1 ;  /* 0x00000002070ec211 */ /* 0x082fe400078008ff */
[-C--:B------:R-:W-:Y:S02]  /*f350*/  @!P5 LEA R20, P2, R9, R2.reuse, 0x1 ;  /* 0x000000020914d211 */ /* 0x080fe400078408ff */
[----:B------:R-:W-:Y:S02]  /*f360*/  @!P6 LEA R2, P3, R13, R2, 0x1 ;  /* 0x000000020d02e211 */ /* 0x000fe400078608ff */
[-C--:B----4-:R-:W-:Y:S02]  /*f370*/  @!P4 LEA.HI.X R15, R7, R0.reuse, R6, 0x1, P0 ;  /* 0x00000000070fc211 */ /* 0x090fe400000f0c06 */
[-C--:B------:R-:W-:Y:S02]  /*f380*/  @!P5 LEA.HI.X R21, R9, R0.reuse, R12, 0x1, P2 ;  /* 0x000000000915d211 */ /* 0x080fe400010f0c0c */
[----:B------:R-:W-:Y:S01]  /*f390*/  @!P6 LEA.HI.X R3, R13, R0, R10, 0x1, P3 ;  /* 0x000000000d03e211 */ /* 0x000fe200018f0c0a */
[----:B------:R3:W-:Y:S04]  /*f3a0*/  @!P4 ST.E.128 desc[UR50][R14.64], RZ ;  /* 0x000000ff0e00c985 */ /* 0x0007e8000c101d32 */
[----:B------:R3:W-:Y:S04]  /*f3b0*/  @!P5 ST.E.128 desc[UR50][R20.64], RZ ;  /* 0x000000ff1400d985 */ /* 0x0007e8000c101d32 */
[----:B------:R3:W-:Y:S02]  /*f3c0*/  @!P6 ST.E.128 desc[UR50][R2.64], RZ ;  /* 0x000000ff0200e985 */ /* 0x0007e4000c101d32 */
.L_x_182:
[----:B------:R-:W-:Y:S05]  /*f3d0*/  BSYNC B1 ;  /* 0x0000000000017941 */ /* 0x000fea0003800000 */
.L_x_181:
[----:B----4-:R4:W0:Y:S01]  /*f3e0*/  SHFL.IDX PT, R0, R5, 0x2, 0x181f ;  /* 0x00581f0005007f89 */ /* 0x01082200000e0000 */
        /* <DEDUP_REMOVED lines=10> */
[-C--:B0-----:R-:W-:Y:S02]  /*f490*/  @!P3 LEA.HI.X R15, R7, R0.reuse, R6, 0x1, P0 ;  /* 0x00000000070fb211 */ /* 0x081fe400000f0c06 */
[-C--:B------:R-:W-:Y:S02]  /*f4a0*/  @!P4 LEA.HI.X R21, R9, R0.reuse, R12, 0x1, P1 ;  /* 0x000000000915c211 */ /* 0x080fe400008f0c0c */
[----:B------:R-:W-:Y:S01]  /*f4b0*/  @!P5 LEA.HI.X R3, R13, R0, R10, 0x1, P2 ;  /* 0x000000000d03d211 */ /* 0x000fe200010f0c0a */
[----:B------:R3:W-:Y:S04]  /*f4c0*/  @!P3 ST.E.128 desc[UR50][R14.64], RZ ;  /* 0x000000ff0e00b985 */ /* 0x0007e8000c101d32 */
[----:B------:R3:W-:Y:S04]  /*f4d0*/  @!P4 ST.E.128 desc[UR50][R20.64], RZ ;  /* 0x000000ff1400c985 */ /* 0x0007e8000c101d32 */
[----:B------:R3:W-:Y:S02]  /*f4e0*/  @!P5 ST.E.128 desc[UR50][R2.64], RZ ;  /* 0x000000ff0200d985 */ /* 0x0007e4000c101d32 */
.L_x_184:
[----:B------:R-:W-:Y:S05]  /*f4f0*/  BSYNC B1 ;  /* 0x0000000000017941 */ /* 0x000fea0003800000 */
.L_x_183:
[----:B0-----:R-:W-:Y:S01]  /*f500*/  VIADD R0, R8, 0x60 ;  /* 0x0000006008007836 */ /* 0x001fe20000000000 */
[----:B--2-4-:R-:W0:Y:S04]  /*f510*/  SHFL.IDX PT, R5, R5, 0x3, 0x181f ;  /* 0x00781f0005057f89 */ /* 0x014e2800000e0000 */
[----:B------:R-:W-:Y:S01]  /*f520*/  ISETP.GE.AND P0, PT, R0, R11, PT ;  /* 0x0000000b0000720c */ /* 0x000fe20003f06270 */
[----:B-1-3--:R1:W2:-:S12]  /*f530*/  SHFL.IDX PT, R2, R4, 0x3, 0x181f ;  /* 0x00781f0004027f89 */ /* 0x00a29800000e0000 */
[----:B-1----:R-:W-:Y:S05]  /*f540*/  @P0 BRA `(.L_x_173) ;  /* 0x0000000000340947 */ /* 0x002fea0003800000 */
[----:B------:R-:W-:Y:S02]  /*f550*/  ULDC UR4, c[0x0][0xac8] ;  /* 0x0002b20000047ab9 */ /* 0x000fe40000000800 */
[----:B------:R-:W-:Y:S02]  /*f560*/  ISETP.GE.AND P3, PT, R7, UR4, PT ;  /* 0x0000000407007c0c */ /* 0x000fe4000bf66270 */
[----:B------:R-:W-:Y:S02]  /*f570*/  ISETP.GE.AND P4, PT, R9, UR4, PT ;  /* 0x0000000409007c0c */ /* 0x000fe4000bf86270 */
[----:B------:R-:W-:-:S09]  /*f580*/  ISETP.GE.AND P5, PT, R13, UR4, PT ;  /* 0x000000040d007c0c */ /* 0x000fd2000bfa6270 */
[-C--:B--2---:R-:W-:Y:S02]  /*f590*/  @!P3 LEA R14, P0, R7, R2.reuse, 0x1 ;  /* 0x00000002070eb211 */ /* 0x084fe400078008ff */
        /* <DEDUP_REMOVED lines=8> */
.L_x_173:
[----:B------:R-:W-:Y:S05]  /*f620*/  BSYNC B0 ;  /* 0x0000000000007941 */ /* 0x000fea0003800000 */
.L_x_163:
[----:B------:R-:W-:Y:S02]  /*f630*/  ULDC UR4, c[0x0][0xc3c] ;  /* 0x00030f0000047ab9 */ /* 0x000fe40000000800 */
[----:B------:R-:W-:-:S06]  /*f640*/  UISETP.GE.AND UP0, UPT, UR7, UR4, UPT ;  /* 0x000000040700728c */ /* 0x000fcc000bf06270 */
[----:B------:R-:W-:-:S13]  /*f650*/  PLOP3.LUT P0, PT, PT, PT, UP0, 0x80, 0x0 ;  /* 0x000000000000781c */ /* 0x000fda0003f0f008 */
[----:B------:R-:W-:Y:S05]  /*f660*/  @!P0 BRA `(.L_x_185) ;  /* 0xffffff1800848947 */ /* 0x000fea000383ffff */
[----:B------:R-:W-:Y:S05]  /*f670*/  EXIT ;  /* 0x000000000000794d */ /* 0x000fea0003800000 */
.L_x_136:
[----:B------:R-:W-:-:S08]  /*f680*/  NOP ;  /* 0x0000000000007918 */ /* 0x000fd00000000000 */
[----:B------:R-:W0:-:S00]  /*f690*/  USETMAXREG.DEALLOC.CTAPOOL 0x18 ;  /* 0x00000018000079c8 */ /* 0x000e0000080e0500 */
[----:B0-----:R-:W2:Y:S01]  /*f6a0*/  LDL.LU R2, [R1+0x10] ;  /* 0x0000100001027983 */ /* 0x001ea20000300800 */
[----:B------:R-:W-:Y:S01]  /*f6b0*/  LOP3.LUT R0, R0, 0x3, RZ, 0xc0, !PT ;  /* 0x0000000300007812 */ /* 0x000fe200078ec0ff */
[----:B------:R-:W-:-:S05]  /*f6c0*/  IMAD.MOV.U32 R6, RZ, RZ, RZ ;  /* 0x000000ffff067224 */ /* 0x000fca00078e00ff */
[----:B------:R-:W0:Y:S02]  /*f6d0*/  SHFL.IDX PT, R0, R0, RZ, 0x1f ;  /* 0x00001fff00007589 */ /* 0x000e2400000e0000 */
[----:B0-----:R-:W-:Y:S02]  /*f6e0*/  ISETP.NE.AND P0, PT, R0, RZ, PT ;  /* 0x000000ff0000720c */ /* 0x001fe40003f05270 */
[----:B--2---:R-:W-:-:S11]  /*f6f0*/  LOP3.LUT R2, R2, 0xfffffffd, RZ, 0xc0, !PT ;  /* 0xfffffffd02027812 */ /* 0x004fd600078ec0ff */
[----:B------:R-:W-:-:S05]  /*f700*/  @P0 LOP3.LUT R2, R2, 0x2, RZ, 0xfc, !PT ;  /* 0x0000000202020812 */ /* 0x000fca00078efcff */
[----:B------:R0:W-:Y:S01]  /*f710*/  STL [R1+0x10], R2 ;  /* 0x0000100201007387 */ /* 0x0001e20000100800 */
[----:B------:R-:W-:Y:S05]  /*f720*/  @!P0 BRA `(.L_x_186) ;  /* 0x00000000002c8947 */ /* 0x000fea0003800000 */
[----:B------:R-:W1:Y:S08]  /*f730*/  S2UR UR5, SR_CgaCtaId ;  /* 0x00000000000579c3 */ /* 0x000e700000008800 */
[----:B------:R-:W-:Y:S06]  /*f740*/  BAR.SYNC.DEFER_BLOCKING 0x5, 0x180 ;  /* 0x0146000000007b1d */ /* 0x000fec0000010000 */
[----:B------:R-:W-:-:S02]  /*f750*/  UMOV UR4, 0x400 ;  /* 0x0000040000047882 */ /* 0x000fc40000000000 */
[----:B-1----:R-:W-:-:S09]  /*f760*/  ULEA UR4, UR5, UR4, 0x18 ;  /* 0x0000000405047291 */ /* 0x002fd2000f8ec03f */
[----:B------:R-:W1:Y:S04]  /*f770*/  LDS.128 R4, [UR4+0x334d0] ;  /* 0x0334d004ff047984 */ /* 0x000e680008000c00 */
[----:B-1----:R1:W-:Y:S01]  /*f780*/  STL.64 [R1], R4 ;  /* 0x0000000401007387 */ /* 0x0023e20000100a00 */
[----:B------:R-:W-:-:S03]  /*f790*/  IMAD.MOV.U32 R0, RZ, RZ, R7 ;  /* 0x000000ffff007224 */ /* 0x000fc600078e0007 */
[----:B------:R1:W-:Y:S02]  /*f7a0*/  STL [R1+0x8], R6 ;  /* 0x0000080601007387 */ /* 0x0003e40000100800 */
[----:B------:R-:W-:Y:S01]  /*f7b0*/  R2UR UR42, R0 ;  /* 0x00000000002a72ca */ /* 0x000fe200000e0000 */
[----:B------:R-:W-:Y:S06]  /*f7c0*/  BAR.ARV 0x4, 0x180 ;  /* 0x0106000000007b1d */ /* 0x000fec0000002000 */
[----:B------:R-:W-:Y:S08]  /*f7d0*/  BRA `(.L_x_187) ;  /* 0x0000000800b07947 */ /* 0x000ff00003800000 */
.L_x_186:
[----:B------:R-:W1:Y:S01]  /*f7e0*/  S2R R0, SR_TID.X ;  /* 0x0000000000007919 */ /* 0x000e620000002100 */
[----:B------:R-:W-:Y:S01]  /*f7f0*/  ULDC UR4, c[0x0][0xc3c] ;  /* 0x00030f0000047ab9 */ /* 0x000fe20000000800 */
[----:B-1----:R-:W-:-:S04]  /*f800*/  LOP3.LUT R0, R0, 0x1f, RZ, 0xc0, !PT ;  /* 0x0000001f00007812 */ /* 0x002fc800078ec0ff */
[----:B------:R-:W-:-:S04]  /*f810*/  ISETP.NE.AND P0, PT, R0, 0x1f, PT ;  /* 0x0000001f0000780c */ /* 0x000fc80003f05270 */
[----:B------:R-:W-:-:S13]  /*f820*/  ISETP.GE.OR P1, PT, R0, UR4, !P0 ;  /* 0x0000000400007c0c */ /* 0x000fda000c726670 */
[----:B0-----:R-:W0:Y:S08]  /*f830*/  @!P1 LDC.64 R2, c[0x0][0xc80] ;  /* 0x00032000ff029b82 */ /* 0x001e300000000a00 */
[----:B------:R-:W1:Y:S01]  /*f840*/  @!P1 LDC.64 R4, c[0x0][0xc78] ;  /* 0x00031e00ff049b82 */ /* 0x000e620000000a00 */
[----:B0-----:R-:W-:-:S05]  /*f850*/  @!P1 IMAD.WIDE.U32 R2, R0, 0x4, R2 ;  /* 0x0000000400029825 */ /* 0x001fca00078e0002 */
[----:B------:R1:W2:Y:S02]  /*f860*/  @!P1 LDG.E R6, desc[UR50][R2.64] ;  /* 0x0000003202069981 */ /* 0x0002a4000c1e1900 */
[----:B-1----:R-:W-:-:S04]  /*f870*/  @!P1 IMAD.WIDE.U32 R2, R0, 0x4, R4 ;  /* 0x0000000400029825 */ /* 0x002fc800078e0004 */
[----:B------:R-:W-:-:S06]  /*f880*/  IMAD.MOV.U32 R5, RZ, RZ, RZ ;  /* 0x000000ffff057224 */ /* 0x000fcc00078e00ff */
[----:B------:R-:W2:Y:S01]  /*f890*/  @!P1 LDG.E R5, desc[UR50][R2.64] ;  /* 0x0000003202059981 */ /* 0x000ea2000c1e1900 */
[C---:B------:R-:W-:Y:S01]  /*f8a0*/  ISETP.NE.AND P1, PT, R0.reuse, RZ, PT ;  /* 0x000000ff0000720c */ /* 0x040fe20003f25270 */
[----:B------:R-:W-:Y:S01]  /*f8b0*/  UMOV UR42, URZ ;  /* 0x0000003f002a7c82 */ /* 0x000fe20008000000 */
[C---:B------:R-:W-:Y:S02]  /*f8c0*/  ISETP.GE.U32.AND P2, PT, R0.reuse, 0x2, PT ;  /* 0x000000020000780c */ /* 0x040fe40003f46070 */
[C---:B------:R-:W-:Y:S02]  /*f8d0*/  ISETP.GE.U32.AND P3, PT, R0.reuse, 0x4, PT ;  /* 0x000000040000780c */ /* 0x040fe40003f66070 */
[C---:B------:R-:W-:Y:S02]  /*f8e0*/  ISETP.GE.U32.AND P4, PT, R0.reuse, 0x8, PT ;  /* 0x000000080000780c */ /* 0x040fe40003f86070 */
[----:B------:R-:W-:Y:S01]  /*f8f0*/  ISETP.GE.U32.AND P5, PT, R0, 0x10, PT ;  /* 0x000000100000780c */ /* 0x000fe20003fa6070 */
[----:B--2---:R-:W-:-:S05]  /*f900*/  IMAD R4, R6, R5, RZ ;  /* 0x0000000506047224 */ /* 0x004fca00078e02ff */
[----:B------:R-:W0:Y:S02]  /*f910*/  SHFL.UP PT, R7, R4, 0x1, RZ ;  /* 0x0420000004077989 */ /* 0x000e2400000e00ff */
[----:B0-----:R-:W-:-:S05]  /*f920*/  SEL R7, R7, RZ, P1 ;  /* 0x000000ff07077207 */ /* 0x001fca0000800000 */
[----:B------:R-:W-:-:S05]  /*f930*/  IMAD.IADD R7, R4, 0x1, R7 ;  /* 0x0000000104077824 */ /* 0x000fca00078e0207 */
[----:B------:R-:W0:Y:S02]  /*f940*/  SHFL.UP PT, R8, R7, 0x2, RZ ;  /* 0x0440000007087989 */ /* 0x000e2400000e00ff */
[----:B0-----:R-:W-:-:S05]  /*f950*/  SEL R8, R8, RZ, P2 ;  /* 0x000000ff08087207 */ /* 0x001fca0001000000 */
[----:B------:R-:W-:Y:S02]  /*f960*/  IMAD.IADD R8, R7, 0x1, R8 ;  /* 0x0000000107087824 */ /* 0x000fe400078e0208 */
[----:B------:R-:W0:Y:S03]  /*f970*/  S2R R7, SR_CTAID.X ;  /* 0x0000000000077919 */ /* 0x000e260000002500 */
[----:B------:R-:W1:Y:S02]  /*f980*/  SHFL.UP PT, R9, R8, 0x4, RZ ;  /* 0x0480000008097989 */ /* 0x000e6400000e00ff */
[----:B-1----:R-:W-:-:S05]  /*f990*/  SEL R9, R9, RZ, P3 ;  /* 0x000000ff09097207 */ /* 0x002fca0001800000 */
[----:B------:R-:W-:-:S05]  /*f9a0*/  IMAD.IADD R3, R8, 0x1, R9 ;  /* 0x0000000108037824 */ /* 0x000fca00078e0209 */
[----:B------:R-:W1:Y:S02]  /*f9b0*/  SHFL.UP PT, R2, R3, 0x8, RZ ;  /* 0x0500000003027989 */ /* 0x000e6400000e00ff */
[----:B-1----:R-:W-:-:S05]  /*f9c0*/  SEL R2, R2, RZ, P4 ;  /* 0x000000ff02027207 */ /* 0x002fca0002000000 */
[----:B------:R-:W-:-:S05]  /*f9d0*/  IMAD.IADD R4, R3, 0x1, R2 ;  /* 0x0000000103047824 */ /* 0x000fca00078e0202 */
[----:B------:R-:W1:Y:S02]  /*f9e0*/  SHFL.UP PT, R2, R4, 0x10, RZ ;  /* 0x0600000004027989 */ /* 0x000e6400000e00ff */
[----:B-1----:R-:W-:Y:S02]  /*f9f0*/  SEL R9, R2, RZ, P5 ;  /* 0x000000ff02097207 */ /* 0x002fe40002800000 */
[----:B------:R-:W1:Y:S03]  /*fa00*/  LDC R2, c[0x0][0xc38] ;  /* 0x00030e00ff027b82 */ /* 0x000e660000000800 */
[----:B------:R-:W-:-:S05]  /*fa10*/  IMAD.IADD R9, R4, 0x1, R9 ;  /* 0x0000000104097824 */ /* 0x000fca00078e0209 */
[----:B------:R-:W1:Y:S02]  /*fa20*/  SHFL.IDX PT, R11, R9, 0x1f, 0x1f ;  /* 0x03e01f00090b7f89 */ /* 0x000e6400000e0000 */
[----:B-1----:R-:W-:-:S04]  /*fa30*/  IMAD R8, R11, R2, RZ ;  /* 0x000000020b087224 */ /* 0x002fc800078e02ff */
[----:B------:R-:W-:Y:S01]  /*fa40*/  IMAD.MOV.U32 R11, RZ, RZ, R8 ;  /* 0x000000ffff0b7224 */ /* 0x000fe200078e0008 */
[----:B0-----:R-:W-:-:S13]  /*fa50*/  ISETP.GT.AND P6, PT, R8, R7, PT ;  /* 0x000000070800720c */ /* 0x001fda0003fc4270 */
[----:B------:R-:W-:Y:S05]  /*fa60*/  @P6 BRA `(.L_x_188) ;  /* 0x0000000000a46947 */ /* 0x000fea0003800000 */
[----:B------:R-:W-:Y:S01]  /*fa70*/  IMAD.MOV.U32 R8, RZ, RZ, R11 ;  /* 0x000000ffff087224 */ /* 0x000fe200078e000b */
[----:B------:R-:W-:Y:S01]  /*fa80*/  UMOV UR42, URZ ;  /* 0x0000003f002a7c82 */ /* 0x000fe20008000000 */
[----:B------:R-:W-:-:S05]  /*fa90*/  ULDC UR5, c[0x0][0xc3c] ;  /* 0x00030f0000057ab9 */ /* 0x000fca0000000800 */
.L_x_190:
[----:B------:R-:W-:-:S03]  /*faa0*/  UIADD3 UR4, UR42, 0x1f, URZ ;  /* 0x0000001f2a047890 */ /* 0x000fc6000fffe03f */
[----:B------:R-:W-:Y:S01]  /*fab0*/  ULDC UR42, c[0x0][0xc3c] ;  /* 0x00030f00002a7ab9 */ /* 0x000fe20000000800 */
[----:B------:R-:W-:-:S06]  /*fac0*/  UISETP.GE.AND UP0, UPT, UR4, UR5, UPT ;  /* 0x000000050400728c */ /* 0x000fcc000bf06270 */
[----:B------:R-:W-:-:S13]  /*fad0*/  PLOP3.LUT P6, PT, PT, PT, UP0, 0x40, 0x0 ;  /* 0x000000000000781c */ /* 0x000fda0003fce808 */
[----:B------:R-:W-:Y:S05]  /*fae0*/  @!P6 BRA `(.L_x_189) ;  /* 0x0000000400b4e947 */ /* 0x000fea0003800000 */
[----:B------:R-:W-:Y:S01]  /*faf0*/  UMOV UR42, UR4 ;  /* 0x00000004002a7c82 */ /* 0x000fe20008000000 */
[----:B------:R-:W-:Y:S02]  /*fb00*/  IMAD.MOV.U32 R6, RZ, RZ, RZ ;  /* 0x000000ffff067224 */ /* 0x000fe400078e00ff */
[----:B------:R-:W-:-:S05]  /*fb10*/  VIADD R9, R0, UR42 ;  /* 0x0000002a00097c36 */ /* 0x000fca0008000000 */
[----:B------:R-:W-:-:S13]  /*fb20*/  ISETP.GE.OR P6, PT, R9, UR5, !P0 ;  /* 0x0000000509007c0c */ /* 0x000fda000c7c6670 */
[----:B------:R-:W0:Y:S08]  /*fb30*/  @!P6 LDC.64 R2, c[0x0][0xc80] ;  /* 0x00032000ff02eb82 */ /* 0x000e300000000a00 */
[----:B------:R-:W1:Y:S01]  /*fb40*/  @!P6 LDC.64 R4, c[0x0][0xc78] ;  /* 0x00031e00ff04eb82 */ /* 0x000e620000000a00 */
[----:B0-----:R-:W-:-:S05]  /*fb50*/  @!P6 IMAD.WIDE R2, R9, 0x4, R2 ;  /* 0x000000040902e825 */ /* 0x001fca00078e0202 */
[----:B------:R1:W2:Y:S02]  /*fb60*/  @!P6 LDG.E R6, desc[UR50][R2.64] ;  /* 0x000000320206e981 */ /* 0x0002a4000c1e1900 */
[----:B-1----:R-:W-:-:S04]  /*fb70*/  @!P6 IMAD.WIDE R2, R9, 0x4, R4 ;  /* 0x000000040902e825 */ /* 0x002fc800078e0204 */
[----:B------:R-:W-:-:S06]  /*fb80*/  IMAD.MOV.U32 R5, RZ, RZ, RZ ;  /* 0x000000ffff057224 */ /* 0x000fcc00078e00ff */
[----:B------:R-:W2:Y:S02]  /*fb90*/  @!P6 LDG.E R5, desc[UR50][R2.64] ;  /* 0x000000320205e981 */ /* 0x000ea4000c1e1900 */
[----:B--2---:R-:W-:-:S05]  /*fba0*/  IMAD R11, R6, R5, RZ ;  /* 0x00000005060b7224 */ /* 0x004fca00078e02ff */
[----:B------:R-:W0:Y:S02]  /*fbb0*/  SHFL.UP PT, R4, R11, 0x1, RZ ;  /* 0x042000000b047989 */ /* 0x000e2400000e00ff */
[----:B0-----:R-:W-:-:S05]  /*fbc0*/  SEL R4, R4, RZ, P1 ;  /* 0x000000ff04047207 */ /* 0x001fca0000800000 */
[----:B------:R-:W-:-:S05]  /*fbd0*/  IMAD.IADD R4, R11, 0x1, R4 ;  /* 0x000000010b047824 */ /* 0x000fca00078e0204 */
        /* <DEDUP_REMOVED lines=11> */
[----:B------:R-:W-:Y:S02]  /*fc90*/  IMAD.IADD R9, R3, 0x1, R2 ;  /* 0x0000000103097824 */ /* 0x000fe400078e0202 */
[----:B------:R-:W0:Y:S03]  /*fca0*/  LDC R2, c[0x0][0xc38] ;  /* 0x00030e00ff027b82 */ /* 0x000e260000000800 */
[----:B------:R-:W0:Y:S02]  /*fcb0*/  SHFL.IDX PT, R11, R9, 0x1f, 0x1f ;  /* 0x03e01f00090b7f89 */ /* 0x000e2400000e0000 */
[----:B0-----:R-:W-:-:S04]  /*fcc0*/  IMAD R11, R11, R2, RZ ;  /* 0x000000020b0b7224 */ /* 0x001fc800078e02ff */
[----:B------:R-:W-:-:S05]  /*fcd0*/  IMAD.IADD R8, R11, 0x1, R8 ;  /* 0x000000010b087824 */ /* 0x000fca00078e0208 */
[----:B------:R-:W-:-:S13]  /*fce0*/  ISETP.GT.AND P6, PT, R8, R7, PT ;  /* 0x000000070800720c */ /* 0x000fda0003fc4270 */
[----:B------:R-:W-:Y:S05]  /*fcf0*/  @!P6 BRA `(.L_x_190) ;  /* 0xfffffffc0068e947 */ /* 0x000fea000383ffff */
.L_x_188:
[----:B------:R-:W-:Y:S02]  /*fd00*/  IMAD.IADD R11, R8, 0x1, -R11 ;  /* 0x00000001080b7824 */ /* 0x000fe400078e0a0b */
[----:B------:R-:W-:Y:S02]  /*fd10*/  IMAD.MOV.U32 R8, RZ, RZ, RZ ;  /* 0x000000ffff087224 */ /* 0x000fe400078e00ff */
[----:B------:R-:W-:-:S05]  /*fd20*/  IMAD R4, R9, R2, R11 ;  /* 0x0000000209047224 */ /* 0x000fca00078e020b */
[----:B------:R-:W-:-:S13]  /*fd30*/  ISETP.GT.AND P0, PT, R4, R7, PT ;  /* 0x000000070400720c */ /* 0x000fda0003f04270 */
[----:B------:R-:W-:Y:S02]  /*fd40*/  VOTEU.ANY UR5, UPT, !P0 ;  /* 0x0000000000057886 */ /* 0x000fe400040e0100 */
[----:B------:R-:W-:Y:S02]  /*fd50*/  UPOPC UR4, UR5 ;  /* 0x00000005000472bf */ /* 0x000fe40008000000 */
[----:B------:R-:W-:-:S04]  /*fd60*/  ISETP.NE.AND P0, PT, RZ, UR5, PT ;  /* 0x00000005ff007c0c */ /* 0x000fc8000bf05270 */
[----:B------:R-:W-:Y:S02]  /*fd70*/  IMAD.U32 R13, RZ, RZ, UR4 ;  /* 0x00000004ff0d7e24 */ /* 0x000fe4000f8e00ff */
[----:B------:R-:W-:-:S03]  /*fd80*/  IMAD.U32 R12, RZ, RZ, UR4 ;  /* 0x00000004ff0c7e24 */ /* 0x000fc6000f8e00ff */
[----:B------:R-:W0:Y:S04]  /*fd90*/  SHFL.IDX PT, R6, R6, R13, 0x1f ;  /* 0x00001f0d06067589 */ /* 0x000e2800000e0000 */
[----:B------:R1:W2:Y:S01]  /*fda0*/  SHFL.IDX PT, R5, R5, R12, 0x1f ;  /* 0x00001f0c05057589 */ /* 0x0002a200000e0000 */
[----:B0-----:R-:W-:-:S04]  /*fdb0*/  IABS R4, R6 ;  /* 0x0000000600047213 */ /* 0x001fc80000000000 */
[----:B------:R-:W0:Y:S08]  /*fdc0*/  I2F.RP R10, R4 ;  /* 0x00000004000a7306 */ /* 0x000e300000209400 */
[----:B0-----:R-:W0:Y:S02]  /*fdd0*/  MUFU.RCP R10, R10 ;  /* 0x0000000a000a7308 */ /* 0x001e240000001000 */
[----:B0-----:R-:W-:-:S06]  /*fde0*/  VIADD R3, R10, 0xffffffe ;  /* 0x0ffffffe0a037836 */ /* 0x001fcc0000000000 */
[----:B------:R-:W0:Y:S01]  /*fdf0*/  F2I.FTZ.U32.TRUNC.NTZ R3, R3 ;  /* 0x0000000300037305 */ /* 0x000e22000021f000 */
[----:B-12---:R-:W-:Y:S05]  /*fe00*/  @!P0 BRA `(.L_x_191) ;  /* 0x00000000000c8947 */ /* 0x006fea0003800000 */
[----:B------:R-:W-:-:S06]  /*fe10*/  UIADD3 UR5, UR4, -0x1, URZ ;  /* 0xffffffff04057890 */ /* 0x000fcc000fffe03f */
[----:B------:R-:W-:-:S06]  /*fe20*/  IMAD.U32 R8, RZ, RZ, UR5 ;  /* 0x00000005ff087e24 */ /* 0x000fcc000f8e00ff */
[----:B------:R1:W2:Y:S02]  /*fe30*/  SHFL.IDX PT, R8, R9, R8, 0x1f ;  /* 0x00001f0809087589 */ /* 0x0002a400000e0000 */
.L_x_191:
[----:B--2---:R-:W-:Y:S01]  /*fe40*/  IMAD R11, R8, R2, R11 ;  /* 0x00000002080b7224 */ /* 0x004fe200078e020b */
[----:B------:R-:W-:Y:S01]  /*fe50*/  IABS R8, R5 ;  /* 0x0000000500087213 */ /* 0x000fe20000000000 */
[----:B01----:R-:W-:Y:S01]  /*fe60*/  IMAD.MOV R9, RZ, RZ, -R3 ;  /* 0x000000ffff097224 */ /* 0x003fe200078e0a03 */
[----:B------:R-:W-:Y:S01]  /*fe70*/  UIADD3 UR42, UR4, UR42, URZ ;  /* 0x0000002a042a7290 */ /* 0x000fe2000fffe03f */
[----:B------:R-:W-:Y:S01]  /*fe80*/  IMAD.MOV.U32 R2, RZ, RZ, RZ ;  /* 0x000000ffff027224 */ /* 0x000fe200078e00ff */
[----:B------:R-:W0:Y:S01]  /*fe90*/  I2F.RP R10, R8 ;  /* 0x00000008000a7306 */ /* 0x000e220000209400 */
[----:B------:R-:W-:Y:S01]  /*fea0*/  IMAD R9, R9, R4, RZ ;  /* 0x0000000409097224 */ /* 0x000fe200078e02ff */
[----:B------:R1:W-:Y:S01]  /*feb0*/  STL [R1], R11 ;  /* 0x0000000b01007387 */ /* 0x0003e20000100800 */
[----:B------:R-:W-:Y:S02]  /*fec0*/  IMAD.IADD R7, R7, 0x1, -R11 ;  /* 0x0000000107077824 */ /* 0x000fe400078e0a0b */
[----:B------:R-:W-:Y:S01]  /*fed0*/  IMAD.HI.U32 R2, R3, R9, R2 ;  /* 0x0000000903027227 */ /* 0x000fe200078e0002 */
[----:B------:R-:W-:-:S05]  /*fee0*/  IABS R3, R6 ;  /* 0x0000000600037213 */ /* 0x000fca0000000000 */
[----:B------:R-:W-:Y:S01]  /*fef0*/  IMAD.MOV R12, RZ, RZ, -R3 ;  /* 0x000000ffff0c7224 */ /* 0x000fe200078e0a03 */
[----:B-1----:R-:W-:Y:S01]  /*ff00*/  IABS R11, R7 ;  /* 0x00000007000b7213 */ /* 0x002fe20000000000 */
[----:B0-----:R-:W0:Y:S04]  /*ff10*/  MUFU.RCP R10, R10 ;  /* 0x0000000a000a7308 */ /* 0x001e280000001000 */
[----:B------:R-:W-:-:S04]  /*ff20*/  IMAD.HI.U32 R9, R2, R11, RZ ;  /* 0x0000000b02097227 */ /* 0x000fc800078e00ff */
[----:B------:R-:W-:Y:S02]  /*ff30*/  IMAD R11, R9, R12, R11 ;  /* 0x0000000c090b7224 */ /* 0x000fe400078e020b */
[----:B------:R-:W-:-:S03]  /*ff40*/  IMAD.MOV.U32 R2, RZ, RZ, RZ ;  /* 0x000000ffff027224 */ /* 0x000fc600078e00ff */
[----:B------:R-:W-:Y:S01]  /*ff50*/  ISETP.GT.U32.AND P1, PT, R4, R11, PT ;  /* 0x0000000b0400720c */ /* 0x000fe20003f24070 */
[----:B0-----:R-:W-:-:S06]  /*ff60*/  VIADD R3, R10, 0xffffffe ;  /* 0x0ffffffe0a037836 */ /* 0x001fcc0000000000 */
[----:B------:R-:W0:Y:S06]  /*ff70*/  F2I.FTZ.U32.TRUNC.NTZ R3, R3 ;  /* 0x0000000300037305 */ /* 0x000e2c000021f000 */
[----:B------:R-:W-:Y:S02]  /*ff80*/  @!P1 IMAD.IADD R11, R11, 0x1, -R4 ;  /* 0x000000010b0b9824 */ /* 0x000fe400078e0a04 */
[----:B------:R-:W-:Y:S01]  /*ff90*/  @!P1 VIADD R9, R9, 0x1 ;  /* 0x0000000109099836 */ /* 0x000fe20000000000 */
[----:B------:R-:W-:Y:S02]  /*ffa0*/  ISETP.NE.AND P1, PT, R6, RZ, PT ;  /* 0x000000ff0600720c */ /* 0x000fe40003f25270 */
[----:B------:R-:W-:Y:S01]  /*ffb0*/  ISETP.GE.U32.AND P0, PT, R11, R4, PT ;  /* 0x000000040b00720c */ /* 0x000fe20003f06070 */
[----:B0-----:R-:W-:-:S04]  /*ffc0*/  IMAD.MOV R11, RZ, RZ, -R3 ;  /* 0x000000ffff0b7224 */ /* 0x001fc800078e0a03 */
[----:B------:R-:W-:-:S08]  /*ffd0*/  IMAD R11, R11, R8, RZ ;  /* 0x000000080b0b7224 */ /* 0x000fd000078e02ff */
[----:B------:R-:W-:Y:S02]  /*ffe0*/  @P0 VIADD R9, R9, 0x1 ;  /* 0x0000000109090836 */ /* 0x000fe40000000000 */
[----:B------:R-:W-:Y:S01]  /*fff0*/  IMAD.HI.U32 R4, R3, R11, R2 ;  /* 0x0000000b03047227 */ /* 0x000fe200078e0002 */
[----:B------:R-:W-:-:S04]  /*10000*/  LOP3.LUT R2, R7, R6, RZ, 0x3c, !PT ;  /* 0x0000000607027212 */ /* 0x000fc800078e3cff */
[----:B------:R-:W-:Y:S02]  /*10010*/  ISETP.GE.AND P2, PT, R2, RZ, PT ;  /* 0x000000ff0200720c */ /* 0x000fe40003f46270 */
[----:B------:R-:W-:-:S05]  /*10020*/  IABS R2, R5 ;  /* 0x0000000500027213 */ /* 0x000fca0000000000 */
[----:B------:R-:W-:-:S06]  /*10030*/  IMAD.MOV R2, RZ, RZ, -R2 ;  /* 0x000000ffff027224 */ /* 0x000fcc00078e0a02 */
[----:B------:R-:W-:Y:S01]  /*10040*/  @!P2 IMAD.MOV R9, RZ, RZ, -R9 ;  /* 0x000000ffff09a224 */ /* 0x000fe200078e0a09 */
[----:B------:R-:W-:-:S04]  /*10050*/  @!P1 LOP3.LUT R9, RZ, R6, RZ, 0x33, !PT ;  /* 0x00000006ff099212 */ /* 0x000fc800078e33ff */
[-C--:B------:R-:W-:Y:S01]  /*10060*/  IABS R3, R9.reuse ;  /* 0x0000000900037213 */ /* 0x080fe20000000000 */
[----:B------:R-:W-:-:S04]  /*10070*/  IMAD R6, R6, R9, RZ ;  /* 0x0000000906067224 */ /* 0x000fc800078e02ff */
[----:B------:R-:W-:-:S04]  /*10080*/  IMAD.HI.U32 R4, R4, R3, RZ ;  /* 0x0000000304047227 */ /* 0x000fc800078e00ff */
[----:B------:R-:W-:Y:S01]  /*10090*/  IMAD R3, R4, R2, R3 ;  /* 0x0000000204037224 */ /* 0x000fe200078e0203 */
[----:B------:R-:W-:-:S04]  /*100a0*/  LOP3.LUT R2, R9, R5, RZ, 0x3c, !PT ;  /* 0x0000000509027212 */ /* 0x000fc800078e3cff */
[----:B------:R-:W-:Y:S02]  /*100b0*/  ISETP.GT.U32.AND P1, PT, R8, R3, PT ;  /* 0x000000030800720c */ /* 0x000fe40003f24070 */
[----:B------:R-:W-:-:S11]  /*100c0*/  ISETP.GE.AND P2, PT, R2, RZ, PT ;  /* 0x000000ff0200720c */ /* 0x000fd60003f46270 */
[----:B------:R-:W-:Y:S02]  /*100d0*/  @!P1 IMAD.IADD R3, R3, 0x1, -R8 ;  /* 0x0000000103039824 */ /* 0x000fe400078e0a08 */
[----:B------:R-:W-:Y:S01]  /*100e0*/  @!P1 VIADD R4, R4, 0x1 ;  /* 0x0000000104049836 */ /* 0x000fe20000000000 */
[----:B------:R-:W-:Y:S02]  /*100f0*/  ISETP.NE.AND P1, PT, R5, RZ, PT ;  /* 0x000000ff0500720c */ /* 0x000fe40003f25270 */
[----:B------:R-:W-:Y:S01]  /*10100*/  ISETP.GE.U32.AND P0, PT, R3, R8, PT ;  /* 0x000000080300720c */ /* 0x000fe20003f06070 */
[----:B------:R-:W-:-:S12]  /*10110*/  IMAD.IADD R3, R7, 0x1, -R6 ;  /* 0x0000000107037824 */ /* 0x000fd800078e0a06 */
[----:B------:R-:W-:-:S04]  /*10120*/  @P0 VIADD R4, R4, 0x1 ;  /* 0x0000000104040836 */ /* 0x000fc80000000000 */
[----:B------:R-:W-:Y:S01]  /*10130*/  @!P2 IMAD.MOV R4, RZ, RZ, -R4 ;  /* 0x000000ffff04a224 */ /* 0x000fe200078e0a04 */
[----:B------:R-:W-:-:S05]  /*10140*/  @!P1 LOP3.LUT R4, RZ, R5, RZ, 0x33, !PT ;  /* 0x00000005ff049212 */ /* 0x000fca00078e33ff */
[--C-:B------:R-:W-:Y:S02]  /*10150*/  IMAD.MOV R2, RZ, RZ, -R4.reuse ;  /* 0x000000ffff027224 */ /* 0x100fe400078e0a04 */
[C---:B------:R-:W-:Y:S02]  /*10160*/  IMAD R4, R5.reuse, 0x1000000, R4 ;  /* 0x0100000005047824 */ /* 0x040fe400078e0204 */
[----:B------:R-:W-:-:S04]  /*10170*/  IMAD R9, R5, R2, R9 ;  /* 0x0000000205097224 */ /* 0x000fc800078e0209 */
[----:B------:R-:W-:-:S05]  /*10180*/  IMAD R2, R9, 0x10000, R4 ;  /* 0x0001000009027824 */ /* 0x000fca00078e0204 */
[----:B------:R0:W-:Y:S04]  /*10190*/  STL [R1+0x8], R2 ;  /* 0x0000080201007387 */ /* 0x0001e80000100800 */
[----:B------:R0:W-:Y:S01]  /*101a0*/  STL [R1+0x4], R3 ;  /* 0x0000040301007387 */ /* 0x0001e20000100800 */
[----:B------:R-:W-:Y:S05]  /*101b0*/  BRA `(.L_x_192) ;  /* 0x00000000000c7947 */ /* 0x000fea0003800000 */
.L_x_189:
[----:B------:R1:W-:Y:S04]  /*101c0*/  STL [R1], R7 ;  /* 0x0000000701007387 */ /* 0x0003e80000100800 */
[----:B------:R1:W-:Y:S04]  /*101d0*/  STL [R1+0x4], RZ ;  /* 0x000004ff01007387 */ /* 0x0003e80000100800 */
[----:B------:R1:W-:Y:S02]  /*101e0*/  STL [R1+0x8], RZ ;  /* 0x000008ff01007387 */ /* 0x0003e40000100800 */
.L_x_192:
[----:B------:R-:W2:Y:S04]  /*101f0*/  LDL R4, [R1] ;  /* 0x0000000001047983 */ /* 0x000ea80000100800 */
[----:B------:R-:W2:Y:S04]  /*10200*/  LDL R5, [R1+0x4] ;  /* 0x0000040001057983 */ /* 0x000ea80000100800 */
[----:B------:R-:W2:Y:S01]  /*10210*/  LDL R6, [R1+0x8] ;  /* 0x0000080001067983 */ /* 0x000ea20000100800 */
[----:B------:R-:W-:Y:S01]  /*10220*/  ISETP.NE.AND P0, PT, R0, RZ, PT ;  /* 0x000000ff0000720c */ /* 0x000fe20003f05270 */
[----:B0-----:R-:W-:-:S12]  /*10230*/  IMAD.U32 R2, RZ, RZ, UR42 ;  /* 0x0000002aff027e24 */ /* 0x001fd8000f8e00ff */
[----:B------:R-:W0:Y:S01]  /*10240*/  @!P0 S2R R3, SR_CgaCtaId ;  /* 0x0000000000038919 */ /* 0x000e220000008800 */
[----:B------:R-:W-:Y:S01]  /*10250*/  @!P0 MOV R0, 0x400 ;  /* 0x0000040000008802 */ /* 0x000fe20000000f00 */
[----:B-1----:R-:W-:-:S03]  /*10260*/  @!P0 IMAD.MOV.U32 R7, RZ, RZ, R2 ;  /* 0x000000ffff078224 */ /* 0x002fc600078e0002 */
[----:B0-----:R-:W-:-:S05]  /*10270*/  @!P0 LEA R0, R3, R0, 0x18 ;  /* 0x0000000003008211 */ /* 0x001fca00078ec0ff */
[----:B--2---:R0:W-:Y:S01]  /*10280*/  @!P0 STS.128 [R0+0x334d0], R4 ;  /* 0x0334d00400008388 */ /* 0x0041e20000000c00 */
[----:B------:R-:W-:Y:S06]  /*10290*/  BAR.ARV 0x5, 0x180 ;  /* 0x0146000000007b1d */ /* 0x000fec0000002000 */
.L_x_187:
[----:B------:R-:W-:Y:S01]  /*102a0*/  ULDC UR4, c[0x0][0xc3c] ;  /* 0x00030f0000047ab9 */ /* 0x000fe20000000800 */
[----:B------:R2:W-:Y:S01]  /*102b0*/  STL [R1+0x30], RZ ;  /* 0x000030ff01007387 */ /* 0x0005e20000100800 */
[----:B------:R-:W-:Y:S01]  /*102c0*/  UISETP.GE.AND UP0, UPT, UR42, UR4, UPT ;  /* 0x000000042a00728c */ /* 0x000fe2000bf06270 */
[----:B------:R-:W-:Y:S02]  /*102d0*/  IMAD.MOV.U32 R19, RZ, RZ, 0x1 ;  /* 0x00000001ff137424 */ /* 0x000fe400078e00ff */
[----:B------:R-:W-:-:S03]  /*102e0*/  IMAD.MOV.U32 R18, RZ, RZ, RZ ;  /* 0x000000ffff127224 */ /* 0x000fc600078e00ff */
[----:B------:R-:W-:-:S13]  /*102f0*/  PLOP3.LUT P0, PT, PT, PT, UP0, 0x80, 0x0 ;  /* 0x000000000000781c */ /* 0x000fda0003f0f008 */
[----:B--2---:R-:W-:Y:S05]  /*10300*/  @P0 BRA `(.L_x_193) ;  /* 0x0000004c00b40947 */ /* 0x004fea0003800000 */
[----:B------:R-:W2:Y:S01]  /*10310*/  S2R R10, SR_TID.X ;  /* 0x00000000000a7919 */ /* 0x000ea20000002100 */
[----:B------:R-:W3:Y:S01]  /*10320*/  S2UR UR5, SR_CgaCtaId ;  /* 0x00000000000579c3 */ /* 0x000ee20000008800 */
[----:B------:R-:W-:Y:S01]  /*10330*/  UMOV UR4, 0x400 ;  /* 0x0000040000047882 */ /* 0x000fe20000000000 */
[----:B------:R-:W-:Y:S01]  /*10340*/  IMAD.MOV.U32 R19, RZ, RZ, 0x1 ;  /* 0x00000001ff137424 */ /* 0x000fe200078e00ff */
[----:B------:R-:W-:Y:S01]  /*10350*/  ULDC UR40, c[0x0][0xc] ;  /* 0x0000030000287ab9 */ /* 0x000fe20000000800 */
[----:B------:R-:W-:Y:S01]  /*10360*/  IMAD.MOV.U32 R18, RZ, RZ, RZ ;  /* 0x000000ffff127224 */ /* 0x000fe200078e00ff */
[----:B------:R-:W-:Y:S02]  /*10370*/  ULOP3.LUT UR39, UR38, 0x1, URZ, 0xfc, !UPT ;  /* 0x0000000126277892 */ /* 0x000fe4000f8efc3f */
[----:B------:R-:W-:Y:S01]  /*10380*/  ULOP3.LUT UR41, UR38, 0x2, URZ, 0xfc, !UPT ;  /* 0x0000000226297892 */ /* 0x000fe2000f8efc3f */
[----:B------:R-:W-:Y:S01]  /*10390*/  ULDC.64 UR48, c[0x0][0x198] ;  /* 0x0000660000307ab9 */ /* 0x000fe20000000a00 */
[----:B---3--:R-:W-:-:S06]  /*103a0*/  ULEA UR4, UR5, UR4, 0x18 ;  /* 0x0000000405047291 */ /* 0x008fcc000f8ec03f */
[----:B------:R-:W-:Y:S01]  /*103b0*/  IMAD.U32 R17, RZ, RZ, UR4 ;  /* 0x00000004ff117e24 */ /* 0x000fe2000f8e00ff */
[----:B--2---:R-:W-:Y:S01]  /*103c0*/  SHF.R.U32.HI R3, RZ, 0x1, R10 ;  /* 0x00000001ff037819 */ /* 0x004fe2000001160a */
[C---:B01----:R-:W-:Y:S01]  /*103d0*/  IMAD.SHL.U32 R4, R10.reuse, 0x40, RZ ;  /* 0x000000400a047824 */ /* 0x043fe200078e00ff */
[C---:B------:R-:W-:Y:S01]  /*103e0*/  LOP3.LUT R9, R10.reuse, 0x7f, RZ, 0xc0, !PT ;  /* 0x0000007f0a097812 */ /* 0x040fe200078ec0ff */
[----:B------:R-:W-:-:S03]  /*103f0*/  IMAD.SHL.U32 R5, R10, 0x2, RZ ;  /* 0x000000020a057824 */ /* 0x000fc600078e00ff */
[----:B------:R-:W-:-:S04]  /*10400*/  LOP3.LUT R0, R4, 0x180, RZ, 0xc0, !PT ;  /* 0x0000018004007812 */ /* 0x000fc800078ec0ff */
[----:B------:R-:W-:Y:S01]  /*10410*/  LOP3.LUT R3, R0, 0x30, R3, 0xf8, !PT ;  /* 0x0000003000037812 */ /* 0x000fe200078ef803 */
[----:B------:R-:W-:-:S05]  /*10420*/  IMAD.SHL.U32 R0, R10, 0x10, RZ ;  /* 0x000000100a007824 */ /* 0x000fca00078e00ff */
[----:B------:R-:W-:-:S04]  /*10430*/  LOP3.LUT R2, R0, 0x1b0, RZ, 0xc0, !PT ;  /* 0x000001b000027812 */ /* 0x000fc800078ec0ff */
[----:B------:R-:W-:Y:S01]  /*10440*/  LOP3.LUT R6, R2, 0x30, R5, 0x78, !PT ;  /* 0x0000003002067812 */ /* 0x000fe200078e7805 */
[----:B------:R-:W-:-:S05]  /*10450*/  IMAD.SHL.U32 R2, R9, 0x10, RZ ;  /* 0x0000001009027824 */ /* 0x000fca00078e00ff */
[----:B------:R-:W-:Y:S01]  /*10460*/  LOP3.LUT R7, R2, 0x600, RZ, 0xc0, !PT ;  /* 0x0000060002077812 */ /* 0x000fe200078ec0ff */
[----:B------:R-:W-:-:S05]  /*10470*/  IMAD.SHL.U32 R2, R10, 0x8, RZ ;  /* 0x000000080a027824 */ /* 0x000fca00078e00ff */
[----:B------:R-:W-:Y:S02]  /*10480*/  LOP3.LUT R5, R3, 0x30, R2, 0x78, !PT ;  /* 0x0000003003057812 */ /* 0x000fe400078e7802 */
[----:B------:R-:W-:Y:S02]  /*10490*/  LOP3.LUT R3, R7, 0x40, R0, 0xf8, !PT ;  /* 0x0000004007037812 */ /* 0x000fe400078ef800 */
[----:B------:R-:W-:Y:S02]  /*104a0*/  LOP3.LUT R5, R5, 0x640, R4, 0xf8, !PT ;  /* 0x0000064005057812 */ /* 0x000fe400078ef804 */
[----:B------:R-:W-:Y:S01]  /*104b0*/  LOP3.LUT R2, R3, R6, RZ, 0xfc, !PT ;  /* 0x0000000603027212 */ /* 0x000fe200078efcff */
[----:B------:R-:W-:Y:S01]  /*104c0*/  IMAD.SHL.U32 R3, R10, 0x20, RZ ;  /* 0x000000200a037824 */ /* 0x000fe200078e00ff */
[----:B------:R-:W-:Y:S01]  /*104d0*/  LOP3.LUT R0, R0, 0x30, RZ, 0xc0, !PT ;  /* 0x0000003000007812 */ /* 0x000fe200078ec0ff */
[----:B------:R-:W-:Y:S02]  /*104e0*/  STL [R1+0x20], R5 ;  /* 0x0000200501007387 */ /* 0x000fe40000100800 */
[----:B------:R-:W-:Y:S01]  /*104f0*/  IMAD.IADD R2, R17, 0x1, R2 ;  /* 0x0000000111027824 */ /* 0x000fe200078e0202 */
[----:B------:R-:W-:-:S02]  /*10500*/  LOP3.LUT R6, R3, 0x80, RZ, 0xc0, !PT ;  /* 0x0000008003067812 */ /* 0x000fc400078ec0ff */
[----:B------:R-:W-:Y:S01]  /*10510*/  LOP3.LUT R8, R7, 0x60, R3, 0xf8, !PT ;  /* 0x0000006007087812 */ /* 0x000fe200078ef803 */
[----:B------:R-:W-:Y:S01]  /*10520*/  IMAD.SHL.U32 R7, R10, 0x4, RZ ;  /* 0x000000040a077824 */ /* 0x000fe200078e00ff */
[----:B------:R-:W-:-:S04]  /*10530*/  LOP3.LUT R6, R6, 0x10, R10, 0xf8, !PT ;  /* 0x0000001006067812 */ /* 0x000fc800078ef80a */
[----:B------:R-:W-:Y:S02]  /*10540*/  LOP3.LUT R6, R6, 0x10, R7, 0x78, !PT ;  /* 0x0000001006067812 */ /* 0x000fe400078e7807 */
[----:B------:R-:W-:-:S04]  /*10550*/  LOP3.LUT R7, R8, 0x100, R3, 0xf8, !PT ;  /* 0x0000010008077812 */ /* 0x000fc800078ef803 */
[----:B------:R-:W-:-:S05]  /*10560*/  LOP3.LUT R4, R7, R6, RZ, 0xfc, !PT ;  /* 0x0000000607047212 */ /* 0x000fca00078efcff */
[----:B------:R0:W-:Y:S04]  /*10570*/  STL [R1+0x1c], R4 ;  /* 0x00001c0401007387 */ /* 0x0001e80000100800 */
[----:B------:R1:W-:Y:S04]  /*10580*/  STL [R1+0x24], R2 ;  /* 0x0000240201007387 */ /* 0x0003e80000100800 */
[----:B------:R2:W-:Y:S01]  /*10590*/  STL [R1+0x30], RZ ;  /* 0x000030ff01007387 */ /* 0x0005e20000100800 */
[----:B0-----:R-:W-:Y:S02]  /*105a0*/  SHF.R.U32.HI R4, RZ, 0x2, R9 ;  /* 0x00000002ff047819 */ /* 0x001fe40000011609 */
[----:B-1----:R-:W-:-:S02]  /*105b0*/  LOP3.LUT R2, R0, 0x40, RZ, 0xfc, !PT ;  /* 0x0000004000027812 */ /* 0x002fc400078efcff */
[----:B------:R-:W-:Y:S02]  /*105c0*/  LOP3.LUT R3, R4, 0x60, R3, 0xf8, !PT ;  /* 0x0000006004037812 */ /* 0x000fe400078ef803 */
[----:B--2---:R-:W-:-:S07]  /*105d0*/  LOP3.LUT R0, R0, 0x80, RZ, 0xfc, !PT ;  /* 0x0000008000007812 */ /* 0x004fce00078efcff */
.L_x_265:
[----:B------:R-:W-:Y:S01]  /*105e0*/  ULDC.64 UR4, c[0x0][0xc88] ;  /* 0x0003220000047ab9 */ /* 0x000fe20000000a00 */
[----:B------:R-:W-:Y:S01]  /*105f0*/  ULDC.64 UR6, c[0x0][0xa18] ;  /* 0x0002860000067ab9 */ /* 0x000fe20000000a00 */
[----:B------:R-:W-:Y:S01]  /*10600*/  UIMAD.WIDE UR4, UR42, 0x4, UR4 ;  /* 0x000000042a0478a5 */ /* 0x000fe2000f8e0204 */
[----:B------:R-:W-:Y:S01]  /*10610*/  IMAD.MOV.U32 R0, RZ, RZ, RZ ;  /* 0x000000ffff007224 */ /* 0x000fe200078e00ff */
[----:B------:R-:W-:Y:S01]  /*10620*/  ULDC.64 UR8, c[0x0][0xa08] ;  /* 0x0002820000087ab9 */ /* 0x000fe20000000a00 */
[----:B------:R-:W2:Y:S01]  /*10630*/  LDL.LU R12, [R1+0x8] ;  /* 0x00000800010c7983 */ /* 0x000ea20000300800 */
[----:B------:R-:W-:Y:S01]  /*10640*/  IMAD.MOV.U32 R8, RZ, RZ, RZ ;  /* 0x000000ffff087224 */ /* 0x000fe200078e00ff */
[----:B0-----:R-:W0:Y:S01]  /*10650*/  LDC R11, c[0x0][0x2f0] ;  /* 0x0000bc00ff0b7b82 */ /* 0x001e220000000800 */
[----:B------:R-:W-:Y:S02]  /*10660*/  IMAD.U32 R2, RZ, RZ, UR4 ;  /* 0x00000004ff027e24 */ /* 0x000fe4000f8e00ff */
[----:B------:R-:W-:Y:S01]  /*10670*/  IMAD.U32 R3, RZ, RZ, UR5 ;  /* 0x00000005ff037e24 */ /* 0x000fe2000f8e00ff */
[----:B------:R-:W-:-:S04]  /*10680*/  ULDC.64 UR4, c[0x0][0xa28] ;  /* 0x00028a0000047ab9 */ /* 0x000fc80000000a00 */
[----:B------:R-:W3:Y:S01]  /*10690*/  LDG.E R2, desc[UR50][R2.64] ;  /* 0x0000003202027981 */ /* 0x000ee2000c1e1900 */
[----:B------:R-:W-:-:S04]  /*106a0*/  UISETP.NE.U32.AND UP0, UPT, UR4, URZ, UPT ;  /* 0x0000003f0400728c */ /* 0x000fc8000bf05070 */
[----:B------:R-:W-:-:S06]  /*106b0*/  UISETP.NE.AND.EX UP0, UPT, UR5, URZ, UPT, UP0 ;  /* 0x0000003f0500728c */ /* 0x000fcc000bf05300 */
[----:B------:R-:W-:Y:S02]  /*106c0*/  PLOP3.LUT P0, PT, PT, PT, UP0, 0x80, 0x0 ;  /* 0x000000000000781c */ /* 0x000fe40003f0f008 */
[----:B---3--:R-:W-:-:S13]  /*106d0*/  R2UR UR46, R2 ;  /* 0x00000000022e72ca */ /* 0x008fda00000e0000 */
[----:B------:R-:W-:Y:S02]  /*106e0*/  USHF.R.S32.HI UR45, URZ, 0x1f, UR46 ;  /* 0x0000001f3f2d7899 */ /* 0x000fe4000801142e */
[----:B------:R-:W-:-:S04]  /*106f0*/  @UP0 ULEA UR4, UP1, UR46, UR4, 0x2 ;  /* 0x000000042e040291 */ /* 0x000fc8000f82103f */
[----:B------:R-:W-:Y:S02]  /*10700*/  @UP0 ULEA.HI.X UR5, UR46, UR5, UR45, 0x2, UP1 ;  /* 0x000000052e050291 */ /* 0x000fe400088f142d */
[----:B------:R-:W-:Y:S01]  /*10710*/  IMAD.U32 R2, RZ, RZ, UR4 ;  /* 0x00000004ff027e24 */ /* 0x000fe2000f8e00ff */
[----:B------:R-:W-:-:S03]  /*10720*/  USHF.L.U32 UR43, UR46, 0x2, URZ ;  /* 0x000000022e2b7899 */ /* 0x000fc6000800063f */
[----:B------:R-:W-:Y:S01]  /*10730*/  IMAD.U32 R3, RZ, RZ, UR5 ;  /* 0x00000005ff037e24 */ /* 0x000fe2000f8e00ff */
[----:B------:R-:W-:Y:S01]  /*10740*/  ULDC.64 UR4, c[0x0][0xa00] ;  /* 0x0002800000047ab9 */ /* 0x000fe20000000a00 */
[----:B------:R-:W-:Y:S01]  /*10750*/  USHF.L.U64.HI UR44, UR46, 0x2, UR45 ;  /* 0x000000022e2c7899 */ /* 0x000fe2000801022d */
[----:B------:R-:W-:Y:S01]  /*10760*/  ISETP.NE.U32.AND P1, PT, RZ, UR4, PT ;  /* 0x00000004ff007c0c */ /* 0x000fe2000bf25070 */
[----:B------:R-:W-:Y:S01]  /*10770*/  UIADD3 UR4, UP0, UR43, UR4, URZ ;  /* 0x000000042b047290 */ /* 0x000fe2000ff1e03f */
[----:B-1----:R1:W5:Y:S01]  /*10780*/  @P0 LDG.E R0, desc[UR50][R2.64] ;  /* 0x0000003202000981 */ /* 0x002362000c1e1900 */
[----:B------:R-:W-:Y:S02]  /*10790*/  ISETP.NE.U32.AND P0, PT, RZ, UR8, PT ;  /* 0x00000008ff007c0c */ /* 0x000fe4000bf05070 */
[----:B------:R-:W-:Y:S01]  /*107a0*/  ISETP.NE.AND.EX P1, PT, RZ, UR5, PT, P1 ;  /* 0x00000005ff007c0c */ /* 0x000fe2000bf25310 */
[----:B------:R-:W-:Y:S02]  /*107b0*/  UIADD3.X UR5, UR44, UR5, URZ, UP0, !UPT ;  /* 0x000000052c057290 */ /* 0x000fe400087fe43f */
[----:B------:R-:W-:-:S04]  /*107c0*/  UISETP.NE.U32.AND UP0, UPT, UR6, URZ, UPT ;  /* 0x0000003f0600728c */ /* 0x000fc8000bf05070 */
[----:B------:R-:W-:Y:S01]  /*107d0*/  UISETP.NE.AND.EX UP0, UPT, UR7, URZ, UPT, UP0 ;  /* 0x0000003f0700728c */ /* 0x000fe2000bf05300 */
[----:B-1----:R-:W-:Y:S01]  /*107e0*/  IMAD.U32 R2, RZ, RZ, UR4 ;  /* 0x00000004ff027e24 */ /* 0x002fe2000f8e00ff */
[----:B------:R-:W-:Y:S01]  /*107f0*/  UIADD3 UR4, UP1, UR43, UR8, URZ ;  /* 0x000000082b047290 */ /* 0x000fe2000ff3e03f */
[----:B------:R-:W-:-:S03]  /*10800*/  IMAD.U32 R3, RZ, RZ, UR5 ;  /* 0x00000005ff037e24 */ /* 0x000fc6000f8e00ff */
[----:B------:R-:W-:Y:S02]  /*10810*/  UIADD3.X UR5, UR44, UR9, URZ, UP1, !UPT ;  /* 0x000000092c057290 */ /* 0x000fe40008ffe43f */
[----:B------:R-:W-:Y:S01]  /*10820*/  IMAD.U32 R6, RZ, RZ, UR4 ;  /* 0x00000004ff067e24 */ /* 0x000fe2000f8e00ff */
[----:B------:R-:W-:Y:S01]  /*10830*/  PLOP3.LUT P3, PT, PT, PT, UP0, 0x80, 0x0 ;  /* 0x000000000000781c */ /* 0x000fe20003f6f008 */
[----:B------:R-:W3:Y:S01]  /*10840*/  @P1 LDG.E R9, desc[UR50][R2.64] ;  /* 0x0000003202091981 */ /* 0x000ee2000c1e1900 */
[----:B------:R-:W-:Y:S01]  /*10850*/  @UP0 UIADD3 UR4, UP1, UR43, UR6, URZ ;  /* 0x000000062b040290 */ /* 0x000fe2000ff3e03f */
[----:B------:R-:W-:Y:S01]  /*10860*/  IMAD.U32 R7, RZ, RZ, UR5 ;  /* 0x00000005ff077e24 */ /* 0x000fe2000f8e00ff */
[----:B------:R-:W-:Y:S02]  /*10870*/  ISETP.NE.AND.EX P0, PT, RZ, UR9, PT, P0 ;  /* 0x00000009ff007c0c */ /* 0x000fe4000bf05300 */
[----:B------:R-:W-:Y:S01]  /*10880*/  @UP0 UIADD3.X UR5, UR44, UR7, URZ, UP1, !UPT ;  /* 0x000000072c050290 */ /* 0x000fe20008ffe43f */
[----:B------:R-:W-:Y:S01]  /*10890*/  ULDC UR6, c[0x0][0x288] ;  /* 0x0000a20000067ab9 */ /* 0x000fe20000000800 */
[----:B------:R-:W-:-:S02]  /*108a0*/  IMAD.U32 R4, RZ, RZ, UR4 ;  /* 0x00000004ff047e24 */ /* 0x000fc4000f8e00ff */
[----:B------:R-:W-:Y:S02]  /*108b0*/  IMAD.U32 R10, RZ, RZ, UR6 ;  /* 0x00000006ff0a7e24 */ /* 0x000fe4000f8e00ff */
[----:B------:R-:W-:-:S05]  /*108c0*/  IMAD.U32 R5, RZ, RZ, UR5 ;  /* 0x00000005ff057e24 */ /* 0x000fca000f8e00ff */
[----:B------:R-:W5:Y:S04]  /*108d0*/  @P0 LDG.E R8, desc[UR50][R6.64] ;  /* 0x0000003206080981 */ /* 0x000f68000c1e1900 */
[----:B------:R1:W4:Y:S01]  /*108e0*/  @P3 LDG.E R10, desc[UR50][R4.64] ;  /* 0x00000032040a3981 */ /* 0x000322000c1e1900 */
[----:B------:R-:W-:Y:S01]  /*108f0*/  UMOV UR47, URZ ;  /* 0x0000003f002f7c82 */ /* 0x000fe20008000000 */
[----:B--2---:R-:W-:Y:S01]  /*10900*/  R2UR UR36, R12 ;  /* 0x000000000c2472ca */ /* 0x004fe200000e0000 */
[----:B-1----:R-:W1:Y:S02]  /*10910*/  LDC.64 R4, c[0x0][0x418] ;  /* 0x00010600ff047b82 */ /* 0x002e640000000a00 */
[----:B-1----:R-:W-:Y:S02]  /*10920*/  ISETP.NE.U32.AND P2, PT, R4, RZ, PT ;  /* 0x000000ff0400720c */ /* 0x002fe40003f45070 */
[----:B------:R-:W-:-:S02]  /*10930*/  LOP3.LUT R4, R12, 0xff000000, RZ, 0xc0, !PT ;  /* 0xff0000000c047812 */ /* 0x000fc400078ec0ff */
[----:B------:R-:W-:Y:S02]  /*10940*/  ISETP.NE.AND.EX P2, PT, R5, RZ, PT, P2 ;  /* 0x000000ff0500720c */ /* 0x000fe40003f45320 */
[----:B------:R-:W-:Y:S02]  /*10950*/  LOP3.LUT R5, R12, 0xff0000, RZ, 0xc0, !PT ;  /* 0x00ff00000c057812 */ /* 0x000fe400078ec0ff */
[----:B------:R-:W-:-:S04]  /*10960*/  SHF.R.U32.HI R4, RZ, 0x8, R4 ;  /* 0x00000008ff047819 */ /* 0x000fc80000011604 */
[----:B------:R-:W-:Y:S02]  /*10970*/  LEA.HI R4, R5, R4, RZ, 0x10 ;  /* 0x0000000405047211 */ /* 0x000fe400078f80ff */
[----:B---3--:R-:W-:Y:S01]  /*10980*/  @P1 R2UR UR47, R9 ;  /* 0x00000000092f12ca */ /* 0x008fe200000e0000 */
[----:B----4-:R1:W-:Y:S02]  /*10990*/  STL [R1+0x2c], R10 ;  /* 0x00002c0a01007387 */ /* 0x0103e40000100800 */
[----:B-1----:R-:W1:Y:S01]  /*109a0*/  LDC R10, c[0x0][0x424] ;  /* 0x00010900ff0a7b82 */ /* 0x002e620000000800 */
[----:B0-----:R-:W-:Y:S11]  /*109b0*/  @P3 BRA `(.L_x_194) ;  /* 0x0000000000143947 */ /* 0x001ff60003800000 */
[----:B------:R-:W-:Y:S05]  /*109c0*/  @!P1 BRA `(.L_x_194) ;  /* 0x0000000000109947 */ /* 0x000fea0003800000 */
[----:B------:R-:W2:Y:S04]  /*109d0*/  LDG.E R5, desc[UR50][R2.64] ;  /* 0x0000003202057981 */ /* 0x000ea8000c1e1900 */
[----:B------:R-:W2:Y:S02]  /*109e0*/  LDG.E R2, desc[UR50][R2.64+0x4] ;  /* 0x0000043202027981 */ /* 0x000ea4000c1e1900 */
[----:B--2---:R-:W-:-:S05]  /*109f0*/  IMAD.IADD R2, R2, 0x1, -R5 ;  /* 0x0000000102027824 */ /* 0x004fca00078e0a05 */
[----:B------:R0:W-:Y:S02]  /*10a00*/  STL [R1+0x2c], R2 ;  /* 0x00002c0201007387 */ /* 0x0001e40000100800 */
.L_x_194:
[----:B------:R-:W-:Y:S01]  /*10a10*/  IMAD.U32 R3, RZ, RZ, UR46 ;  /* 0x0000002eff037e24 */ /* 0x000fe2000f8e00ff */
[----:B------:R-:W-:Y:S01]  /*10a20*/  ULDC.64 UR4, c[0x0][0xa20] ;  /* 0x0002880000047ab9 */ /* 0x000fe20000000a00 */
[----:B-----5:R-:W-:Y:S01]  /*10a30*/  IMAD.IADD R5, R8, 0x1, R0 ;  /* 0x0000000108057824 */ /* 0x020fe200078e0200 */
[----:B------:R-:W-:Y:S01]  /*10a40*/  ISETP.NE.U32.AND P1, PT, RZ, UR4, PT ;  /* 0x00000004ff007c0c */ /* 0x000fe2000bf25070 */
[----:B------:R-:W-:Y:S01]  /*10a50*/  ULOP3.LUT UR36, UR36, 0xffff, URZ, 0xc0, !UPT ;  /* 0x0000ffff24247892 */ /* 0x000fe2000f8ec03f */
[----:B------:R2:W-:Y:S01]  /*10a60*/  STL [R1+0x8], R3 ;  /* 0x0000080301007387 */ /* 0x0005e20000100800 */
[----:B01----:R-:W-:Y:S02]  /*10a70*/  SEL R2, R10, 0x1, P2 ;  /* 0x000000010a027807 */ /* 0x003fe40001000000 */
[----:B------:R-:W-:Y:S01]  /*10a80*/  ISETP.NE.AND.EX P1, PT, RZ, UR5, PT, P1 ;  /* 0x00000005ff007c0c */ /* 0x000fe2000bf25310 */
[----:B------:R2:W-:Y:S02]  /*10a90*/  STL [R1+0x18], R5 ;  /* 0x0000180501007387 */ /* 0x0005e40000100800 */
[----:B------:R-:W-:-:S10]  /*10aa0*/  IMAD R2, R2, R11, RZ ;  /* 0x0000000b02027224 */ /* 0x000fd400078e02ff */
[----:B--2---:R-:W-:Y:S05]  /*10ab0*/  @!P1 BRA `(.L_x_195) ;  /* 0x0000000000189947 */ /* 0x004fea0003800000 */
[----:B------:R-:W-:-:S04]  /*10ac0*/  UIADD3 UR4, UP0, UR43, UR4, URZ ;  /* 0x000000042b047290 */ /* 0x000fc8000ff1e03f */
[----:B------:R-:W-:Y:S02]  /*10ad0*/  UIADD3.X UR5, UR44, UR5, URZ, UP0, !UPT ;  /* 0x000000052c057290 */ /* 0x000fe400087fe43f */
[----:B------:R-:W-:-:S04]  /*10ae0*/  IMAD.U32 R2, RZ, RZ, UR4 ;  /* 0x00000004ff027e24 */ /* 0x000fc8000f8e00ff */
[----:B------:R-:W-:-:S05]  /*10af0*/  IMAD.U32 R3, RZ, RZ, UR5 ;  /* 0x00000005ff037e24 */ /* 0x000fca000f8e00ff */
[----:B------:R0:W5:Y:S01]  /*10b00*/  LDG.E R2, desc[UR50][R2.64] ;  /* 0x0000003202027981 */ /* 0x000162000c1e1900 */
[----:B------:R-:W-:Y:S05]  /*10b10*/  BRA `(.L_x_196) ;  /* 0x0000000000107947 */ /* 0x000fea0003800000 */
.L_x_195:
[----:B------:R-:W-:Y:S05]  /*10b20*/  @!P0 BRA `(.L_x_196) ;  /* 0x00000000000c8947 */ /* 0x000fea0003800000 */
[----:B------:R-:W2:Y:S04]  /*10b30*/  LDG.E R2, desc[UR50][R6.64] ;  /* 0x0000003206027981 */ /* 0x000ea8000c1e1900 */
[----:B------:R-:W2:Y:S02]  /*10b40*/  LDG.E R6, desc[UR50][R6.64+0x4] ;  /* 0x0000043206067981 */ /* 0x000ea4000c1e1900 */
[----:B--2---:R-:W-:-:S07]  /*10b50*/  IMAD.IADD R2, R6, 0x1, -R2 ;  /* 0x0000000106027824 */ /* 0x004fce00078e0a02 */
.L_x_196:
[----:B-----5:R-:W-:-:S04]  /*10b60*/  IMAD.IADD R2, R2, 0x1, -R0 ;  /* 0x0000000102027824 */ /* 0x020fc800078e0a00 */
[C---:B------:R-:W-:Y:S01]  /*10b70*/  VIADD R0, R2.reuse, 0x9f ;  /* 0x0000009f02007836 */ /* 0x040fe20000000000 */
[----:B------:R-:W-:-:S03]  /*10b80*/  ISETP.GE.AND P0, PT, R2, 0x1, PT ;  /* 0x000000010200780c */ /* 0x000fc60003f06270 */
[----:B------:R-:W-:-:S05]  /*10b90*/  IMAD.HI R0, R0, 0x66666667, RZ ;  /* 0x6666666700007827 */ /* 0x000fca00078e02ff */
[----:B------:R-:W-:-:S04]  /*10ba0*/  SHF.R.U32.HI R2, RZ, 0x1f, R0 ;  /* 0x0000001fff027819 */ /* 0x000fc80000011600 */
[----:B------:R-:W-:Y:S01]  /*10bb0*/  LEA.HI.SX32 R0, R0, R2, 0x1a ;  /* 0x0000000200007211 */ /* 0x000fe200078fd2ff */
[----:B------:R-:W-:Y:S01]  /*10bc0*/  IMAD.MOV.U32 R2, RZ, RZ, RZ ;  /* 0x000000ffff027224 */ /* 0x000fe200078e00ff */
[----:B------:R-:W-:Y:S06]  /*10bd0*/  @!P0 BRA `(.L_x_197) ;  /* 0x0000000000748947 */ /* 0x000fec0003800000 */
[----:B------:R-:W-:-:S04]  /*10be0*/  SHF.R.U32.HI R5, RZ, 0x10, R4 ;  /* 0x00000010ff057819 */ /* 0x000fc80000011604 */
[----:B------:R-:W-:-:S13]  /*10bf0*/  ISETP.NE.AND P0, PT, R5, RZ, PT ;  /* 0x000000ff0500720c */ /* 0x000fda0003f05270 */
[----:B------:R-:W1:Y:S02]  /*10c00*/  @!P0 LDC R5, c[0x0][0x9f0] ;  /* 0x00027c00ff058b82 */ /* 0x000e640000000800 */
[----:B-1----:R-:W-:Y:S02]  /*10c10*/  IABS R7, R5 ;  /* 0x0000000500077213 */ /* 0x002fe40000000000 */
[----:B------:R-:W-:Y:S02]  /*10c20*/  IADD3 R6, R5, -0x1, R0 ;  /* 0xffffffff05067810 */ /* 0x000fe40007ffe000 */
[----:B------:R-:W1:Y:S08]  /*10c30*/  I2F.RP R2, R7 ;  /* 0x0000000700027306 */ /* 0x000e700000209400 */
[----:B-1----:R-:W1:Y:S02]  /*10c40*/  MUFU.RCP R2, R2 ;  /* 0x0000000200027308 */ /* 0x002e640000001000 */
[----:B-1----:R-:W-:-:S06]  /*10c50*/  VIADD R2, R2, 0xffffffe ;  /* 0x0ffffffe02027836 */ /* 0x002fcc0000000000 */
[----:B0-----:R0:W1:Y:S02]  /*10c60*/  F2I.FTZ.U32.TRUNC.NTZ R3, R2 ;  /* 0x0000000200037305 */ /* 0x001064000021f000 */
[----:B0-----:R-:W-:-:S04]  /*10c70*/  LOP3.LUT R2, R6, R5, RZ, 0x3c, !PT ;  /* 0x0000000506027212 */ /* 0x001fc800078e3cff */
[----:B------:R-:W-:Y:S01]  /*10c80*/  ISETP.GE.AND P2, PT, R2, RZ, PT ;  /* 0x000000ff0200720c */ /* 0x000fe20003f46270 */
[----:B-1----:R-:W-:-:S04]  /*10c90*/  IMAD.MOV R2, RZ, RZ, -R3 ;  /* 0x000000ffff027224 */ /* 0x002fc800078e0a03 */
[----:B------:R-:W-:Y:S02]  /*10ca0*/  IMAD R8, R2, R7, RZ ;  /* 0x0000000702087224 */ /* 0x000fe400078e02ff */
[----:B------:R-:W-:-:S04]  /*10cb0*/  IMAD.MOV.U32 R2, RZ, RZ, RZ ;  /* 0x000000ffff027224 */ /* 0x000fc800078e00ff */
[----:B------:R-:W-:Y:S01]  /*10cc0*/  IMAD.HI.U32 R8, R3, R8, R2 ;  /* 0x0000000803087227 */ /* 0x000fe200078e0002 */
[----:B------:R-:W-:Y:S02]  /*10cd0*/  IABS R2, R6 ;  /* 0x0000000600027213 */ /* 0x000fe40000000000 */
[----:B------:R-:W-:-:S03]  /*10ce0*/  IABS R3, R5 ;  /* 0x0000000500037213 */ /* 0x000fc60000000000 */
[----:B------:R-:W-:-:S04]  /*10cf0*/  IMAD.HI.U32 R8, R8, R2, RZ ;  /* 0x0000000208087227 */ /* 0x000fc800078e00ff */
[----:B------:R-:W-:-:S04]  /*10d00*/  IMAD.MOV R3, RZ, RZ, -R3 ;  /* 0x000000ffff037224 */ /* 0x000fc800078e0a03 */
[----:B------:R-:W-:-:S05]  /*10d10*/  IMAD R2, R8, R3, R2 ;  /* 0x0000000308027224 */ /* 0x000fca00078e0202 */
[----:B------:R-:W-:-:S13]  /*10d20*/  ISETP.GT.U32.AND P1, PT, R7, R2, PT ;  /* 0x000000020700720c */ /* 0x000fda0003f24070 */
[----:B------:R-:W-:Y:S02]  /*10d30*/  @!P1 IMAD.IADD R2, R2, 0x1, -R7 ;  /* 0x0000000102029824 */ /* 0x000fe400078e0a07 */
[----:B------:R-:W-:Y:S01]  /*10d40*/  @!P1 VIADD R8, R8, 0x1 ;  /* 0x0000000108089836 */ /* 0x000fe20000000000 */
[----:B------:R-:W-:Y:S02]  /*10d50*/  ISETP.NE.AND P1, PT, R5, RZ, PT ;  /* 0x000000ff0500720c */ /* 0x000fe40003f25270 */
[----:B------:R-:W-:-:S13]  /*10d60*/  ISETP.GE.U32.AND P0, PT, R2, R7, PT ;  /* 0x000000070200720c */ /* 0x000fda0003f06070 */
[----:B------:R-:W-:-:S04]  /*10d70*/  @P0 VIADD R8, R8, 0x1 ;  /* 0x0000000108080836 */ /* 0x000fc80000000000 */
[----:B------:R-:W-:-:S04]  /*10d80*/  IMAD.MOV.U32 R2, RZ, RZ, R8 ;  /* 0x000000ffff027224 */ /* 0x000fc800078e0008 */
[----:B------:R-:W-:Y:S01]  /*10d90*/  @!P2 IMAD.MOV R2, RZ, RZ, -R2 ;  /* 0x000000ffff02a224 */ /* 0x000fe200078e0a02 */
[----:B------:R-:W-:-:S07]  /*10da0*/  @!P1 LOP3.LUT R2, RZ, R5, RZ, 0x33, !PT ;  /* 0x00000005ff029212 */ /* 0x000fce00078e33ff */
.L_x_197:
[----:B------:R-:W-:Y:S01]  /*10db0*/  LOP3.LUT R4, R4, 0xff, RZ, 0xc0, !PT ;  /* 0x000000ff04047812 */ /* 0x000fe200078ec0ff */
[----:B------:R-:W-:Y:S04]  /*10dc0*/  BSSY B7, `(.L_x_198) ;  /* 0x000037b000077945 */ /* 0x000fe80003800000 */
[----:B0-----:R-:W-:-:S05]  /*10dd0*/  IMAD R3, R4, R2, RZ ;  /* 0x0000000204037224 */ /* 0x001fca00078e02ff */
[----:B------:R-:W-:Y:S01]  /*10de0*/  VIADDMNMX R0, R3, R2, R0, PT ;  /* 0x0000000203007246 */ /* 0x000fe20003800100 */
[----:B------:R0:W-:Y:S03]  /*10df0*/  STL [R1+0xc], R3 ;  /* 0x00000c0301007387 */ /* 0x0001e60000100800 */
[----:B------:R-:W-:Y:S01]  /*10e00*/  ISETP.GT.AND P0, PT, R0, R3, PT ;  /* 0x000000030000720c */ /* 0x000fe20003f04270 */
[----:B------:R0:W-:-:S12]  /*10e10*/  STL [R1+0x28], R0 ;  /* 0x0000280001007387 */ /* 0x0001d80000100800 */
[----:B0-----:R-:W-:Y:S05]  /*10e20*/  @P0 BRA `(.L_x_199) ;  /* 0x0000000000480947 */ /* 0x001fea0003800000 */
[----:B------:R-:W0:Y:S02]  /*10e30*/  S2R R3, SR_TID.X ;  /* 0x0000000000037919 */ /* 0x000e240000002100 */
[----:B0-----:R-:W-:-:S04]  /*10e40*/  LOP3.LUT R3, R3, 0x7f, RZ, 0xc0, !PT ;  /* 0x0000007f03037812 */ /* 0x001fc800078ec0ff */
[----:B------:R-:W-:-:S13]  /*10e50*/  ISETP.NE.AND P0, PT, R3, RZ, PT ;  /* 0x000000ff0300720c */ /* 0x000fda0003f05270 */
[----:B------:R-:W-:Y:S05]  /*10e60*/  @P0 BRA `(.L_x_200) ;  /* 0x0000003400c00947 */ /* 0x000fea0003800000 */
[----:B------:R-:W0:Y:S01]  /*10e70*/  S2R R3, SR_LANEID ;  /* 0x0000000000037919 */ /* 0x000e220000000000 */
[----:B------:R-:W-:Y:S02]  /*10e80*/  VOTEU.ANY UR4, UPT, PT ;  /* 0x0000000000047886 */ /* 0x000fe400038e0100 */
[----:B------:R-:W0:Y:S08]  /*10e90*/  FLO.U32 R0, UR4 ;  /* 0x0000000400007d00 */ /* 0x000e3000080e0000 */
[----:B------:R-:W1:Y:S01]  /*10ea0*/  POPC R5, UR4 ;  /* 0x0000000400057d09 */ /* 0x000e620008000000 */
[----:B0-----:R-:W-:-:S02]  /*10eb0*/  ISETP.EQ.U32.AND P0, PT, R0, R3, PT ;  /* 0x000000030000720c */ /* 0x001fc40003f02070 */
[----:B------:R-:W1:Y:S11]  /*10ec0*/  LDC.64 R2, c[0x0][0xc60] ;  /* 0x00031800ff027b82 */ /* 0x000e760000000a00 */
[----:B-1----:R-:W2:Y:S01]  /*10ed0*/  @P0 ATOMG.E.ADD.STRONG.GPU PT, R3, desc[UR50][R2.64], R5 ;  /* 0x00000005020309a8 */ /* 0x002ea200081ee1f2 */
[----:B------:R-:W0:Y:S02]  /*10ee0*/  S2R R4, SR_LTMASK ;  /* 0x0000000000047919 */ /* 0x000e240000003900 */
[----:B0-----:R-:W-:-:S04]  /*10ef0*/  LOP3.LUT R4, R4, UR4, RZ, 0xc0, !PT ;  /* 0x0000000404047c12 */ /* 0x001fc8000f8ec0ff */
[----:B------:R-:W0:Y:S01]  /*10f00*/  POPC R7, R4 ;  /* 0x0000000400077309 */ /* 0x000e220000000000 */
[----:B--2---:R-:W0:Y:S02]  /*10f10*/  SHFL.IDX PT, R0, R3, R0, 0x1f ;  /* 0x00001f0003007589 */ /* 0x004e2400000e0000 */
[----:B0-----:R-:W-:-:S05]  /*10f20*/  IADD3 R0, R0, UR40, R7 ;  /* 0x0000002800007c10 */ /* 0x001fca000fffe007 */
[----:B------:R0:W-:Y:S01]  /*10f30*/  STL [R1], R0 ;  /* 0x0000000001007387 */ /* 0x0001e20000100800 */
[----:B------:R-:W-:Y:S05]  /*10f40*/  BRA `(.L_x_200) ;  /* 0x0000003400887947 */ /* 0x000fea0003800000 */
.L_x_199:
[----:B------:R-:W-:Y:S01]  /*10f50*/  VIADD R0, R17, 0x24200 ;  /* 0x0002420011007836 */ /* 0x000fe20000000000 */
[----:B------:R-:W-:Y:S04]  /*10f60*/  BSSY B6, `(.L_x_201) ;  /* 0x0000013000067945 */ /* 0x000fe80003800000 */
        /* <DEDUP_REMOVED lines=18> */
.L_x_202:
[----:B------:R-:W-:Y:S05]  /*11090*/  BSYNC B6 ;  /* 0x0000000000067941 */ /* 0x000fea0003800000 */
.L_x_201:
[----:B------:R-:W2:Y:S01]  /*110a0*/  LDL.LU R16, [R1+0x10] ;  /* 0x0000100001107983 */ /* 0x000ea20000300800 */
[----:B------:R-:W-:Y:S01]  /*110b0*/  VIADD R0, R17, 0xf200 ;  /* 0x0000f20011007836 */ /* 0x000fe20000000000 */
[----:B------:R-:W-:Y:S04]  /*110c0*/  BSSY B6, `(.L_x_203) ;  /* 0x0000016000067945 */ /* 0x000fe80003800000 */
[----:B------:R-:W-:Y:S02]  /*110d0*/  LOP3.LUT P0, RZ, R0, 0x1bf, RZ, 0xc0, !PT ;  /* 0x000001bf00ff7812 */ /* 0x000fe4000780c0ff */
[----:B--2---:R-:W-:-:S11]  /*110e0*/  LOP3.LUT R16, R16, 0xfffffffe, RZ, 0xc0, !PT ;  /* 0xfffffffe10107812 */ /* 0x004fd600078ec0ff */
[----:B------:R-:W-:-:S05]  /*110f0*/  @P0 LOP3.LUT R16, R16, 0x1, RZ, 0xfc, !PT ;  /* 0x0000000110100812 */ /* 0x000fca00078efcff */
[----:B------:R0:W-:Y:S01]  /*11100*/  STL [R1+0x10], R16 ;  /* 0x0000101001007387 */ /* 0x0001e20000100800 */
[----:B------:R-:W-:Y:S05]  /*11110*/  @!P0 BRA `(.L_x_204) ;  /* 0x0000000000408947 */ /* 0x000fea0003800000 */
[----:B------:R-:W-:Y:S01]  /*11120*/  MOV R2, 0x0 ;  /* 0x0000000000027802 */ /* 0x000fe20000000f00 */
[----:B------:R-:W-:Y:S01]  /*11130*/  ULDC.64 UR6, c[0x4][0xc0] ;  /* 0x0100300000067ab9 */ /* 0x000fe20000000a00 */
[----:B------:R-:W-:Y:S01]  /*11140*/  ULDC.64 UR8, c[0x4][0xc8] ;  /* 0x0100320000087ab9 */ /* 0x000fe20000000a00 */
[----:B------:R-:W-:Y:S01]  /*11150*/  ULDC.64 UR4, c[0x4][0x10] ;  /* 0x0100040000047ab9 */ /* 0x000fe20000000a00 */
[----:B------:R-:W-:Y:S02]  /*11160*/  IMAD.U32 R4, RZ, RZ, UR6 ;  /* 0x00000006ff047e24 */ /* 0x000fe4000f8e00ff */
[----:B------:R-:W1:Y:S01]  /*11170*/  LDC.64 R2, c[0x4][R2] ;  /* 0x0100000002027b82 */ /* 0x000e620000000a00 */
        /* <DEDUP_REMOVED lines=9> */
[----:B01----:R-:W-:Y:S05]  /*11210*/  CALL.ABS.NOINC R2 ;  /* 0x0000000002007343 */ /* 0x003fea0003c00000 */
.L_x_204:
[----:B------:R-:W-:Y:S05]  /*11220*/  BSYNC B6 ;  /* 0x0000000000067941 */ /* 0x000fea0003800000 */
.L_x_203:
        /* <DEDUP_REMOVED lines=20> */
.L_x_206:
[----:B------:R-:W-:Y:S05]  /*11370*/  BSYNC B6 ;  /* 0x0000000000067941 */ /* 0x000fea0003800000 */
.L_x_205:
[----:B------:R-:W-:Y:S01]  /*11380*/  LOP3.LUT P6, RZ, R16, 0x1, RZ, 0xc0, !PT ;  /* 0x0000000110ff7812 */ /* 0x000fe200078cc0ff */
[----:B------:R-:W-:-:S12]  /*11390*/  BSSY B6, `(.L_x_207) ;  /* 0x0000012000067945 */ /* 0x000fd80003800000 */
        /* <DEDUP_REMOVED lines=17> */
.L_x_208:
[----:B------:R-:W-:Y:S05]  /*114b0*/  BSYNC B6 ;  /* 0x0000000000067941 */ /* 0x000fea0003800000 */
.L_x_207:
[----:B------:R-:W2:Y:S01]  /*114c0*/  LDL R8, [R1+0x8] ;  /* 0x0000080001087983 */ /* 0x000ea20000100800 */
[----:B------:R-:W-:Y:S02]  /*114d0*/  ULDC.64 UR4, c[0x0][0x9f8] ;  /* 0x00027e0000047ab9 */ /* 0x000fe40000000a00 */
[----:B------:R-:W-:-:S04]  /*114e0*/  UISETP.NE.U32.AND UP0, UPT, UR4, URZ, UPT ;  /* 0x0000003f0400728c */ /* 0x000fc8000bf05070 */
[----:B------:R-:W-:-:S06]  /*114f0*/  UISETP.NE.AND.EX UP0, UPT, UR5, URZ, UPT, UP0 ;  /* 0x0000003f0500728c */ /* 0x000fcc000bf05300 */
[----:B------:R-:W-:-:S05]  /*11500*/  PLOP3.LUT P0, PT, PT, PT, UP0, 0x80, 0x0 ;  /* 0x000000000000781c */ /* 0x000fca0003f0f008 */
[----:B------:R-:W-:-:S04]  /*11510*/  @UP0 UIADD3 UR4, UP1, UR43, UR4, URZ ;  /* 0x000000042b040290 */ /* 0x000fc8000ff3e03f */
[----:B------:R-:W-:Y:S02]  /*11520*/  @UP0 UIADD3.X UR5, UR44, UR5, URZ, UP1, !UPT ;  /* 0x000000052c050290 */ /* 0x000fe40008ffe43f */
[----:B------:R-:W-:-:S04]  /*11530*/  IMAD.U32 R2, RZ, RZ, UR4 ;  /* 0x00000004ff027e24 */ /* 0x000fc8000f8e00ff */
[----:B------:R-:W-:Y:S01]  /*11540*/  IMAD.U32 R3, RZ, RZ, UR5 ;  /* 0x00000005ff037e24 */ /* 0x000fe2000f8e00ff */
[----:B------:R-:W1:Y:S01]  /*11550*/  S2R R0, SR_TID.X ;  /* 0x0000000000007919 */ /* 0x000e620000002100 */
[----:B------:R-:W-:-:S03]  /*11560*/  ULDC.64 UR4, c[0x0][0xa08] ;  /* 0x0002820000047ab9 */ /* 0x000fc60000000a00 */
[----:B--2---:R2:W3:Y:S01]  /*11570*/  @P0 LDG.E R8, desc[UR50][R2.64] ;  /* 0x0000003202080981 */ /* 0x0044e2000c1e1900 */
[----:B-1----:R-:W-:-:S04]  /*11580*/  SHF.R.U32.HI R0, RZ, 0x5, R0 ;  /* 0x00000005ff007819 */ /* 0x002fc80000011600 */
[----:B------:R-:W-:Y:S01]  /*11590*/  LOP3.LUT R0, R0, 0x3, RZ, 0xc0, !PT ;  /* 0x0000000300007812 */ /* 0x000fe200078ec0ff */
[----:B--2---:R-:W1:Y:S01]  /*115a0*/  LDC.64 R2, c[0x0][0x418] ;  /* 0x00010600ff027b82 */ /* 0x004e620000000a00 */
[----:B---3--:R-:W-:Y:S01]  /*115b0*/  SHF.R.S32.HI R9, RZ, 0x1f, R8 ;  /* 0x0000001fff097819 */ /* 0x008fe20000011408 */
[----:B------:R2:W-:Y:S01]  /*115c0*/  @P0 STL [R1+0x8], R8 ;  /* 0x0000080801000387 */ /* 0x0005e20000100800 */
[----:B-1----:R-:W-:Y:S01]  /*115d0*/  LOP3.LUT P0, RZ, R2, UR4, RZ, 0xfc, !PT ;  /* 0x0000000402ff7c12 */ /* 0x002fe2000f80fcff */
[----:B------:R-:W-:Y:S02]  /*115e0*/  UMOV UR4, 0xffffffff ;  /* 0xffffffff00047882 */ /* 0x000fe40000000000 */
[----:B------:R2:W-:Y:S01]  /*115f0*/  STL [R1+0x14], R9 ;  /* 0x0000140901007387 */ /* 0x0005e20000100800 */
[----:B------:R-:W-:-:S04]  /*11600*/  LOP3.LUT P0, RZ, R3, UR5, RZ, 0xfc, P0 ;  /* 0x0000000503ff7c12 */ /* 0x000fc8000800fcff */
[----:B0-----:R-:W-:Y:S01]  /*11610*/  SEL R16, R8, RZ, !P0 ;  /* 0x000000ff08107207 */ /* 0x001fe20004000000 */
[----:B------:R-:W-:Y:S08]  /*11620*/  BRA.DIV UR4, `(.L_x_209) ;  /* 0x00000042045c7947 */ /* 0x000ff0000b800000 */
[----:B------:R0:W1:Y:S02]  /*11630*/  SHFL.IDX PT, R14, R0, RZ, 0x1f ;  /* 0x00001fff000e7589 */ /* 0x00006400000e0000 */
.L_x_284:
[----:B0-----:R-:W3:Y:S01]  /*11640*/  LDL.LU R0, [R1+0x10] ;  /* 0x0000100001007983 */ /* 0x001ee20000300800 */
[----:B------:R-:W-:Y:S02]  /*11650*/  PLOP3.LUT P1, PT, PT, PT, PT, 0x8, 0x0 ;  /* 0x000000000000781c */ /* 0x000fe40003f2e170 */
[----:B-1----:R-:W-:Y:S02]  /*11660*/  ISETP.NE.AND P0, PT, R14, RZ, PT ;  /* 0x000000ff0e00720c */ /* 0x002fe40003f05270 */
[----:B---3--:R-:W-:-:S09]  /*11670*/  LOP3.LUT R0, R0, 0xfffffffe, RZ, 0xc0, !PT ;  /* 0xfffffffe00007812 */ /* 0x008fd200078ec0ff */
[----:B------:R-:W-:-:S05]  /*11680*/  @P1 LOP3.LUT R0, R0, 0x1, RZ, 0xfc, !PT ;  /* 0x0000000100001812 */ /* 0x000fca00078efcff */
[----:B------:R0:W-:Y:S01]  /*11690*/  STL [R1+0x10], R0 ;  /* 0x0000100001007387 */ /* 0x0001e20000100800 */
[----:B------:R-:W-:Y:S05]  /*116a0*/  @P0 BRA `(.L_x_210) ;  /* 0x0000000400c40947 */ /* 0x000fea0003800000 */
[----:B0-----:R-:W3:Y:S01]  /*116b0*/  LDL R0, [R1+0x28] ;  /* 0x0000280001007983 */ /* 0x001ee20000100800 */
[----:B------:R-:W-:Y:S01]  /*116c0*/  UMOV UR4, 0xffffffff ;  /* 0xffffffff00047882 */ /* 0x000fe20000000000 */
[----:B---3--:R-:W-:Y:S02]  /*116d0*/  VIADD R0, R0, 0xffffffff ;  /* 0xffffffff00007836 */ /* 0x008fe40000000000 */
[----:B------:R-:W-:Y:S05]  /*116e0*/  BRA.DIV UR4, `(.L_x_211) ;  /* 0x00000042044c7947 */ /* 0x000fea000b800000 */
[----:B------:R-:W-:-:S13]  /*116f0*/  ELECT P6, URZ, PT ;  /* 0x00000000003f782f */ /* 0x000fda00038c0000 */
.L_x_287:
[----:B------:R-:W-:Y:S05]  /*11700*/  @!P6 BRA `(.L_x_210) ;  /* 0x0000000400ace947 */ /* 0x000fea0003800000 */
[----:B------:R-:W-:-:S04]  /*11710*/  ISETP.NE.U32.AND P0, PT, R2, RZ, PT ;  /* 0x000000ff0200720c */ /* 0x000fc80003f05070 */
[----:B------:R-:W-:-:S13]  /*11720*/  ISETP.NE.AND.EX P0, PT, R3, RZ, PT, P0 ;  /* 0x000000ff0300720c */ /* 0x000fda0003f05300 */
[----:B------:R-:W-:Y:S05]  /*11730*/  @!P0 BRA `(.L_x_212) ;  /* 0x0000000000448947 */ /* 0x000fea0003800000 */
[----:B------:R-:W0:Y:S01]  /*11740*/  LDC R7, c[0x0][0x43c] ;  /* 0x00010f00ff077b82 */ /* 0x000e220000000800 */
[----:B------:R-:W-:Y:S01]  /*11750*/  ULDC.64 UR4, c[0x0][0x428] ;  /* 0x00010a0000047ab9 */ /* 0x000fe20000000a00 */
[----:B0-----:R-:W-:-:S13]  /*11760*/  ISETP.NE.AND P0, PT, R7, 0x1, PT ;  /* 0x000000010700780c */ /* 0x001fda0003f05270 */
[----:B------:R-:W0:Y:S02]  /*11770*/  @P0 LDC.64 R4, c[0x0][0x440] ;  /* 0x00011000ff040b82 */ /* 0x000e240000000a00 */
[----:B0-----:R-:W-:-:S04]  /*11780*/  @P0 IMAD.HI.U32 R6, R0, R4, RZ ;  /* 0x0000000400060227 */ /* 0x001fc800078e00ff */
        /* <DEDUP_REMOVED lines=12> */
.L_x_212:
[----:B------:R-:W-:Y:S01]  /*11850*/  IMAD R4, R18, 0x8, R17 ;  /* 0x0000000812047824 */ /* 0x000fe200078e0211 */
[----:B0-----:R-:W-:Y:S01]  /*11860*/  SHF.L.U32 R3, R19, 0x1f, RZ ;  /* 0x0000001f13037819 */ /* 0x001fe200000006ff */
[----:B--2---:R-:W0:Y:S03]  /*11870*/  S2R R8, SR_TID.X ;  /* 0x0000000000087919 */ /* 0x004e260000002100 */
[----:B------:R-:W1:Y:S01]  /*11880*/  SYNCS.PHASECHK.TRANS64.TRYWAIT P0, [R4+URZ+0x33480], R3 ;  /* 0x03348003040075a7 */ /* 0x000e62000800017f */
[----:B0-----:R-:W-:-:S04]  /*11890*/  LOP3.LUT R8, R8, 0x7f, RZ, 0xc0, !PT ;  /* 0x0000007f08087812 */ /* 0x001fc800078ec0ff */
[----:B------:R-:W-:Y:S01]  /*118a0*/  ISETP.NE.AND P1, PT, R8, RZ, PT ;  /* 0x000000ff0800720c */ /* 0x000fe20003f25270 */
[----:B-1----:R-:W-:-:S12]  /*118b0*/  @!P0 BRA `(.L_x_213) ;  /* 0x0000003c00f88947 */ /* 0x002fd80003800000 */
.L_x_288:
[----:B------:R-:W-:Y:S05]  /*118c0*/  @P1 BRA `(.L_x_214) ;  /* 0x00000000001c1947 */ /* 0x000fea0003800000 */
[----:B------:R-:W1:Y:S02]  /*118d0*/  S2R R2, SR_TID.X ;  /* 0x0000000000027919 */ /* 0x000e640000002100 */
[----:B-1----:R-:W-:Y:S01]  /*118e0*/  LOP3.LUT R5, R2, 0x1f, RZ, 0xc0, !PT ;  /* 0x0000001f02057812 */ /* 0x002fe200078ec0ff */
[----:B------:R-:W-:-:S03]  /*118f0*/  IMAD.MOV.U32 R2, RZ, RZ, 0x7800 ;  /* 0x00007800ff027424 */ /* 0x000fc600078e00ff */
[----:B------:R-:W-:Y:S01]  /*11900*/  ISETP.NE.AND P0, PT, R5, RZ, PT ;  /* 0x000000ff0500720c */ /* 0x000fe20003f05270 */
[----:B------:R1:W-:-:S12]  /*11910*/  SYNCS.ARRIVE.TRANS64 RZ, [R4+URZ+0x33470], R2 ;  /* 0x0334700204ff79a7 */ /* 0x0003d8000800003f */
[----:B-1----:R-:W-:Y:S05]  /*11920*/  @!P0 BRA `(.L_x_214) ;  /* 0x0000000000048947 */ /* 0x002fea0003800000 */
[----:B------:R-:W-:Y:S01]  /*11930*/  BPT.TRAP 0x1 ;  /* 0x000000040000795c */ /* 0x000fe20000300000 */
.L_x_214:
[----:B------:R-:W2:Y:S01]  /*11940*/  LDL R5, [R1+0x18] ;  /* 0x0000180001057983 */ /* 0x000ea20000100800 */
[----:B------:R-:W-:Y:S01]  /*11950*/  IMAD R2, R18, 0x7800, R17 ;  /* 0x0000780012027824 */ /* 0x000fe200078e0211 */
[----:B------:R-:W-:Y:S01]  /*11960*/  R2UR UR33, R4 ;  /* 0x00000000042172ca */ /* 0x000fe200000e0000 */
[----:B------:R-:W-:Y:S01]  /*11970*/  UIADD3 UR4, UP0, UR48, 0x470, URZ ;  /* 0x0000047030047890 */ /* 0x000fe2000ff1e03f */
[----:B-----5:R-:W-:Y:S01]  /*11980*/  R2UR UR37, R16 ;  /* 0x00000000102572ca */ /* 0x020fe200000e0000 */
[----:B------:R-:W-:Y:S01]  /*11990*/  UMOV UR6, 0x0 ;  /* 0x0000000000067882 */ /* 0x000fe20000000000 */
[----:B------:R-:W-:Y:S01]  /*119a0*/  R2UR UR8, R2 ;  /* 0x00000000020872ca */ /* 0x000fe200000e0000 */
[----:B------:R-:W-:Y:S01]  /*119b0*/  UIADD3.X UR5, URZ, UR49, URZ, UP0, !UPT ;  /* 0x000000313f057290 */ /* 0x000fe200087fe43f */
[----:B------:R-:W-:Y:S01]  /*119c0*/  UMOV UR7, 0x14f00000 ;  /* 0x14f0000000077882 */ /* 0x000fe20000000000 */
[----:B------:R-:W-:Y:S01]  /*119d0*/  UMOV UR34, URZ ;  /* 0x0000003f00227c82 */ /* 0x000fe20008000000 */
[----:B------:R-:W-:Y:S01]  /*119e0*/  UMOV UR18, 0x40 ;  /* 0x0000004000127882 */ /* 0x000fe20000000000 */
[----:B------:R-:W-:Y:S01]  /*119f0*/  UMOV UR20, UR36 ;  /* 0x0000002400147c82 */ /* 0x000fe20008000000 */
[----:B------:R-:W-:Y:S01]  /*11a00*/  UMOV UR10, 0x80 ;  /* 0x00000080000a7882 */ /* 0x000fe20000000000 */
[----:B------:R-:W-:-:S02]  /*11a10*/  UMOV UR12, UR36 ;  /* 0x00000024000c7c82 */ /* 0x000fc40008000000 */
[----:B------:R-:W-:Y:S02]  /*11a20*/  UIADD3 UR33, UR33, 0x33470, URZ ;  /* 0x0003347021217890 */ /* 0x000fe4000fffe03f */
[----:B------:R-:W-:Y:S01]  /*11a30*/  UMOV UR21, UR37 ;  /* 0x0000002500157c82 */ /* 0x000fe20008000000 */
[----:B------:R-:W-:Y:S01]  /*11a40*/  UMOV UR13, UR37 ;  /* 0x00000025000d7c82 */ /* 0x000fe20008000000 */
[----:B------:R-:W-:Y:S02]  /*11a50*/  UIADD3 UR32, UR8, 0xf200, URZ ;  /* 0x0000f20008207890 */ /* 0x000fe4000fffe03f */
[----:B------:R-:W-:Y:S02]  /*11a60*/  UIADD3 UR16, UR8, 0x11a00, URZ ;  /* 0x00011a0008107890 */ /* 0x000fe4000fffe03f */
[----:B------:R-:W-:Y:S01]  /*11a70*/  UIADD3 UR8, UR8, 0x14200, URZ ;  /* 0x0001420008087890 */ /* 0x000fe2000fffe03f */
[----:B------:R-:W-:Y:S01]  /*11a80*/  UMOV UR17, UR33 ;  /* 0x0000002100117c82 */ /* 0x000fe20008000000 */
[----:B------:R-:W-:Y:S01]  /*11a90*/  UMOV UR9, UR33 ;  /* 0x0000002100097c82 */ /* 0x000fe20008000000 */
[----:B--2---:R-:W-:-:S05]  /*11aa0*/  IMAD R0, R0, 0xa0, R5 ;  /* 0x000000a000007824 */ /* 0x004fca00078e0205 */
[----:B------:R-:W-:-:S13]  /*11ab0*/  R2UR UR35, R0 ;  /* 0x00000000002372ca */ /* 0x000fda00000e0000 */
[----:B------:R-:W-:Y:S01]  /*11ac0*/  UMOV UR19, UR35 ;  /* 0x0000002300137c82 */ /* 0x000fe20008000000 */
[----:B------:R-:W-:Y:S01]  /*11ad0*/  UMOV UR11, UR35 ;  /* 0x00000023000b7c82 */ /* 0x000fe20008000000 */
[----:B------:R1:W-:Y:S01]  /*11ae0*/  UTMALDG.4D [UR32], [UR4], desc[UR6] ;  /* 0x00000620040075b4 */ /* 0x0003e20008019000 */
[----:B------:R1:W-:Y:S01]  /*11af0*/  UTMALDG.4D [UR16], [UR4], desc[UR6] ;  /* 0x00000610040075b4 */ /* 0x0003e20008019000 */
[----:B------:R1:W-:Y:S01]  /*11b00*/  UTMALDG.4D [UR8], [UR4], desc[UR6] ;  /* 0x00000608040075b4 */ /* 0x0003e20008019000 */
[----:B------:R-:W2:Y:S02]  /*11b10*/  SYNCS.PHASECHK.TRANS64.TRYWAIT P0, [R4+URZ+0x33440], R3 ;  /* 0x03344003040075a7 */ /* 0x000ea4000800017f */
[----:B-12---:R-:W-:Y:S05]  /*11b20*/  @!P0 BRA `(.L_x_215) ;  /* 0x0000003c00708947 */ /* 0x006fea0003800000 */
.L_x_289:
[----:B------:R-:W-:Y:S05]  /*11b30*/  @P1 BRA `(.L_x_216) ;  /* 0x00000000001c1947 */ /* 0x000fea0003800000 */
[----:B------:R-:W2:Y:S01]  /*11b40*/  S2R R5, SR_TID.X ;  /* 0x0000000000057919 */ /* 0x000ea20000002100 */
[----:B01----:R-:W-:-:S04]  /*11b50*/  IMAD.MOV.U32 R3, RZ, RZ, 0x7800 ;  /* 0x00007800ff037424 */ /* 0x003fc800078e00ff */
[----:B------:R3:W-:Y:S01]  /*11b60*/  SYNCS.ARRIVE.TRANS64 RZ, [R4+URZ+0x33430], R3 ;  /* 0x0334300304ff79a7 */ /* 0x0007e2000800003f */
[----:B--2---:R-:W-:-:S04]  /*11b70*/  LOP3.LUT R5, R5, 0x1f, RZ, 0xc0, !PT ;  /* 0x0000001f05057812 */ /* 0x004fc800078ec0ff */
[----:B------:R-:W-:-:S13]  /*11b80*/  ISETP.NE.AND P0, PT, R5, RZ, PT ;  /* 0x000000ff0500720c */ /* 0x000fda0003f05270 */
[----:B---3--:R-:W-:Y:S05]  /*11b90*/  @!P0 BRA `(.L_x_216) ;  /* 0x0000000000048947 */ /* 0x008fea0003800000 */
[----:B------:R-:W-:Y:S01]  /*11ba0*/  BPT.TRAP 0x1 ;  /* 0x000000040000795c */ /* 0x000fe20000300000 */
.L_x_216:
[----:B01----:R-:W2:Y:S01]  /*11bb0*/  LDL.LU R3, [R1+0x10] ;  /* 0x0000100001037983 */ /* 0x003ea20000300800 */
[----:B------:R-:W-:Y:S01]  /*11bc0*/  R2UR UR8, R2 ;  /* 0x00000000020872ca */ /* 0x000fe200000e0000 */
[----:B------:R-:W-:Y:S01]  /*11bd0*/  UIADD3 UR4, UP0, UR48, 0x370, URZ ;  /* 0x0000037030047890 */ /* 0x000fe2000ff1e03f */
[----:B------:R-:W-:Y:S01]  /*11be0*/  R2UR UR25, R4 ;  /* 0x00000000041972ca */ /* 0x000fe200000e0000 */
[----:B------:R-:W-:Y:S01]  /*11bf0*/  UMOV UR6, 0x0 ;  /* 0x0000000000067882 */ /* 0x000fe20000000000 */
[----:B------:R-:W-:Y:S01]  /*11c00*/  PLOP3.LUT P0, PT, PT, PT, PT, 0x80, 0x0 ;  /* 0x000000000000781c */ /* 0x000fe20003f0f070 */
[----:B------:R-:W-:Y:S01]  /*11c10*/  UIADD3.X UR5, URZ, UR49, URZ, UP0, !UPT ;  /* 0x000000313f057290 */ /* 0x000fe200087fe43f */
[----:B------:R-:W-:Y:S01]  /*11c20*/  R2UR UR27, R0 ;  /* 0x00000000001b72ca */ /* 0x000fe200000e0000 */
[----:B------:R-:W-:Y:S01]  /*11c30*/  UMOV UR7, 0x14f00000 ;  /* 0x14f0000000077882 */ /* 0x000fe20000000000 */
[----:B------:R-:W-:Y:S01]  /*11c40*/  R2UR UR29, R16 ;  /* 0x00000000101d72ca */ /* 0x000fe200000e0000 */
[----:B------:R-:W-:Y:S01]  /*11c50*/  UMOV UR26, URZ ;  /* 0x0000003f001a7c82 */ /* 0x000fe20008000000 */
[----:B------:R-:W-:Y:S01]  /*11c60*/  UMOV UR28, UR36 ;  /* 0x00000024001c7c82 */ /* 0x000fe20008000000 */
[----:B------:R-:W-:Y:S01]  /*11c70*/  UMOV UR18, 0x40 ;  /* 0x0000004000127882 */ /* 0x000fe20000000000 */
[----:B------:R-:W-:Y:S01]  /*11c80*/  UMOV UR20, UR36 ;  /* 0x0000002400147c82 */ /* 0x000fe20008000000 */
[----:B------:R-:W-:-:S02]  /*11c90*/  UIADD3 UR24, UR8, 0x24200, URZ ;  /* 0x0002420008187890 */ /* 0x000fc4000fffe03f */
[----:B------:R-:W-:Y:S02]  /*11ca0*/  UIADD3 UR25, UR25, 0x33430, URZ ;  /* 0x0003343019197890 */ /* 0x000fe4000fffe03f */
[----:B------:R-:W-:Y:S02]  /*11cb0*/  UIADD3 UR16, UR8, 0x26a00, URZ ;  /* 0x00026a0008107890 */ /* 0x000fe4000fffe03f */
[----:B------:R-:W-:Y:S01]  /*11cc0*/  UIADD3 UR8, UR8, 0x29200, URZ ;  /* 0x0002920008087890 */ /* 0x000fe2000fffe03f */
[----:B------:R-:W-:Y:S01]  /*11cd0*/  UMOV UR19, UR27 ;  /* 0x0000001b00137c82 */ /* 0x000fe20008000000 */
[----:B------:R-:W-:Y:S01]  /*11ce0*/  UMOV UR21, UR29 ;  /* 0x0000001d00157c82 */ /* 0x000fe20008000000 */
[----:B------:R-:W-:Y:S01]  /*11cf0*/  UMOV UR17, UR25 ;  /* 0x0000001900117c82 */ /* 0x000fe20008000000 */
[----:B------:R-:W-:Y:S01]  /*11d00*/  UMOV UR10, 0x80 ;  /* 0x00000080000a7882 */ /* 0x000fe20000000000 */
[----:B------:R-:W-:Y:S01]  /*11d10*/  UMOV UR12, UR36 ;  /* 0x00000024000c7c82 */ /* 0x000fe20008000000 */
[----:B------:R-:W-:Y:S01]  /*11d20*/  UMOV UR11, UR27 ;  /* 0x0000001b000b7c82 */ /* 0x000fe20008000000 */
[----:B------:R-:W-:Y:S01]  /*11d30*/  UMOV UR13, UR29 ;  /* 0x0000001d000d7c82 */ /* 0x000fe20008000000 */
[----:B------:R1:W-:Y:S01]  /*11d40*/  UTMALDG.4D [UR24], [UR4], desc[UR6] ;  /* 0x00000618040075b4 */ /* 0x0003e20008019000 */
[----:B------:R-:W-:Y:S01]  /*11d50*/  UMOV UR9, UR25 ;  /* 0x0000001900097c82 */ /* 0x000fe20008000000 */
[----:B------:R1:W-:Y:S01]  /*11d60*/  UTMALDG.4D [UR16], [UR4], desc[UR6] ;  /* 0x00000610040075b4 */ /* 0x0003e20008019000 */
[----:B------:R1:W-:Y:S01]  /*11d70*/  UTMALDG.4D [UR8], [UR4], desc[UR6] ;  /* 0x00000608040075b4 */ /* 0x0003e20008019000 */
[----:B--2---:R-:W-:-:S04]  /*11d80*/  LOP3.LUT R3, R3, 0xfffffffe, RZ, 0xc0, !PT ;  /* 0xfffffffe03037812 */ /* 0x004fc800078ec0ff */
[----:B------:R-:W-:-:S05]  /*11d90*/  @P0 LOP3.LUT R3, R3, 0x1, RZ, 0xfc, !PT ;  /* 0x0000000103030812 */ /* 0x000fca00078efcff */
[----:B------:R1:W-:Y:S01]  /*11da0*/  STL [R1+0x10], R3 ;  /* 0x0000100301007387 */ /* 0x0003e20000100800 */
[----:B------:R-:W-:Y:S01]  /*11db0*/  NOP ;  /* 0x0000000000007918 */ /* 0x000fe20000000000 */
.L_x_210:
[----:B------:R-:W-:Y:S05]  /*11dc0*/  WARPSYNC.ALL ;  /* 0x0000000000007948 */ /* 0x000fea0003800000 */
[----:B0-----:R-:W-:Y:S01]  /*11dd0*/  VIADD R0, R17, 0x1e200 ;  /* 0x0001e20011007836 */ /* 0x001fe20000000000 */
[----:B-1----:R-:W-:Y:S01]  /*11de0*/  USHF.R.S32.HI UR4, URZ, 0x1f, UR47 ;  /* 0x0000001f3f047899 */ /* 0x002fe2000801142f */
[----:B------:R-:W-:Y:S03]  /*11df0*/  BAR.SYNC.DEFER_BLOCKING 0x8, 0x180 ;  /* 0x0206000000007b1d */ /* 0x000fe60000010000 */
[----:B------:R-:W-:-:S03]  /*11e00*/  LOP3.LUT P0, RZ, R0, 0x1bf, RZ, 0xc0, !PT ;  /* 0x000001bf00ff7812 */ /* 0x000fc6000780c0ff */
[----:B------:R-:W-:Y:S01]  /*11e10*/  ULDC.64 UR6, c[0x0][0x298] ;  /* 0x0000a60000067ab9 */ /* 0x000fe20000000a00 */
[----:B------:R-:W-:Y:S01]  /*11e20*/  ULDC.64 UR8, c[0x0][0xa00] ;  /* 0x0002800000087ab9 */ /* 0x000fe20000000a00 */
[----:B------:R-:W-:Y:S01]  /*11e30*/  UIMAD UR4, UR4, UR6, URZ ;  /* 0x00000006040472a4 */ /* 0x000fe2000f8e023f */
[----:B------:R-:W-:Y:S01]  /*11e40*/  BSSY B6, `(.L_x_217) ;  /* 0x0000019000067945 */ /* 0x000fe20003800000 */
[----:B------:R-:W-:Y:S02]  /*11e50*/  UISETP.NE.U32.AND UP0, UPT, UR8, URZ, UPT ;  /* 0x0000003f0800728c */ /* 0x000fe4000bf05070 */
[----:B------:R-:W-:Y:S02]  /*11e60*/  UIMAD.WIDE.U32 UR52, UR47, UR6, URZ ;  /* 0x000000062f3472a5 */ /* 0x000fe4000f8e003f */
[----:B------:R-:W-:Y:S02]  /*11e70*/  UIMAD UR4, UR47, UR7, UR4 ;  /* 0x000000072f0472a4 */ /* 0x000fe4000f8e0204 */
[----:B------:R-:W-:-:S02]  /*11e80*/  UISETP.NE.AND.EX UP0, UPT, UR9, URZ, UPT, UP0 ;  /* 0x0000003f0900728c */ /* 0x000fc4000bf05300 */
[----:B------:R-:W-:Y:S02]  /*11e90*/  UIADD3 UR37, UR53, UR4, URZ ;  /* 0x0000000435257290 */ /* 0x000fe4000fffe03f */
[----:B------:R-:W-:Y:S02]  /*11ea0*/  USEL UR46, UR46, URZ, !UP0 ;  /* 0x0000003f2e2e7287 */ /* 0x000fe4000c000000 */
[----:B------:R-:W-:Y:S01]  /*11eb0*/  USEL UR45, UR45, URZ, !UP0 ;  /* 0x0000003f2d2d7287 */ /* 0x000fe2000c000000 */
[----:B------:R-:W-:Y:S11]  /*11ec0*/  @!P0 BRA `(.L_x_218) ;  /* 0x0000000000408947 */ /* 0x000ff60003800000 */
        /* <DEDUP_REMOVED lines=11> */
[----:B--2---:R-:W-:Y:S02]  /*11f80*/  IMAD.MOV.U32 R8, RZ, RZ, 0x70 ;  /* 0x00000070ff087424 */ /* 0x004fe400078e00ff */
[----:B------:R-:W-:Y:S02]  /*11f90*/  IMAD.MOV.U32 R12, RZ, RZ, 0x1 ;  /* 0x00000001ff0c7424 */ /* 0x000fe400078e00ff */
[----:B------:R-:W-:-:S07]  /*11fa0*/  IMAD.MOV.U32 R13, RZ, RZ, RZ ;  /* 0x000000ffff0d7224 */ /* 0x000fce00078e00ff */
[----:B------:R-:W-:-:S07]  /*11fb0*/  LEPC R20, `(.L_x_218) ;  /* 0x000000001014794e */ /* 0x000fce0000000000 */
[----:B0-----:R-:W-:Y:S05]  /*11fc0*/  CALL.ABS.NOINC R2 ;  /* 0x0000000002007343 */ /* 0x001fea0003c00000 */
.L_x_218:
[----:B------:R-:W-:Y:S05]  /*11fd0*/  BSYNC B6 ;  /* 0x0000000000067941 */ /* 0x000fea0003800000 */
.L_x_217:
[----:B------:R-:W3:Y:S01]  /*11fe0*/  LDL.LU R3, [R1+0x4] ;  /* 0x0000040001037983 */ /* 0x000ee20000300800 */
[----:B------:R-:W0:Y:S01]  /*11ff0*/  LDC R6, c[0x0][0x448] ;  /* 0x00011200ff067b82 */ /* 0x000e220000000800 */
[----:B------:R-:W-:Y:S01]  /*12000*/  ULDC.64 UR6, c[0x0][0x2d8] ;  /* 0x0000b60000067ab9 */ /* 0x000fe20000000a00 */
[----:B------:R-:W1:Y:S01]  /*12010*/  S2R R2, SR_TID.X ;  /* 0x0000000000027919 */ /* 0x000e620000002100 */
[----:B------:R-:W4:Y:S01]  /*12020*/  S2R R0, SR_TID.X ;  /* 0x0000000000007919 */ /* 0x000f220000002100 */
[----:B------:R-:W-:Y:S01]  /*12030*/  UMOV UR4, UR52 ;  /* 0x0000003400047c82 */ /* 0x000fe20008000000 */
[----:B------:R-:W-:Y:S01]  /*12040*/  UMOV UR5, UR37 ;  /* 0x0000002500057c82 */ /* 0x000fe20008000000 */
[----:B------:R-:W-:Y:S01]  /*12050*/  ULDC.64 UR8, c[0x0][0x2e0] ;  /* 0x0000b80000087ab9 */ /* 0x000fe20000000a00 */
[----:B0-----:R-:W-:Y:S02]  /*12060*/  ISETP.NE.AND P0, PT, R6, 0x1, PT ;  /* 0x000000010600780c */ /* 0x001fe40003f05270 */
[----:B-1----:R-:W-:-:S11]  /*12070*/  LOP3.LUT R2, R2, 0x7f, RZ, 0xc0, !PT ;  /* 0x0000007f02027812 */ /* 0x002fd600078ec0ff */
[----:B------:R-:W0:Y:S01]  /*12080*/  @P0 LDC R4, c[0x0][0x450] ;  /* 0x00011400ff040b82 */ /* 0x000e220000000800 */
[----:B------:R-:W-:Y:S01]  /*12090*/  SHF.R.U32.HI R2, RZ, 0x2, R2 ;  /* 0x00000002ff027819 */ /* 0x000fe20000011602 */
[----:B----4-:R-:W-:-:S05]  /*120a0*/  IMAD.SHL.U32 R0, R0, 0x20, RZ ;  /* 0x0000002000007824 */ /* 0x010fca00078e00ff */
[----:B------:R-:W-:Y:S02]  /*120b0*/  LOP3.LUT R0, R2, 0x60, R0, 0xf8, !PT ;  /* 0x0000006002007812 */ /* 0x000fe400078ef800 */
[----:B------:R-:W1:Y:S01]  /*120c0*/  @P0 LDC R2, c[0x0][0x44c] ;  /* 0x00011300ff020b82 */ /* 0x000e620000000800 */
[----:B--2---:R-:W2:Y:S01]  /*120d0*/  S2R R8, SR_TID.X ;  /* 0x0000000000087919 */ /* 0x004ea20000002100 */
[----:B------:R-:W-:Y:S02]  /*120e0*/  UIMAD.WIDE.U32 UR4, UR36, UR6, UR4 ;  /* 0x00000006240472a5 */ /* 0x000fe4000f8e0004 */
[----:B------:R-:W-:Y:S02]  /*120f0*/  UIMAD UR6, UR45, UR8, URZ ;  /* 0x000000082d0672a4 */ /* 0x000fe4000f8e023f */
[----:B------:R-:W-:Y:S02]  /*12100*/  UIMAD UR5, UR36, UR7, UR5 ;  /* 0x00000007240572a4 */ /* 0x000fe4000f8e0205 */
[----:B------:R-:W-:-:S02]  /*12110*/  UIMAD UR6, UR46, UR9, UR6 ;  /* 0x000000092e0672a4 */ /* 0x000fc4000f8e0206 */
[----:B------:R-:W-:-:S03]  /*12120*/  UIMAD.WIDE.U32 UR4, UR46, UR8, UR4 ;  /* 0x000000082e0472a5 */ /* 0x000fc6000f8e0004 */
[----:B------:R-:W-:Y:S01]  /*12130*/  ULDC.64 UR8, c[0x0][0x2d0] ;  /* 0x0000b40000087ab9 */ /* 0x000fe20000000a00 */
[----:B------:R-:W-:Y:S01]  /*12140*/  UIADD3 UR5, UR5, UR6, URZ ;  /* 0x0000000605057290 */ /* 0x000fe2000fffe03f */
[----:B--2---:R-:W-:-:S05]  /*12150*/  IMAD.SHL.U32 R8, R8, 0x10, RZ ;  /* 0x0000001008087824 */ /* 0x004fca00078e00ff */
[----:B------:R-:W-:-:S04]  /*12160*/  LOP3.LUT R8, R8, 0x30, RZ, 0xc0, !PT ;  /* 0x0000003008087812 */ /* 0x000fc800078ec0ff */
[----:B------:R-:W-:Y:S01]  /*12170*/  LOP3.LUT R9, R8, 0x40, RZ, 0xfc, !PT ;  /* 0x0000004008097812 */ /* 0x000fe200078efcff */
[----:B---3--:R-:W-:-:S05]  /*12180*/  IMAD.SHL.U32 R5, R3, 0x80, RZ ;  /* 0x0000008003057824 */ /* 0x008fca00078e00ff */
[----:B------:R-:W-:-:S05]  /*12190*/  LOP3.LUT R0, R0, R5, RZ, 0xfc, !PT ;  /* 0x0000000500007212 */ /* 0x000fca00078efcff */
[----:B-1----:R-:W-:-:S04]  /*121a0*/  @P0 IMAD.HI.U32 R3, R0, R2, RZ ;  /* 0x0000000200030227 */ /* 0x002fc800078e00ff */
[----:B------:R-:W-:Y:S01]  /*121b0*/  IMAD.MOV.U32 R2, RZ, RZ, R0 ;  /* 0x000000ffff027224 */ /* 0x000fe200078e0000 */
[----:B0-----:R-:W-:-:S04]  /*121c0*/  @P0 SHF.R.U32.HI R2, RZ, R4, R3 ;  /* 0x00000004ff020219 */ /* 0x001fc80000011603 */
[--C-:B------:R-:W-:Y:S01]  /*121d0*/  SHF.R.S32.HI R4, RZ, 0x1f, R2.reuse ;  /* 0x0000001fff047819 */ /* 0x100fe20000011402 */
[----:B------:R-:W-:-:S04]  /*121e0*/  IMAD.MOV R3, RZ, RZ, -R2 ;  /* 0x000000ffff037224 */ /* 0x000fc800078e0a02 */
[----:B------:R-:W-:Y:S02]  /*121f0*/  IMAD R0, R6, R3, R0 ;  /* 0x0000000306007224 */ /* 0x000fe400078e0200 */
[----:B------:R-:W-:Y:S02]  /*12200*/  IMAD R4, R4, UR8, RZ ;  /* 0x0000000804047c24 */ /* 0x000fe4000f8e02ff */
[----:B------:R-:W-:Y:S02]  /*12210*/  IMAD.U32 R3, RZ, RZ, UR8 ;  /* 0x00000008ff037e24 */ /* 0x000fe4000f8e00ff */
[C---:B------:R-:W-:Y:S02]  /*12220*/  IMAD R4, R2.reuse, UR9, R4 ;  /* 0x0000000902047c24 */ /* 0x040fe4000f8e0204 */
[----:B------:R-:W-:Y:S01]  /*12230*/  IMAD.WIDE.U32 R2, R2, R3, UR4 ;  /* 0x0000000402027e25 */ /* 0x000fe2000f8e0003 */
        /* <DEDUP_REMOVED lines=8> */
[----:B------:R-:W-:Y:S02]  /*122c0*/  ULDC UR4, c[0x0][0x2b8] ;  /* 0x0000ae0000047ab9 */ /* 0x000fe40000000800 */
[----:B------:R-:W-:Y:S02]  /*122d0*/  ISETP.GE.AND P1, PT, R9, UR4, PT ;  /* 0x0000000409007c0c */ /* 0x000fe4000bf26270 */
[----:B------:R0:W5:Y:S01]  /*122e0*/  LDL R9, [R1+0x24] ;  /* 0x0000240001097983 */ /* 0x0001620000100800 */
[----:B------:R-:W1:Y:S01]  /*122f0*/  S2R R7, SR_TID.X ;  /* 0x0000000000077919 */ /* 0x000e620000002100 */
[----:B------:R-:W-:-:S02]  /*12300*/  LOP3.LUT R8, R8, 0x80, RZ, 0xfc, !PT ;  /* 0x0000008008087812 */ /* 0x000fc400078efcff */
[----:B------:R-:W-:Y:S02]  /*12310*/  IADD3.X R0, R3, UR5, R0, P0, !PT ;  /* 0x0000000503007c10 */ /* 0x000fe400087fe400 */
[----:B------:R-:W-:Y:S01]  /*12320*/  ISETP.GE.AND P2, PT, R8, UR4, PT ;  /* 0x0000000408007c0c */ /* 0x000fe2000bf46270 */
[----:B-1----:R-:W-:-:S05]  /*12330*/  IMAD.SHL.U32 R10, R7, 0x10, RZ ;  /* 0x00000010070a7824 */ /* 0x002fca00078e00ff */
[----:B------:R-:W-:-:S04]  /*12340*/  LOP3.LUT R10, R10, 0x30, RZ, 0xc0, !PT ;  /* 0x000000300a0a7812 */ /* 0x000fc800078ec0ff */
[----:B------:R-:W-:Y:S01]  /*12350*/  ISETP.GE.AND P0, PT, R10, UR4, PT ;  /* 0x000000040a007c0c */ /* 0x000fe2000bf06270 */
[----:B------:R-:W-:-:S03]  /*12360*/  UMOV UR4, 0xffffffff ;  /* 0xffffffff00047882 */ /* 0x000fc60000000000 */
[----:B0-----:R-:W-:Y:S09]  /*12370*/  BRA.DIV UR4, `(.L_x_219) ;  /* 0x0000003604707947 */ /* 0x001ff2000b800000 */
[----:B------:R-:W0:Y:S02]  /*12380*/  S2R R7, SR_TID.X ;  /* 0x0000000000077919 */ /* 0x000e240000002100 */
[----:B0-----:R-:W-:Y:S02]  /*12390*/  LOP3.LUT R8, R7, 0x7f, RZ, 0xc0, !PT ;  /* 0x0000007f07087812 */ /* 0x001fe400078ec0ff */
[----:B------:R-:W2:Y:S02]  /*123a0*/  LDL.LU R7, [R1+0x2c] ;  /* 0x00002c0001077983 */ /* 0x000ea40000300800 */
[----:B------:R-:W-:-:S05]  /*123b0*/  SHF.R.U32.HI R8, RZ, 0x2, R8 ;  /* 0x00000002ff087819 */ /* 0x000fca0000011608 */
[----:B------:R-:W-:-:S04]  /*123c0*/  IMAD.IADD R2, R8, 0x1, R5 ;  /* 0x0000000108027824 */ /* 0x000fc800078e0205 */
[C---:B------:R-:W-:Y:S02]  /*123d0*/  VIADD R5, R2.reuse, 0x20 ;  /* 0x0000002002057836 */ /* 0x040fe40000000000 */
[----:B--2---:R-:W-:Y:S02]  /*123e0*/  IMAD R3, R7, R6, RZ ;  /* 0x0000000607037224 */ /* 0x004fe400078e02ff */
[----:B------:R-:W0:Y:S03]  /*123f0*/  SHFL.IDX PT, R7, R4, RZ, 0x1c1f ;  /* 0x001c1fff04077589 */ /* 0x000e2600000e0000 */
[----:B------:R-:W-:Y:S01]  /*12400*/  ISETP.GE.AND P4, PT, R2, R3, PT ;  /* 0x000000030200720c */ /* 0x000fe20003f86270 */
[----:B------:R-:W1:-:S12]  /*12410*/  SHFL.IDX PT, R6, R0, RZ, 0x1c1f ;  /* 0x001c1fff00067589 */ /* 0x000e5800000e0000 */
[----:B0-----:R-:W-:-:S05]  /*12420*/  @!P4 IADD3 R7, P3, R10, R7, RZ ;  /* 0x000000070a07c210 */ /* 0x001fca0007f7e0ff */
[----:B-1----:R-:W-:Y:S01]  /*12430*/  @!P4 IMAD.X R6, RZ, RZ, R6, P3 ;  /* 0x000000ffff06c224 */ /* 0x002fe200018e0606 */
[----:B------:R-:W-:Y:S02]  /*12440*/  ISETP.GE.AND P3, PT, R5, R3, PT ;  /* 0x000000030500720c */ /* 0x000fe40003f66270 */
[----:B------:R-:W-:Y:S02]  /*12450*/  SHFL.IDX PT, R5, R0, 0x1, 0x1c1f ;  /* 0x003c1f0000057f89 */ /* 0x000fe400000e0000 */
[----:B------:R-:W-:-:S04]  /*12460*/  @!P4 LOP3.LUT R7, R7, R6, RZ, 0x3c, !PT ;  /* 0x000000060707c212 */ /* 0x000fc800078e3cff */
[----:B------:R-:W-:-:S04]  /*12470*/  @!P4 LOP3.LUT R6, R7, R6, RZ, 0x3c, !PT ;  /* 0x000000060706c212 */ /* 0x000fc800078e3cff */
[----:B------:R-:W-:-:S05]  /*12480*/  @!P4 LOP3.LUT R7, R7, R6, RZ, 0x3c, !PT ;  /* 0x000000060707c212 */ /* 0x000fca00078e3cff */
[----:B-----5:R-:W-:Y:S04]  /*12490*/  @!P4 LDGSTS.E.BYPASS.LTC128B.128 [R9+0x1e200], desc[UR50][R6.64], !P0 ;  /* 0x1e2000000609cfae */ /* 0x020fe8000c101d72 */
[----:B------:R-:W-:Y:S04]  /*124a0*/  @!P4 LDGSTS.E.BYPASS.LTC128B.128 [R9+0x20200], desc[UR50][R6.64+0x40], !P1 ;  /* 0x202000400609cfae */ /* 0x000fe8000c901d72 */
[----:B------:R0:W-:Y:S04]  /*124b0*/  @!P4 LDGSTS.E.BYPASS.LTC128B.128 [R9+0x22200], desc[UR50][R6.64+0x80], !P2 ;  /* 0x222000800609cfae */ /* 0x0001e8000d101d72 */
[----:B0-----:R-:W0:Y:S02]  /*124c0*/  SHFL.IDX PT, R6, R4, 0x1, 0x1c1f ;  /* 0x003c1f0004067f89 */ /* 0x001e2400000e0000 */
[----:B0-----:R-:W-:-:S05]  /*124d0*/  @!P3 IADD3 R6, P4, R10, R6, RZ ;  /* 0x000000060a06b210 */ /* 0x001fca0007f9e0ff */
[----:B------:R-:W-:-:S04]  /*124e0*/  @!P3 IMAD.X R5, RZ, RZ, R5, P4 ;  /* 0x000000ffff05b224 */ /* 0x000fc800020e0605 */
[----:B------:R-:W-:Y:S02]  /*124f0*/  @!P3 IMAD.MOV.U32 R7, RZ, RZ, R5 ;  /* 0x000000ffff07b224 */ /* 0x000fe400078e0005 */
[----:B------:R-:W-:-:S03]  /*12500*/  VIADD R5, R2, 0x40 ;  /* 0x0000004002057836 */ /* 0x000fc60000000000 */
[----:B------:R-:W-:Y:S04]  /*12510*/  @!P3 LDGSTS.E.BYPASS.LTC128B.128 [R9+0x1ea00], desc[UR50][R6.64], !P0 ;  /* 0x1ea000000609bfae */ /* 0x000fe8000c101d72 */
[----:B------:R-:W-:Y:S04]  /*12520*/  @!P3 LDGSTS.E.BYPASS.LTC128B.128 [R9+0x20a00], desc[UR50][R6.64+0x40], !P1 ;  /* 0x20a000400609bfae */ /* 0x000fe8000c901d72 */
[----:B------:R0:W-:Y:S01]  /*12530*/  @!P3 LDGSTS.E.BYPASS.LTC128B.128 [R9+0x22a00], desc[UR50][R6.64+0x80], !P2 ;  /* 0x22a000800609bfae */ /* 0x0001e2000d101d72 */
[----:B------:R-:W-:-:S03]  /*12540*/  ISETP.GE.AND P3, PT, R5, R3, PT ;  /* 0x000000030500720c */ /* 0x000fc60003f66270 */
[----:B------:R-:W-:Y:S04]  /*12550*/  SHFL.IDX PT, R5, R0, 0x2, 0x1c1f ;  /* 0x005c1f0000057f89 */ /* 0x000fe800000e0000 */
[----:B------:R-:W-:Y:S04]  /*12560*/  SHFL.IDX PT, R0, R0, 0x3, 0x1c1f ;  /* 0x007c1f0000007f89 */ /* 0x000fe800000e0000 */
[----:B0-----:R-:W0:Y:S04]  /*12570*/  SHFL.IDX PT, R6, R4, 0x2, 0x1c1f ;  /* 0x005c1f0004067f89 */ /* 0x001e2800000e0000 */
[----:B------:R-:W1:Y:S01]  /*12580*/  SHFL.IDX PT, R4, R4, 0x3, 0x1c1f ;  /* 0x007c1f0004047f89 */ /* 0x000e6200000e0000 */
[----:B0-----:R-:W-:-:S05]  /*12590*/  @!P3 IADD3 R6, P4, R10, R6, RZ ;  /* 0x000000060a06b210 */ /* 0x001fca0007f9e0ff */
[----:B------:R-:W-:-:S04]  /*125a0*/  @!P3 IMAD.X R5, RZ, RZ, R5, P4 ;  /* 0x000000ffff05b224 */ /* 0x000fc800020e0605 */
[----:B------:R-:W-:-:S05]  /*125b0*/  @!P3 IMAD.MOV.U32 R7, RZ, RZ, R5 ;  /* 0x000000ffff07b224 */ /* 0x000fca00078e0005 */
[----:B------:R0:W-:Y:S04]  /*125c0*/  @!P3 LDGSTS.E.BYPASS.LTC128B.128 [R9+0x1f200], desc[UR50][R6.64], !P0 ;  /* 0x1f2000000609bfae */ /* 0x0001e8000c101d72 */
[----:B------:R0:W-:Y:S04]  /*125d0*/  @!P3 LDGSTS.E.BYPASS.LTC128B.128 [R9+0x21200], desc[UR50][R6.64+0x40], !P1 ;  /* 0x212000400609bfae */ /* 0x0001e8000c901d72 */
[----:B-1----:R0:W-:Y:S02]  /*125e0*/  @!P3 LDGSTS.E.BYPASS.LTC128B.128 [R9+0x23200], desc[UR50][R6.64+0x80], !P2 ;  /* 0x232000800609bfae */ /* 0x0021e4000d101d72 */
.L_x_298:
[----:B------:R-:W-:Y:S01]  /*125f0*/  VIADD R2, R2, 0x60 ;  /* 0x0000006002027836 */ /* 0x000fe20000000000 */
[----:B------:R-:W-:Y:S04]  /*12600*/  BSSY B0, `(.L_x_220) ;  /* 0x000000b000007945 */ /* 0x000fe80003800000 */
[----:B------:R-:W-:-:S13]  /*12610*/  ISETP.GE.AND P3, PT, R2, R3, PT ;  /* 0x000000030200720c */ /* 0x000fda0003f66270 */
[----:B------:R-:W-:Y:S05]  /*12620*/  @P3 BRA `(.L_x_221) ;  /* 0x0000000000203947 */ /* 0x000fea0003800000 */
[----:B------:R-:W-:-:S05]  /*12630*/  IADD3 R2, P3, R10, R4, RZ ;  /* 0x000000040a027210 */ /* 0x000fca0007f7e0ff */
[----:B------:R-:W-:-:S05]  /*12640*/  IMAD.X R3, RZ, RZ, R0, P3 ;  /* 0x000000ffff037224 */ /* 0x000fca00018e0600 */
[----:B------:R-:W-:Y:S01]  /*12650*/  @!PT LDS RZ, [RZ] ;  /* 0x00000000fffff984 */ /* 0x000fe20000000800 */
[----:B------:R-:W-:Y:S01]  /*12660*/  @!PT LDS RZ, [RZ] ;  /* 0x00000000fffff984 */ /* 0x000fe20000000800 */
[----:B------:R-:W-:Y:S01]  /*12670*/  @!PT LDS RZ, [RZ] ;  /* 0x00000000fffff984 */ /* 0x000fe20000000800 */
[----:B------:R1:W-:Y:S04]  /*12680*/  LDGSTS.E.BYPASS.LTC128B.128 [R9+0x1fa00], desc[UR50][R2.64], !P0 ;  /* 0x1fa0000002097fae */ /* 0x0003e8000c101d72 */
[----:B------:R1:W-:Y:S04]  /*12690*/  LDGSTS.E.BYPASS.LTC128B.128 [R9+0x21a00], desc[UR50][R2.64+0x40], !P1 ;  /* 0x21a0004002097fae */ /* 0x0003e8000c901d72 */
[----:B------:R1:W-:Y:S02]  /*126a0*/  LDGSTS.E.BYPASS.LTC128B.128 [R9+0x23a00], desc[UR50][R2.64+0x80], !P2 ;  /* 0x23a0008002097fae */ /* 0x0003e4000d101d72 */
.L_x_221:
[----:B------:R-:W-:Y:S05]  /*126b0*/  BSYNC B0 ;  /* 0x0000000000007941 */ /* 0x000fea0003800000 */
.L_x_220:
[----:B------:R-:W-:Y:S01]  /*126c0*/  NOP ;  /* 0x0000000000007918 */ /* 0x000fe20000000000 */
[----:B------:R-:W-:-:S13]  /*126d0*/  PLOP3.LUT P0, PT, PT, PT, PT, 0x80, 0x0 ;  /* 0x000000000000781c */ /* 0x000fda0003f0f070 */
.L_x_222:
[----:B------:R-:W-:Y:S02]  /*126e0*/  PLOP3.LUT P1, PT, P1, P0, PT, 0xa2, 0x0 ;  /* 0x000000000000781c */ /* 0x000fe40000f21472 */
[----:B------:R-:W-:-:S08]  /*126f0*/  @P0 R2UR P1, UR4, R17 ;  /* 0x00000000110402ca */ /* 0x000fd00000020000 */
[----:B------:R-:W-:-:S05]  /*12700*/  @P0 PLOP3.LUT P0, PT, P1, PT, PT, 0x80, 0x0 ;  /* 0x000000000000081c */ /* 0x000fca0000f0f070 */
[----:B------:R-:W-:Y:S01]  /*12710*/  @!P1 SYNCS.ARRIVE.TRANS64.RED.A0T1 RZ, [UR4+0x33400], RZ ;  /* 0x033400ffffff99a7 */ /* 0x000fe20008200404 */
[----:B------:R-:W-:Y:S07]  /*12720*/  @!P1 ARRIVES.LDGSTSBAR.64.TRANSCNT [UR4+0x33400] ;  /* 0x03340000ff0099b0 */ /* 0x000fee0008000a84 */
[----:B------:R-:W-:Y:S05]  /*12730*/  @P0 BRA.U.ANY `(.L_x_222) ;  /* 0xfffffffd00e80947 */ /* 0x000fea000393ffff */
[----:B-1----:R-:W2:Y:S02]  /*12740*/  LDL.LU R2, [R1+0x30] ;  /* 0x0000300001027983 */ /* 0x002ea40000300800 */
[----:B--2---:R-:W-:-:S05]  /*12750*/  VIADD R2, R2, 0x1 ;  /* 0x0000000102027836 */ /* 0x004fca0000000000 */
[----:B------:R1:W-:Y:S01]  /*12760*/  STL [R1+0x30], R2 ;  /* 0x0000300201007387 */ /* 0x0003e20000100800 */
[----:B------:R-:W-:-:S04]  /*12770*/  LEA.HI R0, R2, R2, RZ, 0x1 ;  /* 0x0000000202007211 */ /* 0x000fc800078f08ff */
[----:B------:R-:W-:-:S05]  /*12780*/  LOP3.LUT R0, R0, 0xfffffffe, RZ, 0xc0, !PT ;  /* 0xfffffffe00007812 */ /* 0x000fca00078ec0ff */
[----:B------:R-:W-:-:S05]  /*12790*/  IMAD.IADD R0, R2, 0x1, -R0 ;  /* 0x0000000102007824 */ /* 0x000fca00078e0a00 */
[----:B------:R-:W-:Y:S01]  /*127a0*/  SHF.L.U32 R0, R0, 0x1f, RZ ;  /* 0x0000001f00007819 */ /* 0x000fe200000006ff */
[----:B------:R-:W-:Y:S01]  /*127b0*/  NOP ;  /* 0x0000000000007918 */ /* 0x000fe20000000000 */
[----:B------:R1:W-:Y:S01]  /*127c0*/  SYNCS.ARRIVE.TRANS64.A1T0 RZ, [R17+URZ+0x33400], RZ ;  /* 0x033400ff11ff79a7 */ /* 0x0003e2000810003f */
[----:B------:R-:W-:Y:S01]  /*127d0*/  BSSY B0, `(.L_x_223) ;  /* 0x0000003000007945 */ /* 0x000fe20003800000 */
[----:B------:R-:W2:Y:S03]  /*127e0*/  SYNCS.PHASECHK.TRANS64.TRYWAIT P0, [R17+URZ+0x33420], R0 ;  /* 0x03342000110075a7 */ /* 0x000ea6000800017f */
[----:B-12---:R-:W-:Y:S05]  /*127f0*/  @!P0 BRA `(.L_x_224) ;  /* 0x0000003400a88947 */ /* 0x006fea0003800000 */
.L_x_299:
[----:B------:R-:W-:Y:S05]  /*12800*/  BSYNC B0 ;  /* 0x0000000000007941 */ /* 0x000fea0003800000 */
.L_x_223:
[----:B------:R-:W2:Y:S04]  /*12810*/  LDL.LU R2, [R1+0x28] ;  /* 0x0000280001027983 */ /* 0x000ea80000300800 */
[----:B------:R-:W3:Y:S01]  /*12820*/  LDL R3, [R1+0xc] ;  /* 0x00000c0001037983 */ /* 0x000ee20000100800 */
[----:B--2---:R-:W-:-:S05]  /*12830*/  VIADD R2, R2, 0xfffffffe ;  /* 0xfffffffe02027836 */ /* 0x004fca0000000000 */
[----:B---3--:R-:W-:-:S13]  /*12840*/  ISETP.GE.AND P0, PT, R2, R3, PT ;  /* 0x000000030200720c */ /* 0x008fda0003f06270 */
[----:B------:R-:W-:Y:S05]  /*12850*/  @!P0 BRA `(.L_x_225) ;  /* 0x0000001000e08947 */ /* 0x000fea0003800000 */
[----:B-1----:R-:W-:Y:S02]  /*12860*/  IMAD.MOV.U32 R0, RZ, RZ, R19 ;  /* 0x000000ffff007224 */ /* 0x002fe400078e0013 */
[----:B------:R-:W-:-:S07]  /*12870*/  IMAD.MOV.U32 R8, RZ, RZ, R18 ;  /* 0x000000ffff087224 */ /* 0x000fce00078e0012 */
.L_x_249:
[----:B------:R-:W2:Y:S01]  /*12880*/  LDL R3, [R1+0x10] ;  /* 0x0000100001037983 */ /* 0x000ea20000100800 */
[----:B------:R-:W-:Y:S01]  /*12890*/  VIADD R18, R8, 0x1 ;  /* 0x0000000108127836 */ /* 0x000fe20000000000 */
[----:B------:R-:W-:Y:S05]  /*128a0*/  YIELD ;  /* 0x0000000000007946 */ /* 0x000fea0003800000 */
[----:B------:R-:W-:Y:S01]  /*128b0*/  ISETP.NE.AND P0, PT, R18, 0x2, PT ;  /* 0x000000021200780c */ /* 0x000fe20003f05270 */
[----:B------:R-:W-:Y:S03]  /*128c0*/  BSSY B0, `(.L_x_226) ;  /* 0x00000a7000007945 */ /* 0x000fe60003800000 */
[----:B------:R-:W-:-:S02]  /*128d0*/  SEL R19, RZ, 0x1, P0 ;  /* 0x00000001ff137807 */ /* 0x000fc40000000000 */
[----:B------:R-:W-:Y:S02]  /*128e0*/  SEL R18, R18, RZ, P0 ;  /* 0x000000ff12127207 */ /* 0x000fe40000000000 */
[----:B------:R-:W-:Y:S02]  /*128f0*/  LOP3.LUT R19, R0, R19, RZ, 0x3c, !PT ;  /* 0x0000001300137212 */ /* 0x000fe400078e3cff */
[----:B--2---:R-:W-:-:S13]  /*12900*/  LOP3.LUT P1, RZ, R3, 0x1, RZ, 0xc0, !PT ;  /* 0x0000000103ff7812 */ /* 0x004fda000782c0ff */
[----:B------:R-:W-:Y:S05]  /*12910*/  @!P1 BRA `(.L_x_227) ;  /* 0x0000000800849947 */ /* 0x000fea0003800000 */
[----:B------:R-:W-:Y:S01]  /*12920*/  ULDC.64 UR4, c[0x0][0x418] ;  /* 0x0001060000047ab9 */ /* 0x000fe20000000a00 */
[----:B------:R-:W-:Y:S01]  /*12930*/  IMAD.MOV.U32 R3, RZ, RZ, R2 ;  /* 0x000000ffff037224 */ /* 0x000fe200078e0002 */
[----:B------:R-:W-:-:S04]  /*12940*/  ISETP.NE.U32.AND P0, PT, RZ, UR4, PT ;  /* 0x00000004ff007c0c */ /* 0x000fc8000bf05070 */
[----:B------:R-:W-:-:S13]  /*12950*/  ISETP.NE.AND.EX P0, PT, RZ, UR5, PT, P0 ;  /* 0x00000005ff007c0c */ /* 0x000fda000bf05300 */
[----:B------:R-:W-:Y:S05]  /*12960*/  @!P0 BRA `(.L_x_228) ;  /* 0x00000000004c8947 */ /* 0x000fea0003800000 */
[----:B0-----:R-:W2:Y:S01]  /*12970*/  LDL R9, [R1+0x14] ;  /* 0x0000140001097983 */ /* 0x001ea20000100800 */
[----:B------:R-:W0:Y:S01]  /*12980*/  LDC R3, c[0x0][0x43c] ;  /* 0x00010f00ff037b82 */ /* 0x000e220000000800 */
[----:B------:R-:W-:Y:S02]  /*12990*/  ULDC.64 UR6, c[0x0][0x428] ;  /* 0x00010a0000067ab9 */ /* 0x000fe40000000a00 */
[----:B------:R-:W3:Y:S01]  /*129a0*/  LDL R7, [R1+0x8] ;  /* 0x0000080001077983 */ /* 0x000ee20000100800 */
[----:B0-----:R-:W-:-:S13]  /*129b0*/  ISETP.NE.AND P0, PT, R3, 0x1, PT ;  /* 0x000000010300780c */ /* 0x001fda0003f05270 */
[----:B------:R-:W0:Y:S02]  /*129c0*/  @P0 LDC.64 R4, c[0x0][0x440] ;  /* 0x00011000ff040b82 */ /* 0x000e240000000a00 */
[----:B0-----:R-:W-:-:S04]  /*129d0*/  @P0 IMAD.HI.U32 R6, R2, R4, RZ ;  /* 0x0000000402060227 */ /* 0x001fc800078e00ff */
[----:B------:R-:W-:Y:S01]  /*129e0*/  IMAD.MOV.U32 R4, RZ, RZ, R2 ;  /* 0x000000ffff047224 */ /* 0x000fe200078e0002 */
[----:B------:R-:W-:-:S05]  /*129f0*/  @P0 SHF.R.U32.HI R4, RZ, R5, R6 ;  /* 0x00000005ff040219 */ /* 0x000fca0000011606 */
[----:B------:R-:W-:-:S04]  /*12a00*/  IMAD.MOV R5, RZ, RZ, -R4 ;  /* 0x000000ffff057224 */ /* 0x000fc800078e0a04 */
[----:B------:R-:W-:Y:S01]  /*12a10*/  IMAD R3, R3, R5, R2 ;  /* 0x0000000503037224 */ /* 0x000fe200078e0202 */
[----:B------:R-:W-:Y:S01]  /*12a20*/  SHF.R.S32.HI R5, RZ, 0x1f, R4 ;  /* 0x0000001fff057819 */ /* 0x000fe20000011404 */
[----:B--2---:R-:W-:-:S04]  /*12a30*/  IMAD R6, R9, UR6, RZ ;  /* 0x0000000609067c24 */ /* 0x004fc8000f8e02ff */
[C---:B---3--:R-:W-:Y:S02]  /*12a40*/  IMAD R6, R7.reuse, UR7, R6 ;  /* 0x0000000707067c24 */ /* 0x048fe4000f8e0206 */
[----:B------:R-:W-:-:S04]  /*12a50*/  IMAD.WIDE.U32 R4, R7, UR6, R4 ;  /* 0x0000000607047c25 */ /* 0x000fc8000f8e0004 */
[----:B------:R-:W-:Y:S01]  /*12a60*/  IMAD.IADD R5, R6, 0x1, R5 ;  /* 0x0000000106057824 */ /* 0x000fe200078e0205 */
[----:B------:R-:W-:-:S04]  /*12a70*/  LEA R6, P0, R4, UR4, 0x2 ;  /* 0x0000000404067c11 */ /* 0x000fc8000f8010ff */
[----:B------:R-:W-:-:S05]  /*12a80*/  LEA.HI.X R7, R4, UR5, R5, 0x2, P0 ;  /* 0x0000000504077c11 */ /* 0x000fca00080f1405 */
[----:B------:R1:W5:Y:S04]  /*12a90*/  LDG.E R16, desc[UR50][R6.64] ;  /* 0x0000003206107981 */ /* 0x000368000c1e1900 */
.L_x_228:
[----:B01----:R-:W-:Y:S01]  /*12aa0*/  IMAD R6, R18, 0x8, R17 ;  /* 0x0000000812067824 */ /* 0x003fe200078e0211 */
[----:B------:R-:W-:Y:S01]  /*12ab0*/  SHF.L.U32 R5, R19, 0x1f, RZ ;  /* 0x0000001f13057819 */ /* 0x000fe200000006ff */
[----:B------:R-:W0:Y:S01]  /*12ac0*/  S2R R4, SR_TID.X ;  /* 0x0000000000047919 */ /* 0x000e220000002100 */
[----:B------:R-:W-:Y:S02]  /*12ad0*/  BSSY B1, `(.L_x_229) ;  /* 0x0000005000017945 */ /* 0x000fe40003800000 */
[----:B------:R-:W1:Y:S01]  /*12ae0*/  SYNCS.PHASECHK.TRANS64.TRYWAIT P0, [R6+URZ+0x33480], R5 ;  /* 0x03348005060075a7 */ /* 0x000e62000800017f */
[----:B0-----:R-:W-:-:S04]  /*12af0*/  LOP3.LUT R4, R4, 0x7f, RZ, 0xc0, !PT ;  /* 0x0000007f04047812 */ /* 0x001fc800078ec0ff */
[----:B------:R-:W-:Y:S01]  /*12b00*/  ISETP.NE.AND P1, PT, R4, RZ, PT ;  /* 0x000000ff0400720c */ /* 0x000fe20003f25270 */
[----:B-1----:R-:W-:-:S12]  /*12b10*/  @!P0 BRA `(.L_x_230) ;  /* 0x0000003000f48947 */ /* 0x002fd80003800000 */
.L_x_300:
[----:B------:R-:W-:Y:S05]  /*12b20*/  BSYNC B1 ;  /* 0x0000000000017941 */ /* 0x000fea0003800000 */
.L_x_229:
[----:B------:R-:W-:Y:S04]  /*12b30*/  BSSY B1, `(.L_x_231) ;  /* 0x0000009000017945 */ /* 0x000fe80003800000 */
        /* <DEDUP_REMOVED lines=8> */
.L_x_232:
[----:B------:R-:W-:Y:S05]  /*12bc0*/  BSYNC B1 ;  /* 0x0000000000017941 */ /* 0x000fea0003800000 */
.L_x_231:
[----:B------:R-:W2:Y:S01]  /*12bd0*/  LDL R7, [R1+0x18] ;  /* 0x0000180001077983 */ /* 0x000ea20000100800 */
[----:B------:R-:W-:Y:S01]  /*12be0*/  IMAD.MOV.U32 R14, RZ, RZ, RZ ;  /* 0x000000ffff0e7224 */ /* 0x000fe200078e00ff */
[----:B------:R-:W-:Y:S01]  /*12bf0*/  UIADD3 UR4, UP0, UR48, 0x470, URZ ;  /* 0x0000047030047890 */ /* 0x000fe2000ff1e03f */
[----:B------:R-:W-:Y:S01]  /*12c00*/  IMAD R4, R18, 0x7800, R17 ;  /* 0x0000780012047824 */ /* 0x000fe200078e0211 */
[----:B------:R-:W-:Y:S01]  /*12c10*/  PLOP3.LUT P0, PT, PT, PT, PT, 0x80, 0x0 ;  /* 0x000000000000781c */ /* 0x000fe20003f0f070 */
[----:B------:R-:W-:Y:S01]  /*12c20*/  UMOV UR6, 0x0 ;  /* 0x0000000000067882 */ /* 0x000fe20000000000 */
[----:B------:R-:W-:Y:S01]  /*12c30*/  R2UR UR10, R14 ;  /* 0x000000000e0a72ca */ /* 0x000fe200000e0000 */
[----:B------:R-:W-:Y:S01]  /*12c40*/  VIADD R9, R4, 0xf200 ;  /* 0x0000f20004097836 */ /* 0x000fe20000000000 */
[----:B------:R-:W-:Y:S01]  /*12c50*/  UIADD3.X UR5, URZ, UR49, URZ, UP0, !UPT ;  /* 0x000000313f057290 */ /* 0x000fe200087fe43f */
[----:B------:R-:W-:Y:S01]  /*12c60*/  UMOV UR7, 0x14f00000 ;  /* 0x14f0000000077882 */ /* 0x000fe20000000000 */
[----:B--2---:R-:W-:-:S02]  /*12c70*/  IMAD R7, R3, 0xa0, R7 ;  /* 0x000000a003077824 */ /* 0x004fc400078e0207 */
[----:B------:R-:W-:-:S09]  /*12c80*/  VIADD R3, R6, 0x33470 ;  /* 0x0003347006037836 */ /* 0x000fd20000000000 */
.L_x_233:
[----:B------:R-:W-:-:S13]  /*12c90*/  @P0 ELECT P2, URZ, PT ;  /* 0x00000000003f082f */ /* 0x000fda0003840000 */
[----:B-----5:R-:W-:Y:S01]  /*12ca0*/  @P2 R2UR UR13, R16 ;  /* 0x00000000100d22ca */ /* 0x020fe200000e0000 */
[----:B------:R-:W-:Y:S01]  /*12cb0*/  UMOV UR12, UR36 ;  /* 0x00000024000c7c82 */ /* 0x000fe20008000000 */
[----:B------:R-:W-:Y:S02]  /*12cc0*/  @P2 R2UR UR11, R7 ;  /* 0x00000000070b22ca */ /* 0x000fe400000e0000 */
[----:B------:R-:W-:Y:S02]  /*12cd0*/  @P2 R2UR UR9, R3 ;  /* 0x00000000030922ca */ /* 0x000fe400000e0000 */
[----:B------:R-:W-:Y:S02]  /*12ce0*/  @P2 R2UR UR8, R9 ;  /* 0x00000000090822ca */ /* 0x000fe400000e0000 */
[----:B------:R-:W-:Y:S02]  /*12cf0*/  @P2 PLOP3.LUT P0, PT, P2, PT, PT, 0x8, 0x0 ;  /* 0x000000000000281c */ /* 0x000fe4000170e170 */
[----:B------:R-:W-:-:S09]  /*12d00*/  PLOP3.LUT P2, PT, PT, PT, PT, 0x8, 0x0 ;  /* 0x000000000000781c */ /* 0x000fd20003f4e170 */
[----:B------:R1:W-:Y:S02]  /*12d10*/  UTMALDG.4D [UR8], [UR4], desc[UR6] ;  /* 0x00000608040075b4 */ /* 0x0003e40008019000 */
[----:B-1----:R-:W-:Y:S05]  /*12d20*/  @P0 BRA.U.ANY `(.L_x_233) ;  /* 0xfffffffd00d80947 */ /* 0x002fea000393ffff */
[----:B------:R-:W-:Y:S01]  /*12d30*/  IMAD.MOV.U32 R13, RZ, RZ, 0x40 ;  /* 0x00000040ff0d7424 */ /* 0x000fe200078e00ff */
[----:B------:R-:W-:Y:S01]  /*12d40*/  PLOP3.LUT P0, PT, PT, PT, PT, 0x80, 0x0 ;  /* 0x000000000000781c */ /* 0x000fe20003f0f070 */
[----:B------:R-:W-:Y:S01]  /*12d50*/  VIADD R9, R4, 0x11a00 ;  /* 0x00011a0004097836 */ /* 0x000fe20000000000 */
[----:B------:R-:W-:Y:S01]  /*12d60*/  UMOV UR6, 0x0 ;  /* 0x0000000000067882 */ /* 0x000fe20000000000 */
[----:B------:R-:W-:Y:S01]  /*12d70*/  UMOV UR7, 0x14f00000 ;  /* 0x14f0000000077882 */ /* 0x000fe20000000000 */
[----:B------:R-:W-:-:S15]  /*12d80*/  R2UR UR10, R13 ;  /* 0x000000000d0a72ca */ /* 0x000fde00000e0000 */
.L_x_234:
[----:B------:R-:W-:-:S13]  /*12d90*/  @P0 ELECT P2, URZ, PT ;  /* 0x00000000003f082f */ /* 0x000fda0003840000 */
[----:B------:R-:W-:Y:S01]  /*12da0*/  @P2 R2UR UR13, R16 ;  /* 0x00000000100d22ca */ /* 0x000fe200000e0000 */
        /* <DEDUP_REMOVED lines=14> */
.L_x_235:
        /* <DEDUP_REMOVED lines=10> */
[----:B------:R-:W1:Y:S01]  /*12f30*/  SYNCS.PHASECHK.TRANS64.TRYWAIT P0, [R6+URZ+0x33440], R5 ;  /* 0x03344005060075a7 */ /* 0x000e62000800017f */
[----:B------:R-:W-:Y:S04]  /*12f40*/  BSSY B1, `(.L_x_236) ;  /* 0x0000002000017945 */ /* 0x000fe80003800000 */
[----:B-1----:R-:W-:Y:S05]  /*12f50*/  @!P0 BRA `(.L_x_237) ;  /* 0x0000002c00f88947 */ /* 0x002fea0003800000 */
.L_x_301:
[----:B------:R-:W-:Y:S05]  /*12f60*/  BSYNC B1 ;  /* 0x0000000000017941 */ /* 0x000fea0003800000 */
.L_x_236:
[----:B------:R-:W-:Y:S01]  /*12f70*/  BSSY B1, `(.L_x_238) ;  /* 0x000000b000017945 */ /* 0x000fe20003800000 */
[----:B------:R-:W-:Y:S02]  /*12f80*/  IMAD.MOV.U32 R10, RZ, RZ, 0x0 ;  /* 0x00000000ff0a7424 */ /* 0x000fe400078e00ff */
[----:B------:R-:W-:Y:S01]  /*12f90*/  IMAD.MOV.U32 R11, RZ, RZ, 0x14f00000 ;  /* 0x14f00000ff0b7424 */ /* 0x000fe200078e00ff */
[----:B------:R-:W-:Y:S06]  /*12fa0*/  @P1 BRA `(.L_x_239) ;  /* 0x00000000001c1947 */ /* 0x000fec0003800000 */
[----:B------:R-:W2:Y:S02]  /*12fb0*/  S2R R3, SR_TID.X ;  /* 0x0000000000037919 */ /* 0x000ea40000002100 */
[----:B--2---:R-:W-:Y:S01]  /*12fc0*/  LOP3.LUT R9, R3, 0x1f, RZ, 0xc0, !PT ;  /* 0x0000001f03097812 */ /* 0x004fe200078ec0ff */
[----:B------:R-:W-:-:S03]  /*12fd0*/  IMAD.MOV.U32 R3, RZ, RZ, 0x7800 ;  /* 0x00007800ff037424 */ /* 0x000fc600078e00ff */
[----:B------:R-:W-:Y:S01]  /*12fe0*/  ISETP.NE.AND P0, PT, R9, RZ, PT ;  /* 0x000000ff0900720c */ /* 0x000fe20003f05270 */
[----:B------:R2:W-:-:S12]  /*12ff0*/  SYNCS.ARRIVE.TRANS64 RZ, [R6+URZ+0x33430], R3 ;  /* 0x0334300306ff79a7 */ /* 0x0005d8000800003f */
[----:B--2---:R-:W-:Y:S05]  /*13000*/  @!P0 BRA `(.L_x_239) ;  /* 0x0000000000048947 */ /* 0x004fea0003800000 */
[----:B------:R-:W-:Y:S01]  /*13010*/  BPT.TRAP 0x1 ;  /* 0x000000040000795c */ /* 0x000fe20000300000 */
.L_x_239:
[----:B------:R-:W-:Y:S05]  /*13020*/  BSYNC B1 ;  /* 0x0000000000017941 */ /* 0x000fea0003800000 */
.L_x_238:
[----:B------:R-:W-:Y:S01]  /*13030*/  R2UR UR10, R14 ;  /* 0x000000000e0a72ca */ /* 0x000fe200000e0000 */
[----:B------:R-:W-:Y:S01]  /*13040*/  UIADD3 UR4, UP0, UR48, 0x370, URZ ;  /* 0x0000037030047890 */ /* 0x000fe2000ff1e03f */
[----:B------:R-:W-:Y:S01]  /*13050*/  R2UR UR6, R10 ;  /* 0x000000000a0672ca */ /* 0x000fe200000e0000 */
[----:B01----:R-:W-:Y:S01]  /*13060*/  VIADD R6, R6, 0x33430 ;  /* 0x0003343006067836 */ /* 0x003fe20000000000 */
[----:B------:R-:W-:Y:S01]  /*13070*/  R2UR UR7, R11 ;  /* 0x000000000b0772ca */ /* 0x000fe200000e0000 */
[----:B------:R-:W-:Y:S01]  /*13080*/  VIADD R3, R4, 0x24200 ;  /* 0x0002420004037836 */ /* 0x000fe20000000000 */
[----:B------:R-:W-:Y:S01]  /*13090*/  PLOP3.LUT P0, PT, PT, PT, PT, 0x80, 0x0 ;  /* 0x000000000000781c */ /* 0x000fe20003f0f070 */
[----:B------:R-:W-:-:S12]  /*130a0*/  UIADD3.X UR5, URZ, UR49, URZ, UP0, !UPT ;  /* 0x000000313f057290 */ /* 0x000fd800087fe43f */
.L_x_240:
        /* <DEDUP_REMOVED lines=9> */
[----:B0-----:R-:W-:Y:S05]  /*13140*/  @P0 BRA.U.ANY `(.L_x_240) ;  /* 0xfffffffd00d80947 */ /* 0x001fea000393ffff */
[----:B------:R-:W-:Y:S01]  /*13150*/  R2UR UR10, R13 ;  /* 0x000000000d0a72ca */ /* 0x000fe200000e0000 */
[----:B------:R-:W-:Y:S01]  /*13160*/  VIADD R3, R4, 0x26a00 ;  /* 0x00026a0004037836 */ /* 0x000fe20000000000 */
[----:B------:R-:W-:Y:S02]  /*13170*/  R2UR UR6, R10 ;  /* 0x000000000a0672ca */ /* 0x000fe400000e0000 */
[----:B------:R-:W-:Y:S02]  /*13180*/  R2UR UR7, R11 ;  /* 0x000000000b0772ca */ /* 0x000fe400000e0000 */
[----:B------:R-:W-:-:S13]  /*13190*/  PLOP3.LUT P0, PT, PT, PT, PT, 0x80, 0x0 ;  /* 0x000000000000781c */ /* 0x000fda0003f0f070 */
.L_x_241:
        /* <DEDUP_REMOVED lines=15> */
.L_x_242:
        /* <DEDUP_REMOVED lines=10> */
.L_x_227:
[----:B------:R-:W-:Y:S05]  /*13330*/  BSYNC B0 ;  /* 0x0000000000007941 */ /* 0x000fea0003800000 */
.L_x_226:
[----:B------:R-:W-:-:S06]  /*13340*/  UISETP.NE.AND UP0, UPT, UR39, 0x3, UPT ;  /* 0x000000032700788c */ /* 0x000fcc000bf05270 */
[----:B------:R-:W-:-:S13]  /*13350*/  PLOP3.LUT P0, PT, PT, PT, UP0, 0x80, 0x0 ;  /* 0x000000000000781c */ /* 0x000fda0003f0f008 */
[----:B------:R-:W-:Y:S05]  /*13360*/  @!P0 BRA `(.L_x_243) ;  /* 0x0000000000048947 */ /* 0x000fea0003800000 */
[----:B------:R-:W-:Y:S01]  /*13370*/  BPT.TRAP 0x1 ;  /* 0x000000040000795c */ /* 0x000fe20000300000 */
.L_x_243:
[----:B------:R-:W-:Y:S01]  /*13380*/  IMAD.U32 R3, RZ, RZ, UR41 ;  /* 0x00000029ff037e24 */ /* 0x000fe2000f8e00ff */
[----:B------:R-:W-:Y:S01]  /*13390*/  LOP3.LUT R4, R0, 0x1, RZ, 0x3c, !PT ;  /* 0x0000000100047812 */ /* 0x000fe200078e3cff */
[----:B------:R-:W-:Y:S03]  /*133a0*/  BSSY B0, `(.L_x_244) ;  /* 0x0000006000007945 */ /* 0x000fe60003800000 */
[----:B------:R-:W-:Y:S01]  /*133b0*/  ISETP.NE.AND P1, PT, R3, 0x3, PT ;  /* 0x000000030300780c */ /* 0x000fe20003f25270 */
[----:B------:R-:W-:Y:S01]  /*133c0*/  IMAD R3, R8, 0x8, R17 ;  /* 0x0000000808037824 */ /* 0x000fe200078e0211 */
[----:B------:R-:W-:-:S04]  /*133d0*/  SHF.L.U32 R4, R4, 0x1f, RZ ;  /* 0x0000001f04047819 */ /* 0x000fc800000006ff */
[----:B------:R-:W1:Y:S02]  /*133e0*/  SYNCS.PHASECHK.TRANS64.TRYWAIT P0, [R3+URZ+0x33470], R4 ;  /* 0x03347004030075a7 */ /* 0x000e64000800017f */
[----:B-1----:R-:W-:Y:S05]  /*133f0*/  @!P0 BRA `(.L_x_245) ;  /* 0x0000002800e48947 */ /* 0x002fea0003800000 */
.L_x_302:
[----:B------:R-:W-:Y:S05]  /*13400*/  BSYNC B0 ;  /* 0x0000000000007941 */ /* 0x000fea0003800000 */
.L_x_244:
[----:B------:R-:W-:Y:S05]  /*13410*/  @!P1 BRA `(.L_x_246) ;  /* 0x0000000000049947 */ /* 0x000fea0003800000 */
[----:B------:R-:W-:Y:S01]  /*13420*/  BPT.TRAP 0x1 ;  /* 0x000000040000795c */ /* 0x000fe20000300000 */
.L_x_246:
[----:B------:R-:W-:Y:S01]  /*13430*/  SHF.L.U32 R0, R0, 0x1f, RZ ;  /* 0x0000001f00007819 */ /* 0x000fe200000006ff */
[----:B------:R-:W-:-:S03]  /*13440*/  IMAD R10, R8, 0x7800, RZ ;  /* 0x00007800080a7824 */ /* 0x000fc600078e02ff */
[----:B------:R-:W2:Y:S02]  /*13450*/  SYNCS.PHASECHK.TRANS64.TRYWAIT P0, [R3+URZ+0x33460], R0 ;  /* 0x03346000030075a7 */ /* 0x000ea4000800017f */
[----:B--2---:R-:W-:Y:S05]  /*13460*/  @!P0 BRA `(.L_x_247) ;  /* 0x0000002800dc8947 */ /* 0x004fea0003800000 */
.L_x_303:
[----:B-1----:R-:W2:Y:S04]  /*13470*/  LDL R4, [R1+0x20] ;  /* 0x0000200001047983 */ /* 0x002ea80000100800 */
[----:B------:R-:W3:Y:S01]  /*13480*/  LDL R11, [R1+0x1c] ;  /* 0x00001c00010b7983 */ /* 0x000ee20000100800 */
[----:B------:R-:W-:Y:S05]  /*13490*/  WARPSYNC.ALL ;  /* 0x0000000000007948 */ /* 0x000fea0003800000 */
[----:B--2---:R-:W-:-:S02]  /*134a0*/  LOP3.LUT R0, R10, R4, RZ, 0xfc, !PT ;  /* 0x000000040a007212 */ /* 0x004fc400078efcff */
[----:B---3--:R-:W-:-:S03]  /*134b0*/  LOP3.LUT R12, R10, R11, RZ, 0xfc, !PT ;  /* 0x0000000b0a0c7212 */ /* 0x008fc600078efcff */
[C---:B------:R-:W-:Y:S02]  /*134c0*/  IMAD.IADD R0, R17.reuse, 0x1, R0 ;  /* 0x0000000111007824 */ /* 0x040fe400078e0200 */
[----:B------:R-:W-:-:S03]  /*134d0*/  IMAD.IADD R12, R17, 0x1, R12 ;  /* 0x00000001110c7824 */ /* 0x000fc600078e020c */
[----:B0-----:R-:W0:Y:S02]  /*134e0*/  LDSM.16.MT88.4 R4, [R0+0xf200] ;  /* 0x00f200000004783b */ /* 0x001e240000004200 */
[C-C-:B0-----:R-:W-:Y:S02]  /*134f0*/  PRMT R8, R4.reuse, 0x6420, R5.reuse ;  /* 0x0000642004087816 */ /* 0x141fe40000000005 */
[----:B------:R-:W-:Y:S02]  /*13500*/  PRMT R9, R4, 0x7531, R5 ;  /* 0x0000753104097816 */ /* 0x000fe40000000005 */
[C-C-:B------:R-:W-:Y:S02]  /*13510*/  PRMT R10, R6.reuse, 0x6420, R7.reuse ;  /* 0x00006420060a7816 */ /* 0x140fe40000000007 */
[----:B------:R-:W-:-:S05]  /*13520*/  PRMT R11, R6, 0x7531, R7 ;  /* 0x00007531060b7816 */ /* 0x000fca0000000007 */
[----:B------:R-:W-:Y:S04]  /*13530*/  STSM.16.M88.4 [R12+0x200], R8 ;  /* 0x000200080c007844 */ /* 0x000fe80000000200 */
[----:B------:R-:W0:Y:S02]  /*13540*/  LDSM.16.MT88.4 R4, [R0+0x11a00] ;  /* 0x011a00000004783b */ /* 0x000e240000004200 */
[C-C-:B0-----:R-:W-:Y:S02]  /*13550*/  PRMT R8, R4.reuse, 0x6420, R5.reuse ;  /* 0x0000642004087816 */ /* 0x141fe40000000005 */
[----:B------:R-:W-:Y:S02]  /*13560*/  PRMT R9, R4, 0x7531, R5 ;  /* 0x0000753104097816 */ /* 0x000fe40000000005 */
[----:B------:R-:W-:-:S02]  /*13570*/  PRMT R10, R6, 0x6420, R7 ;  /* 0x00006420060a7816 */ /* 0x000fc40000000007 */
        /* <DEDUP_REMOVED lines=88> */
.L_x_248:
[----:B------:R-:W2:Y:S01]  /*13b00*/  S2R R0, SR_TID.X ;  /* 0x0000000000007919 */ /* 0x000ea20000002100 */
[----:B-1----:R1:W-:Y:S01]  /*13b10*/  SYNCS.ARRIVE.TRANS64.A1T0 RZ, [R3+URZ+0x33450], RZ ;  /* 0x033450ff03ff79a7 */ /* 0x0023e2000810003f */
[----:B--2---:R-:W-:Y:S02]  /*13b20*/  LOP3.LUT R4, R0, 0x7f, RZ, 0xc0, !PT ;  /* 0x0000007f00047812 */ /* 0x004fe400078ec0ff */
[----:B------:R-:W2:Y:S01]  /*13b30*/  LDL R0, [R1+0xc] ;  /* 0x00000c0001007983 */ /* 0x000ea20000100800 */
[----:B0-----:R-:W-:Y:S01]  /*13b40*/  IMAD.MOV.U32 R8, RZ, RZ, R18 ;  /* 0x000000ffff087224 */ /* 0x001fe200078e0012 */
[----:B------:R-:W-:Y:S01]  /*13b50*/  BAR.SYNC.DEFER_BLOCKING 0x2, 0x80 ;  /* 0x0082000000007b1d */ /* 0x000fe20000010000 */
[----:B------:R-:W-:-:S13]  /*13b60*/  ISETP.NE.AND P0, PT, R4, RZ, PT ;  /* 0x000000ff0400720c */ /* 0x000fda0003f05270 */
[----:B-1----:R-:W-:-:S05]  /*13b70*/  @!P0 VIADD R3, R3, 0x33480 ;  /* 0x0003348003038836 */ /* 0x002fca0000000000 */
[----:B------:R-:W-:-:S04]  /*13b80*/  @!P0 PRMT R3, RZ, 0x654, R3 ;  /* 0x00000654ff038816 */ /* 0x000fc80000000003 */
[----:B------:R3:W-:Y:S01]  /*13b90*/  @!P0 SYNCS.ARRIVE.TRANS64.RED.A1T0 RZ, [R3+URZ], RZ ;  /* 0x000000ff03ff89a7 */ /* 0x0007e2000810043f */
[C---:B--2---:R-:W-:Y:S01]  /*13ba0*/  ISETP.GT.AND P0, PT, R2.reuse, R0, PT ;  /* 0x000000000200720c */ /* 0x044fe20003f04270 */
[----:B------:R-:W-:Y:S02]  /*13bb0*/  VIADD R2, R2, 0xffffffff ;  /* 0xffffffff02027836 */ /* 0x000fe40000000000 */
[----:B------:R-:W-:-:S10]  /*13bc0*/  IMAD.MOV.U32 R0, RZ, RZ, R19 ;  /* 0x000000ffff007224 */ /* 0x000fd400078e0013 */
[----:B---3--:R-:W-:Y:S05]  /*13bd0*/  @P0 BRA `(.L_x_249) ;  /* 0xffffffec00280947 */ /* 0x008fea000383ffff */
.L_x_225:
[----:B------:R-:W2:Y:S01]  /*13be0*/  S2R R3, SR_TID.X ;  /* 0x0000000000037919 */ /* 0x000ea20000002100 */
[----:B------:R-:W-:Y:S01]  /*13bf0*/  BSSY B0, `(.L_x_250) ;  /* 0x0000011000007945 */ /* 0x000fe20003800000 */
[----:B--2---:R-:W-:-:S04]  /*13c00*/  LOP3.LUT R3, R3, 0x7f, RZ, 0xc0, !PT ;  /* 0x0000007f03037812 */ /* 0x004fc800078ec0ff */
[----:B------:R-:W-:-:S13]  /*13c10*/  ISETP.NE.AND P0, PT, R3, RZ, PT ;  /* 0x000000ff0300720c */ /* 0x000fda0003f05270 */
[----:B------:R-:W-:Y:S05]  /*13c20*/  @P0 BRA `(.L_x_251) ;  /* 0x0000000000340947 */ /* 0x000fea0003800000 */
[----:B------:R-:W2:Y:S01]  /*13c30*/  S2R R3, SR_LANEID ;  /* 0x0000000000037919 */ /* 0x000ea20000000000 */
[----:B------:R-:W-:Y:S02]  /*13c40*/  VOTEU.ANY UR4, UPT, PT ;  /* 0x0000000000047886 */ /* 0x000fe400038e0100 */
[----:B-1----:R-:W2:Y:S08]  /*13c50*/  FLO.U32 R0, UR4 ;  /* 0x0000000400007d00 */ /* 0x002eb000080e0000 */
[----:B------:R-:W1:Y:S01]  /*13c60*/  POPC R5, UR4 ;  /* 0x0000000400057d09 */ /* 0x000e620008000000 */
[----:B--2---:R-:W-:-:S02]  /*13c70*/  ISETP.EQ.U32.AND P1, PT, R0, R3, PT ;  /* 0x000000030000720c */ /* 0x004fc40003f22070 */
[----:B------:R-:W1:Y:S11]  /*13c80*/  LDC.64 R2, c[0x0][0xc60] ;  /* 0x00031800ff027b82 */ /* 0x000e760000000a00 */
[----:B-1----:R-:W2:Y:S01]  /*13c90*/  @P1 ATOMG.E.ADD.STRONG.GPU PT, R3, desc[UR50][R2.64], R5 ;  /* 0x00000005020319a8 */ /* 0x002ea200081ee1f2 */
[----:B------:R-:W1:Y:S02]  /*13ca0*/  S2R R4, SR_LTMASK ;  /* 0x0000000000047919 */ /* 0x000e640000003900 */
[----:B-1----:R-:W-:-:S04]  /*13cb0*/  LOP3.LUT R4, R4, UR4, RZ, 0xc0, !PT ;  /* 0x0000000404047c12 */ /* 0x002fc8000f8ec0ff */
[----:B0-----:R-:W0:Y:S01]  /*13cc0*/  POPC R7, R4 ;  /* 0x0000000400077309 */ /* 0x001e220000000000 */
[----:B--2---:R-:W0:Y:S02]  /*13cd0*/  SHFL.IDX PT, R0, R3, R0, 0x1f ;  /* 0x00001f0003007589 */ /* 0x004e2400000e0000 */
[----:B0-----:R-:W-:-:S05]  /*13ce0*/  IADD3 R0, R0, UR40, R7 ;  /* 0x0000002800007c10 */ /* 0x001fca000fffe007 */
[----:B------:R2:W-:Y:S02]  /*13cf0*/  STL [R1], R0 ;  /* 0x0000000001007387 */ /* 0x0005e40000100800 */
.L_x_251:
[----:B------:R-:W-:Y:S05]  /*13d00*/  BSYNC B0 ;  /* 0x0000000000007941 */ /* 0x000fea0003800000 */
.L_x_250:
[----:B------:R-:W-:-:S06]  /*13d10*/  UISETP.NE.AND UP0, UPT, UR39, 0x3, UPT ;  /* 0x000000032700788c */ /* 0x000fcc000bf05270 */
[----:B------:R-:W-:-:S13]  /*13d20*/  PLOP3.LUT P1, PT, PT, PT, UP0, 0x80, 0x0 ;  /* 0x000000000000781c */ /* 0x000fda0003f2f008 */
[----:B------:R-:W-:Y:S05]  /*13d30*/  @!P1 BRA `(.L_x_252) ;  /* 0x0000000000049947 */ /* 0x000fea0003800000 */
[----:B------:R-:W-:Y:S01]  /*13d40*/  BPT.TRAP 0x1 ;  /* 0x000000040000795c */ /* 0x000fe20000300000 */
.L_x_252:
[----:B-12---:R-:W-:Y:S01]  /*13d50*/  IMAD.U32 R0, RZ, RZ, UR41 ;  /* 0x00000029ff007e24 */ /* 0x006fe2000f8e00ff */
[----:B------:R-:W-:Y:S01]  /*13d60*/  BSSY B0, `(.L_x_253) ;  /* 0x0000007000007945 */ /* 0x000fe20003800000 */
[----:B------:R-:W-:-:S03]  /*13d70*/  IMAD R3, R18, 0x8, R17 ;  /* 0x0000000812037824 */ /* 0x000fc600078e0211 */
[----:B------:R-:W-:Y:S02]  /*13d80*/  ISETP.NE.AND P2, PT, R0, 0x3, PT ;  /* 0x000000030000780c */ /* 0x000fe40003f45270 */
[----:B------:R-:W-:-:S04]  /*13d90*/  LOP3.LUT R0, R19, 0x1, RZ, 0x3c, !PT ;  /* 0x0000000113007812 */ /* 0x000fc800078e3cff */
[----:B------:R-:W-:-:S04]  /*13da0*/  SHF.L.U32 R0, R0, 0x1f, RZ ;  /* 0x0000001f00007819 */ /* 0x000fc800000006ff */
[----:B------:R-:W1:Y:S02]  /*13db0*/  SYNCS.PHASECHK.TRANS64.TRYWAIT P1, [R3+URZ+0x33470], R0 ;  /* 0x03347000030075a7 */ /* 0x000e64000802017f */
[----:B-1----:R-:W-:Y:S05]  /*13dc0*/  @!P1 BRA `(.L_x_254) ;  /* 0x0000002000989947 */ /* 0x002fea0003800000 */
.L_x_304:
[----:B------:R-:W-:Y:S05]  /*13dd0*/  BSYNC B0 ;  /* 0x0000000000007941 */ /* 0x000fea0003800000 */
.L_x_253:
[----:B------:R-:W-:Y:S05]  /*13de0*/  @!P2 BRA `(.L_x_255) ;  /* 0x000000000004a947 */ /* 0x000fea0003800000 */
[----:B------:R-:W-:Y:S01]  /*13df0*/  BPT.TRAP 0x1 ;  /* 0x000000040000795c */ /* 0x000fe20000300000 */
.L_x_255:
[----:B-1----:R-:W-:-:S04]  /*13e00*/  SHF.L.U32 R0, R19, 0x1f, RZ ;  /* 0x0000001f13007819 */ /* 0x002fc800000006ff */
[----:B------:R-:W1:Y:S02]  /*13e10*/  SYNCS.PHASECHK.TRANS64.TRYWAIT P1, [R3+URZ+0x33460], R0 ;  /* 0x03346000030075a7 */ /* 0x000e64000802017f */
[----:B-1----:R-:W-:Y:S05]  /*13e20*/  @!P1 BRA `(.L_x_256) ;  /* 0x0000002000949947 */ /* 0x002fea0003800000 */
.L_x_305:
[----:B------:R-:W1:Y:S04]  /*13e30*/  LDL R4, [R1+0x20] ;  /* 0x0000200001047983 */ /* 0x000e680000100800 */
[----:B------:R-:W2:Y:S01]  /*13e40*/  LDL R10, [R1+0x1c] ;  /* 0x00001c00010a7983 */ /* 0x000ea20000100800 */
[----:B------:R-:W-:Y:S01]  /*13e50*/  IMAD R2, R18, 0x7800, RZ ;  /* 0x0000780012027824 */ /* 0x000fe200078e02ff */
[----:B------:R-:W-:Y:S05]  /*13e60*/  WARPSYNC.ALL ;  /* 0x0000000000007948 */ /* 0x000fea0003800000 */
[----:B-1----:R-:W-:-:S02]  /*13e70*/  LOP3.LUT R0, R2, R4, RZ, 0xfc, !PT ;  /* 0x0000000402007212 */ /* 0x002fc400078efcff */
[----:B--2---:R-:W-:-:S03]  /*13e80*/  LOP3.LUT R2, R2, R10, RZ, 0xfc, !PT ;  /* 0x0000000a02027212 */ /* 0x004fc600078efcff */
        /* <DEDUP_REMOVED lines=100> */
.L_x_257:
[----:B-1----:R-:W-:Y:S01]  /*144d0*/  SYNCS.ARRIVE.TRANS64.A1T0 RZ, [R3+URZ+0x33450], RZ ;  /* 0x033450ff03ff79a7 */ /* 0x002fe2000810003f */
[----:B------:R-:W-:Y:S02]  /*144e0*/  @!P0 VIADD R0, R3, 0x33480 ;  /* 0x0003348003008836 */ /* 0x000fe40000000000 */
[----:B------:R-:W-:-:S03]  /*144f0*/  VIADD R18, R18, 0x1 ;  /* 0x0000000112127836 */ /* 0x000fc60000000000 */
[----:B------:R-:W-:Y:S01]  /*14500*/  @!P0 PRMT R0, RZ, 0x654, R0 ;  /* 0x00000654ff008816 */ /* 0x000fe20000000000 */
[----:B------:R-:W-:Y:S06]  /*14510*/  BAR.SYNC.DEFER_BLOCKING 0x2, 0x80 ;  /* 0x0082000000007b1d */ /* 0x000fec0000010000 */
[----:B------:R1:W-:Y:S01]  /*14520*/  @!P0 SYNCS.ARRIVE.TRANS64.RED.A1T0 RZ, [R0+URZ], RZ ;  /* 0x000000ff00ff89a7 */ /* 0x0003e2000810043f */
[----:B------:R-:W-:-:S04]  /*14530*/  ISETP.NE.AND P0, PT, R18, 0x2, PT ;  /* 0x000000021200780c */ /* 0x000fc80003f05270 */
[----:B------:R-:W-:Y:S02]  /*14540*/  SEL R18, R18, RZ, P0 ;  /* 0x000000ff12127207 */ /* 0x000fe40000000000 */
[----:B-1----:R-:W-:-:S04]  /*14550*/  SEL R0, RZ, 0x1, P0 ;  /* 0x00000001ff007807 */ /* 0x002fc80000000000 */
[----:B------:R-:W-:-:S07]  /*14560*/  LOP3.LUT R19, R19, R0, RZ, 0x3c, !PT ;  /* 0x0000000013137212 */ /* 0x000fce00078e3cff */
.L_x_200:
[----:B------:R-:W-:Y:S05]  /*14570*/  BSYNC B7 ;  /* 0x0000000000077941 */ /* 0x000fea0003800000 */
.L_x_198:
[----:B0-----:R-:W2:Y:S02]  /*14580*/  LDL R0, [R1+0x10] ;  /* 0x0000100001007983 */ /* 0x001ea40000100800 */
[----:B--2---:R-:W-:-:S13]  /*14590*/  LOP3.LUT P0, RZ, R0, 0x2, RZ, 0xc0, !PT ;  /* 0x0000000200ff7812 */ /* 0x004fda000780c0ff */
[----:B------:R-:W-:Y:S05]  /*145a0*/  @!P0 BRA `(.L_x_258) ;  /* 0x0000000000308947 */ /* 0x000fea0003800000 */
[----:B------:R-:W0:Y:S08]  /*145b0*/  S2UR UR5, SR_CgaCtaId ;  /* 0x00000000000579c3 */ /* 0x000e300000008800 */
[----:B------:R-:W-:Y:S06]  /*145c0*/  BAR.SYNC.DEFER_BLOCKING 0x5, 0x180 ;  /* 0x0146000000007b1d */ /* 0x000fec0000010000 */
[----:B------:R-:W-:-:S02]  /*145d0*/  UMOV UR4, 0x400 ;  /* 0x0000040000047882 */ /* 0x000fc40000000000 */
[----:B0-----:R-:W-:-:S06]  /*145e0*/  ULEA UR4, UR5, UR4, 0x18 ;  /* 0x0000000405047291 */ /* 0x001fcc000f8ec03f */
[----:B------:R-:W-:-:S05]  /*145f0*/  IMAD.U32 R17, RZ, RZ, UR4 ;  /* 0x00000004ff117e24 */ /* 0x000fca000f8e00ff */
[----:B------:R-:W0:Y:S04]  /*14600*/  LDS.128 R4, [R17+0x334d0] ;  /* 0x0334d00011047984 */ /* 0x000e280000000c00 */
[----:B0-----:R1:W-:Y:S01]  /*14610*/  STL.64 [R1], R4 ;  /* 0x0000000401007387 */ /* 0x0013e20000100a00 */
[----:B------:R-:W-:-:S03]  /*14620*/  IMAD.MOV.U32 R0, RZ, RZ, R7 ;  /* 0x000000ffff007224 */ /* 0x000fc600078e0007 */
[----:B------:R1:W-:Y:S02]  /*14630*/  STL [R1+0x8], R6 ;  /* 0x0000080601007387 */ /* 0x0003e40000100800 */
[----:B------:R-:W-:Y:S01]  /*14640*/  R2UR UR42, R0 ;  /* 0x00000000002a72ca */ /* 0x000fe200000e0000 */
[----:B------:R-:W-:Y:S06]  /*14650*/  BAR.ARV 0x4, 0x180 ;  /* 0x0106000000007b1d */ /* 0x000fec0000002000 */
[----:B------:R-:W-:Y:S08]  /*14660*/  BRA `(.L_x_259) ;  /* 0x0000000800cc7947 */ /* 0x000ff00003800000 */
.L_x_258:
[----:B------:R-:W2:Y:S01]  /*14670*/  LDL.LU R0, [R1] ;  /* 0x0000000001007983 */ /* 0x000ea20000300800 */
[----:B------:R-:W-:Y:S01]  /*14680*/  ULDC UR4, c[0x0][0xc3c] ;  /* 0x00030f0000047ab9 */ /* 0x000fe20000000800 */
[----:B------:R-:W0:Y:S02]  /*14690*/  S2R R2, SR_TID.X ;  /* 0x0000000000027919 */ /* 0x000e240000002100 */
[----:B0-----:R-:W-:-:S04]  /*146a0*/  LOP3.LUT R11, R2, 0x1f, RZ, 0xc0, !PT ;  /* 0x0000001f020b7812 */ /* 0x001fc800078ec0ff */
[C---:B------:R-:W-:Y:S01]  /*146b0*/  ISETP.NE.AND P0, PT, R11.reuse, 0x1f, PT ;  /* 0x0000001f0b00780c */ /* 0x040fe20003f05270 */
[----:B------:R-:W-:-:S05]  /*146c0*/  VIADD R6, R11, UR42 ;  /* 0x0000002a0b067c36 */ /* 0x000fca0008000000 */
[----:B------:R-:W-:Y:S01]  /*146d0*/  ISETP.GE.OR P1, PT, R6, UR4, !P0 ;  /* 0x0000000406007c0c */ /* 0x000fe2000c726670 */
[----:B------:R-:W-:Y:S02]  /*146e0*/  IMAD.MOV.U32 R7, RZ, RZ, RZ ;  /* 0x000000ffff077224 */ /* 0x000fe400078e00ff */
[----:B--2---:R-:W-:-:S10]  /*146f0*/  IMAD.MOV.U32 R10, RZ, RZ, R0 ;  /* 0x000000ffff0a7224 */ /* 0x004fd400078e0000 */
[----:B------:R-:W0:Y:S01]  /*14700*/  @!P1 LDC.64 R2, c[0x0][0xc80] ;  /* 0x00032000ff029b82 */ /* 0x000e220000000a00 */
[----:B------:R-:W-:Y:S01]  /*14710*/  IMAD.MOV.U32 R0, RZ, RZ, RZ ;  /* 0x000000ffff007224 */ /* 0x000fe200078e00ff */
[----:B------:R-:W-:Y:S01]  /*14720*/  ISETP.GE.U32.AND P2, PT, R11, 0x2, PT ;  /* 0x000000020b00780c */ /* 0x000fe20003f46070 */
[----:B------:R-:W-:-:S05]  /*14730*/  ULDC UR4, c[0x0][0xc3c] ;  /* 0x00030f0000047ab9 */ /* 0x000fca0000000800 */
[----:B------:R-:W1:Y:S01]  /*14740*/  @!P1 LDC.64 R4, c[0x0][0xc78] ;  /* 0x00031e00ff049b82 */ /* 0x000e620000000a00 */
[----:B0-----:R-:W-:-:S05]  /*14750*/  @!P1 IMAD.WIDE R2, R6, 0x4, R2 ;  /* 0x0000000406029825 */ /* 0x001fca00078e0202 */
[----:B------:R1:W2:Y:S02]  /*14760*/  @!P1 LDG.E R0, desc[UR50][R2.64] ;  /* 0x0000003202009981 */ /* 0x0002a4000c1e1900 */
[----:B-1----:R-:W-:-:S05]  /*14770*/  @!P1 IMAD.WIDE R2, R6, 0x4, R4 ;  /* 0x0000000406029825 */ /* 0x002fca00078e0204 */
[----:B------:R-:W2:Y:S01]  /*14780*/  @!P1 LDG.E R7, desc[UR50][R2.64] ;  /* 0x0000003202079981 */ /* 0x000ea2000c1e1900 */
[C---:B------:R-:W-:Y:S02]  /*14790*/  ISETP.NE.AND P1, PT, R11.reuse, RZ, PT ;  /* 0x000000ff0b00720c */ /* 0x040fe40003f25270 */
        /* <DEDUP_REMOVED lines=10> */
[----:B------:R-:W-:Y:S04]  /*14840*/  SHFL.IDX PT, R5, R10, 0x1, 0x1f ;  /* 0x00201f000a057f89 */ /* 0x000fe800000e0000 */
[----:B------:R-:W0:Y:S02]  /*14850*/  SHFL.UP PT, R8, R6, 0x4, RZ ;  /* 0x0480000006087989 */ /* 0x000e2400000e00ff */
[----:B0-----:R-:W-:-:S05]  /*14860*/  SEL R3, R8, RZ, P3 ;  /* 0x000000ff08037207 */ /* 0x001fca0001800000 */
[----:B------:R-:W-:Y:S02]  /*14870*/  IMAD.IADD R4, R6, 0x1, R3 ;  /* 0x0000000106047824 */ /* 0x000fe400078e0203 */
[----:B------:R-:W0:Y:S01]  /*14880*/  LDC R3, c[0x0][0xc38] ;  /* 0x00030e00ff037b82 */ /* 0x000e220000000800 */
[----:B------:R-:W-:Y:S02]  /*14890*/  IMAD.MOV.U32 R6, RZ, RZ, RZ ;  /* 0x000000ffff067224 */ /* 0x000fe400078e00ff */
[----:B------:R-:W1:Y:S02]  /*148a0*/  SHFL.UP PT, R2, R4, 0x8, RZ ;  /* 0x0500000004027989 */ /* 0x000e6400000e00ff */
[----:B-1----:R-:W-:-:S05]  /*148b0*/  SEL R9, R2, RZ, P4 ;  /* 0x000000ff02097207 */ /* 0x002fca0002000000 */
[----:B------:R-:W-:Y:S02]  /*148c0*/  IMAD.IADD R9, R4, 0x1, R9 ;  /* 0x0000000104097824 */ /* 0x000fe400078e0209 */
[----:B------:R-:W-:Y:S04]  /*148d0*/  SHFL.IDX PT, R4, R10, RZ, 0x1f ;  /* 0x00001fff0a047589 */ /* 0x000fe800000e0000 */
[----:B------:R-:W1:Y:S02]  /*148e0*/  SHFL.UP PT, R2, R9, 0x10, RZ ;  /* 0x0600000009027989 */ /* 0x000e6400000e00ff */
[----:B-1----:R-:W-:-:S05]  /*148f0*/  SEL R2, R2, RZ, P5 ;  /* 0x000000ff02027207 */ /* 0x002fca0002800000 */
[----:B------:R-:W-:-:S05]  /*14900*/  IMAD.IADD R2, R9, 0x1, R2 ;  /* 0x0000000109027824 */ /* 0x000fca00078e0202 */
[----:B------:R-:W0:Y:S02]  /*14910*/  SHFL.IDX PT, R8, R2, 0x1f, 0x1f ;  /* 0x03e01f0002087f89 */ /* 0x000e2400000e0000 */
[----:B0-----:R-:W-:-:S04]  /*14920*/  IMAD R8, R8, R3, RZ ;  /* 0x0000000308087224 */ /* 0x001fc800078e02ff */
[----:B------:R-:W-:-:S05]  /*14930*/  IMAD.IADD R5, R5, 0x1, R8 ;  /* 0x0000000105057824 */ /* 0x000fca00078e0208 */
[----:B------:R-:W-:-:S13]  /*14940*/  ISETP.GT.AND P6, PT, R5, R4, PT ;  /* 0x000000040500720c */ /* 0x000fda0003fc4270 */
[----:B------:R-:W-:Y:S05]  /*14950*/  @P6 BRA `(.L_x_260) ;  /* 0x0000000000986947 */ /* 0x000fea0003800000 */
.L_x_262:
[----:B------:R-:W-:-:S04]  /*14960*/  UIADD3 UR42, UR42, 0x1f, URZ ;  /* 0x0000001f2a2a7890 */ /* 0x000fc8000fffe03f */
[----:B------:R-:W-:-:S06]  /*14970*/  UISETP.GE.AND UP0, UPT, UR42, UR4, UPT ;  /* 0x000000042a00728c */ /* 0x000fcc000bf06270 */
[----:B------:R-:W-:-:S13]  /*14980*/  PLOP3.LUT P6, PT, PT, PT, UP0, 0x40, 0x0 ;  /* 0x000000000000781c */ /* 0x000fda0003fce808 */
[----:B------:R-:W-:Y:S05]  /*14990*/  @!P6 BRA `(.L_x_261) ;  /* 0x0000000400b0e947 */ /* 0x000fea0003800000 */
[----:B------:R-:W0:Y:S02]  /*149a0*/  S2R R0, SR_TID.X ;  /* 0x0000000000007919 */ /* 0x000e240000002100 */
[----:B0-----:R-:W-:-:S05]  /*149b0*/  LOP3.LUT R0, R0, 0x1f, RZ, 0xc0, !PT ;  /* 0x0000001f00007812 */ /* 0x001fca00078ec0ff */
[----:B------:R-:W-:Y:S02]  /*149c0*/  VIADD R7, R0, UR42 ;  /* 0x0000002a00077c36 */ /* 0x000fe40008000000 */
[----:B------:R-:W-:-:S03]  /*149d0*/  IMAD.MOV.U32 R0, RZ, RZ, RZ ;  /* 0x000000ffff007224 */ /* 0x000fc600078e00ff */
[----:B------:R-:W-:-:S13]  /*149e0*/  ISETP.GE.OR P6, PT, R7, UR4, !P0 ;  /* 0x0000000407007c0c */ /* 0x000fda000c7c6670 */
[----:B------:R-:W0:Y:S02]  /*149f0*/  @!P6 LDC.64 R2, c[0x0][0xc80] ;  /* 0x00032000ff02eb82 */ /* 0x000e240000000a00 */
[----:B0-----:R-:W-:-:S05]  /*14a00*/  @!P6 IMAD.WIDE R2, R7, 0x4, R2 ;  /* 0x000000040702e825 */ /* 0x001fca00078e0202 */
[----:B------:R0:W2:Y:S02]  /*14a10*/  @!P6 LDG.E R0, desc[UR50][R2.64] ;  /* 0x000000320200e981 */ /* 0x0000a4000c1e1900 */
[----:B0-----:R-:W0:Y:S02]  /*14a20*/  @!P6 LDC.64 R2, c[0x0][0xc78] ;  /* 0x00031e00ff02eb82 */ /* 0x001e240000000a00 */
[----:B0-----:R-:W-:-:S04]  /*14a30*/  @!P6 IMAD.WIDE R2, R7, 0x4, R2 ;  /* 0x000000040702e825 */ /* 0x001fc800078e0202 */
        /* <DEDUP_REMOVED lines=24> */
.L_x_260:
[----:B------:R-:W-:-:S04]  /*14bc0*/  IMAD.IADD R5, R5, 0x1, -R8 ;  /* 0x0000000105057824 */ /* 0x000fc800078e0a08 */
[----:B------:R-:W-:-:S05]  /*14bd0*/  IMAD R8, R2, R3, R5 ;  /* 0x0000000302087224 */ /* 0x000fca00078e0205 */
[----:B------:R-:W-:-:S13]  /*14be0*/  ISETP.GT.AND P0, PT, R8, R4, PT ;  /* 0x000000040800720c */ /* 0x000fda0003f04270 */
[----:B------:R-:W-:Y:S02]  /*14bf0*/  VOTEU.ANY UR5, UPT, !P0 ;  /* 0x0000000000057886 */ /* 0x000fe400040e0100 */
[----:B------:R-:W-:Y:S01]  /*14c00*/  ISETP.NE.AND P0, PT, RZ, UR5, PT ;  /* 0x00000005ff007c0c */ /* 0x000fe2000bf05270 */
[----:B------:R-:W-:-:S06]  /*14c10*/  UPOPC UR4, UR5 ;  /* 0x00000005000472bf */ /* 0x000fcc0008000000 */
[----:B------:R-:W-:-:S05]  /*14c20*/  IMAD.U32 R8, RZ, RZ, UR4 ;  /* 0x00000004ff087e24 */ /* 0x000fca000f8e00ff */
[----:B------:R0:W1:Y:S04]  /*14c30*/  SHFL.IDX PT, R0, R0, R8, 0x1f ;  /* 0x00001f0800007589 */ /* 0x00006800000e0000 */
[----:B------:R0:W2:Y:S01]  /*14c40*/  SHFL.IDX PT, R7, R7, R8, 0x1f ;  /* 0x00001f0807077589 */ /* 0x0000a200000e0000 */
[----:B------:R-:W-:Y:S05]  /*14c50*/  @!P0 BRA `(.L_x_263) ;  /* 0x00000000000c8947 */ /* 0x000fea0003800000 */
[----:B------:R-:W-:-:S06]  /*14c60*/  UIADD3 UR5, UR4, -0x1, URZ ;  /* 0xffffffff04057890 */ /* 0x000fcc000fffe03f */
[----:B------:R-:W-:-:S06]  /*14c70*/  IMAD.U32 R6, RZ, RZ, UR5 ;  /* 0x00000005ff067e24 */ /* 0x000fcc000f8e00ff */
[----:B------:R3:W4:Y:S02]  /*14c80*/  SHFL.IDX PT, R6, R2, R6, 0x1f ;  /* 0x00001f0602067589 */ /* 0x00072400000e0000 */
.L_x_263:
[----:B0---4-:R-:W-:Y:S01]  /*14c90*/  IMAD R8, R6, R3, R5 ;  /* 0x0000000306087224 */ /* 0x011fe200078e0205 */
[-C--:B-1----:R-:W-:Y:S01]  /*14ca0*/  IABS R5, R0.reuse ;  /* 0x0000000000057213 */ /* 0x082fe20000000000 */
[----:B------:R-:W-:Y:S02]  /*14cb0*/  UIADD3 UR42, UR4, UR42, URZ ;  /* 0x0000002a042a7290 */ /* 0x000fe4000fffe03f */
[----:B------:R-:W-:Y:S01]  /*14cc0*/  IMAD.IADD R4, R4, 0x1, -R8 ;  /* 0x0000000104047824 */ /* 0x000fe200078e0a08 */
[----:B---3--:R-:W0:Y:S01]  /*14cd0*/  I2F.RP R2, R5 ;  /* 0x0000000500027306 */ /* 0x008e220000209400 */
[----:B------:R1:W-:Y:S02]  /*14ce0*/  STL [R1], R8 ;  /* 0x0000000801007387 */ /* 0x0003e40000100800 */
[----:B-1----:R-:W-:-:S05]  /*14cf0*/  IABS R8, R0 ;  /* 0x0000000000087213 */ /* 0x002fca0000000000 */
[----:B0-----:R-:W0:Y:S01]  /*14d00*/  MUFU.RCP R2, R2 ;  /* 0x0000000200027308 */ /* 0x001e220000001000 */
[----:B------:R-:W-:Y:S02]  /*14d10*/  IMAD.MOV R8, RZ, RZ, -R8 ;  /* 0x000000ffff087224 */ /* 0x000fe400078e0a08 */
[----:B0-----:R-:W-:-:S05]  /*14d20*/  VIADD R2, R2, 0xffffffe ;  /* 0x0ffffffe02027836 */ /* 0x001fca0000000000 */
[----:B------:R-:W0:Y:S02]  /*14d30*/  F2I.FTZ.U32.TRUNC.NTZ R3, R2 ;  /* 0x0000000200037305 */ /* 0x000e24000021f000 */
[----:B0-----:R-:W-:-:S04]  /*14d40*/  IMAD.MOV R2, RZ, RZ, -R3 ;  /* 0x000000ffff027224 */ /* 0x001fc800078e0a03 */
[----:B------:R-:W-:Y:S02]  /*14d50*/  IMAD R6, R2, R5, RZ ;  /* 0x0000000502067224 */ /* 0x000fe400078e02ff */
[----:B------:R-:W-:-:S04]  /*14d60*/  IMAD.MOV.U32 R2, RZ, RZ, RZ ;  /* 0x000000ffff027224 */ /* 0x000fc800078e00ff */
[----:B------:R-:W-:Y:S01]  /*14d70*/  IMAD.HI.U32 R2, R3, R6, R2 ;  /* 0x0000000603027227 */ /* 0x000fe200078e0002 */
[----:B------:R-:W-:-:S05]  /*14d80*/  IABS R3, R4 ;  /* 0x0000000400037213 */ /* 0x000fca0000000000 */
[----:B------:R-:W-:-:S04]  /*14d90*/  IMAD.HI.U32 R6, R2, R3, RZ ;  /* 0x0000000302067227 */ /* 0x000fc800078e00ff */
[----:B------:R-:W-:-:S05]  /*14da0*/  IMAD R3, R6, R8, R3 ;  /* 0x0000000806037224 */ /* 0x000fca00078e0203 */
[----:B------:R-:W-:-:S13]  /*14db0*/  ISETP.GT.U32.AND P1, PT, R5, R3, PT ;  /* 0x000000030500720c */ /* 0x000fda0003f24070 */
[----:B------:R-:W-:Y:S02]  /*14dc0*/  @!P1 IMAD.IADD R3, R3, 0x1, -R5 ;  /* 0x0000000103039824 */ /* 0x000fe400078e0a05 */
[----:B------:R-:W-:Y:S01]  /*14dd0*/  @!P1 VIADD R6, R6, 0x1 ;  /* 0x0000000106069836 */ /* 0x000fe20000000000 */
[----:B------:R-:W-:Y:S02]  /*14de0*/  ISETP.NE.AND P1, PT, R0, RZ, PT ;  /* 0x000000ff0000720c */ /* 0x000fe40003f25270 */
[----:B------:R-:W-:Y:S02]  /*14df0*/  ISETP.GE.U32.AND P0, PT, R3, R5, PT ;  /* 0x000000050300720c */ /* 0x000fe40003f06070 */
[----:B--2---:R-:W-:-:S04]  /*14e00*/  IABS R5, R7 ;  /* 0x0000000700057213 */ /* 0x004fc80000000000 */
[----:B------:R-:W0:Y:S07]  /*14e10*/  I2F.RP R2, R5 ;  /* 0x0000000500027306 */ /* 0x000e2e0000209400 */
[----:B------:R-:W-:Y:S01]  /*14e20*/  @P0 VIADD R6, R6, 0x1 ;  /* 0x0000000106060836 */ /* 0x000fe20000000000 */
[----:B0-----:R-:W0:Y:S02]  /*14e30*/  MUFU.RCP R2, R2 ;  /* 0x0000000200027308 */ /* 0x001e240000001000 */
[----:B0-----:R-:W-:-:S06]  /*14e40*/  VIADD R2, R2, 0xffffffe ;  /* 0x0ffffffe02027836 */ /* 0x001fcc0000000000 */
[----:B------:R-:W0:Y:S02]  /*14e50*/  F2I.FTZ.U32.TRUNC.NTZ R3, R2 ;  /* 0x0000000200037305 */ /* 0x000e24000021f000 */
[----:B0-----:R-:W-:-:S04]  /*14e60*/  IMAD.MOV R2, RZ, RZ, -R3 ;  /* 0x000000ffff027224 */ /* 0x001fc800078e0a03 */
[----:B------:R-:W-:Y:S02]  /*14e70*/  IMAD R8, R2, R5, RZ ;  /* 0x0000000502087224 */ /* 0x000fe400078e02ff */
[----:B------:R-:W-:-:S04]  /*14e80*/  IMAD.MOV.U32 R2, RZ, RZ, RZ ;  /* 0x000000ffff027224 */ /* 0x000fc800078e00ff */
[----:B------:R-:W-:Y:S01]  /*14e90*/  IMAD.HI.U32 R2, R3, R8, R2 ;  /* 0x0000000803027227 */ /* 0x000fe200078e0002 */
[----:B------:R-:W-:Y:S02]  /*14ea0*/  LOP3.LUT R3, R4, R0, RZ, 0x3c, !PT ;  /* 0x0000000004037212 */ /* 0x000fe400078e3cff */
[----:B------:R-:W-:Y:S02]  /*14eb0*/  IABS R8, R7 ;  /* 0x0000000700087213 */ /* 0x000fe40000000000 */
[----:B------:R-:W-:-:S03]  /*14ec0*/  ISETP.GE.AND P2, PT, R3, RZ, PT ;  /* 0x000000ff0300720c */ /* 0x000fc60003f46270 */
[----:B------:R-:W-:-:S10]  /*14ed0*/  IMAD.MOV R8, RZ, RZ, -R8 ;  /* 0x000000ffff087224 */ /* 0x000fd400078e0a08 */
[----:B------:R-:W-:Y:S01]  /*14ee0*/  @!P2 IMAD.MOV R6, RZ, RZ, -R6 ;  /* 0x000000ffff06a224 */ /* 0x000fe200078e0a06 */
[----:B------:R-:W-:-:S04]  /*14ef0*/  @!P1 LOP3.LUT R6, RZ, R0, RZ, 0x33, !PT ;  /* 0x00000000ff069212 */ /* 0x000fc800078e33ff */
[-C--:B------:R-:W-:Y:S01]  /*14f00*/  IABS R3, R6.reuse ;  /* 0x0000000600037213 */ /* 0x080fe20000000000 */
[----:B------:R-:W-:-:S04]  /*14f10*/  IMAD R0, R0, R6, RZ ;  /* 0x0000000600007224 */ /* 0x000fc800078e02ff */
[----:B------:R-:W-:-:S04]  /*14f20*/  IMAD.HI.U32 R2, R2, R3, RZ ;  /* 0x0000000302027227 */ /* 0x000fc800078e00ff */
[----:B------:R-:W-:Y:S02]  /*14f30*/  IMAD R3, R2, R8, R3 ;  /* 0x0000000802037224 */ /* 0x000fe400078e0203 */
[----:B------:R-:W-:-:S03]  /*14f40*/  IMAD.IADD R4, R4, 0x1, -R0 ;  /* 0x0000000104047824 */ /* 0x000fc600078e0a00 */
[----:B------:R-:W-:-:S13]  /*14f50*/  ISETP.GT.U32.AND P1, PT, R5, R3, PT ;  /* 0x000000030500720c */ /* 0x000fda0003f24070 */
[----:B------:R-:W-:Y:S02]  /*14f60*/  @!P1 IMAD.IADD R3, R3, 0x1, -R5 ;  /* 0x0000000103039824 */ /* 0x000fe400078e0a05 */
[----:B------:R-:W-:Y:S01]  /*14f70*/  @!P1 VIADD R2, R2, 0x1 ;  /* 0x0000000102029836 */ /* 0x000fe20000000000 */
[----:B------:R-:W-:Y:S02]  /*14f80*/  ISETP.NE.AND P1, PT, R7, RZ, PT ;  /* 0x000000ff0700720c */ /* 0x000fe40003f25270 */
[----:B------:R-:W-:Y:S02]  /*14f90*/  ISETP.GE.U32.AND P0, PT, R3, R5, PT ;  /* 0x000000050300720c */ /* 0x000fe40003f06070 */
[----:B------:R-:W-:-:S04]  /*14fa0*/  LOP3.LUT R3, R6, R7, RZ, 0x3c, !PT ;  /* 0x0000000706037212 */ /* 0x000fc800078e3cff */
[----:B------:R-:W-:-:S07]  /*14fb0*/  ISETP.GE.AND P2, PT, R3, RZ, PT ;  /* 0x000000ff0300720c */ /* 0x000fce0003f46270 */
[----:B------:R-:W-:-:S06]  /*14fc0*/  @P0 VIADD R2, R2, 0x1 ;  /* 0x0000000102020836 */ /* 0x000fcc0000000000 */
        /* <DEDUP_REMOVED lines=9> */
.L_x_261:
[----:B------:R1:W-:Y:S01]  /*15060*/  STL [R1], R4 ;  /* 0x0000000401007387 */ /* 0x0003e20000100800 */
[----:B------:R-:W-:-:S03]  /*15070*/  ULDC UR42, c[0x0][0xc3c] ;  /* 0x00030f00002a7ab9 */ /* 0x000fc60000000800 */
[----:B------:R1:W-:Y:S04]  /*15080*/  STL [R1+0x4], RZ ;  /* 0x000004ff01007387 */ /* 0x0003e80000100800 */
[----:B------:R1:W-:Y:S02]  /*15090*/  STL [R1+0x8], RZ ;  /* 0x000008ff01007387 */ /* 0x0003e40000100800 */
.L_x_264:
[----:B------:R-:W2:Y:S04]  /*150a0*/  LDL R3, [R1+0x4] ;  /* 0x0000040001037983 */ /* 0x000ea80000100800 */
[----:B------:R-:W3:Y:S04]  /*150b0*/  LDL R2, [R1+0x8] ;  /* 0x0000080001027983 */ /* 0x000ee80000100800 */
[----:B01----:R-:W4:Y:S01]  /*150c0*/  LDL R4, [R1] ;  /* 0x0000000001047983 */ /* 0x003f220000100800 */
[----:B------:R-:W0:Y:S02]  /*150d0*/  S2R R0, SR_TID.X ;  /* 0x0000000000007919 */ /* 0x000e240000002100 */
[----:B0-----:R-:W-:Y:S01]  /*150e0*/  LOP3.LUT R0, R0, 0x1f, RZ, 0xc0, !PT ;  /* 0x0000001f00007812 */ /* 0x001fe200078ec0ff */
[----:B------:R-:W-:Y:S03]  /*150f0*/  BAR.SYNC.DEFER_BLOCKING 0x4, 0x180 ;  /* 0x0106000000007b1d */ /* 0x000fe60000010000 */
[----:B------:R-:W-:-:S13]  /*15100*/  ISETP.NE.AND P0, PT, R0, RZ, PT ;  /* 0x000000ff0000720c */ /* 0x000fda0003f05270 */
[----:B------:R-:W-:Y:S01]  /*15110*/  @!P0 MOV R0, 0x400 ;  /* 0x0000040000008802 */ /* 0x000fe20000000f00 */
[----:B--2---:R-:W-:Y:S02]  /*15120*/  IMAD.MOV.U32 R5, RZ, RZ, R3 ;  /* 0x000000ffff057224 */ /* 0x004fe400078e0003 */
[----:B------:R-:W0:Y:S01]  /*15130*/  @!P0 S2R R3, SR_CgaCtaId ;  /* 0x0000000000038919 */ /* 0x000e220000008800 */
[----:B---3--:R-:W-:Y:S01]  /*15140*/  IMAD.MOV.U32 R6, RZ, RZ, R2 ;  /* 0x000000ffff067224 */ /* 0x008fe200078e0002 */
[----:B0-----:R-:W-:Y:S01]  /*15150*/  @!P0 LEA R17, R3, R0, 0x18 ;  /* 0x0000000003118211 */ /* 0x001fe200078ec0ff */
[----:B------:R-:W-:-:S04]  /*15160*/  IMAD.U32 R0, RZ, RZ, UR42 ;  /* 0x0000002aff007e24 */ /* 0x000fc8000f8e00ff */
[----:B------:R-:W-:-:S05]  /*15170*/  @!P0 IMAD.MOV.U32 R7, RZ, RZ, R0 ;  /* 0x000000ffff078224 */ /* 0x000fca00078e0000 */
[----:B----4-:R0:W-:Y:S01]  /*15180*/  @!P0 STS.128 [R17+0x334d0], R4 ;  /* 0x0334d00411008388 */ /* 0x0101e20000000c00 */
[----:B------:R-:W-:Y:S06]  /*15190*/  BAR.ARV 0x5, 0x180 ;  /* 0x0146000000007b1d */ /* 0x000fec0000002000 */
.L_x_259:
[----:B------:R-:W-:Y:S02]  /*151a0*/  ULDC UR4, c[0x0][0xc3c] ;  /* 0x00030f0000047ab9 */ /* 0x000fe40000000800 */
[----:B------:R-:W-:-:S06]  /*151b0*/  UISETP.GE.AND UP0, UPT, UR42, UR4, UPT ;  /* 0x000000042a00728c */ /* 0x000fcc000bf06270 */
[----:B------:R-:W-:-:S13]  /*151c0*/  PLOP3.LUT P0, PT, PT, PT, UP0, 0x80, 0x0 ;  /* 0x000000000000781c */ /* 0x000fda0003f0f008 */
[----:B------:R-:W-:Y:S05]  /*151d0*/  @!P0 BRA `(.L_x_265) ;  /* 0xffffffb400008947 */ /* 0x000fea000383ffff */
.L_x_193:
[----:B0-----:R-:W2:Y:S01]  /*151e0*/  LDL.LU R0, [R1+0x30] ;  /* 0x0000300001007983 */ /* 0x001ea20000300800 */
[----:B------:R-:W-:Y:S01]  /*151f0*/  BSSY B0, `(.L_x_266) ;  /* 0x000000b000007945 */ /* 0x000fe20003800000 */
[----:B-1----:R-:W0:Y:S01]  /*15200*/  S2R R4, SR_CgaCtaId ;  /* 0x0000000000047919 */ /* 0x002e220000008800 */
[----:B--2---:R-:W-:-:S05]  /*15210*/  VIADD R0, R0, 0x1 ;  /* 0x0000000100007836 */ /* 0x004fca0000000000 */
[----:B------:R-:W-:-:S04]  /*15220*/  LEA.HI R2, R0, R0, RZ, 0x1 ;  /* 0x0000000000027211 */ /* 0x000fc800078f08ff */
[----:B------:R-:W-:-:S05]  /*15230*/  LOP3.LUT R3, R2, 0xfffffffe, RZ, 0xc0, !PT ;  /* 0xfffffffe02037812 */ /* 0x000fca00078ec0ff */
[----:B------:R-:W-:Y:S01]  /*15240*/  IMAD.IADD R0, R0, 0x1, -R3 ;  /* 0x0000000100007824 */ /* 0x000fe200078e0a03 */
[----:B------:R-:W-:-:S04]  /*15250*/  MOV R3, 0x400 ;  /* 0x0000040000037802 */ /* 0x000fc80000000f00 */
[----:B0-----:R-:W-:Y:S02]  /*15260*/  LEA R3, R4, R3, 0x18 ;  /* 0x0000000304037211 */ /* 0x001fe400078ec0ff */
[----:B------:R-:W-:-:S04]  /*15270*/  SHF.L.U32 R0, R0, 0x1f, RZ ;  /* 0x0000001f00007819 */ /* 0x000fc800000006ff */
[----:B------:R-:W0:Y:S02]  /*15280*/  SYNCS.PHASECHK.TRANS64.TRYWAIT P0, [R3+URZ+0x33420], R0 ;  /* 0x03342000030075a7 */ /* 0x000e24000800017f */
[----:B0-----:R-:W-:Y:S05]  /*15290*/  @!P0 BRA `(.L_x_267) ;  /* 0x0000000c008c8947 */ /* 0x001fea0003800000 */
.L_x_306:
[----:B------:R-:W-:Y:S05]  /*152a0*/  BSYNC B0 ;  /* 0x0000000000007941 */ /* 0x000fea0003800000 */
.L_x_266:
[----:B------:R-:W-:-:S03]  /*152b0*/  UMOV UR4, 0xffffffff ;  /* 0xffffffff00047882 */ /* 0x000fc60000000000 */
[----:B------:R-:W-:Y:S05]  /*152c0*/  BRA.DIV UR4, `(.L_x_268) ;  /* 0x0000000e04947947 */ /* 0x000fea000b800000 */
[----:B0-----:R-:W0:Y:S02]  /*152d0*/  S2R R0, SR_TID.X ;  /* 0x0000000000007919 */ /* 0x001e240000002100 */
[----:B0-----:R-:W-:-:S04]  /*152e0*/  SHF.R.U32.HI R0, RZ, 0x5, R0 ;  /* 0x00000005ff007819 */ /* 0x001fc80000011600 */
[----:B------:R-:W-:-:S05]  /*152f0*/  LOP3.LUT R0, R0, 0x3, RZ, 0xc0, !PT ;  /* 0x0000000300007812 */ /* 0x000fca00078ec0ff */
[----:B------:R0:W1:Y:S02]  /*15300*/  SHFL.IDX PT, R14, R0, RZ, 0x1f ;  /* 0x00001fff000e7589 */ /* 0x00006400000e0000 */
.L_x_309:
[----:B-1----:R-:W-:Y:S01]  /*15310*/  ISETP.NE.AND P0, PT, R14, RZ, PT ;  /* 0x000000ff0e00720c */ /* 0x002fe20003f05270 */
[----:B------:R-:W-:-:S12]  /*15320*/  BSSY B0, `(.L_x_269) ;  /* 0x000002b000007945 */ /* 0x000fd80003800000 */
[----:B------:R-:W-:Y:S05]  /*15330*/  @P0 BRA `(.L_x_270) ;  /* 0x0000000000a40947 */ /* 0x000fea0003800000 */
[----:B------:R-:W-:-:S03]  /*15340*/  UMOV UR4, 0xffffffff ;  /* 0xffffffff00047882 */ /* 0x000fc60000000000 */
[----:B------:R-:W-:Y:S05]  /*15350*/  BRA.DIV UR4, `(.L_x_271) ;  /* 0x0000000e04a47947 */ /* 0x000fea000b800000 */
[----:B------:R-:W-:-:S13]  /*15360*/  ELECT P6, URZ, PT ;  /* 0x00000000003f782f */ /* 0x000fda00038c0000 */
.L_x_312:
[----:B------:R-:W-:Y:S05]  /*15370*/  @!P6 BRA `(.L_x_270) ;  /* 0x000000000094e947 */ /* 0x000fea0003800000 */
[----:B------:R-:W-:-:S06]  /*15380*/  ULOP3.LUT UR4, UR38, 0x2, URZ, 0xfc, !UPT ;  /* 0x0000000226047892 */ /* 0x000fcc000f8efc3f */
[----:B0-----:R-:W-:-:S05]  /*15390*/  IMAD.U32 R0, RZ, RZ, UR4 ;  /* 0x00000004ff007e24 */ /* 0x001fca000f8e00ff */
[----:B------:R-:W-:-:S13]  /*153a0*/  ISETP.NE.AND P0, PT, R0, 0x3, PT ;  /* 0x000000030000780c */ /* 0x000fda0003f05270 */
[----:B------:R-:W-:Y:S05]  /*153b0*/  @!P0 BRA `(.L_x_272) ;  /* 0x0000000000048947 */ /* 0x000fea0003800000 */
[----:B------:R-:W-:Y:S01]  /*153c0*/  BPT.TRAP 0x1 ;  /* 0x000000040000795c */ /* 0x000fe20000300000 */
.L_x_272:
        /* <DEDUP_REMOVED lines=12> */
.L_x_313:
[----:B------:R-:W1:Y:S02]  /*15490*/  SYNCS.PHASECHK.TRANS64.TRYWAIT P1, [R5+URZ], R0 ;  /* 0x00000000050075a7 */ /* 0x000e64000802017f */
[----:B-1----:R-:W-:Y:S05]  /*154a0*/  @!P1 BRA `(.L_x_274) ;  /* 0x0000000c00849947 */ /* 0x002fea0003800000 */
.L_x_314:
[----:B------:R-:W-:Y:S05]  /*154b0*/  @!P0 BRA `(.L_x_275) ;  /* 0x0000000000048947 */ /* 0x000fea0003800000 */
[----:B------:R-:W-:Y:S01]  /*154c0*/  BPT.TRAP 0x1 ;  /* 0x000000040000795c */ /* 0x000fe20000300000 */
.L_x_275:
[----:B-1----:R-:W-:-:S04]  /*154d0*/  IMAD R5, R18, 0x8, R3 ;  /* 0x0000000812057824 */ /* 0x002fc800078e0203 */
[----:B------:R-:W1:Y:S02]  /*154e0*/  SYNCS.PHASECHK.TRANS64.TRYWAIT P1, [R5+URZ+0x33460], R4 ;  /* 0x03346004050075a7 */ /* 0x000e64000802017f */
[----:B-1----:R-:W-:Y:S05]  /*154f0*/  @!P1 BRA `(.L_x_276) ;  /* 0x0000000c00849947 */ /* 0x002fea0003800000 */
.L_x_315:
[----:B------:R-:W-:Y:S05]  /*15500*/  @!P0 BRA `(.L_x_277) ;  /* 0x0000000000048947 */ /* 0x000fea0003800000 */
[----:B------:R-:W-:Y:S01]  /*15510*/  BPT.TRAP 0x1 ;  /* 0x000000040000795c */ /* 0x000fe20000300000 */
.L_x_277:
[----:B------:R-:W-:-:S04]  /*15520*/  IMAD R3, R2, 0x8, R3 ;  /* 0x0000000802037824 */ /* 0x000fc800078e0203 */
[----:B------:R-:W2:Y:S02]  /*15530*/  SYNCS.PHASECHK.TRANS64.TRYWAIT P1, [R3+URZ+0x33460], R0 ;  /* 0x03346000030075a7 */ /* 0x000ea4000802017f */
[----:B--2---:R-:W-:Y:S05]  /*15540*/  @!P1 BRA `(.L_x_278) ;  /* 0x0000000c00849947 */ /* 0x004fea0003800000 */
.L_x_316:
[----:B------:R-:W-:Y:S05]  /*15550*/  @!P0 BRA `(.L_x_279) ;  /* 0x0000000000048947 */ /* 0x000fea0003800000 */
[----:B------:R-:W-:Y:S01]  /*15560*/  BPT.TRAP 0x1 ;  /* 0x000000040000795c */ /* 0x000fe20000300000 */
.L_x_279:
[----:B------:R-:W3:Y:S02]  /*15570*/  SYNCS.PHASECHK.TRANS64.TRYWAIT P0, [R5+URZ+0x33480], R4 ;  /* 0x03348004050075a7 */ /* 0x000ee4000800017f */
[----:B---3--:R-:W-:Y:S05]  /*15580*/  @!P0 BRA `(.L_x_280) ;  /* 0x0000000c00888947 */ /* 0x008fea0003800000 */
.L_x_281:
[----:B----4-:R4:W0:Y:S02]  /*15590*/  SYNCS.PHASECHK.TRANS64.TRYWAIT P0, [R3+URZ+0x33480], R0 ;  /* 0x03348000030075a7 */ /* 0x010824000800017f */
[----:B0-----:R-:W-:Y:S05]  /*155a0*/  @!P0 NANOSLEEP.SYNCS 0x989680 ;  /* 0x009896800000895d */ /* 0x001fea0003900000 */
[----:B------:R-:W0:Y:S02]  /*155b0*/  @!P0 SYNCS.PHASECHK.TRANS64 P0, [R3+URZ+0x33480], R0 ;  /* 0x03348000030085a7 */ /* 0x000e24000800007f */
[----:B0-----:R-:W-:Y:S05]  /*155c0*/  @!P0 BRA `(.L_x_281) ;  /* 0xfffffffc00f08947 */ /* 0x001fea000383ffff */
.L_x_270:
[----:B------:R-:W-:Y:S05]  /*155d0*/  BSYNC B0 ;  /* 0x0000000000007941 */ /* 0x000fea0003800000 */
.L_x_269:
[----:B------:R-:W-:Y:S05]  /*155e0*/  EXIT ;  /* 0x000000000000794d */ /* 0x000fea0003800000 */
.L_x_142:
[----:B0-----:R0:W1:Y:S02]  /*155f0*/  SYNCS.PHASECHK.TRANS64.TRYWAIT P1, [R2+URZ+0x33400], R11 ;  /* 0x0334000b020075a7 */ /* 0x001064000802017f */
[----:B-1----:R-:W-:Y:S05]  /*15600*/  @!P1 NANOSLEEP.SYNCS 0x989680 ;  /* 0x009896800000995d */ /* 0x002fea0003900000 */
[----:B------:R-:W1:Y:S02]  /*15610*/  @!P1 SYNCS.PHASECHK.TRANS64 P1, [R2+URZ+0x33400], R11 ;  /* 0x0334000b020095a7 */ /* 0x000e64000802007f */
[----:B-1----:R-:W-:Y:S05]  /*15620*/  @!P1 BRA `(.L_x_142) ;  /* 0xfffffffc00f09947 */ /* 0x002fea000383ffff */
[----:B------:R-:W-:Y:S05]  /*15630*/  BRA `(.L_x_282) ;  /* 0xfffffec800947947 */ /* 0x000fea000383ffff */
.L_x_146:
[----:B--2---:R2:W3:Y:S02]  /*15640*/  SYNCS.PHASECHK.TRANS64.TRYWAIT P2, [R5+URZ+0x33430], R6 ;  /* 0x03343006050075a7 */ /* 0x0044e4000804017f */
[----:B---3--:R-:W-:Y:S05]  /*15650*/  @!P2 NANOSLEEP.SYNCS 0x989680 ;  /* 0x009896800000a95d */ /* 0x008fea0003900000 */
[----:B------:R-:W3:Y:S02]  /*15660*/  @!P2 SYNCS.PHASECHK.TRANS64 P2, [R5+URZ+0x33430], R6 ;  /* 0x033430060500a5a7 */ /* 0x000ee4000804007f */
[----:B---3--:R-:W-:Y:S05]  /*15670*/  @!P2 BRA `(.L_x_146) ;  /* 0xfffffffc00f0a947 */ /* 0x008fea000383ffff */
[----:B------:R-:W-:Y:S05]  /*15680*/  BRA `(.L_x_145) ;  /* 0xfffffec800bc7947 */ /* 0x000fea000383ffff */
.L_x_151:
[----:B-1----:R-:W-:-:S04]  /*15690*/  IMAD.U32 R3, RZ, RZ, UR6 ;  /* 0x00000006ff037e24 */ /* 0x002fc8000f8e00ff */
[----:B------:R1:W2:Y:S03]  /*156a0*/  SYNCS.PHASECHK.TRANS64.TRYWAIT P1, [R3+URZ+0x33430], R2 ;  /* 0x03343002030075a7 */ /* 0x0002a6000802017f */
[----:B--2---:R-:W-:Y:S05]  /*156b0*/  @!P1 NANOSLEEP.SYNCS 0x989680 ;  /* 0x009896800000995d */ /* 0x004fea0003900000 */
[----:B------:R-:W2:Y:S02]  /*156c0*/  @!P1 SYNCS.PHASECHK.TRANS64 P1, [R3+URZ+0x33430], R2 ;  /* 0x03343002030095a7 */ /* 0x000ea4000802007f */
[----:B--2---:R-:W-:Y:S05]  /*156d0*/  @!P1 BRA `(.L_x_151) ;  /* 0xfffffffc00ec9947 */ /* 0x004fea000383ffff */
[----:B------:R-:W-:Y:S05]  /*156e0*/  BRA `(.L_x_148) ;  /* 0xffffff0800c07947 */ /* 0x000fea000383ffff */
.L_x_155:
[----:B-1----:R-:W-:-:S04]  /*156f0*/  IMAD.U32 R3, RZ, RZ, UR6 ;  /* 0x00000006ff037e24 */ /* 0x002fc8000f8e00ff */
[----:B------:R1:W2:Y:S03]  /*15700*/  SYNCS.PHASECHK.TRANS64.TRYWAIT P1, [R3+URZ+0x33450], R2 ;  /* 0x03345002030075a7 */ /* 0x0002a6000802017f */
[----:B--2---:R-:W-:Y:S05]  /*15710*/  @!P1 NANOSLEEP.SYNCS 0x989680 ;  /* 0x009896800000995d */ /* 0x004fea0003900000 */
[----:B------:R-:W2:Y:S02]  /*15720*/  @!P1 SYNCS.PHASECHK.TRANS64 P1, [R3+URZ+0x33450], R2 ;  /* 0x03345002030095a7 */ /* 0x000ea4000802007f */
[----:B--2---:R-:W-:Y:S05]  /*15730*/  @!P1 BRA `(.L_x_155) ;  /* 0xfffffffc00ec9947 */ /* 0x004fea000383ffff */
[----:B------:R-:W-:Y:S05]  /*15740*/  BRA `(.L_x_152) ;  /* 0xffffff1400d87947 */ /* 0x000fea000383ffff */
.L_x_161:
[----:B-1----:R1:W2:Y:S02]  /*15750*/  SYNCS.PHASECHK.TRANS64.TRYWAIT P1, [R15+URZ+0x33450], R0 ;  /* 0x033450000f0075a7 */ /* 0x0022a4000802017f */
[----:B--2---:R-:W-:Y:S05]  /*15760*/  @!P1 NANOSLEEP.SYNCS 0x989680 ;  /* 0x009896800000995d */ /* 0x004fea0003900000 */
[----:B------:R-:W2:Y:S02]  /*15770*/  @!P1 SYNCS.PHASECHK.TRANS64 P1, [R15+URZ+0x33450], R0 ;  /* 0x033450000f0095a7 */ /* 0x000ea4000802007f */
[----:B--2---:R-:W-:Y:S05]  /*15780*/  @!P1 BRA `(.L_x_161) ;  /* 0xfffffffc00f09947 */ /* 0x004fea000383ffff */
[----:B------:R-:W-:Y:S05]  /*15790*/  BRA `(.L_x_160) ;  /* 0xffffff4000ec7947 */ /* 0x000fea000383ffff */
.L_x_209:
[----:B------:R-:W-:Y:S02]  /*157a0*/  IMAD.MOV.U32 R13, RZ, RZ, R0 ;  /* 0x000000ffff0d7224 */ /* 0x000fe400078e0000 */
[----:B------:R-:W-:Y:S02]  /*157b0*/  IMAD.MOV.U32 R12, RZ, RZ, RZ ;  /* 0x000000ffff0c7224 */ /* 0x000fe400078e00ff */
[----:B------:R-:W-:Y:S02]  /*157c0*/  IMAD.MOV.U32 R11, RZ, RZ, 0x1f ;  /* 0x0000001fff0b7424 */ /* 0x000fe400078e00ff */
[----:B------:R-:W-:-:S07]  /*157d0*/  IMAD.MOV.U32 R15, RZ, RZ, -0x1 ;  /* 0xffffffffff0f7424 */ /* 0x000fce00078e00ff */
[----:B--2---:R-:W-:Y:S05]  /*157e0*/  WARPSYNC.COLLECTIVE R15, `(.L_x_283) ;  /* 0x000000000f087348 */ /* 0x004fea0003c00000 */
[----:B------:R0:W1:Y:S02]  /*157f0*/  SHFL.IDX P6, R14, R13, R12, R11 ;  /* 0x0000000c0d0e7389 */ /* 0x00006400000c000b */
[----:B012---:R-:W-:Y:S01]  /*15800*/  ENDCOLLECTIVE ;  /* 0x000000000000791b */ /* 0x007fe20003800000 */
.L_x_283:
[----:B------:R-:W-:Y:S05]  /*15810*/  BRA `(.L_x_284) ;  /* 0xffffffbc00887947 */ /* 0x000fea000383ffff */
.L_x_211:
[----:B------:R-:W-:Y:S01]  /*15820*/  BSSY B0, `(.L_x_285) ;  /* 0x0000006000007945 */ /* 0x000fe20003800000 */
[----:B------:R-:W-:-:S07]  /*15830*/  IMAD.MOV.U32 R15, RZ, RZ, -0x1 ;  /* 0xffffffffff0f7424 */ /* 0x000fce00078e00ff */
[----:B--2---:R-:W-:Y:S05]  /*15840*/  WARPSYNC.COLLECTIVE R15, `(.L_x_286) ;  /* 0x000000000f0c7348 */ /* 0x004fea0003c00000 */
[----:B------:R-:W-:Y:S02]  /*15850*/  ELECT P6, UR62, PT ;  /* 0x00000000003e782f */ /* 0x000fe400038c0000 */
[----:B------:R-:W-:Y:S01]  /*15860*/  MOV R14, UR62 ;  /* 0x0000003e000e7c02 */ /* 0x000fe20008000f00 */
[----:B--2---:R-:W-:Y:S10]  /*15870*/  ENDCOLLECTIVE ;  /* 0x000000000000791b */ /* 0x004ff40003800000 */
.L_x_286:
[----:B------:R-:W-:Y:S05]  /*15880*/  BSYNC B0 ;  /* 0x0000000000007941 */ /* 0x000fea0003800000 */
.L_x_285:
[----:B------:R-:W-:Y:S05]  /*15890*/  BRA `(.L_x_287) ;  /* 0xffffffbc00987947 */ /* 0x000fea000383ffff */
.L_x_213:
[----:B0-----:R0:W1:Y:S02]  /*158a0*/  SYNCS.PHASECHK.TRANS64.TRYWAIT P0, [R4+URZ+0x33480], R3 ;  /* 0x03348003040075a7 */ /* 0x001064000800017f */
[----:B-1----:R-:W-:Y:S05]  /*158b0*/  @!P0 NANOSLEEP.SYNCS 0x989680 ;  /* 0x009896800000895d */ /* 0x002fea0003900000 */
[----:B------:R-:W1:Y:S02]  /*158c0*/  @!P0 SYNCS.PHASECHK.TRANS64 P0, [R4+URZ+0x33480], R3 ;  /* 0x03348003040085a7 */ /* 0x000e64000800007f */
[----:B-1----:R-:W-:Y:S05]  /*158d0*/  @!P0 BRA `(.L_x_213) ;  /* 0xfffffffc00f08947 */ /* 0x002fea000383ffff */
[----:B------:R-:W-:Y:S05]  /*158e0*/  BRA `(.L_x_288) ;  /* 0xffffffbc00f47947 */ /* 0x000fea000383ffff */
.L_x_215:
[----:B-1----:R1:W2:Y:S02]  /*158f0*/  SYNCS.PHASECHK.TRANS64.TRYWAIT P0, [R4+URZ+0x33440], R3 ;  /* 0x03344003040075a7 */ /* 0x0022a4000800017f */
[----:B--2---:R-:W-:Y:S05]  /*15900*/  @!P0 NANOSLEEP.SYNCS 0x989680 ;  /* 0x009896800000895d */ /* 0x004fea0003900000 */
[----:B------:R-:W2:Y:S02]  /*15910*/  @!P0 SYNCS.PHASECHK.TRANS64 P0, [R4+URZ+0x33440], R3 ;  /* 0x03344003040085a7 */ /* 0x000ea4000800007f */
[----:B--2---:R-:W-:Y:S05]  /*15920*/  @!P0 BRA `(.L_x_215) ;  /* 0xfffffffc00f08947 */ /* 0x004fea000383ffff */
[----:B------:R-:W-:Y:S05]  /*15930*/  BRA `(.L_x_289) ;  /* 0xffffffc0007c7947 */ /* 0x000fea000383ffff */
.L_x_219:
[----:B------:R0:W5:Y:S01]  /*15940*/  LDL.LU R8, [R1+0x2c] ;  /* 0x00002c0001087983 */ /* 0x0001620000300800 */
[----:B------:R-:W-:Y:S01]  /*15950*/  IMAD.MOV.U32 R13, RZ, RZ, R0 ;  /* 0x000000ffff0d7224 */ /* 0x000fe200078e0000 */
[----:B------:R-:W-:Y:S01]  /*15960*/  LOP3.LUT R7, R7, 0x7f, RZ, 0xc0, !PT ;  /* 0x0000007f07077812 */ /* 0x000fe200078ec0ff */
[----:B------:R-:W-:Y:S02]  /*15970*/  IMAD.MOV.U32 R12, RZ, RZ, RZ ;  /* 0x000000ffff0c7224 */ /* 0x000fe400078e00ff */
[----:B------:R-:W-:Y:S01]  /*15980*/  IMAD.MOV.U32 R11, RZ, RZ, 0x1c1f ;  /* 0x00001c1fff0b7424 */ /* 0x000fe200078e00ff */
[----:B------:R-:W-:Y:S01]  /*15990*/  SHF.R.U32.HI R2, RZ, 0x2, R7 ;  /* 0x00000002ff027819 */ /* 0x000fe20000011607 */
[----:B------:R-:W-:-:S04]  /*159a0*/  IMAD.MOV.U32 R15, RZ, RZ, -0x1 ;  /* 0xffffffffff0f7424 */ /* 0x000fc800078e00ff */
[----:B0-----:R-:W-:-:S07]  /*159b0*/  IMAD.IADD R2, R2, 0x1, R5 ;  /* 0x0000000102027824 */ /* 0x001fce00078e0205 */
[----:B-----5:R-:W-:Y:S05]  /*159c0*/  WARPSYNC.COLLECTIVE R15, `(.L_x_290) ;  /* 0x000000000f087348 */ /* 0x020fea0003c00000 */
[----:B------:R0:W1:Y:S02]  /*159d0*/  SHFL.IDX P6, R14, R13, R12, R11 ;  /* 0x0000000c0d0e7389 */ /* 0x00006400000c000b */
[----:B01---5:R-:W-:Y:S01]  /*159e0*/  ENDCOLLECTIVE ;  /* 0x000000000000791b */ /* 0x023fe20003800000 */
.L_x_290:
[----:B------:R-:W-:Y:S02]  /*159f0*/  IMAD.MOV.U32 R13, RZ, RZ, R4 ;  /* 0x000000ffff0d7224 */ /* 0x000fe400078e0004 */
[----:B------:R-:W-:Y:S02]  /*15a00*/  IMAD R3, R8, R6, RZ ;  /* 0x0000000608037224 */ /* 0x000fe400078e02ff */
[----:B------:R-:W-:-:S07]  /*15a10*/  IMAD.MOV.U32 R6, RZ, RZ, R14 ;  /* 0x000000ffff067224 */ /* 0x000fce00078e000e */
[----:B------:R-:W-:Y:S05]  /*15a20*/  WARPSYNC.COLLECTIVE R15, `(.L_x_291) ;  /* 0x000000000f087348 */ /* 0x000fea0003c00000 */
[----:B------:R0:W1:Y:S02]  /*15a30*/  SHFL.IDX P6, R14, R13, R12, R11 ;  /* 0x0000000c0d0e7389 */ /* 0x00006400000c000b */
[----:B01----:R-:W-:Y:S01]  /*15a40*/  ENDCOLLECTIVE ;  /* 0x000000000000791b */ /* 0x003fe20003800000 */
.L_x_291:
[C---:B------:R-:W-:Y:S01]  /*15a50*/  ISETP.GE.AND P4, PT, R2.reuse, R3, PT ;  /* 0x000000030200720c */ /* 0x040fe20003f86270 */
[----:B------:R-:W-:Y:S02]  /*15a60*/  VIADD R8, R2, 0x20 ;  /* 0x0000002002087836 */ /* 0x000fe40000000000 */
[----:B------:R-:W-:Y:S02]  /*15a70*/  IMAD.MOV.U32 R13, RZ, RZ, R0 ;  /* 0x000000ffff0d7224 */ /* 0x000fe400078e0000 */
[----:B------:R-:W-:Y:S02]  /*15a80*/  IMAD.MOV.U32 R12, RZ, RZ, 0x1 ;  /* 0x00000001ff0c7424 */ /* 0x000fe400078e00ff */
[----:B------:R-:W-:-:S07]  /*15a90*/  IMAD.MOV.U32 R7, RZ, RZ, R14 ;  /* 0x000000ffff077224 */ /* 0x000fce00078e000e */
[----:B------:R-:W-:Y:S05]  /*15aa0*/  WARPSYNC.COLLECTIVE R15, `(.L_x_292) ;  /* 0x000000000f087348 */ /* 0x000fea0003c00000 */
[----:B------:R0:W1:Y:S02]  /*15ab0*/  SHFL.IDX P6, R14, R13, R12, R11 ;  /* 0x0000000c0d0e7389 */ /* 0x00006400000c000b */
[----:B01----:R-:W-:Y:S01]  /*15ac0*/  ENDCOLLECTIVE ;  /* 0x000000000000791b */ /* 0x003fe20003800000 */
.L_x_292:
[----:B------:R-:W-:-:S05]  /*15ad0*/  @!P4 IADD3 R7, P3, R10, R7, RZ ;  /* 0x000000070a07c210 */ /* 0x000fca0007f7e0ff */
[----:B------:R-:W-:Y:S01]  /*15ae0*/  @!P4 IMAD.X R6, RZ, RZ, R6, P3 ;  /* 0x000000ffff06c224 */ /* 0x000fe200018e0606 */
[----:B------:R-:W-:-:S04]  /*15af0*/  ISETP.GE.AND P3, PT, R8, R3, PT ;  /* 0x000000030800720c */ /* 0x000fc80003f66270 */
[----:B------:R-:W-:Y:S01]  /*15b00*/  @!P4 LOP3.LUT R7, R7, R6, RZ, 0x3c, !PT ;  /* 0x000000060707c212 */ /* 0x000fe200078e3cff */
[----:B------:R-:W-:-:S03]  /*15b10*/  IMAD.MOV.U32 R13, RZ, RZ, R4 ;  /* 0x000000ffff0d7224 */ /* 0x000fc600078e0004 */
[----:B------:R-:W-:-:S04]  /*15b20*/  @!P4 LOP3.LUT R6, R7, R6, RZ, 0x3c, !PT ;  /* 0x000000060706c212 */ /* 0x000fc800078e3cff */
[----:B------:R-:W-:Y:S01]  /*15b30*/  @!P4 LOP3.LUT R7, R7, R6, RZ, 0x3c, !PT ;  /* 0x000000060707c212 */ /* 0x000fe200078e3cff */
[----:B------:R-:W-:-:S07]  /*15b40*/  IMAD.MOV.U32 R5, RZ, RZ, R14 ;  /* 0x000000ffff057224 */ /* 0x000fce00078e000e */
[----:B------:R-:W-:Y:S05]  /*15b50*/  WARPSYNC.COLLECTIVE R15, `(.L_x_293) ;  /* 0x000000000f087348 */ /* 0x000fea0003c00000 */
[----:B------:R0:W1:Y:S02]  /*15b60*/  SHFL.IDX P6, R14, R13, R12, R11 ;  /* 0x0000000c0d0e7389 */ /* 0x00006400000c000b */
[----:B01----:R-:W-:Y:S01]  /*15b70*/  ENDCOLLECTIVE ;  /* 0x000000000000791b */ /* 0x003fe20003800000 */
.L_x_293:
[----:B------:R-:W-:Y:S01]  /*15b80*/  @!PT LDS RZ, [RZ] ;  /* 0x00000000fffff984 */ /* 0x000fe20000000800 */
[----:B------:R-:W-:Y:S01]  /*15b90*/  @!PT LDS RZ, [RZ] ;  /* 0x00000000fffff984 */ /* 0x000fe20000000800 */
[----:B------:R-:W-:Y:S01]  /*15ba0*/  @!PT LDS RZ, [RZ] ;  /* 0x00000000fffff984 */ /* 0x000fe20000000800 */
[----:B------:R-:W-:Y:S04]  /*15bb0*/  @!P4 LDGSTS.E.BYPASS.LTC128B.128 [R9+0x1e200], desc[UR50][R6.64], !P0 ;  /* 0x1e2000000609cfae */ /* 0x000fe8000c101d72 */
[----:B------:R-:W-:Y:S04]  /*15bc0*/  @!P4 LDGSTS.E.BYPASS.LTC128B.128 [R9+0x20200], desc[UR50][R6.64+0x40], !P1 ;  /* 0x202000400609cfae */ /* 0x000fe8000c901d72 */
[----:B------:R0:W-:Y:S01]  /*15bd0*/  @!P4 LDGSTS.E.BYPASS.LTC128B.128 [R9+0x22200], desc[UR50][R6.64+0x80], !P2 ;  /* 0x222000800609cfae */ /* 0x0001e2000d101d72 */
[----:B------:R-:W-:Y:S02]  /*15be0*/  IMAD.MOV.U32 R13, RZ, RZ, R0 ;  /* 0x000000ffff0d7224 */ /* 0x000fe400078e0000 */
[----:B------:R-:W-:-:S02]  /*15bf0*/  IMAD.MOV.U32 R12, RZ, RZ, 0x2 ;  /* 0x00000002ff0c7424 */ /* 0x000fc400078e00ff */
[----:B0-----:R-:W-:-:S07]  /*15c00*/  IMAD.MOV.U32 R6, RZ, RZ, R14 ;  /* 0x000000ffff067224 */ /* 0x001fce00078e000e */
[----:B------:R-:W-:Y:S05]  /*15c10*/  WARPSYNC.COLLECTIVE R15, `(.L_x_294) ;  /* 0x000000000f087348 */ /* 0x000fea0003c00000 */
[----:B------:R0:W1:Y:S02]  /*15c20*/  SHFL.IDX P6, R14, R13, R12, R11 ;  /* 0x0000000c0d0e7389 */ /* 0x00006400000c000b */
[----:B01----:R-:W-:Y:S01]  /*15c30*/  ENDCOLLECTIVE ;  /* 0x000000000000791b */ /* 0x003fe20003800000 */
.L_x_294:
[----:B------:R-:W-:-:S05]  /*15c40*/  @!P3 IADD3 R6, P4, R10, R6, RZ ;  /* 0x000000060a06b210 */ /* 0x000fca0007f9e0ff */
[----:B------:R-:W-:-:S04]  /*15c50*/  @!P3 IMAD.X R5, RZ, RZ, R5, P4 ;  /* 0x000000ffff05b224 */ /* 0x000fc800020e0605 */
[----:B------:R-:W-:Y:S02]  /*15c60*/  @!P3 IMAD.MOV.U32 R7, RZ, RZ, R5 ;  /* 0x000000ffff07b224 */ /* 0x000fe400078e0005 */
[----:B------:R-:W-:Y:S02]  /*15c70*/  VIADD R5, R2, 0x40 ;  /* 0x0000004002057836 */ /* 0x000fe40000000000 */
[----:B------:R-:W-:Y:S01]  /*15c80*/  IMAD.MOV.U32 R13, RZ, RZ, R4 ;  /* 0x000000ffff0d7224 */ /* 0x000fe200078e0004 */
[----:B------:R-:W-:Y:S01]  /*15c90*/  @!PT LDS RZ, [RZ] ;  /* 0x00000000fffff984 */ /* 0x000fe20000000800 */
[----:B------:R-:W-:Y:S01]  /*15ca0*/  @!PT LDS RZ, [RZ] ;  /* 0x00000000fffff984 */ /* 0x000fe20000000800 */
[----:B------:R-:W-:Y:S01]  /*15cb0*/  @!PT LDS RZ, [RZ] ;  /* 0x00000000fffff984 */ /* 0x000fe20000000800 */
[----:B------:R0:W-:Y:S04]  /*15cc0*/  @!P3 LDGSTS.E.BYPASS.LTC128B.128 [R9+0x1ea00], desc[UR50][R6.64], !P0 ;  /* 0x1ea000000609bfae */ /* 0x0001e8000c101d72 */
[----:B------:R0:W-:Y:S04]  /*15cd0*/  @!P3 LDGSTS.E.BYPASS.LTC128B.128 [R9+0x20a00], desc[UR50][R6.64+0x40], !P1 ;  /* 0x20a000400609bfae */ /* 0x0001e8000c901d72 */
[----:B------:R0:W-:Y:S01]  /*15ce0*/  @!P3 LDGSTS.E.BYPASS.LTC128B.128 [R9+0x22a00], desc[UR50][R6.64+0x80], !P2 ;  /* 0x22a000800609bfae */ /* 0x0001e2000d101d72 */
[----:B------:R-:W-:Y:S01]  /*15cf0*/  ISETP.GE.AND P3, PT, R5, R3, PT ;  /* 0x000000030500720c */ /* 0x000fe20003f66270 */
[----:B------:R-:W-:-:S12]  /*15d00*/  IMAD.MOV.U32 R5, RZ, RZ, R14 ;  /* 0x000000ffff057224 */ /* 0x000fd800078e000e */
[----:B0-----:R-:W-:Y:S05]  /*15d10*/  WARPSYNC.COLLECTIVE R15, `(.L_x_295) ;  /* 0x000000000f087348 */ /* 0x001fea0003c00000 */
[----:B------:R1:W2:Y:S02]  /*15d20*/  SHFL.IDX P6, R14, R13, R12, R11 ;  /* 0x0000000c0d0e7389 */ /* 0x0002a400000c000b */
[----:B012---:R-:W-:Y:S01]  /*15d30*/  ENDCOLLECTIVE ;  /* 0x000000000000791b */ /* 0x007fe20003800000 */
.L_x_295:
[----:B------:R-:W-:Y:S02]  /*15d40*/  IMAD.MOV.U32 R13, RZ, RZ, R0 ;  /* 0x000000ffff0d7224 */ /* 0x000fe400078e0000 */
[----:B------:R-:W-:Y:S02]  /*15d50*/  IMAD.MOV.U32 R12, RZ, RZ, 0x3 ;  /* 0x00000003ff0c7424 */ /* 0x000fe400078e00ff */
[----:B------:R-:W-:-:S07]  /*15d60*/  IMAD.MOV.U32 R6, RZ, RZ, R14 ;  /* 0x000000ffff067224 */ /* 0x000fce00078e000e */
[----:B------:R-:W-:Y:S05]  /*15d70*/  WARPSYNC.COLLECTIVE R15, `(.L_x_296) ;  /* 0x000000000f087348 */ /* 0x000fea0003c00000 */
[----:B------:R0:W1:Y:S02]  /*15d80*/  SHFL.IDX P6, R14, R13, R12, R11 ;  /* 0x0000000c0d0e7389 */ /* 0x00006400000c000b */
[----:B01----:R-:W-:Y:S01]  /*15d90*/  ENDCOLLECTIVE ;  /* 0x000000000000791b */ /* 0x003fe20003800000 */
.L_x_296:
[----:B------:R-:W-:-:S05]  /*15da0*/  @!P3 IADD3 R6, P4, R10, R6, RZ ;  /* 0x000000060a06b210 */ /* 0x000fca0007f9e0ff */
[----:B------:R-:W-:-:S04]  /*15db0*/  @!P3 IMAD.X R5, RZ, RZ, R5, P4 ;  /* 0x000000ffff05b224 */ /* 0x000fc800020e0605 */
[----:B------:R-:W-:Y:S02]  /*15dc0*/  @!P3 IMAD.MOV.U32 R7, RZ, RZ, R5 ;  /* 0x000000ffff07b224 */ /* 0x000fe400078e0005 */
[----:B------:R-:W-:-:S03]  /*15dd0*/  IMAD.MOV.U32 R13, RZ, RZ, R4 ;  /* 0x000000ffff0d7224 */ /* 0x000fc600078e0004 */
[----:B------:R-:W-:Y:S01]  /*15de0*/  @!PT LDS RZ, [RZ] ;  /* 0x00000000fffff984 */ /* 0x000fe20000000800 */
[----:B------:R-:W-:Y:S01]  /*15df0*/  @!PT LDS RZ, [RZ] ;  /* 0x00000000fffff984 */ /* 0x000fe20000000800 */
[----:B------:R-:W-:Y:S01]  /*15e00*/  @!PT LDS RZ, [RZ] ;  /* 0x00000000fffff984 */ /* 0x000fe20000000800 */
[----:B------:R0:W-:Y:S04]  /*15e10*/  @!P3 LDGSTS.E.BYPASS.LTC128B.128 [R9+0x1f200], desc[UR50][R6.64], !P0 ;  /* 0x1f2000000609bfae */ /* 0x0001e8000c101d72 */
[----:B------:R0:W-:Y:S01]  /*15e20*/  @!P3 LDGSTS.E.BYPASS.LTC128B.128 [R9+0x21200], desc[UR50][R6.64+0x40], !P1 ;  /* 0x212000400609bfae */ /* 0x0001e2000c901d72 */
[----:B------:R-:W-:-:S03]  /*15e30*/  IMAD.MOV.U32 R0, RZ, RZ, R14 ;  /* 0x000000ffff007224 */ /* 0x000fc600078e000e */
[----:B------:R0:W-:Y:S04]  /*15e40*/  @!P3 LDGSTS.E.BYPASS.LTC128B.128 [R9+0x23200], desc[UR50][R6.64+0x80], !P2 ;  /* 0x232000800609bfae */ /* 0x0001e8000d101d72 */
[----:B0-----:R-:W-:Y:S05]  /*15e50*/  WARPSYNC.COLLECTIVE R15, `(.L_x_297) ;  /* 0x000000000f087348 */ /* 0x001fea0003c00000 */
[----:B------:R1:W2:Y:S02]  /*15e60*/  SHFL.IDX P6, R14, R13, R12, R11 ;  /* 0x0000000c0d0e7389 */ /* 0x0002a400000c000b */
[----:B012---:R-:W-:Y:S01]  /*15e70*/  ENDCOLLECTIVE ;  /* 0x000000000000791b */ /* 0x007fe20003800000 */
.L_x_297:
[----:B------:R-:W-:Y:S01]  /*15e80*/  IMAD.MOV.U32 R4, RZ, RZ, R14 ;  /* 0x000000ffff047224 */ /* 0x000fe200078e000e */
[----:B------:R-:W-:Y:S06]  /*15e90*/  BRA `(.L_x_298) ;  /* 0xffffffc400d47947 */ /* 0x000fec000383ffff */
.L_x_224:
[----:B-1----:R1:W2:Y:S02]  /*15ea0*/  SYNCS.PHASECHK.TRANS64.TRYWAIT P0, [R17+URZ+0x33420], R0 ;  /* 0x03342000110075a7 */ /* 0x0022a4000800017f */
[----:B--2---:R-:W-:Y:S05]  /*15eb0*/  @!P0 NANOSLEEP.SYNCS 0x989680 ;  /* 0x009896800000895d */ /* 0x004fea0003900000 */
[----:B------:R-:W2:Y:S02]  /*15ec0*/  @!P0 SYNCS.PHASECHK.TRANS64 P0, [R17+URZ+0x33420], R0 ;  /* 0x03342000110085a7 */ /* 0x000ea4000800007f */
[----:B--2---:R-:W-:Y:S05]  /*15ed0*/  @!P0 BRA `(.L_x_224) ;  /* 0xfffffffc00f08947 */ /* 0x004fea000383ffff */
[----:B------:R-:W-:Y:S05]  /*15ee0*/  BRA `(.L_x_299) ;  /* 0xffffffc800447947 */ /* 0x000fea000383ffff */
.L_x_230:
[----:B0-----:R0:W1:Y:S02]  /*15ef0*/  SYNCS.PHASECHK.TRANS64.TRYWAIT P0, [R6+URZ+0x33480], R5 ;  /* 0x03348005060075a7 */ /* 0x001064000800017f */
[----:B-1----:R-:W-:Y:S05]  /*15f00*/  @!P0 NANOSLEEP.SYNCS 0x989680 ;  /* 0x009896800000895d */ /* 0x002fea0003900000 */
[----:B------:R-:W1:Y:S02]  /*15f10*/  @!P0 SYNCS.PHASECHK.TRANS64 P0, [R6+URZ+0x33480], R5 ;  /* 0x03348005060085a7 */ /* 0x000e64000800007f */
[----:B-1----:R-:W-:Y:S05]  /*15f20*/  @!P0 BRA `(.L_x_230) ;  /* 0xfffffffc00f08947 */ /* 0x002fea000383ffff */
[----:B------:R-:W-:Y:S05]  /*15f30*/  BRA `(.L_x_300) ;  /* 0xffffffc800f87947 */ /* 0x000fea000383ffff */
.L_x_237:
[----:B-1----:R1:W2:Y:S02]  /*15f40*/  SYNCS.PHASECHK.TRANS64.TRYWAIT P0, [R6+URZ+0x33440], R5 ;  /* 0x03344005060075a7 */ /* 0x0022a4000800017f */
[----:B--2---:R-:W-:Y:S05]  /*15f50*/  @!P0 NANOSLEEP.SYNCS 0x989680 ;  /* 0x009896800000895d */ /* 0x004fea0003900000 */
[----:B------:R-:W2:Y:S02]  /*15f60*/  @!P0 SYNCS.PHASECHK.TRANS64 P0, [R6+URZ+0x33440], R5 ;  /* 0x03344005060085a7 */ /* 0x000ea4000800007f */
[----:B--2---:R-:W-:Y:S05]  /*15f70*/  @!P0 BRA `(.L_x_237) ;  /* 0xfffffffc00f08947 */ /* 0x004fea000383ffff */
[----:B------:R-:W-:Y:S05]  /*15f80*/  BRA `(.L_x_301) ;  /* 0xffffffcc00f47947 */ /* 0x000fea000383ffff */
.L_x_245:
[----:B-1----:R1:W2:Y:S02]  /*15f90*/  SYNCS.PHASECHK.TRANS64.TRYWAIT P0, [R3+URZ+0x33470], R4 ;  /* 0x03347004030075a7 */ /* 0x0022a4000800017f */
[----:B--2---:R-:W-:Y:S05]  /*15fa0*/  @!P0 NANOSLEEP.SYNCS 0x989680 ;  /* 0x009896800000895d */ /* 0x004fea0003900000 */
[----:B------:R-:W2:Y:S02]  /*15fb0*/  @!P0 SYNCS.PHASECHK.TRANS64 P0, [R3+URZ+0x33470], R4 ;  /* 0x03347004030085a7 */ /* 0x000ea4000800007f */
[----:B--2---:R-:W-:Y:S05]  /*15fc0*/  @!P0 BRA `(.L_x_245) ;  /* 0xfffffffc00f08947 */ /* 0x004fea000383ffff */
[----:B------:R-:W-:Y:S05]  /*15fd0*/  BRA `(.L_x_302) ;  /* 0xffffffd400087947 */ /* 0x000fea000383ffff */
.L_x_247:
[----:B--2---:R2:W3:Y:S02]  /*15fe0*/  SYNCS.PHASECHK.TRANS64.TRYWAIT P0, [R3+URZ+0x33460], R0 ;  /* 0x03346000030075a7 */ /* 0x0044e4000800017f */
[----:B---3--:R-:W-:Y:S05]  /*15ff0*/  @!P0 NANOSLEEP.SYNCS 0x989680 ;  /* 0x009896800000895d */ /* 0x008fea0003900000 */
[----:B------:R-:W3:Y:S02]  /*16000*/  @!P0 SYNCS.PHASECHK.TRANS64 P0, [R3+URZ+0x33460], R0 ;  /* 0x03346000030085a7 */ /* 0x000ee4000800007f */
[----:B---3--:R-:W-:Y:S05]  /*16010*/  @!P0 BRA `(.L_x_247) ;  /* 0xfffffffc00f08947 */ /* 0x008fea000383ffff */
[----:B------:R-:W-:Y:S05]  /*16020*/  BRA `(.L_x_303) ;  /* 0xffffffd400107947 */ /* 0x000fea000383ffff */
.L_x_254:
[----:B-1----:R1:W2:Y:S02]  /*16030*/  SYNCS.PHASECHK.TRANS64.TRYWAIT P1, [R3+URZ+0x33470], R0 ;  /* 0x03347000030075a7 */ /* 0x0022a4000802017f */
[----:B--2---:R-:W-:Y:S05]  /*16040*/  @!P1 NANOSLEEP.SYNCS 0x989680 ;  /* 0x009896800000995d */ /* 0x004fea0003900000 */
[----:B------:R-:W2:Y:S02]  /*16050*/  @!P1 SYNCS.PHASECHK.TRANS64 P1, [R3+URZ+0x33470], R0 ;  /* 0x03347000030095a7 */ /* 0x000ea4000802007f */
[----:B--2---:R-:W-:Y:S05]  /*16060*/  @!P1 BRA `(.L_x_254) ;  /* 0xfffffffc00f09947 */ /* 0x004fea000383ffff */
[----:B------:R-:W-:Y:S05]  /*16070*/  BRA `(.L_x_304) ;  /* 0xffffffdc00547947 */ /* 0x000fea000383ffff */
.L_x_256:
[----:B-1----:R1:W2:Y:S02]  /*16080*/  SYNCS.PHASECHK.TRANS64.TRYWAIT P1, [R3+URZ+0x33460], R0 ;  /* 0x03346000030075a7 */ /* 0x0022a4000802017f */
[----:B--2---:R-:W-:Y:S05]  /*16090*/  @!P1 NANOSLEEP.SYNCS 0x989680 ;  /* 0x009896800000995d */ /* 0x004fea0003900000 */
[----:B------:R-:W2:Y:S02]  /*160a0*/  @!P1 SYNCS.PHASECHK.TRANS64 P1, [R3+URZ+0x33460], R0 ;  /* 0x03346000030095a7 */ /* 0x000ea4000802007f */
[----:B--2---:R-:W-:Y:S05]  /*160b0*/  @!P1 BRA `(.L_x_256) ;  /* 0xfffffffc00f09947 */ /* 0x004fea000383ffff */
[----:B------:R-:W-:Y:S05]  /*160c0*/  BRA `(.L_x_305) ;  /* 0xffffffdc00587947 */ /* 0x000fea000383ffff */
.L_x_267:
[----:B0-----:R0:W1:Y:S02]  /*160d0*/  SYNCS.PHASECHK.TRANS64.TRYWAIT P0, [R3+URZ+0x33420], R0 ;  /* 0x03342000030075a7 */ /* 0x001064000800017f */
[----:B-1----:R-:W-:Y:S05]  /*160e0*/  @!P0 NANOSLEEP.SYNCS 0x989680 ;  /* 0x009896800000895d */ /* 0x002fea0003900000 */
[----:B------:R-:W1:Y:S02]  /*160f0*/  @!P0 SYNCS.PHASECHK.TRANS64 P0, [R3+URZ+0x33420], R0 ;  /* 0x03342000030085a7 */ /* 0x000e64000800007f */
[----:B-1----:R-:W-:Y:S05]  /*16100*/  @!P0 BRA `(.L_x_267) ;  /* 0xfffffffc00f08947 */ /* 0x002fea000383ffff */
[----:B------:R-:W-:Y:S05]  /*16110*/  BRA `(.L_x_306) ;  /* 0xfffffff000607947 */ /* 0x000fea000383ffff */
.L_x_268:
[----:B------:R-:W1:Y:S01]  /*16120*/  S2R R2, SR_TID.X ;  /* 0x0000000000027919 */ /* 0x000e620000002100 */
[----:B------:R-:W-:Y:S01]  /*16130*/  BSSY B0, `(.L_x_307) ;  /* 0x000000a000007945 */ /* 0x000fe20003800000 */
[----:B------:R-:W-:Y:S02]  /*16140*/  IMAD.MOV.U32 R12, RZ, RZ, RZ ;  /* 0x000000ffff0c7224 */ /* 0x000fe400078e00ff */
[----:B------:R-:W-:Y:S02]  /*16150*/  IMAD.MOV.U32 R11, RZ, RZ, 0x1f ;  /* 0x0000001fff0b7424 */ /* 0x000fe400078e00ff */
[----:B------:R-:W-:Y:S01]  /*16160*/  IMAD.MOV.U32 R15, RZ, RZ, -0x1 ;  /* 0xffffffffff0f7424 */ /* 0x000fe200078e00ff */
[----:B-1----:R-:W-:-:S04]  /*16170*/  SHF.R.U32.HI R2, RZ, 0x5, R2 ;  /* 0x00000005ff027819 */ /* 0x002fc80000011602 */
[----:B------:R-:W-:-:S05]  /*16180*/  LOP3.LUT R2, R2, 0x3, RZ, 0xc0, !PT ;  /* 0x0000000302027812 */ /* 0x000fca00078ec0ff */
[----:B------:R-:W-:-:S07]  /*16190*/  IMAD.MOV.U32 R13, RZ, RZ, R2 ;  /* 0x000000ffff0d7224 */ /* 0x000fce00078e0002 */
[----:B0-----:R-:W-:Y:S05]  /*161a0*/  WARPSYNC.COLLECTIVE R15, `(.L_x_308) ;  /* 0x000000000f087348 */ /* 0x001fea0003c00000 */
[----:B------:R1:W2:Y:S02]  /*161b0*/  SHFL.IDX P6, R14, R13, R12, R11 ;  /* 0x0000000c0d0e7389 */ /* 0x0002a400000c000b */
[----:B012---:R-:W-:Y:S01]  /*161c0*/  ENDCOLLECTIVE ;  /* 0x000000000000791b */ /* 0x007fe20003800000 */
.L_x_308:
[----:B------:R-:W-:Y:S05]  /*161d0*/  BSYNC B0 ;  /* 0x0000000000007941 */ /* 0x000fea0003800000 */
.L_x_307:
[----:B------:R-:W-:Y:S05]  /*161e0*/  BRA `(.L_x_309) ;  /* 0xfffffff000487947 */ /* 0x000fea000383ffff */
.L_x_271:
[----:B------:R-:W-:Y:S01]  /*161f0*/  BSSY B1, `(.L_x_310) ;  /* 0x0000006000017945 */ /* 0x000fe20003800000 */
[----:B------:R-:W-:-:S07]  /*16200*/  IMAD.MOV.U32 R15, RZ, RZ, -0x1 ;  /* 0xffffffffff0f7424 */ /* 0x000fce00078e00ff */
[----:B0-----:R-:W-:Y:S05]  /*16210*/  WARPSYNC.COLLECTIVE R15, `(.L_x_311) ;  /* 0x000000000f0c7348 */ /* 0x001fea0003c00000 */
[----:B------:R-:W-:Y:S02]  /*16220*/  ELECT P6, UR62, PT ;  /* 0x00000000003e782f */ /* 0x000fe400038c0000 */
[----:B------:R-:W-:Y:S01]  /*16230*/  MOV R14, UR62 ;  /* 0x0000003e000e7c02 */ /* 0x000fe20008000f00 */
[----:B0-----:R-:W-:Y:S10]  /*16240*/  ENDCOLLECTIVE ;  /* 0x000000000000791b */ /* 0x001ff40003800000 */
.L_x_311:
[----:B------:R-:W-:Y:S05]  /*16250*/  BSYNC B1 ;  /* 0x0000000000017941 */ /* 0x000fea0003800000 */
.L_x_310:
[----:B------:R-:W-:Y:S05]  /*16260*/  BRA `(.L_x_312) ;  /* 0xfffffff000407947 */ /* 0x000fea000383ffff */
.L_x_273:
[----:B0-----:R0:W1:Y:S02]  /*16270*/  SYNCS.PHASECHK.TRANS64.TRYWAIT P1, [R7+URZ], R4 ;  /* 0x00000004070075a7 */ /* 0x001064000802017f */
[----:B-1----:R-:W-:Y:S05]  /*16280*/  @!P1 NANOSLEEP.SYNCS 0x989680 ;  /* 0x009896800000995d */ /* 0x002fea0003900000 */
[----:B------:R-:W1:Y:S02]  /*16290*/  @!P1 SYNCS.PHASECHK.TRANS64 P1, [R7+URZ], R4 ;  /* 0x00000004070095a7 */ /* 0x000e64000802007f */
[----:B-1----:R-:W-:Y:S05]  /*162a0*/  @!P1 BRA `(.L_x_273) ;  /* 0xfffffffc00f09947 */ /* 0x002fea000383ffff */
[----:B------:R-:W-:Y:S05]  /*162b0*/  BRA `(.L_x_313) ;  /* 0xfffffff000747947 */ /* 0x000fea000383ffff */
.L_x_274:
[----:B-1----:R1:W2:Y:S02]  /*162c0*/  SYNCS.PHASECHK.TRANS64.TRYWAIT P1, [R5+URZ], R0 ;  /* 0x00000000050075a7 */ /* 0x0022a4000802017f */
[----:B--2---:R-:W-:Y:S05]  /*162d0*/  @!P1 NANOSLEEP.SYNCS 0x989680 ;  /* 0x009896800000995d */ /* 0x004fea0003900000 */
[----:B------:R-:W2:Y:S02]  /*162e0*/  @!P1 SYNCS.PHASECHK.TRANS64 P1, [R5+URZ], R0 ;  /* 0x00000000050095a7 */ /* 0x000ea4000802007f */
[----:B--2---:R-:W-:Y:S05]  /*162f0*/  @!P1 BRA `(.L_x_274) ;  /* 0xfffffffc00f09947 */ /* 0x004fea000383ffff */
[----:B------:R-:W-:Y:S05]  /*16300*/  BRA `(.L_x_314) ;  /* 0xfffffff000687947 */ /* 0x000fea000383ffff */
.L_x_276:
[----:B-1----:R1:W2:Y:S02]  /*16310*/  SYNCS.PHASECHK.TRANS64.TRYWAIT P1, [R5+URZ+0x33460], R4 ;  /* 0x03346004050075a7 */ /* 0x0022a4000802017f */
[----:B--2---:R-:W-:Y:S05]  /*16320*/  @!P1 NANOSLEEP.SYNCS 0x989680 ;  /* 0x009896800000995d */ /* 0x004fea0003900000 */
[----:B------:R-:W2:Y:S02]  /*16330*/  @!P1 SYNCS.PHASECHK.TRANS64 P1, [R5+URZ+0x33460], R4 ;  /* 0x03346004050095a7 */ /* 0x000ea4000802007f */
[----:B--2---:R-:W-:Y:S05]  /*16340*/  @!P1 BRA `(.L_x_276) ;  /* 0xfffffffc00f09947 */ /* 0x004fea000383ffff */
[----:B------:R-:W-:Y:S05]  /*16350*/  BRA `(.L_x_315) ;  /* 0xfffffff000687947 */ /* 0x000fea000383ffff */
.L_x_278:
[----:B--2---:R2:W3:Y:S02]  /*16360*/  SYNCS.PHASECHK.TRANS64.TRYWAIT P1, [R3+URZ+0x33460], R0 ;  /* 0x03346000030075a7 */ /* 0x0044e4000802017f */
[----:B---3--:R-:W-:Y:S05]  /*16370*/  @!P1 NANOSLEEP.SYNCS 0x989680 ;  /* 0x009896800000995d */ /* 0x008fea0003900000 */
[----:B------:R-:W3:Y:S02]  /*16380*/  @!P1 SYNCS.PHASECHK.TRANS64 P1, [R3+URZ+0x33460], R0 ;  /* 0x03346000030095a7 */ /* 0x000ee4000802007f */
[----:B---3--:R-:W-:Y:S05]  /*16390*/  @!P1 BRA `(.L_x_278) ;  /* 0xfffffffc00f09947 */ /* 0x008fea000383ffff */
[----:B------:R-:W-:Y:S05]  /*163a0*/  BRA `(.L_x_316) ;  /* 0xfffffff000687947 */ /* 0x000fea000383ffff */
.L_x_280:
[----:B---3--:R3:W4:Y:S02]  /*163b0*/  SYNCS.PHASECHK.TRANS64.TRYWAIT P0, [R5+URZ+0x33480], R4 ;  /* 0x03348004050075a7 */ /* 0x008724000800017f */
[----:B----4-:R-:W-:Y:S05]  /*163c0*/  @!P0 NANOSLEEP.SYNCS 0x989680 ;  /* 0x009896800000895d */ /* 0x010fea0003900000 */
[----:B------:R-:W4:Y:S02]  /*163d0*/  @!P0 SYNCS.PHASECHK.TRANS64 P0, [R5+URZ+0x33480], R4 ;  /* 0x03348004050085a7 */ /* 0x000f24000800007f */
[----:B----4-:R-:W-:Y:S05]  /*163e0*/  @!P0 BRA `(.L_x_280) ;  /* 0xfffffffc00f08947 */ /* 0x010fea000383ffff */
[----:B------:R-:W-:Y:S05]  /*163f0*/  BRA `(.L_x_281) ;  /* 0xfffffff000647947 */ /* 0x000fea000383ffff */
.L_x_317:
        /* <DEDUP_REMOVED lines=16> */
.L_x_2927:


//--------------------- .text._ZN7cutlass13device_kernelIN5flash11enable_sm90INS1_16FlashAttnFwdSm90INS1_25CollectiveMainloopFwdSm90ILi2EN4cute5tupleIJNS5_1CILi1EEES8_S8_EEENS6_IJNS7_ILi128EEENS7_ILi160EEENS7_ILi192EEEEEELi192ENS_12float_e4m3_tEfNS_4arch4Sm90ELb0ELb0ELb1ELb1ELb0ELb1ELb0ELb1ELb1ELb1ELb1ELb0EEENS1_21CollectiveEpilogueFwdINS6_IJSA_SC_SB_EEES9_NS_10bfloat16_tESG_Li256ELb1ELb1ELb1ELb1EEENS1_36VarlenDynamicPersistentTileSchedulerILi128ELi160ELi256ELi128ELb1ELb1ELb1ELb0ELb1ELb1EEEEEEEEEvNT_6ParamsE --------------------------
	.section	.text._ZN7cutlass13device_kernelIN5flash11enable_sm90INS1_16FlashAttnFwdSm90INS1_25CollectiveMainloopFwdSm90ILi2EN4cute5tupleIJNS5_1CILi1EEES8_S8_EEENS6_IJNS7_ILi128EEENS7_ILi160EEENS7_ILi192EEEEEELi192ENS_12float_e4m3_tEfNS_4arch4Sm90ELb0ELb0ELb1ELb1ELb0ELb1ELb0ELb1ELb1ELb1ELb1ELb0EEENS1_21CollectiveEpilogueFwdINS6_IJSA_SC_SB_EEES9_NS_10bfloat16_tESG_Li256ELb1ELb1ELb1ELb1EEENS1_36VarlenDynamicPersistentTileSchedulerILi128ELi160ELi256ELi128ELb1ELb1ELb1ELb0ELb1ELb1EEEEEEEEEvNT_6ParamsE,"ax",@progbits
	.align	128
.text._ZN7cutlass13device_kernelIN5flash11enable_sm90INS1_16FlashAttnFwdSm90INS1_25CollectiveMainloopFwdSm90ILi2EN4cute5tupleIJNS5_1CILi1EEES8_S8_EEENS6_IJNS7_ILi128EEENS7_ILi160EEENS7_ILi192EEEEEELi192ENS_12float_e4m3_tEfNS_4arch4Sm90ELb0ELb0ELb1ELb1ELb0ELb1ELb0ELb1ELb1ELb1ELb1ELb0EEENS1_21CollectiveEpilogueFwdINS6_IJSA_SC_SB_EEES9_NS_10bfloat16_tESG_Li256ELb1ELb1ELb1ELb1EEENS1_36VarlenDynamicPersistentTileSchedulerILi128ELi160ELi256ELi128ELb1ELb1ELb1ELb0ELb1ELb1EEEEEEEEEvNT_6ParamsE:
        .type           _ZN7cutlass13device_kernelIN5flash11enable_sm90INS1_16FlashAttnFwdSm90INS1_25CollectiveMainloopFwdSm90ILi2EN4cute5tupleIJNS5_1CILi1EEES8_S8_EEENS6_IJNS7_ILi128EEENS7_ILi160EEENS7_ILi192EEEEEELi192ENS_12float_e4m3_tEfNS_4arch4Sm90ELb0ELb0ELb1ELb1ELb0ELb1ELb0ELb1ELb1ELb1ELb1ELb0EEENS1_21CollectiveEpilogueFwdINS6_IJSA_SC_SB_EEES9_NS_10bfloat16_tESG_Li256ELb1ELb1ELb1ELb1EEENS1_36VarlenDynamicPersistentTileSchedulerILi128ELi160ELi256ELi128ELb1ELb1ELb1ELb0ELb1ELb1EEEEEEEEEvNT_6ParamsE,@function
        .size           _ZN7cutlass13device_kernelIN5flash11enable_sm90INS1_16FlashAttnFwdSm90INS1_25CollectiveMainloopFwdSm90ILi2EN4cute5tupleIJNS5_1CILi1EEES8_S8_EEENS6_IJNS7_ILi128EEENS7_ILi160EEENS7_ILi192EEEEEELi192ENS_12float_e4m3_tEfNS_4arch4Sm90ELb0ELb0ELb1ELb1ELb0ELb1ELb0ELb1ELb1ELb1ELb1ELb0EEENS1_21CollectiveEpilogueFwdINS6_IJSA_SC_SB_EEES9_NS_10bfloat16_tESG_Li256ELb1ELb1ELb1ELb1EEENS1_36VarlenDynamicPersistentTileSchedulerILi128ELi160ELi256ELi128ELb1ELb1ELb1ELb0ELb1ELb1EEEEEEEEEvNT_6ParamsE,(.L_x_2928 - _ZN7cutlass13device_kernelIN5flash11enable_sm90INS1_16FlashAttnFwdSm90INS1_25CollectiveMainloopFwdSm90ILi2EN4cute5tupleIJNS5_1CILi1EEES8_S8_EEENS6_IJNS7_ILi128EEENS7_ILi160EEENS7_ILi192EEEEEELi192ENS_12float_e4m3_tEfNS_4arch4Sm90ELb0ELb0ELb1ELb1ELb0ELb1ELb0ELb1ELb1ELb1ELb1ELb0EEENS1_21CollectiveEpilogueFwdINS6_IJSA_SC_SB_EEES9_NS_10bfloat16_tESG_Li256ELb1ELb1ELb1ELb1EEENS1_36VarlenDynamicPersistentTileSchedulerILi128ELi160ELi256ELi128ELb1ELb1ELb1ELb0ELb1ELb1EEEEEEEEEvNT_6ParamsE)
        .other          _ZN7cutlass13device_kernelIN5flash11enable_sm90INS1_16FlashAttnFwdSm90INS1_25CollectiveMainloopFwdSm90ILi2EN4cute5tupleIJNS5_1CILi1EEES8_S8_EEENS6_IJNS7_ILi128EEENS7_ILi160EEENS7_ILi192EEEEEELi192ENS_12float_e4m3_tEfNS_4arch4Sm90ELb0ELb0ELb1ELb1ELb0ELb1ELb0ELb1ELb1ELb1ELb1ELb0EEENS1_21CollectiveEpilogueFwdINS6_IJSA_SC_SB_EEES9_NS_10bfloat16_tESG_Li256ELb1ELb1ELb1ELb1EEENS1_36VarlenDynamicPersistentTileSchedulerILi128ELi160ELi256ELi128ELb1ELb1ELb1ELb0ELb1ELb1EEEEEEEEEvNT_6ParamsE,@"STO_CUDA_ENTRY STV_DEFAULT"
_ZN7cutlass13device_kernelIN5flash11enable_sm90INS1_16FlashAttnFwdSm90INS1_25CollectiveMainloopFwdSm90ILi2EN4cute5tupleIJNS5_1CILi1EEES8_S8_EEENS6_IJNS7_ILi128EEENS7_ILi160EEENS7_ILi192EEEEEELi192ENS_12float_e4m3_tEfNS_4arch4Sm90ELb0ELb0ELb1ELb1ELb0ELb1ELb0ELb1ELb1ELb1ELb1ELb0EEENS1_21CollectiveEpilogueFwdINS6_IJSA_SC_SB_EEES9_NS_10bfloat16_tESG_Li256ELb1ELb1ELb1ELb1EEENS1_36VarlenDynamicPersistentTileSchedulerILi128ELi160ELi256ELi128ELb1ELb1ELb1ELb0ELb1ELb1EEEEEEEEEvNT_6ParamsE:
        /* <DEDUP_REMOVED lines=13> */
[----:B------:R-:W-:Y:S02]  /*00d0*/  UIADD3 UR10, UP2, UR4, 0x570, URZ ;  /* 0x00000570040a7890 */ /* 0x000fe4000ff5e03f */
[----:B------:R-:W-:Y:S02]  /*00e0*/  UIADD3 UR4, UP3, UR4, 0x670, URZ ;  /* 0x0000067004047890 */ /* 0x000fe4000ff7e03f */
[----:B------:R-:W-:-:S02]  /*00f0*/  UIADD3.X UR7, URZ, UR5, URZ, UP0, !UPT ;  /* 0x000000053f077290 */ /* 0x000fc400087fe43f */
[----:B------:R-:W-:Y:S02]  /*0100*/  UIADD3.X UR9, URZ, UR5, URZ, UP1, !UPT ;  /* 0x000000053f097290 */ /* 0x000fe40008ffe43f */
[----:B------:R-:W-:Y:S02]  /*0110*/  UIADD3.X UR11, URZ, UR5, URZ, UP2, !UPT ;  /* 0x000000053f0b7290 */ /* 0x000fe400097fe43f */
[----:B------:R-:W-:-:S03]  /*0120*/  UIADD3.X UR5, URZ, UR5, URZ, UP3, !UPT ;  /* 0x000000053f057290 */ /* 0x000fc60009ffe43f */
[----:B------:R0:W-:Y:S02]  /*0130*/  UTMACCTL.PF [UR6] ;  /* 0x00000000060079b9 */ /* 0x0001e40008040000 */
[----:B------:R0:W-:Y:S02]  /*0140*/  UTMACCTL.PF [UR8] ;  /* 0x00000000080079b9 */ /* 0x0001e40008040000 */
[----:B------:R0:W-:Y:S02]  /*0150*/  UTMACCTL.PF [UR10] ;  /* 0x000000000a0079b9 */ /* 0x0001e40008040000 */
[----:B------:R0:W-:Y:S02]  /*0160*/  UTMACCTL.PF [UR4] ;  /* 0x00000000040079b9 */ /* 0x0001e40008040000 */
[----:B0-----:R-:W-:Y:S01]  /*0170*/  NOP ;  /* 0x0000000000007918 */ /* 0x001fe20000000000 */
.L_x_319:
[----:B------:R-:W-:Y:S05]  /*0180*/  BSYNC B0 ;  /* 0x0000000000007941 */ /* 0x000fea0003800000 */
.L_x_318:
        /* <DEDUP_REMOVED lines=41> */
.L_x_320:
        /* <DEDUP_REMOVED lines=22> */
.L_x_321:
        /* <DEDUP_REMOVED lines=18> */
.L_x_322:
        /* <DEDUP_REMOVED lines=22> */
.L_x_323:
        /* <DEDUP_REMOVED lines=22> */
.L_x_324:
[----:B------:R-:W-:Y:S01]  /*0960*/  PLOP3.LUT P0, PT, PT, PT, UP0, 0x80, 0x0 ;  /* 0x000000000000781c */ /* 0x000fe20003f0f008 */
[----:B------:R-:W-:Y:S01]  /*0970*/  UMOV UR36, 0x1 ;  /* 0x0000000100247882 */ /* 0x000fe20000000000 */
[----:B------:R-:W-:Y:S01]  /*0980*/  NOP ;  /* 0x0000000000007918 */ /* 0x000fe20000000000 */
[----:B------:R-:W-:Y:S01]  /*0990*/  USEL UR36, UR36, 0x2, !UP0 ;  /* 0x0000000224247887 */ /* 0x000fe2000c000000 */
[----:B------:R-:W-:Y:S01]  /*09a0*/  BSSY B8, `(.L_x_325) ;  /* 0x0002d5b000087945 */ /* 0x000fe20003800000 */
[----:B------:R-:W-:Y:S01]  /*09b0*/  ULDC.64 UR54, c[0x0][0x208] ;  /* 0x0000820000367ab9 */ /* 0x000fe20000000a00 */
[----:B012-4-:R-:W-:Y:S07]  /*09c0*/  BAR.SYNC.DEFER_BLOCKING 0x0 ;  /* 0x0000000000007b1d */ /* 0x017fee0000010000 */
[----:B------:R-:W-:Y:S05]  /*09d0*/  @!P0 BRA `(.L_x_326) ;  /* 0x0000025800ec8947 */ /* 0x000fea0003800000 */
.L_x_327:
[----:B------:R-:W-:-:S08]  /*09e0*/  NOP ;  /* 0x0000000000007918 */ /* 0x000fd00000000000 */
[----:B------:R-:W0:Y:S02]  /*09f0*/  USETMAXREG.TRY_ALLOC.CTAPOOL UP0, 0xf0 ;  /* 0x000000f0000079c8 */ /* 0x000e240008000600 */
[----:B0-----:R-:W-:-:S13]  /*0a00*/  PLOP3.LUT P0, PT, PT, PT, UP0, 0x80, 0x0 ;  /* 0x000000000000781c */ /* 0x001fda0003f0f008 */
[----:B------:R-:W-:Y:S05]  /*0a10*/  @!P0 BRA `(.L_x_327) ;  /* 0xfffffffc00f08947 */ /* 0x000fea000383ffff */
[----:B------:R-:W2:Y:S01]  /*0a20*/  LDL.LU R0, [R1+0x10] ;  /* 0x0000100001007983 */ /* 0x000ea20000300800 */
[----:B------:R-:W0:Y:S01]  /*0a30*/  S2R R2, SR_TID.X ;  /* 0x0000000000027919 */ /* 0x000e220000002100 */
[----:B------:R-:W1:Y:S01]  /*0a40*/  S2UR UR42, SR_CgaCtaId ;  /* 0x00000000002a79c3 */ /* 0x000e620000008800 */
[----:B------:R-:W-:Y:S01]  /*0a50*/  UMOV UR4, 0x400 ;  /* 0x0000040000047882 */ /* 0x000fe20000000000 */
[----:B0-----:R-:W-:-:S06]  /*0a60*/  SHF.R.U32.HI R2, RZ, 0x7, R2 ;  /* 0x00000007ff027819 */ /* 0x001fcc0000011602 */
[----:B------:R-:W-:Y:S06]  /*0a70*/  BAR.ARV 0x8, 0x180 ;  /* 0x0206000000007b1d */ /* 0x000fec0000002000 */
[----:B------:R-:W-:-:S13]  /*0a80*/  ISETP.NE.AND P0, PT, R2, 0x1, PT ;  /* 0x000000010200780c */ /* 0x000fda0003f05270 */
[----:B------:R-:W-:Y:S08]  /*0a90*/  @!P0 BAR.ARV 0x9, 0x100 ;  /* 0x0244000000008b1d */ /* 0x000ff00000002000 */
[----:B------:R-:W-:Y:S01]  /*0aa0*/  BAR.SYNC.DEFER_BLOCKING 0x5, 0x180 ;  /* 0x0146000000007b1d */ /* 0x000fe20000010000 */
[----:B-1----:R-:W-:-:S06]  /*0ab0*/  ULEA UR4, UR42, UR4, 0x18 ;  /* 0x000000042a047291 */ /* 0x002fcc000f8ec03f */
[----:B------:R-:W-:Y:S01]  /*0ac0*/  IMAD.U32 R16, RZ, RZ, UR4 ;  /* 0x00000004ff107e24 */ /* 0x000fe2000f8e00ff */
[----:B------:R-:W-:-:S04]  /*0ad0*/  ULDC UR4, c[0x0][0xc3c] ;  /* 0x00030f0000047ab9 */ /* 0x000fc80000000800 */
[----:B------:R-:W0:Y:S01]  /*0ae0*/  LDS.128 R148, [R16+0x334d0] ;  /* 0x0334d00010947984 */ /* 0x000e220000000c00 */
[----:B------:R-:W-:Y:S06]  /*0af0*/  BAR.ARV 0x4, 0x180 ;  /* 0x0106000000007b1d */ /* 0x000fec0000002000 */
[----:B--2---:R-:W-:-:S04]  /*0b00*/  LOP3.LUT R0, R0, 0xffffffef, RZ, 0xc0, !PT ;  /* 0xffffffef00007812 */ /* 0x004fc800078ec0ff */
[----:B------:R-:W-:-:S05]  /*0b10*/  @P0 LOP3.LUT R0, R0, 0x10, RZ, 0xfc, !PT ;  /* 0x0000001000000812 */ /* 0x000fca00078efcff */
[----:B------:R1:W-:Y:S01]  /*0b20*/  STL [R1+0x10], R0 ;  /* 0x0000100001007387 */ /* 0x0003e20000100800 */
[----:B0-----:R-:W-:-:S13]  /*0b30*/  ISETP.GE.AND P0, PT, R151, UR4, PT ;  /* 0x0000000497007c0c */ /* 0x001fda000bf06270 */
[----:B-1----:R-:W-:Y:S05]  /*0b40*/  @P0 BRA `(.L_x_328) ;  /* 0x000002d400000947 */ /* 0x002fea0003800000 */
[----:B------:R-:W0:Y:S01]  /*0b50*/  S2R R0, SR_TID.X ;  /* 0x0000000000007919 */ /* 0x000e220000002100 */
[----:B------:R-:W-:Y:S01]  /*0b60*/  R2UR UR52, R16 ;  /* 0x00000000103472ca */ /* 0x000fe200000e0000 */
[----:B------:R-:W-:Y:S01]  /*0b70*/  IMAD.MOV.U32 R221, RZ, RZ, RZ ;  /* 0x000000ffffdd7224 */ /* 0x000fe200078e00ff */
[----:B------:R-:W-:Y:S01]  /*0b80*/  MOV R152, RZ ;  /* 0x000000ff00987202 */ /* 0x000fe20000000f00 */
[----:B------:R-:W-:Y:S01]  /*0b90*/  IMAD.MOV.U32 R230, RZ, RZ, RZ ;  /* 0x000000ffffe67224 */ /* 0x000fe200078e00ff */
[----:B------:R-:W-:Y:S01]  /*0ba0*/  ULOP3.LUT UR53, UR36, 0x1, URZ, 0xfc, !UPT ;  /* 0x0000000124357892 */ /* 0x000fe2000f8efc3f */
[----:B------:R-:W-:-:S08]  /*0bb0*/  UMOV UR43, URZ ;  /* 0x0000003f002b7c82 */ /* 0x000fd00008000000 */
[----:B------:R-:W-:Y:S01]  /*0bc0*/  UIADD3 UR52, UR52, 0x1e200, URZ ;  /* 0x0001e20034347890 */ /* 0x000fe2000fffe03f */
[----:B0-----:R-:W-:-:S05]  /*0bd0*/  VIADD R0, R0, 0xffffff80 ;  /* 0xffffff8000007836 */ /* 0x001fca0000000000 */
[----:B------:R-:W-:Y:S02]  /*0be0*/  SHF.R.S32.HI R3, RZ, 0x1f, R0 ;  /* 0x0000001fff037819 */ /* 0x000fe40000011400 */
[-C--:B------:R-:W-:Y:S02]  /*0bf0*/  LEA.HI R9, R0, R0.reuse, RZ, 0x1 ;  /* 0x0000000000097211 */ /* 0x080fe400078f08ff */
[CC--:B------:R-:W-:Y:S02]  /*0c00*/  LEA.HI R5, R3.reuse, R0.reuse, RZ, 0x5 ;  /* 0x0000000003057211 */ /* 0x0c0fe400078f28ff */
[CC--:B------:R-:W-:Y:S02]  /*0c10*/  LEA.HI R4, R3.reuse, R0.reuse, RZ, 0x4 ;  /* 0x0000000003047211 */ /* 0x0c0fe400078f20ff */
[-C--:B------:R-:W-:Y:S01]  /*0c20*/  LEA.HI R2, R3, R0.reuse, RZ, 0x7 ;  /* 0x0000000003027211 */ /* 0x080fe200078f38ff */
[----:B------:R-:W-:Y:S01]  /*0c30*/  IMAD.SHL.U32 R5, R5, 0x20, RZ ;  /* 0x0000002005057824 */ /* 0x000fe200078e00ff */
[----:B------:R-:W-:-:S02]  /*0c40*/  LEA.HI R8, R3, R0, RZ, 0x2 ;  /* 0x0000000003087211 */ /* 0x000fc400078f10ff */
[----:B------:R-:W-:Y:S02]  /*0c50*/  LOP3.LUT R3, R4, 0x3fffff0, RZ, 0xc0, !PT ;  /* 0x03fffff004037812 */ /* 0x000fe400078ec0ff */
[----:B------:R-:W-:Y:S02]  /*0c60*/  LOP3.LUT R7, R9, 0xfffffffe, RZ, 0xc0, !PT ;  /* 0xfffffffe09077812 */ /* 0x000fe400078ec0ff */
[----:B------:R-:W-:Y:S01]  /*0c70*/  LOP3.LUT R6, R5, 0xfffffc00, RZ, 0xc0, !PT ;  /* 0xfffffc0005067812 */ /* 0x000fe200078ec0ff */
[----:B------:R-:W-:Y:S01]  /*0c80*/  IMAD.IADD R3, R0, 0x1, -R3 ;  /* 0x0000000100037824 */ /* 0x000fe200078e0a03 */
[----:B------:R-:W-:Y:S02]  /*0c90*/  LOP3.LUT R11, R2, 0xffffff80, RZ, 0xc0, !PT ;  /* 0xffffff80020b7812 */ /* 0x000fe400078ec0ff */
[----:B------:R-:W-:Y:S02]  /*0ca0*/  LOP3.LUT R13, R8, 0xfffffffc, RZ, 0xc0, !PT ;  /* 0xfffffffc080d7812 */ /* 0x000fe400078ec0ff */
[----:B------:R-:W-:Y:S01]  /*0cb0*/  SHF.R.S32.HI R220, RZ, 0x1, R9 ;  /* 0x00000001ffdc7819 */ /* 0x000fe20000011409 */
[C---:B------:R-:W-:Y:S01]  /*0cc0*/  IMAD.IADD R15, R0.reuse, 0x1, -R11 ;  /* 0x00000001000f7824 */ /* 0x040fe200078e0a0b */
[----:B------:R-:W-:Y:S01]  /*0cd0*/  SHF.R.S32.HI R5, RZ, 0x4, R4 ;  /* 0x00000004ff057819 */ /* 0x000fe20000011404 */
[C---:B------:R-:W-:Y:S01]  /*0ce0*/  IMAD.IADD R13, R0.reuse, 0x1, -R13 ;  /* 0x00000001000d7824 */ /* 0x040fe200078e0a0d */
[----:B------:R-:W-:Y:S01]  /*0cf0*/  IADD3 R18, R0, -R7, RZ ;  /* 0x8000000700127210 */ /* 0x000fe20007ffe0ff */
[----:B------:R-:W-:Y:S01]  /*0d00*/  IMAD R7, R3, 0x40, R6 ;  /* 0x0000004003077824 */ /* 0x000fe200078e0206 */
[----:B------:R-:W-:Y:S01]  /*0d10*/  SHF.R.S32.HI R3, RZ, 0x7, R2 ;  /* 0x00000007ff037819 */ /* 0x000fe20000011402 */
[----:B------:R-:W-:Y:S01]  /*0d20*/  STL [R1+0x78], R15 ;  /* 0x0000780f01007387 */ /* 0x000fe20000100800 */
[----:B------:R-:W-:Y:S01]  /*0d30*/  LEA.HI R9, R9, R220, RZ, 0x1 ;  /* 0x000000dc09097211 */ /* 0x000fe200078f08ff */
[----:B------:R-:W-:Y:S01]  /*0d40*/  IMAD.SHL.U32 R22, R18, 0x8, RZ ;  /* 0x0000000812167824 */ /* 0x000fe200078e00ff */
[----:B------:R-:W-:Y:S01]  /*0d50*/  LEA.HI R4, R4, R5, RZ, 0x1 ;  /* 0x0000000504047211 */ /* 0x000fe200078f08ff */
[----:B------:R-:W-:Y:S01]  /*0d60*/  VIADD R17, R220, 0x80 ;  /* 0x00000080dc117836 */ /* 0x000fe20000000000 */
[--C-:B------:R-:W-:Y:S01]  /*0d70*/  SHF.R.S32.HI R0, RZ, 0x2, R8.reuse ;  /* 0x00000002ff007819 */ /* 0x100fe20000011408 */
[----:B------:R-:W-:Y:S01]  /*0d80*/  VIADD R223, R22, 0x20 ;  /* 0x0000002016df7836 */ /* 0x000fe20000000000 */
[----:B------:R-:W-:Y:S01]  /*0d90*/  SHF.R.S32.HI R11, RZ, 0x1f, R8 ;  /* 0x0000001fff0b7819 */ /* 0x000fe20000011408 */
[----:B------:R-:W-:Y:S01]  /*0da0*/  IMAD.SHL.U32 R18, R18, 0x10, RZ ;  /* 0x0000001012127824 */ /* 0x000fe200078e00ff */
[----:B------:R-:W-:Y:S01]  /*0db0*/  LEA.HI R2, R2, R3, RZ, 0x1 ;  /* 0x0000000302027211 */ /* 0x000fe200078f08ff */
[C---:B------:R-:W-:Y:S01]  /*0dc0*/  VIADD R224, R22.reuse, 0x10 ;  /* 0x0000001016e07836 */ /* 0x040fe20000000000 */
[----:B------:R-:W-:Y:S01]  /*0dd0*/  LOP3.LUT R9, R9, 0x3fffffe, RZ, 0xc0, !PT ;  /* 0x03fffffe09097812 */ /* 0x000fe200078ec0ff */
[----:B------:R-:W-:Y:S01]  /*0de0*/  VIADD R225, R22, 0x30 ;  /* 0x0000003016e17836 */ /* 0x000fe20000000000 */
[----:B------:R-:W-:Y:S01]  /*0df0*/  LOP3.LUT R4, R4, 0x1ffffffe, RZ, 0xc0, !PT ;  /* 0x1ffffffe04047812 */ /* 0x000fe200078ec0ff */
[----:B------:R-:W-:Y:S01]  /*0e00*/  VIADD R226, R22, 0x50 ;  /* 0x0000005016e27836 */ /* 0x000fe20000000000 */
[----:B------:R-:W-:-:S02]  /*0e10*/  LEA.HI R11, R11, R0, RZ, 0x2 ;  /* 0x000000000b0b7211 */ /* 0x000fc400078f10ff */
[----:B------:R-:W-:Y:S01]  /*0e20*/  LOP3.LUT R6, R2, 0x3fffffe, RZ, 0xc0, !PT ;  /* 0x03fffffe02067812 */ /* 0x000fe200078ec0ff */
[----:B------:R-:W-:Y:S01]  /*0e30*/  IMAD.IADD R2, R220, 0x1, -R9 ;  /* 0x00000001dc027824 */ /* 0x000fe200078e0a09 */
[----:B------:R-:W-:Y:S02]  /*0e40*/  IADD3 R4, R5, -R4, RZ ;  /* 0x8000000405047210 */ /* 0x000fe40007ffe0ff */
[----:B------:R-:W-:Y:S01]  /*0e50*/  LOP3.LUT R11, R11, 0xfffffffc, RZ, 0xc0, !PT ;  /* 0xfffffffc0b0b7812 */ /* 0x000fe200078ec0ff */
[----:B------:R-:W-:Y:S01]  /*0e60*/  IMAD R229, R5, 0x8, R2 ;  /* 0x0000000805e57824 */ /* 0x000fe200078e0202 */
[----:B------:R-:W-:Y:S01]  /*0e70*/  IADD3 R222, R22, 0x40, RZ ;  /* 0x0000004016de7810 */ /* 0x000fe20007ffe0ff */
[----:B------:R-:W-:Y:S02]  /*0e80*/  IMAD R2, R4, 0x8, R7 ;  /* 0x0000000804027824 */ /* 0x000fe400078e0207 */
[----:B------:R-:W-:Y:S01]  /*0e90*/  IMAD.IADD R11, R0, 0x1, -R11 ;  /* 0x00000001000b7824 */ /* 0x000fe200078e0a0b */
[----:B------:R-:W-:Y:S01]  /*0ea0*/  SHF.R.S32.HI R0, RZ, 0x1f, R15 ;  /* 0x0000001fff007819 */ /* 0x000fe2000001140f */
[----:B------:R-:W-:Y:S01]  /*0eb0*/  IMAD.IADD R6, R3, 0x1, -R6 ;  /* 0x0000000103067824 */ /* 0x000fe200078e0a06 */
[----:B------:R-:W-:Y:S01]  /*0ec0*/  LEA.HI R3, R13, R13, RZ, 0x1 ;  /* 0x0000000d0d037211 */ /* 0x000fe200078f08ff */
[----:B------:R0:W-:Y:S01]  /*0ed0*/  STL [R1+0xdc], R2 ;  /* 0x0000dc0201007387 */ /* 0x0001e20000100800 */
[C---:B------:R-:W-:Y:S01]  /*0ee0*/  IMAD.IADD R5, R22.reuse, 0x1, R223 ;  /* 0x0000000116057824 */ /* 0x040fe200078e02df */
[----:B------:R-:W-:Y:S01]  /*0ef0*/  SHF.L.U32 R11, R11, 0x7, RZ ;  /* 0x000000070b0b7819 */ /* 0x000fe200000006ff */
[----:B------:R-:W-:Y:S01]  /*0f00*/  IMAD.IADD R7, R22, 0x1, R222 ;  /* 0x0000000116077824 */ /* 0x000fe200078e02de */
[----:B------:R-:W-:Y:S01]  /*0f10*/  LOP3.LUT R8, R3, 0x1ffffffe, RZ, 0xc0, !PT ;  /* 0x1ffffffe03087812 */ /* 0x000fe200078ec0ff */
[----:B------:R-:W-:Y:S01]  /*0f20*/  IMAD.SHL.U32 R229, R229, 0x40, RZ ;  /* 0x00000040e5e57824 */ /* 0x000fe200078e00ff */
[----:B------:R-:W-:-:S02]  /*0f30*/  SHF.R.S32.HI R10, RZ, 0x1f, R5 ;  /* 0x0000001fff0a7819 */ /* 0x000fc40000011405 */
[----:B------:R-:W-:Y:S01]  /*0f40*/  SHF.R.S32.HI R14, RZ, 0x1f, R7 ;  /* 0x0000001fff0e7819 */ /* 0x000fe20000011407 */
[----:B------:R-:W-:Y:S01]  /*0f50*/  IMAD.IADD R8, R13, 0x1, -R8 ;  /* 0x000000010d087824 */ /* 0x000fe200078e0a08 */
[CC--:B0-----:R-:W-:Y:S02]  /*0f60*/  LEA.HI R2, R0.reuse, R15.reuse, RZ, 0x2 ;  /* 0x0000000f00027211 */ /* 0x0c1fe400078f10ff */
[----:B------:R-:W-:Y:S02]  /*0f70*/  LEA.HI R0, R0, R15, RZ, 0x5 ;  /* 0x0000000f00007211 */ /* 0x000fe400078f28ff */
[--C-:B------:R-:W-:Y:S02]  /*0f80*/  SHF.R.S32.HI R3, RZ, 0x2, R2.reuse ;  /* 0x00000002ff037819 */ /* 0x100fe40000011402 */
[----:B------:R-:W-:Y:S02]  /*0f90*/  SHF.R.S32.HI R4, RZ, 0x1f, R2 ;  /* 0x0000001fff047819 */ /* 0x000fe40000011402 */
[----:B------:R-:W-:-:S02]  /*0fa0*/  LOP3.LUT R2, R2, 0x7ffffffc, RZ, 0xc0, !PT ;  /* 0x7ffffffc02027812 */ /* 0x000fc400078ec0ff */
[----:B------:R-:W-:Y:S02]  /*0fb0*/  LEA.HI R4, R4, R3, RZ, 0x3 ;  /* 0x0000000304047211 */ /* 0x000fe400078f18ff */
[----:B------:R-:W-:Y:S01]  /*0fc0*/  SHF.R.S32.HI R0, RZ, 0x5, R0 ;  /* 0x00000005ff007819 */ /* 0x000fe20000011400 */
[----:B------:R-:W-:Y:S01]  /*0fd0*/  IMAD.IADD R2, R15, 0x1, -R2 ;  /* 0x000000010f027824 */ /* 0x000fe200078e0a02 */
[----:B------:R-:W-:Y:S02]  /*0fe0*/  LOP3.LUT R4, R4, 0xfffffff8, RZ, 0xc0, !PT ;  /* 0xfffffff804047812 */ /* 0x000fe400078ec0ff */
[-C--:B------:R-:W-:Y:S01]  /*0ff0*/  LEA.HI R12, R10, R5.reuse, RZ, 0x4 ;  /* 0x000000050a0c7211 */ /* 0x080fe200078f20ff */
[----:B------:R-:W-:Y:S01]  /*1000*/  IMAD.SHL.U32 R34, R2, 0x2, RZ ;  /* 0x0000000202227824 */ /* 0x000fe200078e00ff */
[----:B------:R-:W-:Y:S01]  /*1010*/  LEA.HI R9, R10, R5, RZ, 0x6 ;  /* 0x000000050a097211 */ /* 0x000fe200078f30ff */
[----:B------:R-:W-:Y:S01]  /*1020*/  IMAD.IADD R3, R3, 0x1, -R4 ;  /* 0x0000000103037824 */ /* 0x000fe200078e0a04 */
[----:B------:R-:W-:Y:S01]  /*1030*/  SHF.R.S32.HI R5, RZ, 0x1f, R17 ;  /* 0x0000001fff057819 */ /* 0x000fe20000011411 */
[----:B------:R-:W-:Y:S01]  /*1040*/  VIADD R33, R34, 0x8 ;  /* 0x0000000822217836 */ /* 0x000fe20000000000 */
[-C--:B------:R-:W-:Y:S01]  /*1050*/  LEA.HI R10, R14, R7.reuse, RZ, 0x4 ;  /* 0x000000070e0a7211 */ /* 0x080fe200078f20ff */
[----:B------:R-:W-:Y:S01]  /*1060*/  IMAD R3, R0, 0x10, R3 ;  /* 0x0000001000037824 */ /* 0x000fe200078e0203 */
[----:B------:R-:W-:Y:S01]  /*1070*/  LEA.HI R14, R14, R7, RZ, 0x6 ;  /* 0x000000070e0e7211 */ /* 0x000fe200078f30ff */
[----:B------:R-:W-:Y:S01]  /*1080*/  VIADD R32, R34, 0x10 ;  /* 0x0000001022207836 */ /* 0x000fe20000000000 */
[-C--:B------:R-:W-:Y:S01]  /*1090*/  LEA.HI R7, R5, R17.reuse, RZ, 0x3 ;  /* 0x0000001105077211 */ /* 0x080fe200078f18ff */
[----:B------:R-:W-:Y:S01]  /*10a0*/  IMAD R6, R6, 0x40, R3 ;  /* 0x0000004006067824 */ /* 0x000fe200078e0203 */
[----:B------:R-:W-:Y:S01]  /*10b0*/  LOP3.LUT R227, R11, 0x180, RZ, 0xc0, !PT ;  /* 0x000001800be37812 */ /* 0x000fe200078ec0ff */
[C---:B------:R-:W-:Y:S01]  /*10c0*/  VIADD R31, R34.reuse, 0x18 ;  /* 0x00000018221f7836 */ /* 0x040fe20000000000 */
[----:B------:R-:W-:Y:S01]  /*10d0*/  LEA.HI R4, R17, R17, RZ, 0x1 ;  /* 0x0000001111047211 */ /* 0x000fe200078f08ff */
[C---:B------:R-:W-:Y:S01]  /*10e0*/  VIADD R30, R34.reuse, 0x20 ;  /* 0x00000020221e7836 */ /* 0x040fe20000000000 */
[----:B------:R-:W-:Y:S01]  /*10f0*/  STL [R1+0xd4], R6 ;  /* 0x0000d40601007387 */ /* 0x000fe20000100800 */
[----:B------:R-:W-:Y:S01]  /*1100*/  IMAD.SHL.U32 R7, R7, 0x40, RZ ;  /* 0x0000004007077824 */ /* 0x000fe200078e00ff */
[----:B------:R-:W-:Y:S01]  /*1110*/  SHF.R.U32.HI R228, RZ, 0x3, R227 ;  /* 0x00000003ffe47819 */ /* 0x000fe200000116e3 */
[----:B------:R-:W-:Y:S01]  /*1120*/  VIADD R28, R34, 0x30 ;  /* 0x00000030221c7836 */ /* 0x000fe20000000000 */
[----:B------:R-:W-:Y:S01]  /*1130*/  SHF.L.U32 R14, R14, 0x7, RZ ;  /* 0x000000070e0e7819 */ /* 0x000fe200000006ff */
[----:B------:R-:W-:Y:S01]  /*1140*/  STL [R1], R34 ;  /* 0x0000002201007387 */ /* 0x000fe20000100800 */
[----:B------:R-:W-:Y:S01]  /*1150*/  LOP3.LUT R11, R227, 0x30, R10, 0xf8, !PT ;  /* 0x00000030e30b7812 */ /* 0x000fe200078ef80a */
[C---:B------:R-:W-:Y:S01]  /*1160*/  VIADD R27, R34.reuse, 0x38 ;  /* 0x00000038221b7836 */ /* 0x040fe20000000000 */
[----:B------:R-:W-:Y:S01]  /*1170*/  IADD3 R29, R34, 0x28, RZ ;  /* 0x00000028221d7810 */ /* 0x000fe20007ffe0ff */
[----:B------:R-:W-:Y:S01]  /*1180*/  STL [R1+0x74], R33 ;  /* 0x0000742101007387 */ /* 0x000fe20000100800 */
[----:B------:R-:W-:Y:S01]  /*1190*/  LOP3.LUT R5, R4, 0x3fffffe, RZ, 0xc0, !PT ;  /* 0x03fffffe04057812 */ /* 0x000fe200078ec0ff */
[----:B------:R-:W-:Y:S01]  /*11a0*/  VIADD R26, R34, 0x40 ;  /* 0x00000040221a7836 */ /* 0x000fe20000000000 */
[----:B------:R-:W-:Y:S01]  /*11b0*/  LOP3.LUT R14, R14, 0xffffe000, RZ, 0xc0, !PT ;  /* 0xffffe0000e0e7812 */ /* 0x000fe200078ec0ff */
[----:B------:R-:W-:Y:S01]  /*11c0*/  STL [R1+0x70], R32 ;  /* 0x0000702001007387 */ /* 0x000fe20000100800 */
[-C--:B------:R-:W-:Y:S01]  /*11d0*/  LOP3.LUT R11, R11, R228.reuse, RZ, 0x3c, !PT ;  /* 0x000000e40b0b7212 */ /* 0x080fe200078e3cff */
[C---:B------:R-:W-:Y:S01]  /*11e0*/  VIADD R25, R34.reuse, 0x48 ;  /* 0x0000004822197836 */ /* 0x040fe20000000000 */
[----:B------:R-:W-:Y:S01]  /*11f0*/  LOP3.LUT R232, R7, 0xfffffe00, RZ, 0xc0, !PT ;  /* 0xfffffe0007e87812 */ /* 0x000fe200078ec0ff */
[----:B------:R-:W-:Y:S01]  /*1200*/  STL [R1+0x6c], R31 ;  /* 0x00006c1f01007387 */ /* 0x000fe20000100800 */
[C---:B------:R-:W-:Y:S01]  /*1210*/  VIADD R24, R34.reuse, 0x50 ;  /* 0x0000005022187836 */ /* 0x040fe20000000000 */
[C---:B------:R-:W-:Y:S01]  /*1220*/  IADD3 R21, R34.reuse, 0x58, RZ ;  /* 0x0000005822157810 */ /* 0x040fe20007ffe0ff */
[----:B------:R-:W-:Y:S01]  /*1230*/  IMAD.IADD R5, R17, 0x1, -R5 ;  /* 0x0000000111057824 */ /* 0x000fe200078e0a05 */
[----:B------:R-:W-:Y:S01]  /*1240*/  STL [R1+0x68], R30 ;  /* 0x0000681e01007387 */ /* 0x000fe20000100800 */
[----:B------:R-:W-:Y:S01]  /*1250*/  IMAD.SHL.U32 R9, R9, 0x80, RZ ;  /* 0x0000008009097824 */ /* 0x000fe200078e00ff */
[----:B------:R-:W-:Y:S01]  /*1260*/  LOP3.LUT R7, R227, 0x30, R12, 0xf8, !PT ;  /* 0x00000030e3077812 */ /* 0x000fe200078ef80c */
[C---:B------:R-:W-:Y:S01]  /*1270*/  VIADD R20, R34.reuse, 0x60 ;  /* 0x0000006022147836 */ /* 0x040fe20000000000 */
[----:B------:R-:W-:Y:S01]  /*1280*/  STL [R1+0x64], R29 ;  /* 0x0000641d01007387 */ /* 0x000fe20000100800 */
[-C--:B------:R-:W-:Y:S01]  /*1290*/  IADD3 R11, R11, R229.reuse, R14 ;  /* 0x000000e50b0b7210 */ /* 0x080fe20007ffe00e */
[C---:B------:R-:W-:Y:S01]  /*12a0*/  VIADD R15, R34.reuse, 0x68 ;  /* 0x00000068220f7836 */ /* 0x040fe20000000000 */
[----:B------:R-:W-:Y:S01]  /*12b0*/  LOP3.LUT R0, R9, 0xffffe000, RZ, 0xc0, !PT ;  /* 0xffffe00009007812 */ /* 0x000fe200078ec0ff */
[----:B------:R-:W-:Y:S01]  /*12c0*/  STL [R1+0x60], R28 ;  /* 0x0000601c01007387 */ /* 0x000fe20000100800 */
[C---:B------:R-:W-:Y:S01]  /*12d0*/  VIADD R14, R34.reuse, 0x70 ;  /* 0x00000070220e7836 */ /* 0x040fe20000000000 */
[-C--:B------:R-:W-:Y:S01]  /*12e0*/  LOP3.LUT R7, R7, R228.reuse, RZ, 0x3c, !PT ;  /* 0x000000e407077212 */ /* 0x080fe200078e3cff */
[----:B------:R-:W-:Y:S01]  /*12f0*/  IMAD R232, R5, 0x40, R232 ;  /* 0x0000004005e87824 */ /* 0x000fe200078e02e8 */
[----:B------:R-:W-:Y:S01]  /*1300*/  STL [R1+0x5c], R27 ;  /* 0x00005c1b01007387 */ /* 0x000fe20000100800 */
[C---:B------:R-:W-:Y:S01]  /*1310*/  VIADD R13, R34.reuse, 0x78 ;  /* 0x00000078220d7836 */ /* 0x040fe20000000000 */
[----:B------:R-:W-:Y:S01]  /*1320*/  LOP3.LUT R5, R227, 0x30, R18, 0xf8, !PT ;  /* 0x00000030e3057812 */ /* 0x000fe200078ef812 */
[C---:B------:R-:W-:Y:S01]  /*1330*/  VIADD R12, R34.reuse, 0x80 ;  /* 0x00000080220c7836 */ /* 0x040fe20000000000 */
[----:B------:R-:W-:Y:S01]  /*1340*/  STL [R1+0x58], R26 ;  /* 0x0000581a01007387 */ /* 0x000fe20000100800 */
[C---:B------:R-:W-:Y:S01]  /*1350*/  IADD3 R10, R34.reuse, 0x88, RZ ;  /* 0x00000088220a7810 */ /* 0x040fe20007ffe0ff */
[C---:B------:R-:W-:Y:S01]  /*1360*/  VIADD R2, R34.reuse, 0xa0 ;  /* 0x000000a022027836 */ /* 0x040fe20000000000 */
[----:B------:R-:W-:Y:S01]  /*1370*/  SHF.R.S32.HI R4, RZ, 0x1, R4 ;  /* 0x00000001ff047819 */ /* 0x000fe20000011404 */
[----:B------:R-:W-:Y:S01]  /*1380*/  STL [R1+0x54], R25 ;  /* 0x0000541901007387 */ /* 0x000fe20000100800 */
[-C--:B------:R-:W-:Y:S01]  /*1390*/  LOP3.LUT R5, R5, R228.reuse, RZ, 0x3c, !PT ;  /* 0x000000e405057212 */ /* 0x080fe200078e3cff */
[C---:B------:R-:W-:Y:S01]  /*13a0*/  VIADD R9, R34.reuse, 0x90 ;  /* 0x0000009022097836 */ /* 0x040fe20000000000 */
[----:B------:R-:W-:Y:S01]  /*13b0*/  IADD3 R7, R7, R229, R0 ;  /* 0x000000e507077210 */ /* 0x000fe20007ffe000 */
[----:B------:R-:W-:Y:S01]  /*13c0*/  STL [R1+0x50], R24 ;  /* 0x0000501801007387 */ /* 0x000fe20000100800 */
[----:B------:R-:W-:Y:S01]  /*13d0*/  SHF.R.S32.HI R0, RZ, 0x1f, R220 ;  /* 0x0000001fff007819 */ /* 0x000fe200000114dc */
[----:B------:R-:W-:Y:S01]  /*13e0*/  VIADD R0, R34, 0x98 ;  /* 0x0000009822007836 */ /* 0x000fe20000000000 */
[----:B------:R-:W-:Y:S01]  /*13f0*/  SHF.L.U32 R4, R4, 0x7, RZ ;  /* 0x0000000704047819 */ /* 0x000fe200000006ff */
[----:B------:R-:W-:Y:S01]  /*1400*/  STL [R1+0x4c], R21 ;  /* 0x00004c1501007387 */ /* 0x000fe20000100800 */
[----:B------:R-:W-:Y:S01]  /*1410*/  LOP3.LUT R3, R227, 0x10, R18, 0xf8, !PT ;  /* 0x00000010e3037812 */ /* 0x000fe200078ef812 */
[----:B------:R-:W-:Y:S01]  /*1420*/  IMAD.MOV.U32 R17, RZ, RZ, RZ ;  /* 0x000000ffff117224 */ /* 0x000fe200078e00ff */
[----:B------:R-:W-:Y:S01]  /*1430*/  LOP3.LUT R231, R4, 0x180, RZ, 0xc0, !PT ;  /* 0x0000018004e77812 */ /* 0x000fe200078ec0ff */
[----:B------:R-:W-:Y:S01]  /*1440*/  STL [R1+0x48], R20 ;  /* 0x0000481401007387 */ /* 0x000fe20000100800 */
[----:B------:R-:W-:-:S02]  /*1450*/  LOP3.LUT R236, R3, R228, RZ, 0x3c, !PT ;  /* 0x000000e403ec7212 */ /* 0x000fc400078e3cff */
[----:B------:R-:W-:Y:S01]  /*1460*/  SHF.R.S32.HI R4, RZ, 0x1f, R33 ;  /* 0x0000001fff047819 */ /* 0x000fe20000011421 */
[----:B------:R-:W-:Y:S01]  /*1470*/  STL [R1+0x44], R15 ;  /* 0x0000440f01007387 */ /* 0x000fe20000100800 */
[----:B------:R-:W-:Y:S01]  /*1480*/  SHF.R.S32.HI R3, RZ, 0x1f, R32 ;  /* 0x0000001fff037819 */ /* 0x000fe20000011420 */
[----:B------:R-:W-:Y:S02]  /*1490*/  IMAD.IADD R236, R229, 0x1, R236 ;  /* 0x00000001e5ec7824 */ /* 0x000fe400078e02ec */
[----:B------:R-:W-:Y:S04]  /*14a0*/  STL [R1+0x40], R14 ;  /* 0x0000400e01007387 */ /* 0x000fe80000100800 */
[----:B------:R-:W-:Y:S04]  /*14b0*/  STL [R1+0x3c], R13 ;  /* 0x00003c0d01007387 */ /* 0x000fe80000100800 */
[----:B------:R-:W-:Y:S04]  /*14c0*/  STL [R1+0x38], R12 ;  /* 0x0000380c01007387 */ /* 0x000fe80000100800 */
[----:B------:R-:W-:Y:S04]  /*14d0*/  STL [R1+0x34], R10 ;  /* 0x0000340a01007387 */ /* 0x000fe80000100800 */
[----:B------:R0:W-:Y:S04]  /*14e0*/  STL [R1+0x1c], R2 ;  /* 0x00001c0201007387 */ /* 0x0001e80000100800 */
[----:B------:R-:W-:Y:S04]  /*14f0*/  STL [R1+0x30], R9 ;  /* 0x0000300901007387 */ /* 0x000fe80000100800 */
[----:B------:R1:W-:Y:S01]  /*1500*/  STL [R1+0x2c], R0 ;  /* 0x00002c0001007387 */ /* 0x0003e20000100800 */
[----:B0-----:R-:W-:-:S05]  /*1510*/  IADD3 R2, R16, R229, R5 ;  /* 0x000000e510027210 */ /* 0x001fca0007ffe005 */
[----:B------:R0:W-:Y:S01]  /*1520*/  STL [R1+0xd0], R2 ;  /* 0x0000d00201007387 */ /* 0x0001e20000100800 */
[----:B-1----:R-:W-:-:S03]  /*1530*/  SHF.R.S32.HI R0, RZ, 0x1f, R0 ;  /* 0x0000001fff007819 */ /* 0x002fc60000011400 */
[----:B------:R1:W-:Y:S04]  /*1540*/  STL [R1+0xc4], R4 ;  /* 0x0000c40401007387 */ /* 0x0003e80000100800 */
[----:B------:R2:W-:Y:S01]  /*1550*/  STL [R1+0xc0], R3 ;  /* 0x0000c00301007387 */ /* 0x0005e20000100800 */
[----:B0-----:R-:W-:Y:S02]  /*1560*/  SHF.R.S32.HI R2, RZ, 0x1f, R31 ;  /* 0x0000001fff027819 */ /* 0x001fe4000001141f */
[----:B-1----:R-:W-:-:S03]  /*1570*/  SHF.R.S32.HI R4, RZ, 0x1f, R30 ;  /* 0x0000001fff047819 */ /* 0x002fc6000001141e */
[----:B------:R0:W-:Y:S01]  /*1580*/  STL [R1+0xbc], R2 ;  /* 0x0000bc0201007387 */ /* 0x0001e20000100800 */
[----:B--2---:R-:W-:-:S03]  /*1590*/  SHF.R.S32.HI R3, RZ, 0x1f, R29 ;  /* 0x0000001fff037819 */ /* 0x004fc6000001141d */
        /* <DEDUP_REMOVED lines=24> */
[----:B------:R-:W-:Y:S04]  /*1720*/  STL [R1+0x88], R4 ;  /* 0x0000880401007387 */ /* 0x000fe80000100800 */
[----:B------:R1:W-:Y:S01]  /*1730*/  STL [R1+0x84], R3 ;  /* 0x0000840301007387 */ /* 0x0003e20000100800 */
[----:B0-----:R-:W-:-:S05]  /*1740*/  SHF.R.S32.HI R2, RZ, 0x1f, R9 ;  /* 0x0000001fff027819 */ /* 0x001fca0000011409 */
[----:B------:R0:W-:Y:S01]  /*1750*/  STL [R1+0x80], R2 ;  /* 0x0000800201007387 */ /* 0x0001e20000100800 */
[----:B-1----:R-:W-:-:S03]  /*1760*/  IMAD.IADD R3, R16, 0x1, R7 ;  /* 0x0000000110037824 */ /* 0x002fc600078e0207 */
[----:B------:R1:W-:Y:S04]  /*1770*/  STL [R1+0x7c], R0 ;  /* 0x00007c0001007387 */ /* 0x0003e80000100800 */
[----:B------:R2:W-:Y:S01]  /*1780*/  STL [R1+0xcc], R3 ;  /* 0x0000cc0301007387 */ /* 0x0005e20000100800 */
[----:B0-----:R-:W-:Y:S01]  /*1790*/  IADD3 R2, R16, R11, RZ ;  /* 0x0000000b10027210 */ /* 0x001fe20007ffe0ff */
[----:B-1----:R-:W-:-:S04]  /*17a0*/  IMAD R0, R8, 0x8, R6 ;  /* 0x0000000808007824 */ /* 0x002fc800078e0206 */
[----:B------:R2:W-:Y:S04]  /*17b0*/  STL [R1+0xc8], R2 ;  /* 0x0000c80201007387 */ /* 0x0005e80000100800 */
[----:B------:R2:W-:Y:S02]  /*17c0*/  STL [R1+0xd8], R0 ;  /* 0x0000d80001007387 */ /* 0x0005e40000100800 */
.L_x_532:
[----:B01234-:R-:W0:Y:S02]  /*17d0*/  LDC.64 R2, c[0x0][0xc88] ;  /* 0x00032200ff027b82 */ /* 0x01fe240000000a00 */
[----:B0-----:R-:W-:-:S05]  /*17e0*/  IMAD.WIDE R2, R151, 0x4, R2 ;  /* 0x0000000497027825 */ /* 0x001fca00078e0202 */
[----:B------:R-:W2:Y:S01]  /*17f0*/  LDG.E R237, desc[UR54][R2.64] ;  /* 0x0000003602ed7981 */ /* 0x000ea2000c1e1900 */
[----:B------:R-:W-:Y:S05]  /*1800*/  YIELD ;  /* 0x0000000000007946 */ /* 0x000fea0003800000 */
[----:B------:R-:W-:Y:S01]  /*1810*/  ULDC.64 UR4, c[0x0][0xa28] ;  /* 0x00028a0000047ab9 */ /* 0x000fe20000000a00 */
[----:B------:R-:W-:Y:S01]  /*1820*/  ULDC.64 UR8, c[0x0][0xa18] ;  /* 0x0002860000087ab9 */ /* 0x000fe20000000a00 */
[----:B------:R-:W-:Y:S01]  /*1830*/  ISETP.NE.U32.AND P1, PT, RZ, UR4, PT ;  /* 0x00000004ff007c0c */ /* 0x000fe2000bf25070 */
[----:B------:R-:W-:Y:S01]  /*1840*/  ULDC.64 UR6, c[0x0][0xa08] ;  /* 0x0002820000067ab9 */ /* 0x000fe20000000a00 */
[----:B------:R-:W-:Y:S01]  /*1850*/  IMAD.MOV.U32 R10, RZ, RZ, RZ ;  /* 0x000000ffff0a7224 */ /* 0x000fe200078e00ff */
[----:B------:R-:W-:Y:S01]  /*1860*/  ISETP.NE.U32.AND P0, PT, RZ, UR6, PT ;  /* 0x00000006ff007c0c */ /* 0x000fe2000bf05070 */
[----:B------:R-:W-:Y:S01]  /*1870*/  IMAD.MOV.U32 R26, RZ, RZ, RZ ;  /* 0x000000ffff1a7224 */ /* 0x000fe200078e00ff */
[----:B------:R-:W-:-:S02]  /*1880*/  ISETP.NE.AND.EX P1, PT, RZ, UR5, PT, P1 ;  /* 0x00000005ff007c0c */ /* 0x000fc4000bf25310 */
[----:B------:R-:W-:Y:S02]  /*1890*/  ISETP.NE.AND.EX P0, PT, RZ, UR7, PT, P0 ;  /* 0x00000007ff007c0c */ /* 0x000fe4000bf05300 */
[----:B--2---:R-:W-:Y:S01]  /*18a0*/  SHF.R.S32.HI R0, RZ, 0x1f, R237 ;  /* 0x0000001fff007819 */ /* 0x004fe200000114ed */
[----:B------:R-:W-:-:S08]  /*18b0*/  IMAD.SHL.U32 R29, R237, 0x4, RZ ;  /* 0x00000004ed1d7824 */ /* 0x000fd000078e00ff */
[C---:B------:R-:W-:Y:S02]  /*18c0*/  @P1 LEA R4, P2, R237.reuse, UR4, 0x2 ;  /* 0x00000004ed041c11 */ /* 0x040fe4000f8410ff */
[C-C-:B------:R-:W-:Y:S01]  /*18d0*/  SHF.L.U64.HI R28, R237.reuse, 0x2, R0.reuse ;  /* 0x00000002ed1c7819 */ /* 0x140fe20000010200 */
[----:B------:R0:W-:Y:S01]  /*18e0*/  STL [R1+0x14], R0 ;  /* 0x0000140001007387 */ /* 0x0001e20000100800 */
[----:B------:R-:W-:Y:S02]  /*18f0*/  @P1 LEA.HI.X R5, R237, UR5, R0, 0x2, P2 ;  /* 0x00000005ed051c11 */ /* 0x000fe400090f1400 */
[----:B------:R-:W-:Y:S01]  /*1900*/  ISETP.NE.U32.AND P2, PT, RZ, UR8, PT ;  /* 0x00000008ff007c0c */ /* 0x000fe2000bf45070 */
[----:B------:R-:W-:Y:S01]  /*1910*/  ULDC UR4, c[0x0][0x288] ;  /* 0x0000a20000047ab9 */ /* 0x000fe20000000800 */
[C---:B------:R-:W-:Y:S01]  /*1920*/  IADD3 R8, P3, R29.reuse, UR6, RZ ;  /* 0x000000061d087c10 */ /* 0x040fe2000ff7e0ff */
[----:B------:R0:W5:Y:S01]  /*1930*/  @P1 LDG.E R10, desc[UR54][R4.64] ;  /* 0x00000036040a1981 */ /* 0x000162000c1e1900 */
[----:B------:R-:W-:Y:S01]  /*1940*/  ISETP.NE.AND.EX P2, PT, RZ, UR9, PT, P2 ;  /* 0x00000009ff007c0c */ /* 0x000fe2000bf45320 */
[----:B------:R-:W-:Y:S01]  /*1950*/  IMAD.U32 R151, RZ, RZ, UR4 ;  /* 0x00000004ff977e24 */ /* 0x000fe2000f8e00ff */
[C---:B------:R-:W-:Y:S01]  /*1960*/  IADD3.X R9, R28.reuse, UR7, RZ, P3, !PT ;  /* 0x000000071c097c10 */ /* 0x040fe20009ffe4ff */
[----:B------:R-:W-:Y:S01]  /*1970*/  ULDC.64 UR4, c[0x0][0x418] ;  /* 0x0001060000047ab9 */ /* 0x000fe20000000a00 */
[----:B------:R0:W-:Y:S04]  /*1980*/  STL [R1+0x8], R29 ;  /* 0x0000081d01007387 */ /* 0x0001e80000100800 */
[----:B------:R0:W5:Y:S05]  /*1990*/  @P0 LDG.E R26, desc[UR54][R8.64] ;  /* 0x00000036081a0981 */ /* 0x00016a000c1e1900 */
[----:B------:R-:W-:Y:S01]  /*19a0*/  @P2 IADD3 R6, P1, R29, UR8, RZ ;  /* 0x000000081d062c10 */ /* 0x000fe2000ff3e0ff */
[----:B------:R-:W-:Y:S01]  /*19b0*/  UISETP.NE.U32.AND UP0, UPT, UR4, URZ, UPT ;  /* 0x0000003f0400728c */ /* 0x000fe2000bf05070 */
[----:B------:R0:W-:Y:S02]  /*19c0*/  STL [R1+0xc], R28 ;  /* 0x00000c1c01007387 */ /* 0x0001e40000100800 */
[----:B------:R-:W-:Y:S01]  /*19d0*/  @P2 IADD3.X R7, R28, UR9, RZ, P1, !PT ;  /* 0x000000091c072c10 */ /* 0x000fe20008ffe4ff */
[----:B------:R-:W-:-:S04]  /*19e0*/  ULDC UR4, c[0x0][0x424] ;  /* 0x0001090000047ab9 */ /* 0x000fc80000000800 */
[----:B------:R0:W5:Y:S01]  /*19f0*/  @P2 LDG.E R151, desc[UR54][R6.64] ;  /* 0x0000003606972981 */ /* 0x000162000c1e1900 */
[----:B------:R-:W-:-:S03]  /*1a00*/  UISETP.NE.AND.EX UP0, UPT, UR5, URZ, UPT, UP0 ;  /* 0x0000003f0500728c */ /* 0x000fc6000bf05300 */
[----:B------:R-:W-:Y:S01]  /*1a10*/  ULDC UR5, c[0x0][0x2f0] ;  /* 0x0000bc0000057ab9 */ /* 0x000fe20000000800 */
[----:B------:R-:W-:-:S04]  /*1a20*/  USEL UR4, UR4, 0x1, UP0 ;  /* 0x0000000104047887 */ /* 0x000fc80008000000 */
[----:B------:R-:W-:-:S03]  /*1a30*/  UIMAD UR4, UR4, UR5, URZ ;  /* 0x00000005040472a4 */ /* 0x000fc6000f8e023f */
[----:B------:R-:W-:Y:S02]  /*1a40*/  ULDC UR5, c[0x0][0x348] ;  /* 0x0000d20000057ab9 */ /* 0x000fe40000000800 */
[----:B------:R-:W-:Y:S01]  /*1a50*/  MOV R2, UR5 ;  /* 0x0000000500027c02 */ /* 0x000fe20008000f00 */
[----:B------:R-:W-:Y:S01]  /*1a60*/  IMAD.U32 R25, RZ, RZ, UR4 ;  /* 0x00000004ff197e24 */ /* 0x000fe2000f8e00ff */
[----:B0-----:R-:W-:Y:S06]  /*1a70*/  @P2 BRA `(.L_x_329) ;  /* 0x0000000000242947 */ /* 0x001fec0003800000 */
[----:B------:R-:W-:Y:S02]  /*1a80*/  ULDC.64 UR4, c[0x0][0xa00] ;  /* 0x0002800000047ab9 */ /* 0x000fe40000000a00 */
[----:B------:R-:W-:-:S04]  /*1a90*/  ISETP.NE.U32.AND P1, PT, RZ, UR4, PT ;  /* 0x00000004ff007c0c */ /* 0x000fc8000bf25070 */
[----:B------:R-:W-:-:S13]  /*1aa0*/  ISETP.NE.AND.EX P1, PT, RZ, UR5, PT, P1 ;  /* 0x00000005ff007c0c */ /* 0x000fda000bf25310 */
[----:B------:R-:W-:Y:S05]  /*1ab0*/  @!P1 BRA `(.L_x_329) ;  /* 0x0000000000149947 */ /* 0x000fea0003800000 */
[----:B------:R-:W0:Y:S02]  /*1ac0*/  LDC.64 R4, c[0x0][0xa00] ;  /* 0x00028000ff047b82 */ /* 0x000e240000000a00 */
[----:B0-----:R-:W-:-:S05]  /*1ad0*/  IMAD.WIDE R4, R237, 0x4, R4 ;  /* 0x00000004ed047825 */ /* 0x001fca00078e0204 */
[----:B-----5:R-:W2:Y:S04]  /*1ae0*/  LDG.E R151, desc[UR54][R4.64] ;  /* 0x0000003604977981 */ /* 0x020ea8000c1e1900 */
[----:B------:R-:W2:Y:S02]  /*1af0*/  LDG.E R0, desc[UR54][R4.64+0x4] ;  /* 0x0000043604007981 */ /* 0x000ea4000c1e1900 */
[----:B--2---:R-:W-:-:S07]  /*1b00*/  IMAD.IADD R151, R0, 0x1, -R151 ;  /* 0x0000000100977824 */ /* 0x004fce00078e0a97 */
.L_x_329:
[----:B------:R-:W-:Y:S01]  /*1b10*/  ULDC.64 UR4, c[0x0][0xa20] ;  /* 0x0002880000047ab9 */ /* 0x000fe20000000a00 */
[----:B------:R0:W-:Y:S01]  /*1b20*/  STL [R1+0x18], R149 ;  /* 0x0000189501007387 */ /* 0x0001e20000100800 */
[----:B------:R-:W-:Y:S02]  /*1b30*/  ISETP.NE.U32.AND P1, PT, RZ, UR4, PT ;  /* 0x00000004ff007c0c */ /* 0x000fe4000bf25070 */
[C---:B------:R-:W-:Y:S02]  /*1b40*/  LOP3.LUT R3, R150.reuse, 0xff000000, RZ, 0xc0, !PT ;  /* 0xff00000096037812 */ /* 0x040fe400078ec0ff */
[----:B------:R-:W-:Y:S02]  /*1b50*/  ISETP.NE.AND.EX P1, PT, RZ, UR5, PT, P1 ;  /* 0x00000005ff007c0c */ /* 0x000fe4000bf25310 */
[----:B------:R-:W-:Y:S02]  /*1b60*/  LOP3.LUT R0, R150, 0xff0000, RZ, 0xc0, !PT ;  /* 0x00ff000096007812 */ /* 0x000fe400078ec0ff */
[----:B------:R-:W-:-:S02]  /*1b70*/  SHF.R.U32.HI R3, RZ, 0x8, R3 ;  /* 0x00000008ff037819 */ /* 0x000fc40000011603 */
[----:B------:R-:W-:Y:S02]  /*1b80*/  LOP3.LUT R235, R150, 0xffff, RZ, 0xc0, !PT ;  /* 0x0000ffff96eb7812 */ /* 0x000fe400078ec0ff */
[----:B------:R-:W-:-:S05]  /*1b90*/  LEA.HI R11, R0, R3, RZ, 0x10 ;  /* 0x00000003000b7211 */ /* 0x000fca00078f80ff */
[----:B0-----:R-:W-:Y:S05]  /*1ba0*/  @!P1 BRA `(.L_x_330) ;  /* 0x0000000000109947 */ /* 0x001fea0003800000 */
[----:B------:R-:W-:-:S04]  /*1bb0*/  IADD3 R4, P0, R29, UR4, RZ ;  /* 0x000000041d047c10 */ /* 0x000fc8000ff1e0ff */
[----:B------:R-:W-:-:S05]  /*1bc0*/  IADD3.X R5, R28, UR5, RZ, P0, !PT ;  /* 0x000000051c057c10 */ /* 0x000fca00087fe4ff */
[----:B------:R0:W5:Y:S01]  /*1bd0*/  LDG.E R25, desc[UR54][R4.64] ;  /* 0x0000003604197981 */ /* 0x000162000c1e1900 */
[----:B------:R-:W-:Y:S05]  /*1be0*/  BRA `(.L_x_331) ;  /* 0x0000000000107947 */ /* 0x000fea0003800000 */
.L_x_330:
[----:B------:R-:W-:Y:S05]  /*1bf0*/  @!P0 BRA `(.L_x_331) ;  /* 0x00000000000c8947 */ /* 0x000fea0003800000 */
[----:B------:R-:W2:Y:S04]  /*1c00*/  LDG.E R0, desc[UR54][R8.64] ;  /* 0x0000003608007981 */ /* 0x000ea8000c1e1900 */
[----:B------:R-:W2:Y:S02]  /*1c10*/  LDG.E R25, desc[UR54][R8.64+0x4] ;  /* 0x0000043608197981 */ /* 0x000ea4000c1e1900 */
[----:B--2---:R-:W-:-:S07]  /*1c20*/  IMAD.IADD R25, R25, 0x1, -R0 ;  /* 0x0000000119197824 */ /* 0x004fce00078e0a00 */
.L_x_331:
[----:B------:R-:W-:Y:S01]  /*1c30*/  ULDC.64 UR4, c[0x0][0xa10] ;  /* 0x0002840000047ab9 */ /* 0x000fe20000000a00 */
[----:B------:R-:W2:Y:S01]  /*1c40*/  LDL.LU R27, [R1+0x10] ;  /* 0x00001000011b7983 */ /* 0x000ea20000300800 */
[----:B------:R-:W-:-:S04]  /*1c50*/  ISETP.NE.U32.AND P0, PT, RZ, UR4, PT ;  /* 0x00000004ff007c0c */ /* 0x000fc8000bf05070 */
[----:B------:R-:W-:Y:S01]  /*1c60*/  ISETP.NE.AND.EX P0, PT, RZ, UR5, PT, P0 ;  /* 0x00000005ff007c0c */ /* 0x000fe2000bf05300 */
[----:B------:R-:W-:-:S12]  /*1c70*/  ULDC.64 UR4, c[0x0][0xa30] ;  /* 0x00028c0000047ab9 */ /* 0x000fd80000000a00 */
[----:B0-----:R-:W0:Y:S02]  /*1c80*/  @P0 LDC.64 R4, c[0x0][0xa10] ;  /* 0x00028400ff040b82 */ /* 0x001e240000000a00 */
[----:B0-----:R-:W-:-:S05]  /*1c90*/  @P0 IMAD.WIDE R4, R237, 0x4, R4 ;  /* 0x00000004ed040825 */ /* 0x001fca00078e0204 */
[----:B------:R-:W3:Y:S04]  /*1ca0*/  @P0 LDG.E R0, desc[UR54][R4.64] ;  /* 0x0000003604000981 */ /* 0x000ee8000c1e1900 */
[----:B------:R-:W3:Y:S01]  /*1cb0*/  @P0 LDG.E R3, desc[UR54][R4.64+0x4] ;  /* 0x0000043604030981 */ /* 0x000ee2000c1e1900 */
[----:B------:R-:W-:Y:S01]  /*1cc0*/  ISETP.NE.U32.AND P1, PT, RZ, UR4, PT ;  /* 0x00000004ff007c0c */ /* 0x000fe2000bf25070 */
[----:B-----5:R-:W-:-:S03]  /*1cd0*/  IMAD.MOV.U32 R146, RZ, RZ, R25 ;  /* 0x000000ffff927224 */ /* 0x020fc600078e0019 */
[----:B------:R-:W-:-:S13]  /*1ce0*/  ISETP.NE.AND.EX P1, PT, RZ, UR5, PT, P1 ;  /* 0x00000005ff007c0c */ /* 0x000fda000bf25310 */
[----:B------:R-:W-:-:S04]  /*1cf0*/  @P1 IADD3 R6, P2, R29, UR4, RZ ;  /* 0x000000041d061c10 */ /* 0x000fc8000ff5e0ff */
[----:B------:R-:W-:-:S05]  /*1d00*/  @P1 IADD3.X R7, R28, UR5, RZ, P2, !PT ;  /* 0x000000051c071c10 */ /* 0x000fca00097fe4ff */
[----:B------:R0:W5:Y:S01]  /*1d10*/  @P1 LDG.E R146, desc[UR54][R6.64] ;  /* 0x0000003606921981 */ /* 0x000162000c1e1900 */
[----:B------:R-:W-:Y:S01]  /*1d20*/  IMAD.IADD R9, R25, 0x1, -R10 ;  /* 0x0000000119097824 */ /* 0x000fe200078e0a0a */
[----:B------:R-:W-:Y:S01]  /*1d30*/  LOP3.LUT R12, R11, 0xff, RZ, 0xc0, !PT ;  /* 0x000000ff0b0c7812 */ /* 0x000fe200078ec0ff */
[----:B------:R-:W-:Y:S01]  /*1d40*/  BSSY B0, `(.L_x_332) ;  /* 0x000002d000007945 */ /* 0x000fe20003800000 */
[----:B------:R-:W-:-:S03]  /*1d50*/  SHF.R.U32.HI R8, RZ, 0x10, R11 ;  /* 0x00000010ff087819 */ /* 0x000fc6000001160b */
[----:B------:R0:W-:Y:S01]  /*1d60*/  STL [R1+0x24], R12 ;  /* 0x0000240c01007387 */ /* 0x0001e20000100800 */
[----:B--2---:R-:W-:Y:S02]  /*1d70*/  LOP3.LUT R27, R27, 0xfffffff7, RZ, 0xc0, !PT ;  /* 0xfffffff71b1b7812 */ /* 0x004fe400078ec0ff */
[----:B---3--:R-:W-:-:S05]  /*1d80*/  @P0 IADD3 R2, -R0, R3, RZ ;  /* 0x0000000300020210 */ /* 0x008fca0007ffe1ff */
[----:B------:R-:W-:-:S04]  /*1d90*/  IMAD.IADD R157, R9, 0x1, R2 ;  /* 0x00000001099d7824 */ /* 0x000fc800078e0202 */
[C---:B------:R-:W-:Y:S01]  /*1da0*/  VIADD R0, R157.reuse, 0x9f ;  /* 0x0000009f9d007836 */ /* 0x040fe20000000000 */
[----:B------:R-:W-:-:S03]  /*1db0*/  ISETP.GE.AND P3, PT, R157, 0x1, PT ;  /* 0x000000019d00780c */ /* 0x000fc60003f66270 */
[----:B------:R-:W-:-:S05]  /*1dc0*/  IMAD.HI R0, R0, 0x66666667, RZ ;  /* 0x6666666700007827 */ /* 0x000fca00078e02ff */
[----:B------:R-:W-:-:S04]  /*1dd0*/  SHF.R.U32.HI R3, RZ, 0x1f, R0 ;  /* 0x0000001fff037819 */ /* 0x000fc80000011600 */
[----:B------:R-:W-:Y:S01]  /*1de0*/  LEA.HI.SX32 R148, R0, R3, 0x1a ;  /* 0x0000000300947211 */ /* 0x000fe200078fd2ff */
[----:B------:R-:W-:Y:S01]  /*1df0*/  IMAD.MOV.U32 R3, RZ, RZ, RZ ;  /* 0x000000ffff037224 */ /* 0x000fe200078e00ff */
[----:B------:R-:W-:-:S05]  /*1e00*/  @P3 LOP3.LUT R27, R27, 0x8, RZ, 0xfc, !PT ;  /* 0x000000081b1b3812 */ /* 0x000fca00078efcff */
[----:B------:R0:W-:Y:S04]  /*1e10*/  STL [R1+0x10], R27 ;  /* 0x0000101b01007387 */ /* 0x0001e80000100800 */
[----:B------:R0:W-:Y:S01]  /*1e20*/  STL [R1+0x4], R8 ;  /* 0x0000040801007387 */ /* 0x0001e20000100800 */
[----:B------:R-:W-:Y:S05]  /*1e30*/  @!P3 BRA `(.L_x_333) ;  /* 0x000000000074b947 */ /* 0x000fea0003800000 */
[----:B------:R-:W-:Y:S01]  /*1e40*/  ISETP.NE.AND P0, PT, R8, RZ, PT ;  /* 0x000000ff0800720c */ /* 0x000fe20003f05270 */
[----:B------:R-:W-:-:S03]  /*1e50*/  ULDC UR4, c[0x0][0x9f0] ;  /* 0x00027c0000047ab9 */ /* 0x000fc60000000800 */
[----:B------:R-:W-:-:S04]  /*1e60*/  SEL R11, R8, UR4, P0 ;  /* 0x00000004080b7c07 */ /* 0x000fc80008000000 */
[-C--:B0-----:R-:W-:Y:S02]  /*1e70*/  IABS R6, R11.reuse ;  /* 0x0000000b00067213 */ /* 0x081fe40000000000 */
[----:B------:R-:W-:Y:S02]  /*1e80*/  IADD3 R0, R148, -0x1, R11 ;  /* 0xffffffff94007810 */ /* 0x000fe40007ffe00b */
[----:B------:R-:W0:Y:S01]  /*1e90*/  I2F.RP R3, R6 ;  /* 0x0000000600037306 */ /* 0x000e220000209400 */
[-C--:B------:R-:W-:Y:S02]  /*1ea0*/  IABS R10, R11.reuse ;  /* 0x0000000b000a7213 */ /* 0x080fe40000000000 */
[----:B------:R-:W-:Y:S02]  /*1eb0*/  IABS R8, R0 ;  /* 0x0000000000087213 */ /* 0x000fe40000000000 */
[----:B------:R-:W-:-:S04]  /*1ec0*/  LOP3.LUT R0, R0, R11, RZ, 0x3c, !PT ;  /* 0x0000000b00007212 */ /* 0x000fc800078e3cff */
[----:B------:R-:W-:Y:S01]  /*1ed0*/  ISETP.GE.AND P2, PT, R0, RZ, PT ;  /* 0x000000ff0000720c */ /* 0x000fe20003f46270 */
[----:B0-----:R-:W0:Y:S02]  /*1ee0*/  MUFU.RCP R3, R3 ;  /* 0x0000000300037308 */ /* 0x001e240000001000 */
[----:B0-----:R-:W-:Y:S01]  /*1ef0*/  VIADD R4, R3, 0xffffffe ;  /* 0x0ffffffe03047836 */ /* 0x001fe20000000000 */
[----:B------:R-:W-:-:S05]  /*1f00*/  IADD3 R3, RZ, -R10, RZ ;  /* 0x8000000aff037210 */ /* 0x000fca0007ffe0ff */
[----:B------:R0:W1:Y:S02]  /*1f10*/  F2I.FTZ.U32.TRUNC.NTZ R5, R4 ;  /* 0x0000000400057305 */ /* 0x000064000021f000 */
[----:B0-----:R-:W-:Y:S02]  /*1f20*/  IMAD.MOV.U32 R4, RZ, RZ, RZ ;  /* 0x000000ffff047224 */ /* 0x001fe400078e00ff */
[----:B-1----:R-:W-:-:S04]  /*1f30*/  IMAD.MOV R7, RZ, RZ, -R5 ;  /* 0x000000ffff077224 */ /* 0x002fc800078e0a05 */
[----:B------:R-:W-:-:S04]  /*1f40*/  IMAD R7, R7, R6, RZ ;  /* 0x0000000607077224 */ /* 0x000fc800078e02ff */
[----:B------:R-:W-:-:S06]  /*1f50*/  IMAD.HI.U32 R5, R5, R7, R4 ;  /* 0x0000000705057227 */ /* 0x000fcc00078e0004 */
        /* <DEDUP_REMOVED lines=8> */
[----:B------:R-:W-:-:S05]  /*1fe0*/  IMAD.MOV.U32 R3, RZ, RZ, R5 ;  /* 0x000000ffff037224 */ /* 0x000fca00078e0005 */
[----:B------:R-:W-:Y:S02]  /*1ff0*/  @!P2 IADD3 R3, -R3, RZ, RZ ;  /* 0x000000ff0303a210 */ /* 0x000fe40007ffe1ff */
[----:B------:R-:W-:-:S07]  /*2000*/  @!P1 LOP3.LUT R3, RZ, R11, RZ, 0x33, !PT ;  /* 0x0000000bff039212 */ /* 0x000fce00078e33ff */
.L_x_333:
[----:B------:R-:W-:Y:S05]  /*2010*/  BSYNC B0 ;  /* 0x0000000000007941 */ /* 0x000fea0003800000 */
.L_x_332:
[----:B------:R-:W-:-:S05]  /*2020*/  IMAD R0, R12, R3, RZ ;  /* 0x000000030c007224 */ /* 0x000fca00078e02ff */
[C---:B------:R-:W-:Y:S01]  /*2030*/  VIADDMNMX R3, R0.reuse, R3, R148, PT ;  /* 0x0000000300037246 */ /* 0x040fe20003800194 */
[----:B------:R-:W-:-:S04]  /*2040*/  IMAD R0, R0, 0xa0, -R9 ;  /* 0x000000a000007824 */ /* 0x000fc800078e0a09 */
[----:B------:R-:W-:Y:S01]  /*2050*/  IMAD R3, R3, 0xa0, -R9 ;  /* 0x000000a003037824 */ /* 0x000fe200078e0a09 */
[----:B------:R-:W-:-:S04]  /*2060*/  VIMNMX R0, RZ, R0, !PT ;  /* 0x00000000ff007248 */ /* 0x000fc80007fe0100 */
[----:B------:R-:W-:Y:S01]  /*2070*/  VIMNMX R3, R3, R2, PT ;  /* 0x0000000203037248 */ /* 0x000fe20003fe0100 */
[----:B------:R-:W-:-:S03]  /*2080*/  IMAD.WIDE.U32 R126, R0, -0x33333333, RZ ;  /* 0xcccccccd007e7825 */ /* 0x000fc600078e00ff */
[----:B------:R-:W-:Y:S02]  /*2090*/  ISETP.GT.AND P0, PT, R3, R0, PT ;  /* 0x000000000300720c */ /* 0x000fe40003f04270 */
[----:B------:R-:W-:-:S05]  /*20a0*/  SHF.R.U32.HI R126, RZ, 0x7, R127 ;  /* 0x00000007ff7e7819 */ /* 0x000fca000001167f */
[----:B------:R-:W-:-:S06]  /*20b0*/  IMAD.MOV.U32 R24, RZ, RZ, R126 ;  /* 0x000000ffff187224 */ /* 0x000fcc00078e007e */
[----:B------:R-:W-:-:S04]  /*20c0*/  @P0 VIADD R0, R3, 0x9f ;  /* 0x0000009f03000836 */ /* 0x000fc80000000000 */
[----:B------:R-:W-:-:S05]  /*20d0*/  @P0 IMAD.HI R0, R0, 0x66666667, RZ ;  /* 0x6666666700000827 */ /* 0x000fca00078e02ff */
[----:B------:R-:W-:-:S04]  /*20e0*/  @P0 SHF.R.U32.HI R3, RZ, 0x1f, R0 ;  /* 0x0000001fff030819 */ /* 0x000fc80000011600 */
[----:B------:R-:W-:Y:S02]  /*20f0*/  @P0 LEA.HI.SX32 R24, R0, R3, 0x1a ;  /* 0x0000000300180211 */ /* 0x000fe400078fd2ff */
[----:B------:R-:W-:Y:S02]  /*2100*/  PLOP3.LUT P0, PT, PT, PT, PT, 0x80, 0x0 ;  /* 0x000000000000781c */ /* 0x000fe40003f0f070 */
[----:B------:R-:W-:-:S13]  /*2110*/  ISETP.GT.AND P1, PT, R24, R126, PT ;  /* 0x0000007e1800720c */ /* 0x000fda0003f24270 */
[----:B------:R-:W-:Y:S05]  /*2120*/  @!P1 BRA `(.L_x_334) ;  /* 0x000000e0004c9947 */ /* 0x000fea0003800000 */
[----:B------:R-:W-:Y:S01]  /*2130*/  VIADD R0, R16, 0x24200 ;  /* 0x0002420010007836 */ /* 0x000fe20000000000 */
[----:B------:R-:W-:Y:S04]  /*2140*/  BSSY B6, `(.L_x_335) ;  /* 0x0000013000067945 */ /* 0x000fe80003800000 */
[----:B------:R-:W-:-:S13]  /*2150*/  LOP3.LUT P0, RZ, R0, 0x1bf, RZ, 0xc0, !PT ;  /* 0x000001bf00ff7812 */ /* 0x000fda000780c0ff */
[----:B------:R-:W-:Y:S05]  /*2160*/  @!P0 BRA `(.L_x_336) ;  /* 0x0000000000408947 */ /* 0x000fea0003800000 */
[----:B------:R-:W-:Y:S01]  /*2170*/  MOV R0, 0x0 ;  /* 0x0000000000007802 */ /* 0x000fe20000000f00 */
[----:B------:R-:W-:Y:S01]  /*2180*/  ULDC.64 UR4, c[0x4][0xc0] ;  /* 0x0100300000047ab9 */ /* 0x000fe20000000a00 */
[----:B------:R-:W-:Y:S01]  /*2190*/  ULDC.64 UR6, c[0x4][0x20] ;  /* 0x0100080000067ab9 */ /* 0x000fe20000000a00 */
[----:B------:R-:W-:Y:S01]  /*21a0*/  IMAD.U32 R4, RZ, RZ, UR4 ;  /* 0x00000004ff047e24 */ /* 0x000fe2000f8e00ff */
[----:B------:R1:W2:Y:S01]  /*21b0*/  LDC.64 R14, c[0x4][R0] ;  /* 0x01000000000e7b82 */ /* 0x0002a20000000a00 */
[----:B------:R-:W-:Y:S01]  /*21c0*/  IMAD.U32 R5, RZ, RZ, UR5 ;  /* 0x00000005ff057e24 */ /* 0x000fe2000f8e00ff */
[----:B------:R-:W-:Y:S01]  /*21d0*/  ULDC.64 UR4, c[0x4][0xc8] ;  /* 0x0100320000047ab9 */ /* 0x000fe20000000a00 */
[----:B------:R-:W-:Y:S01]  /*21e0*/  IMAD.U32 R10, RZ, RZ, UR6 ;  /* 0x00000006ff0a7e24 */ /* 0x000fe2000f8e00ff */
[----:B0-----:R-:W-:Y:S01]  /*21f0*/  MOV R6, UR4 ;  /* 0x0000000400067c02 */ /* 0x001fe20008000f00 */
[----:B------:R-:W-:Y:S01]  /*2200*/  IMAD.U32 R7, RZ, RZ, UR5 ;  /* 0x00000005ff077e24 */ /* 0x000fe2000f8e00ff */
[----:B------:R-:W-:Y:S01]  /*2210*/  MOV R13, RZ ;  /* 0x000000ff000d7202 */ /* 0x000fe20000000f00 */
[----:B------:R-:W-:-:S02]  /*2220*/  IMAD.U32 R11, RZ, RZ, UR7 ;  /* 0x00000007ff0b7e24 */ /* 0x000fc4000f8e00ff */
[----:B------:R-:W-:Y:S02]  /*2230*/  IMAD.MOV.U32 R8, RZ, RZ, 0x70 ;  /* 0x00000070ff087424 */ /* 0x000fe400078e00ff */
[----:B-1----:R-:W-:-:S07]  /*2240*/  IMAD.MOV.U32 R12, RZ, RZ, 0x1 ;  /* 0x00000001ff0c7424 */ /* 0x002fce00078e00ff */
[----:B------:R-:W-:-:S07]  /*2250*/  LEPC R20, `(.L_x_336) ;  /* 0x000000001014794e */ /* 0x000fce0000000000 */
[----:B--2--5:R-:W-:Y:S05]  /*2260*/  CALL.ABS.NOINC R14 ;  /* 0x000000000e007343 */ /* 0x024fea0003c00000 */
.L_x_336:
[----:B------:R-:W-:Y:S05]  /*2270*/  BSYNC B6 ;  /* 0x0000000000067941 */ /* 0x000fea0003800000 */
.L_x_335:
        /* <DEDUP_REMOVED lines=11> */
[----:B------:R-:W-:Y:S01]  /*2330*/  MOV R10, UR6 ;  /* 0x00000006000a7c02 */ /* 0x000fe20008000f00 */
[----:B0-----:R-:W-:Y:S02]  /*2340*/  IMAD.U32 R6, RZ, RZ, UR4 ;  /* 0x00000004ff067e24 */ /* 0x001fe4000f8e00ff */
[----:B------:R-:W-:-:S02]  /*2350*/  IMAD.U32 R7, RZ, RZ, UR5 ;  /* 0x00000005ff077e24 */ /* 0x000fc4000f8e00ff */
[----:B------:R-:W-:Y:S02]  /*2360*/  IMAD.U32 R11, RZ, RZ, UR7 ;  /* 0x00000007ff0b7e24 */ /* 0x000fe4000f8e00ff */
[----:B------:R-:W-:Y:S02]  /*2370*/  IMAD.MOV.U32 R8, RZ, RZ, 0x70 ;  /* 0x00000070ff087424 */ /* 0x000fe400078e00ff */
[----:B------:R-:W-:Y:S02]  /*2380*/  IMAD.MOV.U32 R12, RZ, RZ, 0x1 ;  /* 0x00000001ff0c7424 */ /* 0x000fe400078e00ff */
[----:B-1----:R-:W-:-:S07]  /*2390*/  IMAD.MOV.U32 R13, RZ, RZ, RZ ;  /* 0x000000ffff0d7224 */ /* 0x002fce00078e00ff */
[----:B------:R-:W-:-:S07]  /*23a0*/  LEPC R20, `(.L_x_338) ;  /* 0x000000001014794e */ /* 0x000fce0000000000 */
[----:B--2--5:R-:W-:Y:S05]  /*23b0*/  CALL.ABS.NOINC R14 ;  /* 0x000000000e007343 */ /* 0x024fea0003c00000 */
.L_x_338:
[----:B------:R-:W-:Y:S05]  /*23c0*/  BSYNC B6 ;  /* 0x0000000000067941 */ /* 0x000fea0003800000 */
.L_x_337:
[----:B------:R-:W-:Y:S01]  /*23d0*/  ULDC.64 UR4, c[0x0][0x9f8] ;  /* 0x00027e0000047ab9 */ /* 0x000fe20000000a00 */
[----:B------:R-:W-:Y:S01]  /*23e0*/  MOV R0, R237 ;  /* 0x000000ed00007202 */ /* 0x000fe20000000f00 */
[----:B------:R-:W-:Y:S01]  /*23f0*/  IMAD.MOV.U32 R20, RZ, RZ, R27 ;  /* 0x000000ffff147224 */ /* 0x000fe200078e001b */
[----:B------:R-:W-:Y:S01]  /*2400*/  ISETP.NE.U32.AND P0, PT, RZ, UR4, PT ;  /* 0x00000004ff007c0c */ /* 0x000fe2000bf05070 */
[----:B------:R-:W1:Y:S03]  /*2410*/  LDC.64 R114, c[0x0][0x300] ;  /* 0x0000c000ff727b82 */ /* 0x000e660000000a00 */
[----:B------:R-:W-:Y:S01]  /*2420*/  ISETP.NE.AND.EX P0, PT, RZ, UR5, PT, P0 ;  /* 0x00000005ff007c0c */ /* 0x000fe2000bf05300 */
[----:B------:R-:W-:Y:S01]  /*2430*/  IMAD.IADD R123, R26, 0x1, R25 ;  /* 0x000000011a7b7824 */ /* 0x000fe200078e0219 */
[----:B------:R-:W-:-:S03]  /*2440*/  SHF.R.S32.HI R19, RZ, 0x1f, R18 ;  /* 0x0000001fff137819 */ /* 0x000fc60000011412 */
[----:B------:R-:W2:Y:S08]  /*2450*/  LDC.64 R108, c[0x0][0x3f8] ;  /* 0x0000fe00ff6c7b82 */ /* 0x000eb00000000a00 */
[----:B------:R-:W-:Y:S01]  /*2460*/  @P0 IADD3 R4, P1, R29, UR4, RZ ;  /* 0x000000041d040c10 */ /* 0x000fe2000ff3e0ff */
[----:B------:R-:W3:Y:S03]  /*2470*/  LDC.64 R102, c[0x0][0x408] ;  /* 0x00010200ff667b82 */ /* 0x000ee60000000a00 */
[----:B------:R-:W-:Y:S01]  /*2480*/  @P0 IADD3.X R5, R28, UR5, RZ, P1, !PT ;  /* 0x000000051c050c10 */ /* 0x000fe20008ffe4ff */
[----:B0-----:R-:W0:Y:S01]  /*2490*/  S2R R27, SR_TID.X ;  /* 0x00000000001b7919 */ /* 0x001e220000002100 */
[----:B------:R-:W-:Y:S01]  /*24a0*/  SHF.R.S32.HI R15, RZ, 0x1f, R123 ;  /* 0x0000001fff0f7819 */ /* 0x000fe2000001147b */
[----:B------:R-:W-:-:S02]  /*24b0*/  ULDC.64 UR4, c[0x0][0xa08] ;  /* 0x0002820000047ab9 */ /* 0x000fc40000000a00 */
[----:B------:R4:W3:Y:S01]  /*24c0*/  @P0 LDG.E R0, desc[UR54][R4.64] ;  /* 0x0000003604000981 */ /* 0x0008e2000c1e1900 */
[-C--:B-1----:R-:W-:Y:S01]  /*24d0*/  IMAD.WIDE.U32 R6, R123, R114.reuse, RZ ;  /* 0x000000727b067225 */ /* 0x082fe200078e00ff */
[----:B------:R-:W-:Y:S01]  /*24e0*/  ISETP.NE.U32.AND P0, PT, RZ, UR4, PT ;  /* 0x00000004ff007c0c */ /* 0x000fe2000bf05070 */
[----:B------:R-:W1:Y:S01]  /*24f0*/  LDC R121, c[0x0][0x3f4] ;  /* 0x0000fd00ff797b82 */ /* 0x000e620000000800 */
[----:B------:R-:W-:Y:S01]  /*2500*/  SHF.R.S32.HI R31, RZ, 0x1f, R220 ;  /* 0x0000001fff1f7819 */ /* 0x000fe200000114dc */
[----:B------:R-:W-:Y:S01]  /*2510*/  IMAD R8, R15, R114, RZ ;  /* 0x000000720f087224 */ /* 0x000fe200078e02ff */
[----:B------:R-:W-:Y:S01]  /*2520*/  ISETP.NE.AND.EX P0, PT, RZ, UR5, PT, P0 ;  /* 0x00000005ff007c0c */ /* 0x000fe2000bf05300 */
[----:B------:R-:W-:Y:S01]  /*2530*/  ULDC.64 UR4, c[0x0][0x308] ;  /* 0x0000c20000047ab9 */ /* 0x000fe20000000a00 */
[----:B------:R-:W-:Y:S01]  /*2540*/  LOP3.LUT R20, R20, 0xfffffffb, RZ, 0xc0, !PT ;  /* 0xfffffffb14147812 */ /* 0x000fe200078ec0ff */
[----:B------:R-:W-:Y:S01]  /*2550*/  IMAD R3, R123, R115, R8 ;  /* 0x000000737b037224 */ /* 0x000fe200078e0208 */
[----:B------:R-:W-:Y:S01]  /*2560*/  SHF.R.S32.HI R23, RZ, 0x1f, R22 ;  /* 0x0000001fff177819 */ /* 0x000fe20000011416 */
[----:B--2---:R-:W-:Y:S01]  /*2570*/  IMAD R10, R31, R108, RZ ;  /* 0x0000006c1f0a7224 */ /* 0x004fe200078e02ff */
[C---:B------:R-:W-:Y:S01]  /*2580*/  SHF.L.U64.HI R131, R114.reuse, 0x7, R115 ;  /* 0x0000000772837819 */ /* 0x040fe20000010273 */
[----:B------:R-:W-:Y:S01]  /*2590*/  IMAD.IADD R7, R7, 0x1, R3 ;  /* 0x0000000107077824 */ /* 0x000fe200078e0203 */
[----:B------:R-:W-:Y:S01]  /*25a0*/  SHF.L.U32 R132, R114, 0x7, RZ ;  /* 0x0000000772847819 */ /* 0x000fe200000006ff */
[----:B------:R-:W-:-:S02]  /*25b0*/  IMAD R13, R220, R109, R10 ;  /* 0x0000006ddc0d7224 */ /* 0x000fc400078e020a */
[----:B----4-:R-:W-:-:S04]  /*25c0*/  IMAD.WIDE.U32 R4, R235, UR4, R6 ;  /* 0x00000004eb047c25 */ /* 0x010fc8000f8e0006 */
[----:B------:R-:W-:Y:S01]  /*25d0*/  IMAD R5, R235, UR5, R5 ;  /* 0x00000005eb057c24 */ /* 0x000fe2000f8e0205 */
[----:B------:R-:W-:Y:S01]  /*25e0*/  ULDC.64 UR4, c[0x0][0x310] ;  /* 0x0000c40000047ab9 */ /* 0x000fe20000000a00 */
[----:B------:R-:W-:-:S04]  /*25f0*/  IMAD.WIDE.U32 R110, R220, R108, R18 ;  /* 0x0000006cdc6e7225 */ /* 0x000fc800078e0012 */
[----:B------:R-:W-:Y:S01]  /*2600*/  IMAD.WIDE.U32 R112, R220, R108, R22 ;  /* 0x0000006cdc707225 */ /* 0x000fe200078e0016 */
[----:B0-----:R-:W-:Y:S02]  /*2610*/  SHF.R.U32.HI R34, RZ, 0x7, R27 ;  /* 0x00000007ff227819 */ /* 0x001fe4000001161b */
[----:B------:R-:W-:Y:S01]  /*2620*/  IADD3 R111, R13, R111, RZ ;  /* 0x0000006f0d6f7210 */ /* 0x000fe20007ffe0ff */
[----:B------:R-:W-:Y:S01]  /*2630*/  VIADD R9, R27, 0xffffff80 ;  /* 0xffffff801b097836 */ /* 0x000fe20000000000 */
[----:B------:R-:W-:Y:S01]  /*2640*/  ISETP.NE.AND P6, PT, R34, 0x1, PT ;  /* 0x000000012200780c */ /* 0x000fe20003fc5270 */
[----:B------:R-:W-:Y:S02]  /*2650*/  IMAD.IADD R113, R113, 0x1, R13 ;  /* 0x0000000171717824 */ /* 0x000fe400078e020d */
[----:B---3--:R-:W-:Y:S01]  /*2660*/  IMAD.WIDE.U32 R106, R220, R102, R22 ;  /* 0x00000066dc6a7225 */ /* 0x008fe200078e0016 */
[----:B------:R-:W-:-:S03]  /*2670*/  SHF.R.S32.HI R8, RZ, 0x1f, R9 ;  /* 0x0000001fff087819 */ /* 0x000fc60000011409 */
[----:B------:R-:W-:Y:S01]  /*2680*/  IMAD.WIDE.U32 R104, R220, R102, R18 ;  /* 0x00000066dc687225 */ /* 0x000fe200078e0012 */
[----:B------:R-:W-:-:S03]  /*2690*/  LEA.HI R8, R8, R9, RZ, 0x2 ;  /* 0x0000000908087211 */ /* 0x000fc600078f10ff */
[----:B------:R-:W-:Y:S01]  /*26a0*/  IMAD R25, R115, 0xa0, RZ ;  /* 0x000000a073197824 */ /* 0x000fe200078e02ff */
[----:B------:R-:W-:Y:S01]  /*26b0*/  SHF.R.S32.HI R127, RZ, 0x2, R8 ;  /* 0x00000002ff7f7819 */ /* 0x000fe20000011408 */
[----:B-----5:R-:W-:Y:S01]  /*26c0*/  IMAD.WIDE.U32 R110, R146, R108, R110 ;  /* 0x0000006c926e7225 */ /* 0x020fe200078e006e */
[----:B------:R-:W-:-:S03]  /*26d0*/  SHF.R.S32.HI R8, RZ, 0x1f, R8 ;  /* 0x0000001fff087819 */ /* 0x000fc60000011408 */
[----:B------:R-:W-:Y:S01]  /*26e0*/  IMAD.WIDE.U32 R112, R146, R108, R112 ;  /* 0x0000006c92707225 */ /* 0x000fe200078e0070 */
[----:B------:R-:W-:-:S03]  /*26f0*/  LEA.HI R8, R8, R127, RZ, 0x2 ;  /* 0x0000007f08087211 */ /* 0x000fc600078f10ff */
[----:B------:R-:W-:Y:S01]  /*2700*/  VIADD R36, R220, 0x80 ;  /* 0x00000080dc247836 */ /* 0x000fe20000000000 */
[----:B------:R-:W-:Y:S01]  /*2710*/  LOP3.LUT R8, R8, 0xfffffffc, RZ, 0xc0, !PT ;  /* 0xfffffffc08087812 */ /* 0x000fe200078ec0ff */
[----:B------:R-:W-:Y:S02]  /*2720*/  IMAD R129, R109, 0xa0, RZ ;  /* 0x000000a06d817824 */ /* 0x000fe400078e02ff */
[----:B------:R-:W-:Y:S01]  /*2730*/  VIADD R163, R34, 0x8 ;  /* 0x0000000822a37836 */ /* 0x000fe20000000000 */
[----:B------:R-:W-:Y:S01]  /*2740*/  SHF.R.S32.HI R147, RZ, 0x1f, R36 ;  /* 0x0000001fff937819 */ /* 0x000fe20000011424 */
[----:B------:R-:W-:Y:S02]  /*2750*/  IMAD.IADD R127, R127, 0x1, -R8 ;  /* 0x000000017f7f7824 */ /* 0x000fe400078e0a08 */
[----:B------:R-:W-:Y:S01]  /*2760*/  VIADD R8, R18, 0x80 ;  /* 0x0000008012087836 */ /* 0x000fe20000000000 */
[----:B------:R-:W-:Y:S02]  /*2770*/  SHF.R.S32.HI R3, RZ, 0x1f, R0 ;  /* 0x0000001fff037819 */ /* 0x000fe40000011400 */
[----:B------:R-:W-:-:S02]  /*2780*/  SEL R21, R0, RZ, !P0 ;  /* 0x000000ff00157207 */ /* 0x000fc40004000000 */
[----:B------:R-:W-:Y:S01]  /*2790*/  SEL R12, R3, RZ, !P0 ;  /* 0x000000ff030c7207 */ /* 0x000fe20004000000 */
[----:B------:R-:W-:Y:S02]  /*27a0*/  IMAD R3, R31, R114, RZ ;  /* 0x000000721f037224 */ /* 0x000fe400078e02ff */
[----:B------:R-:W-:-:S04]  /*27b0*/  IMAD.WIDE.U32 R118, R21, UR4, R4 ;  /* 0x0000000415767c25 */ /* 0x000fc8000f8e0004 */
[----:B------:R-:W-:Y:S02]  /*27c0*/  IMAD R0, R12, UR4, RZ ;  /* 0x000000040c007c24 */ /* 0x000fe4000f8e02ff */
[----:B------:R-:W-:-:S04]  /*27d0*/  IMAD.WIDE.U32 R4, R220, R114, R18 ;  /* 0x00000072dc047225 */ /* 0x000fc800078e0012 */
[----:B------:R-:W-:Y:S01]  /*27e0*/  IMAD R9, R21, UR5, R0 ;  /* 0x0000000515097c24 */ /* 0x000fe2000f8e0200 */
[----:B------:R-:W-:Y:S05]  /*27f0*/  @!P6 WARPSYNC.ALL ;  /* 0x000000000000e948 */ /* 0x000fea0003800000 */
[----:B------:R-:W-:Y:S01]  /*2800*/  VIADD R0, R18, 0x20 ;  /* 0x0000002012007836 */ /* 0x000fe20000000000 */
[----:B------:R-:W-:Y:S01]  /*2810*/  ULDC.64 UR4, c[0x0][0x330] ;  /* 0x0000cc0000047ab9 */ /* 0x000fe20000000a00 */
[----:B------:R-:W-:Y:S01]  /*2820*/  IMAD R11, R220, R115, R3 ;  /* 0x00000073dc0b7224 */ /* 0x000fe200078e0203 */
[----:B------:R-:W-:Y:S01]  /*2830*/  ULDC.64 UR6, c[0x0][0x338] ;  /* 0x0000ce0000067ab9 */ /* 0x000fe20000000a00 */
[C---:B------:R-:W-:Y:S01]  /*2840*/  IMAD.WIDE.U32 R116, R235.reuse, UR4, R18 ;  /* 0x00000004eb747c25 */ /* 0x040fe2000f8e0012 */
[----:B------:R-:W-:Y:S01]  /*2850*/  ULDC UR4, c[0x0][0x2f4] ;  /* 0x0000bd0000047ab9 */ /* 0x000fe20000000800 */
[----:B------:R-:W-:Y:S01]  /*2860*/  @!P6 BAR.SYNC.DEFER_BLOCKING 0x9, 0x100 ;  /* 0x024400000000eb1d */ /* 0x000fe20000010000 */
[----:B------:R-:W-:Y:S01]  /*2870*/  ISETP.GE.AND P1, PT, R0, UR4, PT ;  /* 0x0000000400007c0c */ /* 0x000fe2000bf26270 */
[----:B------:R-:W-:Y:S01]  /*2880*/  IMAD R117, R235, UR5, R117 ;  /* 0x00000005eb757c24 */ /* 0x000fe2000f8e0275 */
[----:B------:R-:W-:Y:S01]  /*2890*/  ISETP.GE.AND P0, PT, R18, UR4, PT ;  /* 0x0000000412007c0c */ /* 0x000fe2000bf06270 */
[----:B------:R-:W-:Y:S01]  /*28a0*/  IMAD.WIDE.U32 R114, R114, 0xa0, RZ ;  /* 0x000000a072727825 */ /* 0x000fe200078e00ff */
[----:B------:R-:W-:-:S02]  /*28b0*/  SEL R7, RZ, 0xffffffff, P1 ;  /* 0xffffffffff077807 */ /* 0x000fc40000800000 */
[----:B------:R-:W-:Y:S01]  /*28c0*/  SEL R6, RZ, 0x1, P0 ;  /* 0x00000001ff067807 */ /* 0x000fe20000000000 */
[----:B------:R-:W-:Y:S01]  /*28d0*/  IMAD.WIDE.U32 R116, R21, UR6, R116 ;  /* 0x0000000615747c25 */ /* 0x000fe2000f8e0074 */
[----:B------:R-:W-:Y:S02]  /*28e0*/  LOP3.LUT P0, RZ, R127, 0x2, RZ, 0xc0, !PT ;  /* 0x000000027fff7812 */ /* 0x000fe4000780c0ff */
[----:B------:R-:W-:Y:S01]  /*28f0*/  IADD3 R3, P1, R118, R4, RZ ;  /* 0x0000000476037210 */ /* 0x000fe20007f3e0ff */
[----:B------:R-:W-:Y:S01]  /*2900*/  IMAD.SHL.U32 R7, R7, 0x2, RZ ;  /* 0x0000000207077824 */ /* 0x000fe200078e00ff */
[----:B------:R-:W-:Y:S01]  /*2910*/  IADD3 R4, R119, R9, RZ ;  /* 0x0000000977047210 */ /* 0x000fe20007ffe0ff */
[----:B------:R-:W-:-:S03]  /*2920*/  IMAD.IADD R128, R115, 0x1, R25 ;  /* 0x0000000173807824 */ /* 0x000fc600078e0219 */
[----:B------:R-:W-:Y:S01]  /*2930*/  LOP3.LUT R9, R7, 0x2, R6, 0xe2, !PT ;  /* 0x0000000207097812 */ /* 0x000fe200078ee206 */
[----:B------:R-:W-:Y:S01]  /*2940*/  VIADD R6, R18, 0x40 ;  /* 0x0000004012067836 */ /* 0x000fe20000000000 */
[----:B------:R-:W-:Y:S01]  /*2950*/  IADD3.X R5, R4, R5, R11, P1, !PT ;  /* 0x0000000504057210 */ /* 0x000fe20000ffe40b */
[----:B------:R-:W-:Y:S02]  /*2960*/  VIADD R7, R18, 0x60 ;  /* 0x0000006012077836 */ /* 0x000fe40000000000 */
[----:B------:R-:W-:Y:S02]  /*2970*/  @P0 LOP3.LUT R20, R20, 0x4, RZ, 0xfc, !PT ;  /* 0x0000000414140812 */ /* 0x000fe400078efcff */
[----:B------:R-:W-:Y:S02]  /*2980*/  ISETP.GE.AND P0, PT, R6, UR4, PT ;  /* 0x0000000406007c0c */ /* 0x000fe4000bf06270 */
[----:B------:R-:W-:Y:S02]  /*2990*/  ISETP.GE.AND P1, PT, R7, UR4, PT ;  /* 0x0000000407007c0c */ /* 0x000fe4000bf26270 */
[----:B------:R-:W-:-:S02]  /*29a0*/  SEL R10, RZ, 0x4, P0 ;  /* 0x00000004ff0a7807 */ /* 0x000fc40000000000 */
[----:B------:R-:W-:Y:S02]  /*29b0*/  SEL R11, RZ, 0x8, P1 ;  /* 0x00000008ff0b7807 */ /* 0x000fe40000800000 */
[----:B------:R-:W-:Y:S02]  /*29c0*/  ISETP.GE.AND P0, PT, R8, UR4, PT ;  /* 0x0000000408007c0c */ /* 0x000fe4000bf06270 */
[----:B------:R-:W-:Y:S01]  /*29d0*/  LOP3.LUT R9, R11, R9, R10, 0xfe, !PT ;  /* 0x000000090b097212 */ /* 0x000fe200078efe0a */
[----:B------:R-:W-:Y:S01]  /*29e0*/  IMAD R11, R12, UR6, RZ ;  /* 0x000000060c0b7c24 */ /* 0x000fe2000f8e02ff */
[----:B------:R-:W-:Y:S02]  /*29f0*/  SEL R10, RZ, 0x10, P0 ;  /* 0x00000010ff0a7807 */ /* 0x000fe40000000000 */
[-C--:B-1----:R-:W-:Y:S01]  /*2a00*/  ISETP.GE.AND P0, PT, R18, R121.reuse, PT ;  /* 0x000000791200720c */ /* 0x082fe20003f06270 */
[----:B------:R-:W-:Y:S01]  /*2a10*/  IMAD R33, R21, UR7, R11 ;  /* 0x0000000715217c24 */ /* 0x000fe2000f8e020b */
[----:B------:R-:W-:Y:S01]  /*2a20*/  LOP3.LUT R35, R9, R10, RZ, 0xfc, !PT ;  /* 0x0000000a09237212 */ /* 0x000fe200078efcff */
[----:B------:R-:W-:Y:S01]  /*2a30*/  IMAD R9, R31, R102, RZ ;  /* 0x000000661f097224 */ /* 0x000fe200078e02ff */
[-C--:B------:R-:W-:Y:S01]  /*2a40*/  ISETP.GE.AND P2, PT, R6, R121.reuse, PT ;  /* 0x000000790600720c */ /* 0x080fe20003f46270 */
[----:B------:R-:W-:Y:S01]  /*2a50*/  IMAD.IADD R33, R117, 0x1, R33 ;  /* 0x0000000175217824 */ /* 0x000fe200078e0221 */
[----:B------:R-:W-:Y:S01]  /*2a60*/  ISETP.GE.AND P1, PT, R0, R121, PT ;  /* 0x000000790000720c */ /* 0x000fe20003f26270 */
[----:B------:R-:W-:Y:S01]  /*2a70*/  IMAD R13, R220, R103, R9 ;  /* 0x00000067dc0d7224 */ /* 0x000fe200078e0209 */
[----:B------:R-:W-:-:S02]  /*2a80*/  SEL R9, R121, RZ, P0 ;  /* 0x000000ff79097207 */ /* 0x000fc40000000000 */
[----:B------:R-:W-:Y:S01]  /*2a90*/  SEL R11, R121, RZ, P1 ;  /* 0x000000ff790b7207 */ /* 0x000fe20000800000 */
[----:B------:R-:W-:Y:S01]  /*2aa0*/  IMAD.IADD R107, R107, 0x1, R13 ;  /* 0x000000016b6b7824 */ /* 0x000fe200078e020d */
[----:B------:R-:W-:Y:S01]  /*2ab0*/  LOP3.LUT R20, R20, 0xfffffffe, RZ, 0xc0, !PT ;  /* 0xfffffffe14147812 */ /* 0x000fe200078ec0ff */
[----:B------:R-:W-:Y:S01]  /*2ac0*/  IMAD.IADD R9, R18, 0x1, R9 ;  /* 0x0000000112097824 */ /* 0x000fe200078e0209 */
[----:B------:R-:W-:Y:S01]  /*2ad0*/  LOP3.LUT R34, R35, 0x1, RZ, 0xc0, !PT ;  /* 0x0000000123227812 */ /* 0x000fe200078ec0ff */
[----:B------:R-:W-:Y:S02]  /*2ae0*/  IMAD.IADD R11, R0, 0x1, R11 ;  /* 0x00000001000b7824 */ /* 0x000fe400078e020b */
[----:B------:R-:W-:Y:S01]  /*2af0*/  IMAD.IADD R105, R13, 0x1, R105 ;  /* 0x000000010d697824 */ /* 0x000fe200078e0269 */
[----:B------:R-:W-:Y:S01]  /*2b00*/  @P2 LOP3.LUT R20, R20, 0x1, RZ, 0xfc, !PT ;  /* 0x0000000114142812 */ /* 0x000fe200078efcff */
[----:B------:R-:W-:Y:S01]  /*2b10*/  IMAD.WIDE.U32 R106, R146, R102, R106 ;  /* 0x00000066926a7225 */ /* 0x000fe200078e006a */
[----:B------:R-:W-:-:S02]  /*2b20*/  SEL R13, R121, RZ, P2 ;  /* 0x000000ff790d7207 */ /* 0x000fc40001000000 */
[----:B------:R-:W-:Y:S01]  /*2b30*/  SHF.R.S32.HI R10, RZ, 0x1f, R9 ;  /* 0x0000001fff0a7819 */ /* 0x000fe20000011409 */
[----:B------:R0:W-:Y:S01]  /*2b40*/  STL [R1+0x10], R20 ;  /* 0x0000101401007387 */ /* 0x0001e20000100800 */
[----:B------:R-:W-:Y:S01]  /*2b50*/  SHF.R.S32.HI R12, RZ, 0x1f, R11 ;  /* 0x0000001fff0c7819 */ /* 0x000fe2000001140b */
[----:B------:R-:W-:Y:S01]  /*2b60*/  IMAD.WIDE.U32 R104, R146, R102, R104 ;  /* 0x0000006692687225 */ /* 0x000fe200078e0068 */
[CC--:B------:R-:W-:Y:S02]  /*2b70*/  LEA.HI R26, R10.reuse, R9.reuse, RZ, 0x4 ;  /* 0x000000090a1a7211 */ /* 0x0c0fe400078f20ff */
[----:B------:R-:W-:Y:S02]  /*2b80*/  LEA.HI R10, R10, R9, RZ, 0x6 ;  /* 0x000000090a0a7211 */ /* 0x000fe400078f30ff */
[CC--:B------:R-:W-:Y:S02]  /*2b90*/  LEA.HI R28, R12.reuse, R11.reuse, RZ, 0x4 ;  /* 0x0000000b0c1c7211 */ /* 0x0c0fe400078f20ff */
[----:B------:R-:W-:Y:S01]  /*2ba0*/  LEA.HI R11, R12, R11, RZ, 0x6 ;  /* 0x0000000b0c0b7211 */ /* 0x000fe200078f30ff */
[----:B0-----:R-:W-:Y:S01]  /*2bb0*/  IMAD.IADD R20, R6, 0x1, R13 ;  /* 0x0000000106147824 */ /* 0x001fe200078e020d */
[----:B------:R-:W-:-:S02]  /*2bc0*/  SHF.R.U32.HI R9, RZ, 0x3, R231 ;  /* 0x00000003ff097819 */ /* 0x000fc400000116e7 */
[----:B------:R-:W-:Y:S02]  /*2bd0*/  SHF.R.S32.HI R10, RZ, 0x6, R10 ;  /* 0x00000006ff0a7819 */ /* 0x000fe4000001140a */
[----:B------:R-:W-:Y:S02]  /*2be0*/  LOP3.LUT R14, R231, 0x30, R26, 0xf8, !PT ;  /* 0x00000030e70e7812 */ /* 0x000fe400078ef81a */
[----:B------:R-:W-:Y:S01]  /*2bf0*/  SHF.R.S32.HI R21, RZ, 0x1f, R20 ;  /* 0x0000001fff157819 */ /* 0x000fe20000011414 */
[C---:B------:R-:W-:Y:S01]  /*2c00*/  IMAD R143, R10.reuse, 0x2800, R232 ;  /* 0x000028000a8f7824 */ /* 0x040fe200078e02e8 */
[----:B------:R-:W-:Y:S01]  /*2c10*/  SHF.R.S32.HI R12, RZ, 0x6, R11 ;  /* 0x00000006ff0c7819 */ /* 0x000fe2000001140b */
[--C-:B------:R-:W-:Y:S01]  /*2c20*/  IMAD R145, R10, 0x2800, R229.reuse ;  /* 0x000028000a917824 */ /* 0x100fe200078e02e5 */
[C---:B------:R-:W-:Y:S02]  /*2c30*/  LOP3.LUT R11, R227.reuse, 0x30, R26, 0xf8, !PT ;  /* 0x00000030e30b7812 */ /* 0x040fe400078ef81a */
[----:B------:R-:W-:Y:S01]  /*2c40*/  LOP3.LUT R13, R227, 0x30, R28, 0xf8, !PT ;  /* 0x00000030e30d7812 */ /* 0x000fe200078ef81c */
[----:B------:R-:W-:Y:S01]  /*2c50*/  IMAD R144, R12, 0x2800, R229 ;  /* 0x000028000c907824 */ /* 0x000fe200078e02e5 */
[----:B------:R-:W-:Y:S01]  /*2c60*/  LOP3.LUT R14, R14, R9, RZ, 0x3c, !PT ;  /* 0x000000090e0e7212 */ /* 0x000fe200078e3cff */
[----:B------:R-:W-:Y:S01]  /*2c70*/  IMAD R135, R12, 0x2800, R232 ;  /* 0x000028000c877824 */ /* 0x000fe200078e02e8 */
[CC--:B------:R-:W-:Y:S01]  /*2c80*/  LEA.HI R30, R21.reuse, R20.reuse, RZ, 0x4 ;  /* 0x00000014151e7211 */ /* 0x0c0fe200078f20ff */
[----:B------:R-:W-:Y:S01]  /*2c90*/  VIADD R12, R18, 0xa0 ;  /* 0x000000a0120c7836 */ /* 0x000fe20000000000 */
[----:B------:R-:W-:Y:S01]  /*2ca0*/  LEA.HI R20, R21, R20, RZ, 0x6 ;  /* 0x0000001415147211 */ /* 0x000fe200078f30ff */
[----:B------:R-:W-:Y:S01]  /*2cb0*/  IMAD.IADD R143, R143, 0x1, R14 ;  /* 0x000000018f8f7824 */ /* 0x000fe200078e020e */
[----:B------:R-:W-:-:S02]  /*2cc0*/  LOP3.LUT R10, R11, R228, RZ, 0x3c, !PT ;  /* 0x000000e40b0a7212 */ /* 0x000fc400078e3cff */
[----:B------:R-:W-:Y:S02]  /*2cd0*/  LOP3.LUT R13, R13, R228, RZ, 0x3c, !PT ;  /* 0x000000e40d0d7212 */ /* 0x000fe400078e3cff */
[----:B------:R-:W-:Y:S02]  /*2ce0*/  SHF.R.S32.HI R20, RZ, 0x6, R20 ;  /* 0x00000006ff147819 */ /* 0x000fe40000011414 */
[----:B------:R-:W-:Y:S01]  /*2cf0*/  LOP3.LUT R14, R231, 0x30, R30, 0xf8, !PT ;  /* 0x00000030e70e7812 */ /* 0x000fe200078ef81e */
[----:B------:R-:W-:Y:S01]  /*2d00*/  IMAD.IADD R144, R144, 0x1, R13 ;  /* 0x0000000190907824 */ /* 0x000fe200078e020d */
[----:B------:R-:W-:Y:S01]  /*2d10*/  IADD3 R145, R145, R10, RZ ;  /* 0x0000000a91917210 */ /* 0x000fe20007ffe0ff */
[C---:B------:R-:W-:Y:S01]  /*2d20*/  IMAD R134, R20.reuse, 0x2800, R232 ;  /* 0x0000280014867824 */ /* 0x040fe200078e02e8 */
[----:B------:R-:W-:Y:S01]  /*2d30*/  LOP3.LUT R10, R231, 0x30, R28, 0xf8, !PT ;  /* 0x00000030e70a7812 */ /* 0x000fe200078ef81c */
[----:B------:R-:W-:Y:S01]  /*2d40*/  IMAD R142, R20, 0x2800, R229 ;  /* 0x00002800148e7824 */ /* 0x000fe200078e02e5 */
[----:B------:R-:W-:Y:S01]  /*2d50*/  LOP3.LUT R13, R14, R9, RZ, 0x3c, !PT ;  /* 0x000000090e0d7212 */ /* 0x000fe200078e3cff */
[----:B------:R-:W-:Y:S01]  /*2d60*/  IMAD.SHL.U32 R14, R102, 0x80, RZ ;  /* 0x00000080660e7824 */ /* 0x000fe200078e00ff */
[----:B------:R-:W-:-:S02]  /*2d70*/  SHF.R.S32.HI R21, RZ, 0x1f, R146 ;  /* 0x0000001fff157819 */ /* 0x000fc40000011492 */
[----:B------:R-:W-:Y:S01]  /*2d80*/  LOP3.LUT R10, R10, R9, RZ, 0x3c, !PT ;  /* 0x000000090a0a7212 */ /* 0x000fe200078e3cff */
[----:B------:R-:W-:Y:S01]  /*2d90*/  IMAD.IADD R134, R134, 0x1, R13 ;  /* 0x0000000186867824 */ /* 0x000fe200078e020d */
[----:B------:R-:W-:Y:S01]  /*2da0*/  ISETP.GE.AND P2, PT, R12, UR4, PT ;  /* 0x000000040c007c0c */ /* 0x000fe2000bf46270 */
[----:B------:R-:W-:Y:S01]  /*2db0*/  IMAD R13, R21, R102, RZ ;  /* 0x00000066150d7224 */ /* 0x000fe200078e02ff */
[----:B------:R-:W-:Y:S01]  /*2dc0*/  LOP3.LUT R11, R227, 0x30, R30, 0xf8, !PT ;  /* 0x00000030e30b7812 */ /* 0x000fe200078ef81e */
[----:B------:R-:W-:Y:S01]  /*2dd0*/  IMAD.IADD R135, R135, 0x1, R10 ;  /* 0x0000000187877824 */ /* 0x000fe200078e020a */
[----:B------:R-:W-:Y:S01]  /*2de0*/  SEL R32, RZ, 0x20, P2 ;  /* 0x00000020ff207807 */ /* 0x000fe20001000000 */
[----:B------:R-:W-:Y:S01]  /*2df0*/  IMAD R10, R21, R108, RZ ;  /* 0x0000006c150a7224 */ /* 0x000fe200078e02ff */
[----:B------:R-:W-:Y:S01]  /*2e00*/  LOP3.LUT R11, R11, R228, RZ, 0x3c, !PT ;  /* 0x000000e40b0b7212 */ /* 0x000fe200078e3cff */
[----:B------:R-:W-:Y:S01]  /*2e10*/  IMAD R29, R146, R103, R13 ;  /* 0x00000067921d7224 */ /* 0x000fe200078e020d */
[----:B------:R-:W-:Y:S01]  /*2e20*/  SHF.L.U64.HI R13, R102, 0x7, R103 ;  /* 0x00000007660d7819 */ /* 0x000fe20000010267 */
[----:B------:R-:W-:Y:S01]  /*2e30*/  IMAD R21, R103, 0xa0, RZ ;  /* 0x000000a067157824 */ /* 0x000fe200078e02ff */
[----:B------:R-:W-:Y:S01]  /*2e40*/  IADD3 R122, P2, R220, R123, RZ ;  /* 0x0000007bdc7a7210 */ /* 0x000fe20007f5e0ff */
[----:B------:R-:W-:Y:S01]  /*2e50*/  IMAD R27, R146, R109, R10 ;  /* 0x0000006d921b7224 */ /* 0x000fe200078e020a */
[----:B------:R-:W-:Y:S01]  /*2e60*/  SHF.L.U64.HI R10, R108, 0x7, R109 ;  /* 0x000000076c0a7819 */ /* 0x000fe2000001026d */
[----:B------:R-:W-:Y:S01]  /*2e70*/  IMAD.WIDE.U32 R102, R102, 0xa0, RZ ;  /* 0x000000a066667825 */ /* 0x000fe200078e00ff */
[----:B------:R-:W-:-:S02]  /*2e80*/  SHF.R.S32.HI R120, RZ, 0x4, R26 ;  /* 0x00000004ff787819 */ /* 0x000fc4000001141a */
[----:B------:R-:W-:Y:S01]  /*2e90*/  IADD3 R20, R27, R111, RZ ;  /* 0x0000006f1b147210 */ /* 0x000fe20007ffe0ff */
[----:B------:R-:W-:Y:S01]  /*2ea0*/  IMAD.IADD R142, R142, 0x1, R11 ;  /* 0x000000018e8e7824 */ /* 0x000fe200078e020b */
[----:B------:R-:W-:Y:S01]  /*2eb0*/  LOP3.LUT R39, R35, R32, RZ, 0xfc, !PT ;  /* 0x0000002023277212 */ /* 0x000fe200078efcff */
[----:B------:R-:W-:Y:S01]  /*2ec0*/  IMAD.X R123, R31, 0x1, R15, P2 ;  /* 0x000000011f7b7824 */ /* 0x000fe200010e060f */
[----:B------:R-:W-:Y:S01]  /*2ed0*/  LOP3.LUT R26, R26, 0xfffffff0, RZ, 0xc0, !PT ;  /* 0xfffffff01a1a7812 */ /* 0x000fe200078ec0ff */
[----:B------:R-:W-:Y:S01]  /*2ee0*/  IMAD.IADD R130, R103, 0x1, R21 ;  /* 0x0000000167827824 */ /* 0x000fe200078e0215 */
[----:B------:R-:W-:Y:S01]  /*2ef0*/  SHF.R.S32.HI R101, RZ, 0x4, R28 ;  /* 0x00000004ff657819 */ /* 0x000fe2000001141c */
[----:B------:R-:W-:Y:S01]  /*2f00*/  IMAD.SHL.U32 R11, R108, 0x80, RZ ;  /* 0x000000806c0b7824 */ /* 0x000fe200078e00ff */
[----:B------:R-:W-:Y:S01]  /*2f10*/  LOP3.LUT R35, R39, 0x2, RZ, 0xc0, !PT ;  /* 0x0000000227237812 */ /* 0x000fe200078ec0ff */
[----:B------:R-:W-:Y:S01]  /*2f20*/  IMAD.IADD R15, R113, 0x1, R27 ;  /* 0x00000001710f7824 */ /* 0x000fe200078e021b */
[----:B------:R-:W-:Y:S01]  /*2f30*/  LOP3.LUT R27, R28, 0xfffffff0, RZ, 0xc0, !PT ;  /* 0xfffffff01c1b7812 */ /* 0x000fe200078ec0ff */
[----:B------:R-:W-:Y:S01]  /*2f40*/  IMAD.IADD R21, R107, 0x1, R29 ;  /* 0x000000016b157824 */ /* 0x000fe200078e021d */
[----:B------:R-:W-:Y:S01]  /*2f50*/  SHF.R.S32.HI R28, RZ, 0x4, R30 ;  /* 0x00000004ff1c7819 */ /* 0x000fe2000001141e */
[----:B------:R-:W-:Y:S01]  /*2f60*/  IMAD.IADD R25, R29, 0x1, R105 ;  /* 0x000000011d197824 */ /* 0x000fe200078e0269 */
[----:B------:R-:W-:Y:S01]  /*2f70*/  LOP3.LUT R29, R30, 0xfffffff0, RZ, 0xc0, !PT ;  /* 0xfffffff01e1d7812 */ /* 0x000fe200078ec0ff */
[----:B------:R-:W-:Y:S01]  /*2f80*/  IMAD.WIDE.U32 R108, R108, 0xa0, RZ ;  /* 0x000000a06c6c7825 */ /* 0x000fe200078e00ff */
[----:B------:R-:W-:-:S02]  /*2f90*/  LOP3.LUT R36, R39, 0x4, RZ, 0xc0, !PT ;  /* 0x0000000427247812 */ /* 0x000fc400078ec0ff */
[----:B------:R-:W-:Y:S01]  /*2fa0*/  LOP3.LUT R37, R39, 0x8, RZ, 0xc0, !PT ;  /* 0x0000000827257812 */ /* 0x000fe200078ec0ff */
[----:B------:R-:W-:Y:S01]  /*2fb0*/  IMAD.IADD R129, R109, 0x1, R129 ;  /* 0x000000016d817824 */ /* 0x000fe200078e0281 */
[----:B------:R-:W-:Y:S02]  /*2fc0*/  LOP3.LUT R38, R39, 0x10, RZ, 0xc0, !PT ;  /* 0x0000001027267812 */ /* 0x000fe400078ec0ff */
[----:B------:R-:W-:Y:S02]  /*2fd0*/  SHF.L.U32 R121, R121, 0x1, RZ ;  /* 0x0000000179797819 */ /* 0x000fe400000006ff */
[----:B------:R-:W-:Y:S02]  /*2fe0*/  SHF.R.S32.HI R30, RZ, 0x1f, R26 ;  /* 0x0000001fff1e7819 */ /* 0x000fe4000001141a */
[----:B------:R-:W-:Y:S02]  /*2ff0*/  SHF.R.S32.HI R31, RZ, 0x1f, R27 ;  /* 0x0000001fff1f7819 */ /* 0x000fe4000001141b */
[----:B------:R-:W-:-:S02]  /*3000*/  SHF.R.S32.HI R32, RZ, 0x1f, R29 ;  /* 0x0000001fff207819 */ /* 0x000fc4000001141d */
[----:B------:R-:W-:-:S07]  /*3010*/  LOP3.LUT R39, R39, 0x20, RZ, 0xc0, !PT ;  /* 0x0000002027277812 */ /* 0x000fce00078ec0ff */
.L_x_438:
[----:B------:R-:W2:Y:S01]  /*3020*/  LDL.LU R42, [R1+0x10] ;  /* 0x00001000012a7983 */ /* 0x000ea20000300800 */
[----:B0-----:R-:W0:Y:S01]  /*3030*/  LDC.64 R124, c[0x0][0x2e8] ;  /* 0x0000ba00ff7c7b82 */ /* 0x001e220000000a00 */
[----:B------:R-:W-:Y:S01]  /*3040*/  VIADD R47, R24, 0xffffffff ;  /* 0xffffffff182f7836 */ /* 0x000fe20000000000 */
[----:B------:R-:W-:Y:S01]  /*3050*/  LOP3.LUT P4, RZ, R127, 0x2, RZ, 0xc0, !PT ;  /* 0x000000027fff7812 */ /* 0x000fe2000788c0ff */
[----:B------:R-:W-:Y:S05]  /*3060*/  YIELD ;  /* 0x0000000000007946 */ /* 0x000fea0003800000 */
[----:B------:R-:W-:Y:S01]  /*3070*/  SHF.R.S32.HI R44, RZ, 0x1f, R47 ;  /* 0x0000001fff2c7819 */ /* 0x000fe2000001142f */
[-C--:B------:R-:W-:Y:S01]  /*3080*/  IMAD R41, R128, R47.reuse, RZ ;  /* 0x0000002f80297224 */ /* 0x080fe200078e02ff */
[----:B------:R-:W1:Y:S01]  /*3090*/  LDC R133, c[0x0][0x3f4] ;  /* 0x0000fd00ff857b82 */ /* 0x000e620000000800 */
[----:B------:R-:W-:Y:S01]  /*30a0*/  IMAD.WIDE.U32 R136, R114, R47, RZ ;  /* 0x0000002f72887225 */ /* 0x000fe200078e00ff */
[----:B------:R-:W-:Y:S03]  /*30b0*/  BSSY B0, `(.L_x_339) ;  /* 0x0000cac000007945 */ /* 0x000fe60003800000 */
[----:B------:R-:W-:Y:S01]  /*30c0*/  IMAD R41, R44, R114, R41 ;  /* 0x000000722c297224 */ /* 0x000fe200078e0229 */
[----:B------:R-:W-:-:S03]  /*30d0*/  IADD3 R49, P2, P3, R3, R136, R132 ;  /* 0x0000008803317210 */ /* 0x000fc60007b5e084 */
[----:B------:R-:W-:Y:S02]  /*30e0*/  IMAD.IADD R96, R137, 0x1, R41 ;  /* 0x0000000189607824 */ /* 0x000fe400078e0229 */
[----:B------:R-:W-:-:S03]  /*30f0*/  IMAD R41, R17, 0x7800, R236 ;  /* 0x0000780011297824 */ /* 0x000fc600078e02ec */
[----:B------:R-:W-:Y:S01]  /*3100*/  IADD3.X R24, R5, R96, R131, P2, P3 ;  /* 0x0000006005187210 */ /* 0x000fe200017e6483 */
[----:B------:R-:W-:Y:S01]  /*3110*/  IMAD.IADD R40, R16, 0x1, R41 ;  /* 0x0000000110287824 */ /* 0x000fe200078e0229 */
[-C--:B0-----:R-:W-:Y:S02]  /*3120*/  IADD3 R50, P2, P3, R136, R124.reuse, R3 ;  /* 0x0000007c88327210 */ /* 0x081fe40007b5e003 */
[C---:B------:R-:W-:Y:S01]  /*3130*/  IADD3 R43, R41.reuse, 0x20, RZ ;  /* 0x00000020292b7810 */ /* 0x040fe20007ffe0ff */
[----:B------:R-:W-:Y:S01]  /*3140*/  @P4 VIADD R43, R41, 0xffffffe0 ;  /* 0xffffffe0292b4836 */ /* 0x000fe20000000000 */
[----:B------:R-:W-:Y:S02]  /*3150*/  IADD3.X R51, R96, R125, R5, P2, P3 ;  /* 0x0000007d60337210 */ /* 0x000fe400017e6405 */
[----:B------:R-:W-:Y:S01]  /*3160*/  IADD3 R48, P2, R49, R124, RZ ;  /* 0x0000007c31307210 */ /* 0x000fe20007f5e0ff */
[----:B------:R-:W-:-:S04]  /*3170*/  IMAD.IADD R41, R16, 0x1, R43 ;  /* 0x0000000110297824 */ /* 0x000fc800078e022b */
[----:B------:R-:W-:Y:S01]  /*3180*/  IMAD.X R49, R24, 0x1, R125, P2 ;  /* 0x0000000118317824 */ /* 0x000fe200010e067d */
[----:B------:R-:W-:Y:S01]  /*3190*/  ISETP.GT.AND P2, PT, R47, R126, PT ;  /* 0x0000007e2f00720c */ /* 0x000fe20003f44270 */
[----:B------:R-:W-:Y:S01]  /*31a0*/  IMAD.MOV.U32 R24, RZ, RZ, R47 ;  /* 0x000000ffff187224 */ /* 0x000fe200078e002f */
[----:B--2---:R-:W-:-:S11]  /*31b0*/  LOP3.LUT R42, R42, 0xfffffffd, RZ, 0xc0, !PT ;  /* 0xfffffffd2a2a7812 */ /* 0x004fd600078ec0ff */
[----:B------:R-:W-:Y:S02]  /*31c0*/  @P2 LOP3.LUT R42, R42, 0x2, RZ, 0xfc, !PT ;  /* 0x000000022a2a2812 */ /* 0x000fe400078efcff */
[----:B-1----:R-:W-:-:S03]  /*31d0*/  ISETP.GE.AND P2, PT, R133, 0x1, PT ;  /* 0x000000018500780c */ /* 0x002fc60003f46270 */
[----:B------:R0:W-:Y:S10]  /*31e0*/  STL [R1+0x10], R42 ;  /* 0x0000102a01007387 */ /* 0x0001f40000100800 */
[----:B0-----:R-:W-:Y:S05]  /*31f0*/  @!P2 BRA `(.L_x_340) ;  /* 0x000000c40080a947 */ /* 0x001fea0003800000 */
[----:B------:R-:W-:Y:S01]  /*3200*/  ULDC.U8 UR4, c[0x0][0x410] ;  /* 0x0001040000047ab9 */ /* 0x000fe20000000000 */
[-C--:B------:R-:W-:Y:S01]  /*3210*/  IMAD R43, R129, R47.reuse, RZ ;  /* 0x0000002f812b7224 */ /* 0x080fe200078e02ff */
[----:B------:R-:W-:Y:S01]  /*3220*/  ISETP.NE.AND P2, PT, RZ, UR4, PT ;  /* 0x00000004ff007c0c */ /* 0x000fe2000bf45270 */
[-C--:B------:R-:W-:Y:S02]  /*3230*/  IMAD R45, R130, R47.reuse, RZ ;  /* 0x0000002f822d7224 */ /* 0x080fe400078e02ff */
[----:B------:R-:W-:Y:S02]  /*3240*/  IMAD R42, R24, -0xa0, R2 ;  /* 0xffffff60182a7824 */ /* 0x000fe400078e0202 */
[----:B------:R-:W-:Y:S02]  /*3250*/  IMAD R43, R44, R108, R43 ;  /* 0x0000006c2c2b7224 */ /* 0x000fe400078e022b */
[----:B------:R-:W-:Y:S01]  /*3260*/  IMAD.WIDE.U32 R94, R108, R47, RZ ;  /* 0x0000002f6c5e7225 */ /* 0x000fe200078e00ff */
[----:B------:R-:W-:-:S03]  /*3270*/  VIMNMX R42, R42, 0xa0, PT ;  /* 0x000000a02a2a7848 */ /* 0x000fc60003fe0100 */
[----:B------:R-:W-:Y:S01]  /*3280*/  IMAD R45, R44, R102, R45 ;  /* 0x000000662c2d7224 */ /* 0x000fe200078e022d */
[----:B------:R-:W-:Y:S01]  /*3290*/  IADD3 R43, R95, R43, RZ ;  /* 0x0000002b5f2b7210 */ /* 0x000fe20007ffe0ff */
[----:B------:R-:W-:-:S04]  /*32a0*/  IMAD.WIDE.U32 R92, R102, R47, RZ ;  /* 0x0000002f665c7225 */ /* 0x000fc800078e00ff */
[----:B------:R-:W-:Y:S01]  /*32b0*/  IMAD.IADD R100, R93, 0x1, R45 ;  /* 0x000000015d647824 */ /* 0x000fe200078e022d */
[----:B------:R-:W-:Y:S06]  /*32c0*/  @!P2 BRA `(.L_x_341) ;  /* 0x0000005c00a8a947 */ /* 0x000fec0003800000 */
[----:B------:R-:W-:Y:S01]  /*32d0*/  ISETP.GE.AND P3, PT, R220, R42, PT ;  /* 0x0000002adc00720c */ /* 0x000fe20003f66270 */
[----:B------:R-:W-:Y:S01]  /*32e0*/  BSSY B1, `(.L_x_342) ;  /* 0x000003e000017945 */ /* 0x000fe20003800000 */
        /* <DEDUP_REMOVED lines=23> */
[----:B------:R-:W-:Y:S01]  /*3460*/  CS2R R74, SRZ ;  /* 0x00000000004a7805 */ /* 0x000fe2000001ff00 */
[----:B------:R-:W-:Y:S06]  /*3470*/  @P3 BRA `(.L_x_343) ;  /* 0x0000000000903947 */ /* 0x000fec0003800000 */
[----:B------:R-:W-:Y:S01]  /*3480*/  ULDC.64 UR4, c[0x0][0x3e8] ;  /* 0x0000fa0000047ab9 */ /* 0x000fe20000000a00 */
[----:B------:R-:W-:Y:S02]  /*3490*/  CS2R R124, SRZ ;  /* 0x00000000007c7805 */ /* 0x000fe4000001ff00 */
[----:B------:R-:W-:Y:S02]  /*34a0*/  IADD3 R44, P2, P4, R112, UR4, R94 ;  /* 0x00000004702c7c10 */ /* 0x000fe4000fc5e05e */
[----:B------:R-:W-:Y:S02]  /*34b0*/  CS2R R136, SRZ ;  /* 0x0000000000887805 */ /* 0x000fe4000001ff00 */
[----:B------:R-:W-:Y:S01]  /*34c0*/  IADD3.X R45, R15, UR5, R43, P2, P4 ;  /* 0x000000050f2d7c10 */ /* 0x000fe200097e842b */
[----:B------:R-:W-:Y:S02]  /*34d0*/  ULDC.64 UR4, c[0x0][0x400] ;  /* 0x0001000000047ab9 */ /* 0x000fe40000000a00 */
[----:B------:R-:W-:-:S04]  /*34e0*/  IADD3 R46, P2, P4, R106, UR4, R92 ;  /* 0x000000046a2e7c10 */ /* 0x000fc8000fc5e05c */
[----:B------:R-:W-:Y:S02]  /*34f0*/  IADD3.X R47, R21, UR5, R100, P2, P4 ;  /* 0x00000005152f7c10 */ /* 0x000fe400097e8464 */
[----:B------:R-:W-:Y:S02]  /*3500*/  ISETP.GE.AND P2, PT, R22, R133, PT ;  /* 0x000000851600720c */ /* 0x000fe40003f46270 */
[----:B------:R-:W-:Y:S02]  /*3510*/  CS2R R96, SRZ ;  /* 0x0000000000607805 */ /* 0x000fe4000001ff00 */
[----:B------:R-:W-:-:S09]  /*3520*/  CS2R R98, SRZ ;  /* 0x0000000000627805 */ /* 0x000fd2000001ff00 */
[----:B------:R0:W5:Y:S04]  /*3530*/  @!P2 LDG.E.64 R124, desc[UR54][R44.64] ;  /* 0x000000362c7ca981 */ /* 0x000168000c1e1b00 */
[----:B------:R0:W5:Y:S01]  /*3540*/  @!P2 LDG.E.64 R136, desc[UR54][R46.64] ;  /* 0x000000362e88a981 */ /* 0x000162000c1e1b00 */
        /* <DEDUP_REMOVED lines=20> */
[----:B------:R-:W-:-:S13]  /*3690*/  ISETP.GE.AND P2, PT, R226, R133, PT ;  /* 0x00000085e200720c */ /* 0x000fda0003f46270 */
[----:B------:R0:W5:Y:S04]  /*36a0*/  @!P2 LDG.E.64 R76, desc[UR54][R44.64+0x50] ;  /* 0x000050362c4ca981 */ /* 0x000168000c1e1b00 */
[----:B------:R0:W5:Y:S02]  /*36b0*/  @!P2 LDG.E.64 R78, desc[UR54][R46.64+0x50] ;  /* 0x000050362e4ea981 */ /* 0x000164000c1e1b00 */
.L_x_343:
[----:B------:R-:W-:Y:S05]  /*36c0*/  BSYNC B1 ;  /* 0x0000000000017941 */ /* 0x000fea0003800000 */
.L_x_342:
[----:B0-----:R-:W-:Y:S01]  /*36d0*/  VIADD R44, R220, 0x80 ;  /* 0x00000080dc2c7836 */ /* 0x001fe20000000000 */
[----:B------:R-:W-:Y:S01]  /*36e0*/  BSSY B1, `(.L_x_344) ;  /* 0x000002d000017945 */ /* 0x000fe20003800000 */
[----:B-----5:R-:W-:Y:S02]  /*36f0*/  IMAD.MOV.U32 R150, RZ, RZ, R76 ;  /* 0x000000ffff967224 */ /* 0x020fe400078e004c */
[----:B------:R-:W-:Y:S01]  /*3700*/  IMAD.MOV.U32 R155, RZ, RZ, R80 ;  /* 0x000000ffff9b7224 */ /* 0x000fe200078e0050 */
[----:B------:R-:W-:-:S13]  /*3710*/  ISETP.GE.AND P4, PT, R44, R42, PT ;  /* 0x0000002a2c00720c */ /* 0x000fda0003f86270 */
[----:B------:R-:W-:Y:S05]  /*3720*/  @P4 BRA `(.L_x_345) ;  /* 0x0000000000a04947 */ /* 0x000fea0003800000 */
[----:B------:R-:W-:Y:S01]  /*3730*/  IADD3 R44, P2, P5, R112, R94, R11 ;  /* 0x0000005e702c7210 */ /* 0x000fe20007d5e00b */
[----:B------:R-:W-:Y:S01]  /*3740*/  ULDC.64 UR4, c[0x0][0x3e8] ;  /* 0x0000fa0000047ab9 */ /* 0x000fe20000000a00 */
[----:B------:R-:W-:Y:S02]  /*3750*/  CS2R R72, SRZ ;  /* 0x0000000000487805 */ /* 0x000fe4000001ff00 */
[----:B------:R-:W-:Y:S02]  /*3760*/  CS2R R74, SRZ ;  /* 0x00000000004a7805 */ /* 0x000fe4000001ff00 */
[----:B------:R-:W-:Y:S02]  /*3770*/  IADD3.X R43, R15, R43, R10, P2, P5 ;  /* 0x0000002b0f2b7210 */ /* 0x000fe400017ea40a */
[----:B------:R-:W-:-:S04]  /*3780*/  IADD3 R46, P2, P5, R106, R92, R14 ;  /* 0x0000005c6a2e7210 */ /* 0x000fc80007d5e00e */
[----:B------:R-:W-:Y:S02]  /*3790*/  IADD3.X R100, R21, R100, R13, P2, P5 ;  /* 0x0000006415647210 */ /* 0x000fe400017ea40d */
[----:B------:R-:W-:-:S04]  /*37a0*/  IADD3 R44, P2, R44, UR4, RZ ;  /* 0x000000042c2c7c10 */ /* 0x000fc8000ff5e0ff */
[----:B------:R-:W-:Y:S01]  /*37b0*/  IADD3.X R45, R43, UR5, RZ, P2, !PT ;  /* 0x000000052b2d7c10 */ /* 0x000fe200097fe4ff */
[----:B------:R-:W-:Y:S02]  /*37c0*/  ULDC.64 UR4, c[0x0][0x400] ;  /* 0x0001000000047ab9 */ /* 0x000fe40000000a00 */
[----:B------:R-:W-:-:S04]  /*37d0*/  IADD3 R46, P2, R46, UR4, RZ ;  /* 0x000000042e2e7c10 */ /* 0x000fc8000ff5e0ff */
[----:B------:R-:W-:Y:S02]  /*37e0*/  IADD3.X R47, R100, UR5, RZ, P2, !PT ;  /* 0x00000005642f7c10 */ /* 0x000fe400097fe4ff */
        /* <DEDUP_REMOVED lines=28> */
.L_x_345:
[----:B------:R-:W-:Y:S05]  /*39b0*/  BSYNC B1 ;  /* 0x0000000000017941 */ /* 0x000fea0003800000 */
.L_x_344:
[----:B------:R-:W-:Y:S01]  /*39c0*/  UISETP.NE.AND UP0, UPT, UR53, 0x3, UPT ;  /* 0x000000033500788c */ /* 0x000fe2000bf05270 */
[----:B------:R-:W-:Y:S01]  /*39d0*/  IMAD.MOV.U32 R161, RZ, RZ, R84 ;  /* 0x000000ffffa17224 */ /* 0x000fe200078e0054 */
[----:B------:R-:W-:Y:S01]  /*39e0*/  MOV R164, R88 ;  /* 0x0000005800a47202 */ /* 0x000fe20000000f00 */
[----:B------:R-:W-:Y:S01]  /*39f0*/  IMAD.MOV.U32 R166, RZ, RZ, R96 ;  /* 0x000000ffffa67224 */ /* 0x000fe200078e0060 */
[----:B------:R-:W-:Y:S01]  /*3a00*/  MOV R165, R90 ;  /* 0x0000005a00a57202 */ /* 0x000fe20000000f00 */
[----:B------:R-:W-:Y:S01]  /*3a10*/  IMAD.MOV.U32 R168, RZ, RZ, R124 ;  /* 0x000000ffffa87224 */ /* 0x000fe200078e007c */
[----:B------:R-:W-:Y:S01]  /*3a20*/  PLOP3.LUT P2, PT, PT, PT, UP0, 0x80, 0x0 ;  /* 0x000000000000781c */ /* 0x000fe20003f4f008 */
[----:B------:R-:W-:Y:S01]  /*3a30*/  IMAD.MOV.U32 R159, RZ, RZ, R78 ;  /* 0x000000ffff9f7224 */ /* 0x000fe200078e004e */
[----:B-----5:R-:W-:Y:S01]  /*3a40*/  MOV R140, R64 ;  /* 0x00000040008c7202 */ /* 0x020fe20000000f00 */
[----:B------:R-:W-:Y:S01]  /*3a50*/  IMAD.MOV.U32 R160, RZ, RZ, R82 ;  /* 0x000000ffffa07224 */ /* 0x000fe200078e0052 */
[----:B------:R-:W-:Y:S01]  /*3a60*/  MOV R141, R66 ;  /* 0x00000042008d7202 */ /* 0x000fe20000000f00 */
[----:B------:R-:W-:-:S02]  /*3a70*/  IMAD.MOV.U32 R162, RZ, RZ, R86 ;  /* 0x000000ffffa27224 */ /* 0x000fc400078e0056 */
[----:B------:R-:W-:Y:S02]  /*3a80*/  IMAD.MOV.U32 R167, RZ, RZ, R98 ;  /* 0x000000ffffa77224 */ /* 0x000fe400078e0062 */
[----:B------:R-:W-:Y:S02]  /*3a90*/  IMAD.MOV.U32 R169, RZ, RZ, R136 ;  /* 0x000000ffffa97224 */ /* 0x000fe400078e0088 */
[----:B------:R-:W-:Y:S02]  /*3aa0*/  IMAD.MOV.U32 R92, RZ, RZ, R52 ;  /* 0x000000ffff5c7224 */ /* 0x000fe400078e0034 */
[----:B------:R-:W-:Y:S02]  /*3ab0*/  IMAD.MOV.U32 R94, RZ, RZ, R56 ;  /* 0x000000ffff5e7224 */ /* 0x000fe400078e0038 */
[----:B------:R-:W-:Y:S02]  /*3ac0*/  IMAD.MOV.U32 R138, RZ, RZ, R60 ;  /* 0x000000ffff8a7224 */ /* 0x000fe400078e003c */
[----:B------:R-:W-:-:S02]  /*3ad0*/  IMAD.MOV.U32 R153, RZ, RZ, R68 ;  /* 0x000000ffff997224 */ /* 0x000fc400078e0044 */
[----:B------:R-:W-:Y:S02]  /*3ae0*/  IMAD.MOV.U32 R156, RZ, RZ, R72 ;  /* 0x000000ffff9c7224 */ /* 0x000fe400078e0048 */
[----:B------:R-:W-:Y:S02]  /*3af0*/  IMAD.MOV.U32 R93, RZ, RZ, R54 ;  /* 0x000000ffff5d7224 */ /* 0x000fe400078e0036 */
[----:B------:R-:W-:Y:S02]  /*3b00*/  IMAD.MOV.U32 R95, RZ, RZ, R58 ;  /* 0x000000ffff5f7224 */ /* 0x000fe400078e003a */
[----:B------:R-:W-:Y:S02]  /*3b10*/  IMAD.MOV.U32 R139, RZ, RZ, R62 ;  /* 0x000000ffff8b7224 */ /* 0x000fe400078e003e */
[----:B------:R-:W-:Y:S02]  /*3b20*/  IMAD.MOV.U32 R154, RZ, RZ, R70 ;  /* 0x000000ffff9a7224 */ /* 0x000fe400078e0046 */
[----:B------:R-:W-:Y:S01]  /*3b30*/  IMAD.MOV.U32 R158, RZ, RZ, R74 ;  /* 0x000000ffff9e7224 */ /* 0x000fe200078e004a */
[----:B------:R-:W-:Y:S06]  /*3b40*/  @!P2 BRA `(.L_x_346) ;  /* 0x000000000004a947 */ /* 0x000fec0003800000 */
[----:B------:R-:W-:Y:S01]  /*3b50*/  BPT.TRAP 0x1 ;  /* 0x000000040000795c */ /* 0x000fe20000300000 */
.L_x_346:
[----:B------:R-:W-:Y:S01]  /*3b60*/  IMAD R43, R17, 0x8, R16 ;  /* 0x00000008112b7824 */ /* 0x000fe200078e0210 */
[----:B------:R-:W-:Y:S01]  /*3b70*/  SHF.L.U32 R100, R221, 0x1f, RZ ;  /* 0x0000001fdd647819 */ /* 0x000fe200000006ff */
[----:B------:R-:W-:Y:S03]  /*3b80*/  BSSY B1, `(.L_x_347) ;  /* 0x0000003000017945 */ /* 0x000fe60003800000 */
[----:B------:R-:W1:Y:S02]  /*3b90*/  SYNCS.PHASECHK.TRANS64.TRYWAIT P5, [R43+URZ+0x33490], R100 ;  /* 0x033490642b0075a7 */ /* 0x000e6400080a017f */
[----:B-1----:R-:W-:Y:S05]  /*3ba0*/  @!P5 BRA `(.L_x_348) ;  /* 0x000002a000f0d947 */ /* 0x002fea0003800000 */
.L_x_673:
[----:B------:R-:W-:Y:S05]  /*3bb0*/  BSYNC B1 ;  /* 0x0000000000017941 */ /* 0x000fea0003800000 */
.L_x_347:
[----:B------:R-:W-:Y:S04]  /*3bc0*/  BSSY B1, `(.L_x_349) ;  /* 0x00002b3000017945 */ /* 0x000fe80003800000 */
[----:B------:R-:W-:Y:S05]  /*3bd0*/  @P3 BRA `(.L_x_350) ;  /* 0x0000002800c43947 */ /* 0x000fea0003800000 */
[----:B------:R-:W-:Y:S01]  /*3be0*/  ISETP.NE.AND P3, PT, R34, RZ, PT ;  /* 0x000000ff2200720c */ /* 0x000fe20003f65270 */
[----:B------:R-:W-:-:S12]  /*3bf0*/  BSSY B2, `(.L_x_351) ;  /* 0x0000073000027945 */ /* 0x000fd80003800000 */
[----:B------:R-:W-:Y:S05]  /*3c00*/  @!P3 BRA `(.L_x_352) ;  /* 0x0000000400c4b947 */ /* 0x000fea0003800000 */
[----:B0-----:R0:W2:Y:S01]  /*3c10*/  LDS.128 R44, [R40+0x24200] ;  /* 0x02420000282c7984 */ /* 0x0010a20000000c00 */
[----:B------:R-:W-:Y:S01]  /*3c20*/  ISETP.GE.AND P3, PT, R22, R133, PT ;  /* 0x000000851600720c */ /* 0x000fe20003f66270 */
[----:B------:R-:W-:-:S12]  /*3c30*/  BSSY B3, `(.L_x_353) ;  /* 0x000006d000037945 */ /* 0x000fd80003800000 */
[----:B0-----:R-:W-:Y:S05]  /*3c40*/  @P3 BRA `(.L_x_354) ;  /* 0x0000000400ac3947 */ /* 0x001fea0003800000 */
[--C-:B------:R-:W-:Y:S02]  /*3c50*/  SHF.R.U32.HI R124, RZ, 0x8, R125.reuse ;  /* 0x00000008ff7c7819 */ /* 0x100fe4000001167d */
[----:B------:R-:W-:Y:S02]  /*3c60*/  SHF.R.U32.HI R136, RZ, 0x10, R125 ;  /* 0x00000010ff887819 */ /* 0x000fe4000001167d */
[----:B------:R-:W-:Y:S01]  /*3c70*/  LOP3.LUT R125, R125, 0xff0000ff, RZ, 0xc0, !PT ;  /* 0xff0000ff7d7d7812 */ /* 0x000fe200078ec0ff */
[----:B------:R-:W-:Y:S01]  /*3c80*/  IMAD.SHL.U32 R170, R124, 0x100, RZ ;  /* 0x000001007caa7824 */ /* 0x000fe200078e00ff */
[----:B------:R-:W-:Y:S02]  /*3c90*/  SHF.R.U32.HI R171, RZ, 0x8, R137 ;  /* 0x00000008ffab7819 */ /* 0x000fe40000011689 */
[----:B------:R-:W-:Y:S02]  /*3ca0*/  SHF.L.U32 R136, R136, 0x10, RZ ;  /* 0x0000001088887819 */ /* 0x000fe400000006ff */
[----:B------:R-:W-:Y:S01]  /*3cb0*/  LOP3.LUT R125, R125, 0xff00, R170, 0xf8, !PT ;  /* 0x0000ff007d7d7812 */ /* 0x000fe200078ef8aa */
[----:B------:R-:W-:Y:S01]  /*3cc0*/  IMAD.SHL.U32 R171, R171, 0x100, RZ ;  /* 0x00000100abab7824 */ /* 0x000fe200078e00ff */
[----:B------:R-:W-:-:S02]  /*3cd0*/  LOP3.LUT R172, R137, 0xff0000ff, RZ, 0xc0, !PT ;  /* 0xff0000ff89ac7812 */ /* 0x000fc400078ec0ff */
[----:B------:R-:W-:Y:S02]  /*3ce0*/  LOP3.LUT R125, R125, 0xff0000, R136, 0xf8, !PT ;  /* 0x00ff00007d7d7812 */ /* 0x000fe400078ef888 */
[----:B------:R-:W-:Y:S02]  /*3cf0*/  F2FP.F16.E4M3.UNPACK_B R136, R169.H1 ;  /* 0x000000a9ff88723e */ /* 0x000fe400030006ff */
[----:B--2---:R-:W-:Y:S02]  /*3d00*/  F2FP.F16.E4M3.UNPACK_B R170, R45 ;  /* 0x0000002dffaa723e */ /* 0x004fe400020006ff */
[----:B------:R-:W-:Y:S01]  /*3d10*/  SHF.R.U32.HI R124, RZ, 0x10, R137 ;  /* 0x00000010ff7c7819 */ /* 0x000fe20000011689 */
[----:B------:R-:W-:Y:S01]  /*3d20*/  HADD2.F32 R174, -RZ, R136.H0_H0 ;  /* 0x20000088ffae7230 */ /* 0x000fe20000004100 */
[----:B------:R-:W-:Y:S01]  /*3d30*/  LOP3.LUT R172, R172, 0xff00, R171, 0xf8, !PT ;  /* 0x0000ff00acac7812 */ /* 0x000fe200078ef8ab */
[--C-:B------:R-:W-:Y:S01]  /*3d40*/  HADD2.F32 R137, -RZ, R170.reuse.H1_H1 ;  /* 0x300000aaff897230 */ /* 0x100fe20000004100 */
[----:B------:R-:W-:Y:S01]  /*3d50*/  F2FP.F16.E4M3.UNPACK_B R171, R168.H1 ;  /* 0x000000a8ffab723e */ /* 0x000fe200030006ff */
[----:B------:R-:W-:Y:S01]  /*3d60*/  HADD2.F32 R170, -RZ, R170.H0_H0 ;  /* 0x200000aaffaa7230 */ /* 0x000fe20000004100 */
[----:B------:R-:W-:-:S02]  /*3d70*/  F2FP.F16.E4M3.UNPACK_B R169, R169 ;  /* 0x000000a9ffa9723e */ /* 0x000fc400020006ff */
[CC--:B------:R-:W-:Y:S01]  /*3d80*/  FMUL.FTZ R175, R137.reuse, R174.reuse ;  /* 0x000000ae89af7220 */ /* 0x0c0fe20000410000 */
[--C-:B------:R-:W-:Y:S02]  /*3d90*/  HADD2.F32 R173, -RZ, R171.reuse.H0_H0 ;  /* 0x200000abffad7230 */ /* 0x100fe40000004100 */
[C---:B------:R-:W-:Y:S01]  /*3da0*/  FMUL.FTZ R174, R170.reuse, R174 ;  /* 0x000000aeaaae7220 */ /* 0x040fe20000410000 */
[----:B------:R-:W-:Y:S01]  /*3db0*/  HADD2.F32 R171, -RZ, R171.H1_H1 ;  /* 0x300000abffab7230 */ /* 0x000fe20000004100 */
[----:B------:R-:W-:Y:S02]  /*3dc0*/  F2FP.F16.E4M3.UNPACK_B R168, R168 ;  /* 0x000000a8ffa8723e */ /* 0x000fe400020006ff */
[----:B------:R-:W-:Y:S01]  /*3dd0*/  FFMA.FTZ R137, R137, R173, R174 ;  /* 0x000000ad89897223 */ /* 0x000fe200000100ae */
[----:B------:R-:W-:Y:S01]  /*3de0*/  F2FP.F16.E4M3.UNPACK_B R174, R45.H1 ;  /* 0x0000002dffae723e */ /* 0x000fe200030006ff */
[----:B------:R-:W-:Y:S01]  /*3df0*/  FFMA.FTZ R170, R170, R173, -R175 ;  /* 0x000000adaaaa7223 */ /* 0x000fe200000108af */
[----:B------:R-:W-:-:S03]  /*3e00*/  HADD2.F32 R173, -RZ, R136.H1_H1 ;  /* 0x30000088ffad7230 */ /* 0x000fc60000004100 */
[--C-:B------:R-:W-:Y:S02]  /*3e10*/  HADD2.F32 R45, -RZ, R174.reuse.H1_H1 ;  /* 0x300000aeff2d7230 */ /* 0x100fe40000004100 */
[----:B------:R-:W-:-:S03]  /*3e20*/  HADD2.F32 R136, -RZ, R174.H0_H0 ;  /* 0x200000aeff887230 */ /* 0x000fc60000004100 */
[CC--:B------:R-:W-:Y:S02]  /*3e30*/  FMUL.FTZ R174, R45.reuse, R173.reuse ;  /* 0x000000ad2dae7220 */ /* 0x0c0fe40000410000 */
[C---:B------:R-:W-:Y:S02]  /*3e40*/  FMUL.FTZ R173, R136.reuse, R173 ;  /* 0x000000ad88ad7220 */ /* 0x040fe40000410000 */
[-C--:B------:R-:W-:Y:S02]  /*3e50*/  FFMA.FTZ R136, R136, R171.reuse, -R174 ;  /* 0x000000ab88887223 */ /* 0x080fe400000108ae */
[----:B------:R-:W-:Y:S01]  /*3e60*/  FFMA.FTZ R171, R45, R171, R173 ;  /* 0x000000ab2dab7223 */ /* 0x000fe200000100ad */
[----:B------:R-:W-:Y:S02]  /*3e70*/  IMAD.U32 R45, R124, 0x10000, RZ ;  /* 0x000100007c2d7824 */ /* 0x000fe400078e00ff */
[----:B------:R-:W-:Y:S01]  /*3e80*/  IMAD.MOV.U32 R124, RZ, RZ, R47 ;  /* 0x000000ffff7c7224 */ /* 0x000fe200078e002f */
[----:B------:R-:W-:-:S02]  /*3e90*/  F2FP.F16.E4M3.UNPACK_B R47, R125.H1 ;  /* 0x0000007dff2f723e */ /* 0x000fc400030006ff */
[----:B------:R-:W-:Y:S02]  /*3ea0*/  LOP3.LUT R45, R172, 0xff0000, R45, 0xf8, !PT ;  /* 0x00ff0000ac2d7812 */ /* 0x000fe400078ef82d */
[-C--:B------:R-:W-:Y:S01]  /*3eb0*/  F2FP.F16.E4M3.UNPACK_B R175, R124.reuse ;  /* 0x0000007cffaf723e */ /* 0x080fe200020006ff */
[--C-:B------:R-:W-:Y:S01]  /*3ec0*/  HADD2.F32 R174, -RZ, R47.reuse.H0_H0 ;  /* 0x2000002fffae7230 */ /* 0x100fe20000004100 */
[-C--:B------:R-:W-:Y:S01]  /*3ed0*/  F2FP.F16.E4M3.UNPACK_B R172, R45.reuse.H1 ;  /* 0x0000002dffac723e */ /* 0x080fe200030006ff */
[----:B------:R-:W-:Y:S01]  /*3ee0*/  HADD2.F32 R47, -RZ, R47.H1_H1 ;  /* 0x3000002fff2f7230 */ /* 0x000fe20000004100 */
[----:B------:R-:W-:Y:S01]  /*3ef0*/  F2FP.F16.E4M3.UNPACK_B R124, R124.H1 ;  /* 0x0000007cff7c723e */ /* 0x000fe200030006ff */
[--C-:B------:R-:W-:Y:S01]  /*3f00*/  HADD2.F32 R173, -RZ, R175.reuse.H1_H1 ;  /* 0x300000afffad7230 */ /* 0x100fe20000004100 */
[----:B------:R-:W-:Y:S01]  /*3f10*/  F2FP.SATFINITE.E4M3.F32.PACK_AB_MERGE_C R136, R171, R136, RZ ;  /* 0x00000088ab88723e */ /* 0x000fe200048070ff */
[--C-:B------:R-:W-:Y:S01]  /*3f20*/  HADD2.F32 R176, -RZ, R172.reuse.H0_H0 ;  /* 0x200000acffb07230 */ /* 0x100fe20000004100 */
[----:B------:R-:W-:Y:S01]  /*3f30*/  F2FP.F16.E4M3.UNPACK_B R45, R45 ;  /* 0x0000002dff2d723e */ /* 0x000fe200020006ff */
[----:B------:R-:W-:Y:S01]  /*3f40*/  HADD2.F32 R175, -RZ, R175.H0_H0 ;  /* 0x200000afffaf7230 */ /* 0x000fe20000004100 */
[----:B------:R-:W-:Y:S01]  /*3f50*/  F2FP.SATFINITE.E4M3.F32.PACK_AB_MERGE_C R137, R137, R170, R136 ;  /* 0x000000aa8989723e */ /* 0x000fe20004807088 */
[----:B------:R-:W-:-:S02]  /*3f60*/  HADD2.F32 R172, -RZ, R172.H1_H1 ;  /* 0x300000acffac7230 */ /* 0x000fc40000004100 */
[----:B------:R-:W-:Y:S01]  /*3f70*/  FMUL.FTZ R177, R173, R176 ;  /* 0x000000b0adb17220 */ /* 0x000fe20000410000 */
[----:B------:R-:W-:Y:S02]  /*3f80*/  F2FP.F16.E4M3.UNPACK_B R136, R46 ;  /* 0x0000002eff88723e */ /* 0x000fe400020006ff */
[----:B------:R-:W-:Y:S01]  /*3f90*/  F2FP.F16.E4M3.UNPACK_B R125, R125 ;  /* 0x0000007dff7d723e */ /* 0x000fe200020006ff */
[C---:B------:R-:W-:Y:S01]  /*3fa0*/  FFMA.FTZ R177, R175.reuse, R174, -R177 ;  /* 0x000000aeafb17223 */ /* 0x040fe200000108b1 */
[----:B------:R-:W-:Y:S01]  /*3fb0*/  FMUL.FTZ R175, R175, R176 ;  /* 0x000000b0afaf7220 */ /* 0x000fe20000410000 */
[----:B------:R-:W-:Y:S02]  /*3fc0*/  F2FP.F16.E4M3.UNPACK_B R46, R46.H1 ;  /* 0x0000002eff2e723e */ /* 0x000fe400030006ff */
[----:B------:R-:W-:Y:S02]  /*3fd0*/  HADD2.F32 R170, -RZ, R125.H0_H0 ;  /* 0x2000007dffaa7230 */ /* 0x000fe40000004100 */
[----:B------:R-:W-:Y:S01]  /*3fe0*/  FFMA.FTZ R175, R173, R174, R175 ;  /* 0x000000aeadaf7223 */ /* 0x000fe200000100af */
[----:B------:R-:W-:-:S02]  /*3ff0*/  HADD2.F32 R173, -RZ, R124.H1_H1 ;  /* 0x3000007cffad7230 */ /* 0x000fc40000004100 */
[----:B------:R-:W-:Y:S02]  /*4000*/  HADD2.F32 R124, -RZ, R124.H0_H0 ;  /* 0x2000007cff7c7230 */ /* 0x000fe40000004100 */
[----:B------:R-:W-:Y:S02]  /*4010*/  HADD2.F32 R125, -RZ, R125.H1_H1 ;  /* 0x3000007dff7d7230 */ /* 0x000fe40000004100 */
[----:B------:R-:W-:-:S04]  /*4020*/  FMUL.FTZ R174, R173, R172 ;  /* 0x000000acadae7220 */ /* 0x000fc80000410000 */
[CC--:B------:R-:W-:Y:S01]  /*4030*/  FFMA.FTZ R174, R124.reuse, R47.reuse, -R174 ;  /* 0x0000002f7cae7223 */ /* 0x0c0fe200000108ae */
[----:B------:R-:W-:Y:S01]  /*4040*/  FMUL.FTZ R124, R124, R172 ;  /* 0x000000ac7c7c7220 */ /* 0x000fe20000410000 */
[--C-:B------:R-:W-:Y:S02]  /*4050*/  HADD2.F32 R172, -RZ, R45.reuse.H0_H0 ;  /* 0x2000002dffac7230 */ /* 0x100fe40000004100 */
[----:B------:R-:W-:Y:S02]  /*4060*/  HADD2.F32 R45, -RZ, R45.H1_H1 ;  /* 0x3000002dff2d7230 */ /* 0x000fe40000004100 */
[----:B------:R-:W-:Y:S01]  /*4070*/  FFMA.FTZ R124, R173, R47, R124 ;  /* 0x0000002fad7c7223 */ /* 0x000fe2000001007c */
[--C-:B------:R-:W-:Y:S02]  /*4080*/  HADD2.F32 R47, -RZ, R136.reuse.H1_H1 ;  /* 0x30000088ff2f7230 */ /* 0x100fe40000004100 */
[----:B------:R-:W-:Y:S02]  /*4090*/  HADD2.F32 R136, -RZ, R136.H0_H0 ;  /* 0x20000088ff887230 */ /* 0x000fe40000004100 */
[----:B------:R-:W-:-:S02]  /*40a0*/  HADD2.F32 R173, -RZ, R169.H1_H1 ;  /* 0x300000a9ffad7230 */ /* 0x000fc40000004100 */
[CC--:B------:R-:W-:Y:S01]  /*40b0*/  FMUL.FTZ R171, R47.reuse, R172.reuse ;  /* 0x000000ac2fab7220 */ /* 0x0c0fe20000410000 */
[----:B------:R-:W-:Y:S02]  /*40c0*/  HADD2.F32 R169, -RZ, R169.H0_H0 ;  /* 0x200000a9ffa97230 */ /* 0x000fe40000004100 */
[----:B------:R-:W-:Y:S01]  /*40d0*/  FMUL.FTZ R172, R136, R172 ;  /* 0x000000ac88ac7220 */ /* 0x000fe20000410000 */
[----:B------:R-:W-:Y:S01]  /*40e0*/  F2FP.SATFINITE.E4M3.F32.PACK_AB_MERGE_C R124, R124, R174, RZ ;  /* 0x000000ae7c7c723e */ /* 0x000fe200048070ff */
[-C--:B------:R-:W-:Y:S02]  /*40f0*/  FFMA.FTZ R171, R136, R170.reuse, -R171 ;  /* 0x000000aa88ab7223 */ /* 0x080fe400000108ab */
[----:B------:R-:W-:Y:S01]  /*4100*/  FFMA.FTZ R172, R47, R170, R172 ;  /* 0x000000aa2fac7223 */ /* 0x000fe200000100ac */
[--C-:B------:R-:W-:Y:S01]  /*4110*/  HADD2.F32 R47, -RZ, R46.reuse.H1_H1 ;  /* 0x3000002eff2f7230 */ /* 0x100fe20000004100 */
[----:B------:R-:W-:Y:S01]  /*4120*/  F2FP.SATFINITE.E4M3.F32.PACK_AB_MERGE_C R124, R175, R177, R124 ;  /* 0x000000b1af7c723e */ /* 0x000fe2000480707c */
[----:B------:R-:W-:-:S03]  /*4130*/  HADD2.F32 R46, -RZ, R46.H0_H0 ;  /* 0x2000002eff2e7230 */ /* 0x000fc60000004100 */
[CC--:B------:R-:W-:Y:S02]  /*4140*/  FMUL.FTZ R136, R47.reuse, R45.reuse ;  /* 0x0000002d2f887220 */ /* 0x0c0fe40000410000 */
[C---:B------:R-:W-:Y:S02]  /*4150*/  FMUL.FTZ R170, R46.reuse, R45 ;  /* 0x0000002d2eaa7220 */ /* 0x040fe40000410000 */
[-C--:B------:R-:W-:Y:S01]  /*4160*/  FFMA.FTZ R45, R46, R125.reuse, -R136 ;  /* 0x0000007d2e2d7223 */ /* 0x080fe20000010888 */
[----:B------:R-:W-:Y:S01]  /*4170*/  F2FP.F16.E4M3.UNPACK_B R136, R44.H1 ;  /* 0x0000002cff88723e */ /* 0x000fe200030006ff */
[----:B------:R-:W-:Y:S01]  /*4180*/  FFMA.FTZ R46, R47, R125, R170 ;  /* 0x0000007d2f2e7223 */ /* 0x000fe200000100aa */
[--C-:B------:R-:W-:Y:S02]  /*4190*/  HADD2.F32 R125, -RZ, R168.reuse.H1_H1 ;  /* 0x300000a8ff7d7230 */ /* 0x100fe40000004100 */
[----:B------:R-:W-:Y:S02]  /*41a0*/  HADD2.F32 R168, -RZ, R168.H0_H0 ;  /* 0x200000a8ffa87230 */ /* 0x000fe40000004100 */
[--C-:B------:R-:W-:Y:S01]  /*41b0*/  HADD2.F32 R47, -RZ, R136.reuse.H1_H1 ;  /* 0x30000088ff2f7230 */ /* 0x100fe20000004100 */
[----:B------:R-:W-:Y:S01]  /*41c0*/  F2FP.SATFINITE.E4M3.F32.PACK_AB_MERGE_C R45, R46, R45, RZ ;  /* 0x0000002d2e2d723e */ /* 0x000fe200048070ff */
[----:B------:R-:W-:-:S03]  /*41d0*/  HADD2.F32 R136, -RZ, R136.H0_H0 ;  /* 0x20000088ff887230 */ /* 0x000fc60000004100 */
[C---:B------:R-:W-:Y:S01]  /*41e0*/  FMUL.FTZ R170, R47.reuse, R173 ;  /* 0x000000ad2faa7220 */ /* 0x040fe20000410000 */
[----:B------:R-:W-:Y:S01]  /*41f0*/  F2FP.SATFINITE.E4M3.F32.PACK_AB_MERGE_C R171, R172, R171, R45 ;  /* 0x000000abacab723e */ /* 0x000fe2000480702d */
[C---:B------:R-:W-:Y:S01]  /*4200*/  FMUL.FTZ R173, R136.reuse, R173 ;  /* 0x000000ad88ad7220 */ /* 0x040fe20000410000 */
[----:B------:R-:W-:Y:S02]  /*4210*/  IMAD.MOV.U32 R45, RZ, RZ, R137 ;  /* 0x000000ffff2d7224 */ /* 0x000fe400078e0089 */
[-C--:B------:R-:W-:Y:S01]  /*4220*/  FFMA.FTZ R170, R136, R125.reuse, -R170 ;  /* 0x0000007d88aa7223 */ /* 0x080fe200000108aa */
[----:B------:R-:W-:Y:S01]  /*4230*/  FFMA.FTZ R173, R47, R125, R173 ;  /* 0x0000007d2fad7223 */ /* 0x000fe200000100ad */
[----:B------:R-:W-:Y:S01]  /*4240*/  F2FP.F16.E4M3.UNPACK_B R47, R44 ;  /* 0x0000002cff2f723e */ /* 0x000fe200020006ff */
[----:B------:R-:W-:-:S03]  /*4250*/  IMAD.MOV.U32 R46, RZ, RZ, R171 ;  /* 0x000000ffff2e7224 */ /* 0x000fc600078e00ab */
[----:B------:R-:W-:Y:S01]  /*4260*/  F2FP.SATFINITE.E4M3.F32.PACK_AB_MERGE_C R170, R173, R170, RZ ;  /* 0x000000aaadaa723e */ /* 0x000fe200048070ff */
[--C-:B------:R-:W-:Y:S02]  /*4270*/  HADD2.F32 R44, -RZ, R47.reuse.H1_H1 ;  /* 0x3000002fff2c7230 */ /* 0x100fe40000004100 */
[----:B------:R-:W-:-:S03]  /*4280*/  HADD2.F32 R47, -RZ, R47.H0_H0 ;  /* 0x2000002fff2f7230 */ /* 0x000fc60000004100 */
[CC--:B------:R-:W-:Y:S02]  /*4290*/  FMUL.FTZ R125, R44.reuse, R169.reuse ;  /* 0x000000a92c7d7220 */ /* 0x0c0fe40000410000 */
[C---:B------:R-:W-:Y:S02]  /*42a0*/  FMUL.FTZ R169, R47.reuse, R169 ;  /* 0x000000a92fa97220 */ /* 0x040fe40000410000 */
[----:B------:R-:W-:Y:S01]  /*42b0*/  FFMA.FTZ R125, R47, R168, -R125 ;  /* 0x000000a82f7d7223 */ /* 0x000fe2000001087d */
[----:B------:R-:W-:Y:S01]  /*42c0*/  MOV R47, R124 ;  /* 0x0000007c002f7202 */ /* 0x000fe20000000f00 */
[----:B------:R-:W-:-:S05]  /*42d0*/  FFMA.FTZ R169, R44, R168, R169 ;  /* 0x000000a82ca97223 */ /* 0x000fca00000100a9 */
[----:B------:R-:W-:-:S05]  /*42e0*/  F2FP.SATFINITE.E4M3.F32.PACK_AB_MERGE_C R125, R169, R125, R170 ;  /* 0x0000007da97d723e */ /* 0x000fca00048070aa */
[----:B------:R-:W-:-:S07]  /*42f0*/  IMAD.MOV.U32 R44, RZ, RZ, R125 ;  /* 0x000000ffff2c7224 */ /* 0x000fce00078e007d */
.L_x_354:
[----:B------:R-:W-:Y:S05]  /*4300*/  BSYNC B3 ;  /* 0x0000000000037941 */ /* 0x000fea0003800000 */
.L_x_353:
[----:B--2---:R2:W-:Y:S02]  /*4310*/  STG.E.128 desc[UR54][R50.64], R44 ;  /* 0x0000002c32007986 */ /* 0x0045e4000c101d36 */
.L_x_352:
[----:B------:R-:W-:Y:S05]  /*4320*/  BSYNC B2 ;  /* 0x0000000000027941 */ /* 0x000fea0003800000 */
.L_x_351:
[----:B------:R-:W-:Y:S01]  /*4330*/  ISETP.NE.AND P3, PT, R35, RZ, PT ;  /* 0x000000ff2300720c */ /* 0x000fe20003f65270 */
[----:B------:R-:W-:-:S12]  /*4340*/  BSSY B2, `(.L_x_355) ;  /* 0x0000070000027945 */ /* 0x000fd80003800000 */
[----:B------:R-:W-:Y:S05]  /*4350*/  @!P3 BRA `(.L_x_356) ;  /* 0x0000000400b8b947 */ /* 0x000fea0003800000 */
[----:B0-2---:R0:W2:Y:S01]  /*4360*/  LDS.128 R44, [R41+0x24200] ;  /* 0x02420000292c7984 */ /* 0x0050a20000000c00 */
[----:B------:R-:W-:Y:S01]  /*4370*/  ISETP.GE.AND P3, PT, R224, R133, PT ;  /* 0x00000085e000720c */ /* 0x000fe20003f66270 */
[----:B------:R-:W-:-:S12]  /*4380*/  BSSY B3, `(.L_x_357) ;  /* 0x000006a000037945 */ /* 0x000fd80003800000 */
[----:B0-----:R-:W-:Y:S05]  /*4390*/  @P3 BRA `(.L_x_358) ;  /* 0x0000000400a03947 */ /* 0x001fea0003800000 */
[--C-:B------:R-:W-:Y:S02]  /*43a0*/  SHF.R.U32.HI R124, RZ, 0x8, R97.reuse ;  /* 0x00000008ff7c7819 */ /* 0x100fe40000011661 */
[----:B------:R-:W-:Y:S02]  /*43b0*/  LOP3.LUT R98, R97, 0xff0000ff, RZ, 0xc0, !PT ;  /* 0xff0000ff61627812 */ /* 0x000fe400078ec0ff */
[----:B------:R-:W-:Y:S01]  /*43c0*/  SHF.R.U32.HI R97, RZ, 0x10, R97 ;  /* 0x00000010ff617819 */ /* 0x000fe20000011661 */
[----:B------:R-:W-:Y:S01]  /*43d0*/  IMAD.SHL.U32 R124, R124, 0x100, RZ ;  /* 0x000001007c7c7824 */ /* 0x000fe200078e00ff */
[----:B------:R-:W-:Y:S02]  /*43e0*/  SHF.R.U32.HI R125, RZ, 0x8, R99 ;  /* 0x00000008ff7d7819 */ /* 0x000fe40000011663 */
[----:B------:R-:W-:Y:S01]  /*43f0*/  LOP3.LUT R136, R99, 0xff0000ff, RZ, 0xc0, !PT ;  /* 0xff0000ff63887812 */ /* 0x000fe200078ec0ff */
[----:B------:R-:W-:Y:S01]  /*4400*/  IMAD.U32 R97, R97, 0x10000, RZ ;  /* 0x0001000061617824 */ /* 0x000fe200078e00ff */
[----:B------:R-:W-:Y:S01]  /*4410*/  LOP3.LUT R98, R98, 0xff00, R124, 0xf8, !PT ;  /* 0x0000ff0062627812 */ /* 0x000fe200078ef87c */
[----:B------:R-:W-:Y:S01]  /*4420*/  IMAD.SHL.U32 R125, R125, 0x100, RZ ;  /* 0x000001007d7d7824 */ /* 0x000fe200078e00ff */
[----:B--2---:R-:W-:-:S02]  /*4430*/  F2FP.F16.E4M3.UNPACK_B R124, R45 ;  /* 0x0000002dff7c723e */ /* 0x004fc400020006ff */
[----:B------:R-:W-:Y:S02]  /*4440*/  LOP3.LUT R97, R98, 0xff0000, R97, 0xf8, !PT ;  /* 0x00ff000062617812 */ /* 0x000fe400078ef861 */
[-C--:B------:R-:W-:Y:S02]  /*4450*/  F2FP.F16.E4M3.UNPACK_B R98, R167.reuse.H1 ;  /* 0x000000a7ff62723e */ /* 0x080fe400030006ff */
[----:B------:R-:W-:Y:S01]  /*4460*/  SHF.R.U32.HI R96, RZ, 0x10, R99 ;  /* 0x00000010ff607819 */ /* 0x000fe20000011663 */
[----:B------:R-:W-:Y:S01]  /*4470*/  HADD2.F32 R99, -RZ, R124.H1_H1 ;  /* 0x3000007cff637230 */ /* 0x000fe20000004100 */
[----:B------:R-:W-:Y:S01]  /*4480*/  LOP3.LUT R136, R136, 0xff00, R125, 0xf8, !PT ;  /* 0x0000ff0088887812 */ /* 0x000fe200078ef87d */
[----:B------:R-:W-:Y:S01]  /*4490*/  HADD2.F32 R168, -RZ, R98.H0_H0 ;  /* 0x20000062ffa87230 */ /* 0x000fe20000004100 */
        /* <DEDUP_REMOVED lines=60> */
[--C-:B------:R-:W-:Y:S02]  /*4860*/  HADD2.F32 R47, -RZ, R46.reuse.H1_H1 ;  /* 0x3000002eff2f7230 */ /* 0x100fe40000004100 */
        /* <DEDUP_REMOVED lines=14> */
[----:B------:R-:W-:Y:S01]  /*4950*/  MOV R45, R99 ;  /* 0x00000063002d7202 */ /* 0x000fe20000000f00 */
[-C--:B------:R-:W-:Y:S02]  /*4960*/  FFMA.FTZ R124, R98, R97.reuse, -R124 ;  /* 0x00000061627c7223 */ /* 0x080fe4000001087c */
[----:B------:R-:W-:Y:S01]  /*4970*/  FFMA.FTZ R137, R47, R97, R137 ;  /* 0x000000612f897223 */ /* 0x000fe20000010089 */
[----:B------:R-:W-:-:S04]  /*4980*/  F2FP.F16.E4M3.UNPACK_B R47, R44 ;  /* 0x0000002cff2f723e */ /* 0x000fc800020006ff */
[----:B------:R-:W-:Y:S01]  /*4990*/  F2FP.SATFINITE.E4M3.F32.PACK_AB_MERGE_C R124, R137, R124, RZ ;  /* 0x0000007c897c723e */ /* 0x000fe200048070ff */
[--C-:B------:R-:W-:Y:S02]  /*49a0*/  HADD2.F32 R44, -RZ, R47.reuse.H1_H1 ;  /* 0x3000002fff2c7230 */ /* 0x100fe40000004100 */
[----:B------:R-:W-:-:S03]  /*49b0*/  HADD2.F32 R47, -RZ, R47.H0_H0 ;  /* 0x2000002fff2f7230 */ /* 0x000fc60000004100 */
[CC--:B------:R-:W-:Y:S02]  /*49c0*/  FMUL.FTZ R97, R44.reuse, R167.reuse ;  /* 0x000000a72c617220 */ /* 0x0c0fe40000410000 */
[C---:B------:R-:W-:Y:S02]  /*49d0*/  FMUL.FTZ R167, R47.reuse, R167 ;  /* 0x000000a72fa77220 */ /* 0x040fe40000410000 */
[-C--:B------:R-:W-:Y:S01]  /*49e0*/  FFMA.FTZ R97, R47, R166.reuse, -R97 ;  /* 0x000000a62f617223 */ /* 0x080fe20000010861 */
[----:B------:R-:W-:Y:S01]  /*49f0*/  F2FP.SATFINITE.E4M3.F32.PACK_AB_MERGE_C R47, R169, R171, R96 ;  /* 0x000000aba92f723e */ /* 0x000fe20004807060 */
[----:B------:R-:W-:-:S05]  /*4a00*/  FFMA.FTZ R167, R44, R166, R167 ;  /* 0x000000a62ca77223 */ /* 0x000fca00000100a7 */
[----:B------:R-:W-:-:S07]  /*4a10*/  F2FP.SATFINITE.E4M3.F32.PACK_AB_MERGE_C R44, R167, R97, R124 ;  /* 0x00000061a72c723e */ /* 0x000fce000480707c */
.L_x_358:
[----:B------:R-:W-:Y:S05]  /*4a20*/  BSYNC B3 ;  /* 0x0000000000037941 */ /* 0x000fea0003800000 */
.L_x_357:
[----:B--2---:R3:W-:Y:S02]  /*4a30*/  STG.E.128 desc[UR54][R50.64+0x20], R44 ;  /* 0x0000202c32007986 */ /* 0x0047e4000c101d36 */
.L_x_356:
[----:B------:R-:W-:Y:S05]  /*4a40*/  BSYNC B2 ;  /* 0x0000000000027941 */ /* 0x000fea0003800000 */
.L_x_355:
[----:B------:R-:W-:Y:S01]  /*4a50*/  ISETP.NE.AND P3, PT, R36, RZ, PT ;  /* 0x000000ff2400720c */ /* 0x000fe20003f65270 */
[----:B------:R-:W-:-:S12]  /*4a60*/  BSSY B2, `(.L_x_359) ;  /* 0x0000070000027945 */ /* 0x000fd80003800000 */
[----:B------:R-:W-:Y:S05]  /*4a70*/  @!P3 BRA `(.L_x_360) ;  /* 0x0000000400b8b947 */ /* 0x000fea0003800000 */
[----:B0-23--:R0:W2:Y:S01]  /*4a80*/  LDS.128 R44, [R40+0x26a00] ;  /* 0x026a0000282c7984 */ /* 0x00d0a20000000c00 */
[----:B------:R-:W-:Y:S01]  /*4a90*/  ISETP.GE.AND P3, PT, R223, R133, PT ;  /* 0x00000085df00720c */ /* 0x000fe20003f66270 */
[----:B------:R-:W-:-:S12]  /*4aa0*/  BSSY B3, `(.L_x_361) ;  /* 0x000006a000037945 */ /* 0x000fd80003800000 */
[----:B0-----:R-:W-:Y:S05]  /*4ab0*/  @P3 BRA `(.L_x_362) ;  /* 0x0000000400a03947 */ /* 0x001fea0003800000 */
[--C-:B------:R-:W-:Y:S02]  /*4ac0*/  SHF.R.U32.HI R88, RZ, 0x8, R89.reuse ;  /* 0x00000008ff587819 */ /* 0x100fe40000011659 */
[----:B------:R-:W-:Y:S02]  /*4ad0*/  SHF.R.U32.HI R90, RZ, 0x10, R89 ;  /* 0x00000010ff5a7819 */ /* 0x000fe40000011659 */
[----:B------:R-:W-:Y:S01]  /*4ae0*/  LOP3.LUT R96, R89, 0xff0000ff, RZ, 0xc0, !PT ;  /* 0xff0000ff59607812 */ /* 0x000fe200078ec0ff */
[----:B------:R-:W-:Y:S01]  /*4af0*/  IMAD.SHL.U32 R89, R88, 0x100, RZ ;  /* 0x0000010058597824 */ /* 0x000fe200078e00ff */
[--C-:B------:R-:W-:Y:S02]  /*4b00*/  SHF.R.U32.HI R98, RZ, 0x8, R91.reuse ;  /* 0x00000008ff627819 */ /* 0x100fe4000001165b */
[----:B------:R-:W-:Y:S02]  /*4b10*/  SHF.R.U32.HI R88, RZ, 0x10, R91 ;  /* 0x00000010ff587819 */ /* 0x000fe4000001165b */
[----:B------:R-:W-:Y:S01]  /*4b20*/  LOP3.LUT R96, R96, 0xff00, R89, 0xf8, !PT ;  /* 0x0000ff0060607812 */ /* 0x000fe200078ef859 */
[----:B------:R-:W-:Y:S01]  /*4b30*/  IMAD.U32 R89, R90, 0x10000, RZ ;  /* 0x000100005a597824 */ /* 0x000fe200078e00ff */
[----:B------:R-:W-:Y:S01]  /*4b40*/  LOP3.LUT R91, R91, 0xff0000ff, RZ, 0xc0, !PT ;  /* 0xff0000ff5b5b7812 */ /* 0x000fe200078ec0ff */
[----:B------:R-:W-:Y:S01]  /*4b50*/  IMAD.SHL.U32 R98, R98, 0x100, RZ ;  /* 0x0000010062627824 */ /* 0x000fe200078e00ff */
[----:B------:R-:W-:-:S02]  /*4b60*/  F2FP.F16.E4M3.UNPACK_B R90, R165.H1 ;  /* 0x000000a5ff5a723e */ /* 0x000fc400030006ff */
[----:B------:R-:W-:Y:S02]  /*4b70*/  LOP3.LUT R89, R96, 0xff0000, R89, 0xf8, !PT ;  /* 0x00ff000060597812 */ /* 0x000fe400078ef859 */
[----:B--2---:R-:W-:Y:S01]  /*4b80*/  F2FP.F16.E4M3.UNPACK_B R96, R45 ;  /* 0x0000002dff60723e */ /* 0x004fe200020006ff */
[----:B------:R-:W-:Y:S01]  /*4b90*/  HADD2.F32 R124, -RZ, R90.H0_H0 ;  /* 0x2000005aff7c7230 */ /* 0x000fe20000004100 */
[----:B------:R-:W-:Y:S02]  /*4ba0*/  LOP3.LUT R98, R91, 0xff00, R98, 0xf8, !PT ;  /* 0x0000ff005b627812 */ /* 0x000fe400078ef862 */
[-C--:B------:R-:W-:Y:S01]  /*4bb0*/  F2FP.F16.E4M3.UNPACK_B R97, R164.reuse.H1 ;  /* 0x000000a4ff61723e */ /* 0x080fe200030006ff */
[--C-:B------:R-:W-:Y:S01]  /*4bc0*/  HADD2.F32 R91, -RZ, R96.reuse.H1_H1 ;  /* 0x30000060ff5b7230 */ /* 0x100fe20000004100 */
[----:B------:R-:W-:Y:S01]  /*4bd0*/  F2FP.F16.E4M3.UNPACK_B R165, R165 ;  /* 0x000000a5ffa5723e */ /* 0x000fe200020006ff */
[----:B------:R-:W-:Y:S01]  /*4be0*/  HADD2.F32 R96, -RZ, R96.H0_H0 ;  /* 0x20000060ff607230 */ /* 0x000fe20000004100 */
[----:B------:R-:W-:Y:S01]  /*4bf0*/  F2FP.F16.E4M3.UNPACK_B R164, R164 ;  /* 0x000000a4ffa4723e */ /* 0x000fe200020006ff */
[----:B------:R-:W-:-:S02]  /*4c00*/  HADD2.F32 R99, -RZ, R97.H0_H0 ;  /* 0x20000061ff637230 */ /* 0x000fc40000004100 */
[-C--:B------:R-:W-:Y:S01]  /*4c10*/  FMUL.FTZ R125, R91, R124.reuse ;  /* 0x0000007c5b7d7220 */ /* 0x080fe20000410000 */
[----:B------:R-:W-:Y:S02]  /*4c20*/  HADD2.F32 R97, -RZ, R97.H1_H1 ;  /* 0x30000061ff617230 */ /* 0x000fe40000004100 */
[C---:B------:R-:W-:Y:S01]  /*4c30*/  FMUL.FTZ R124, R96.reuse, R124 ;  /* 0x0000007c607c7220 */ /* 0x040fe20000410000 */
[----:B------:R-:W-:-:S03]  /*4c40*/  FFMA.FTZ R96, R96, R99, -R125 ;  /* 0x0000006360607223 */ /* 0x000fc6000001087d */
[----:B------:R-:W-:Y:S01]  /*4c50*/  FFMA.FTZ R91, R91, R99, R124 ;  /* 0x000000635b5b7223 */ /* 0x000fe2000001007c */
[----:B------:R-:W-:Y:S01]  /*4c60*/  F2FP.F16.E4M3.UNPACK_B R124, R45.H1 ;  /* 0x0000002dff7c723e */ /* 0x000fe200030006ff */
[----:B------:R-:W-:-:S04]  /*4c70*/  HADD2.F32 R99, -RZ, R90.H1_H1 ;  /* 0x3000005aff637230 */ /* 0x000fc80000004100 */
        /* <DEDUP_REMOVED lines=76> */
.L_x_362:
[----:B------:R-:W-:Y:S05]  /*5140*/  BSYNC B3 ;  /* 0x0000000000037941 */ /* 0x000fea0003800000 */
.L_x_361:
[----:B--2---:R4:W-:Y:S02]  /*5150*/  STG.E.128 desc[UR54][R50.64+0x40], R44 ;  /* 0x0000402c32007986 */ /* 0x0049e4000c101d36 */
.L_x_360:
[----:B------:R-:W-:Y:S05]  /*5160*/  BSYNC B2 ;  /* 0x0000000000027941 */ /* 0x000fea0003800000 */
.L_x_359:
[----:B------:R-:W-:Y:S01]  /*5170*/  ISETP.NE.AND P3, PT, R37, RZ, PT ;  /* 0x000000ff2500720c */ /* 0x000fe20003f65270 */
[----:B------:R-:W-:-:S12]  /*5180*/  BSSY B2, `(.L_x_363) ;  /* 0x0000073000027945 */ /* 0x000fd80003800000 */
[----:B------:R-:W-:Y:S05]  /*5190*/  @!P3 BRA `(.L_x_364) ;  /* 0x0000000400c4b947 */ /* 0x000fea0003800000 */
[----:B0-234-:R0:W2:Y:S01]  /*51a0*/  LDS.128 R44, [R41+0x26a00] ;  /* 0x026a0000292c7984 */ /* 0x01d0a20000000c00 */
[----:B------:R-:W-:Y:S01]  /*51b0*/  ISETP.GE.AND P3, PT, R225, R133, PT ;  /* 0x00000085e100720c */ /* 0x000fe20003f66270 */
[----:B------:R-:W-:-:S12]  /*51c0*/  BSSY B3, `(.L_x_365) ;  /* 0x000006d000037945 */ /* 0x000fd80003800000 */
[----:B0-----:R-:W-:Y:S05]  /*51d0*/  @P3 BRA `(.L_x_366) ;  /* 0x0000000400ac3947 */ /* 0x001fea0003800000 */
[----:B--2---:R-:W-:Y:S01]  /*51e0*/  IMAD.MOV.U32 R86, RZ, RZ, R45 ;  /* 0x000000ffff567224 */ /* 0x004fe200078e002d */
[----:B------:R-:W-:Y:S02]  /*51f0*/  F2FP.F16.E4M3.UNPACK_B R88, R162.H1 ;  /* 0x000000a2ff58723e */ /* 0x000fe400030006ff */
[----:B------:R-:W-:Y:S02]  /*5200*/  F2FP.F16.E4M3.UNPACK_B R45, R161.H1 ;  /* 0x000000a1ff2d723e */ /* 0x000fe400030006ff */
[----:B------:R-:W-:Y:S01]  /*5210*/  F2FP.F16.E4M3.UNPACK_B R84, R86 ;  /* 0x00000056ff54723e */ /* 0x000fe200020006ff */
[----:B------:R-:W-:Y:S01]  /*5220*/  HADD2.F32 R89, -RZ, R88.H0_H0 ;  /* 0x20000058ff597230 */ /* 0x000fe20000004100 */
[----:B------:R-:W-:Y:S01]  /*5230*/  F2FP.F16.E4M3.UNPACK_B R96, R162 ;  /* 0x000000a2ff60723e */ /* 0x000fe200020006ff */
[----:B------:R-:W-:Y:S02]  /*5240*/  HADD2.F32 R91, -RZ, R45.H0_H0 ;  /* 0x2000002dff5b7230 */ /* 0x000fe40000004100 */
[----:B------:R-:W-:-:S02]  /*5250*/  HADD2.F32 R90, -RZ, R84.H1_H1 ;  /* 0x30000054ff5a7230 */ /* 0x000fc40000004100 */
[----:B------:R-:W-:Y:S02]  /*5260*/  HADD2.F32 R84, -RZ, R84.H0_H0 ;  /* 0x20000054ff547230 */ /* 0x000fe40000004100 */
[----:B------:R-:W-:Y:S02]  /*5270*/  HADD2.F32 R88, -RZ, R88.H1_H1 ;  /* 0x30000058ff587230 */ /* 0x000fe40000004100 */
[-C--:B------:R-:W-:Y:S01]  /*5280*/  FMUL.FTZ R97, R90, R89.reuse ;  /* 0x000000595a617220 */ /* 0x080fe20000410000 */
[----:B------:R-:W-:Y:S02]  /*5290*/  HADD2.F32 R45, -RZ, R45.H1_H1 ;  /* 0x3000002dff2d7230 */ /* 0x000fe40000004100 */
[C---:B------:R-:W-:Y:S01]  /*52a0*/  FMUL.FTZ R99, R84.reuse, R89 ;  /* 0x0000005954637220 */ /* 0x040fe20000410000 */
[----:B------:R-:W-:Y:S02]  /*52b0*/  HADD2.F32 R98, -RZ, R96.H1_H1 ;  /* 0x30000060ff627230 */ /* 0x000fe40000004100 */
[-C--:B------:R-:W-:Y:S01]  /*52c0*/  FFMA.FTZ R89, R84, R91.reuse, -R97 ;  /* 0x0000005b54597223 */ /* 0x080fe20000010861 */
[----:B------:R-:W-:Y:S01]  /*52d0*/  FFMA.FTZ R84, R90, R91, R99 ;  /* 0x0000005b5a547223 */ /* 0x000fe20000010063 */
[----:B------:R-:W-:Y:S01]  /*52e0*/  F2FP.F16.E4M3.UNPACK_B R90, R86.H1 ;  /* 0x00000056ff5a723e */ /* 0x000fe200030006ff */
[----:B------:R-:W-:-:S04]  /*52f0*/  IMAD.MOV.U32 R86, RZ, RZ, R44 ;  /* 0x000000ffff567224 */ /* 0x000fc800078e002c */
[--C-:B------:R-:W-:Y:S01]  /*5300*/  HADD2.F32 R91, -RZ, R90.reuse.H1_H1 ;  /* 0x3000005aff5b7230 */ /* 0x100fe20000004100 */
[-C--:B------:R-:W-:Y:S01]  /*5310*/  F2FP.F16.E4M3.UNPACK_B R44, R86.reuse.H1 ;  /* 0x00000056ff2c723e */ /* 0x080fe200030006ff */
[----:B------:R-:W-:Y:S01]  /*5320*/  HADD2.F32 R90, -RZ, R90.H0_H0 ;  /* 0x2000005aff5a7230 */ /* 0x000fe20000004100 */
[----:B------:R-:W-:Y:S02]  /*5330*/  F2FP.F16.E4M3.UNPACK_B R86, R86 ;  /* 0x00000056ff56723e */ /* 0x000fe400020006ff */
[CC--:B------:R-:W-:Y:S02]  /*5340*/  FMUL.FTZ R97, R91.reuse, R88.reuse ;  /* 0x000000585b617220 */ /* 0x0c0fe40000410000 */
[C---:B------:R-:W-:Y:S02]  /*5350*/  FMUL.FTZ R88, R90.reuse, R88 ;  /* 0x000000585a587220 */ /* 0x040fe40000410000 */
[-C--:B------:R-:W-:Y:S02]  /*5360*/  FFMA.FTZ R90, R90, R45.reuse, -R97 ;  /* 0x0000002d5a5a7223 */ /* 0x080fe40000010861 */
[----:B------:R-:W-:Y:S01]  /*5370*/  FFMA.FTZ R91, R91, R45, R88 ;  /* 0x0000002d5b5b7223 */ /* 0x000fe20000010058 */
[----:B------:R-:W-:Y:S01]  /*5380*/  F2FP.F16.E4M3.UNPACK_B R88, R161 ;  /* 0x000000a1ff58723e */ /* 0x000fe200020006ff */
[----:B------:R-:W-:-:S02]  /*5390*/  HADD2.F32 R45, -RZ, R44.H1_H1 ;  /* 0x3000002cff2d7230 */ /* 0x000fc40000004100 */
[----:B------:R-:W-:Y:S01]  /*53a0*/  HADD2.F32 R44, -RZ, R44.H0_H0 ;  /* 0x2000002cff2c7230 */ /* 0x000fe20000004100 */
[----:B------:R-:W-:Y:S01]  /*53b0*/  F2FP.SATFINITE.E4M3.F32.PACK_AB_MERGE_C R90, R91, R90, RZ ;  /* 0x0000005a5b5a723e */ /* 0x000fe200048070ff */
[----:B------:R-:W-:Y:S02]  /*53c0*/  HADD2.F32 R97, -RZ, R88.H1_H1 ;  /* 0x30000058ff617230 */ /* 0x000fe40000004100 */
[-C--:B------:R-:W-:Y:S01]  /*53d0*/  FMUL.FTZ R99, R45, R98.reuse ;  /* 0x000000622d637220 */ /* 0x080fe20000410000 */
[----:B------:R-:W-:Y:S02]  /*53e0*/  HADD2.F32 R91, -RZ, R96.H0_H0 ;  /* 0x20000060ff5b7230 */ /* 0x000fe40000004100 */
[C---:B------:R-:W-:Y:S01]  /*53f0*/  FMUL.FTZ R98, R44.reuse, R98 ;  /* 0x000000622c627220 */ /* 0x040fe20000410000 */
[--C-:B------:R-:W-:Y:S02]  /*5400*/  HADD2.F32 R96, -RZ, R86.reuse.H1_H1 ;  /* 0x30000056ff607230 */ /* 0x100fe40000004100 */
[----:B------:R-:W-:Y:S01]  /*5410*/  FFMA.FTZ R44, R44, R97, -R99 ;  /* 0x000000612c2c7223 */ /* 0x000fe20000010863 */
[----:B------:R-:W-:-:S02]  /*5420*/  HADD2.F32 R86, -RZ, R86.H0_H0 ;  /* 0x20000056ff567230 */ /* 0x000fc40000004100 */
[----:B------:R-:W-:Y:S01]  /*5430*/  FFMA.FTZ R45, R45, R97, R98 ;  /* 0x000000612d2d7223 */ /* 0x000fe20000010062 */
[----:B------:R-:W-:Y:S02]  /*5440*/  HADD2.F32 R97, -RZ, R88.H0_H0 ;  /* 0x20000058ff617230 */ /* 0x000fe40000004100 */
[----:B------:R-:W-:Y:S01]  /*5450*/  FMUL.FTZ R99, R96, R91 ;  /* 0x0000005b60637220 */ /* 0x000fe20000410000 */
[----:B------:R-:W-:Y:S01]  /*5460*/  F2FP.SATFINITE.E4M3.F32.PACK_AB_MERGE_C R84, R84, R89, R90 ;  /* 0x000000595454723e */ /* 0x000fe2000480705a */
[C---:B------:R-:W-:Y:S01]  /*5470*/  FMUL.FTZ R125, R86.reuse, R91 ;  /* 0x0000005b567d7220 */ /* 0x040fe20000410000 */
[----:B------:R-:W-:Y:S01]  /*5480*/  SHF.R.U32.HI R90, RZ, 0x8, R87 ;  /* 0x00000008ff5a7819 */ /* 0x000fe20000011657 */
[-C--:B------:R-:W-:Y:S01]  /*5490*/  FFMA.FTZ R91, R86, R97.reuse, -R99 ;  /* 0x00000061565b7223 */ /* 0x080fe20000010863 */
[----:B------:R-:W-:Y:S01]  /*54a0*/  LOP3.LUT R89, R87, 0xff0000ff, RZ, 0xc0, !PT ;  /* 0xff0000ff57597812 */ /* 0x000fe200078ec0ff */
[----:B------:R-:W-:Y:S01]  /*54b0*/  FFMA.FTZ R86, R96, R97, R125 ;  /* 0x0000006160567223 */ /* 0x000fe2000001007d */
[----:B------:R-:W-:Y:S01]  /*54c0*/  SHF.R.U32.HI R97, RZ, 0x8, R85 ;  /* 0x00000008ff617819 */ /* 0x000fe20000011655 */
[----:B------:R-:W-:Y:S01]  /*54d0*/  IMAD.SHL.U32 R90, R90, 0x100, RZ ;  /* 0x000001005a5a7824 */ /* 0x000fe200078e00ff */
[----:B------:R-:W-:-:S02]  /*54e0*/  SHF.R.U32.HI R87, RZ, 0x10, R87 ;  /* 0x00000010ff577819 */ /* 0x000fc40000011657 */
[----:B------:R-:W-:Y:S02]  /*54f0*/  LOP3.LUT R88, R85, 0xff0000ff, RZ, 0xc0, !PT ;  /* 0xff0000ff55587812 */ /* 0x000fe400078ec0ff */
[----:B------:R-:W-:Y:S01]  /*5500*/  SHF.R.U32.HI R96, RZ, 0x10, R85 ;  /* 0x00000010ff607819 */ /* 0x000fe20000011655 */
[----:B------:R-:W-:Y:S01]  /*5510*/  IMAD.SHL.U32 R85, R97, 0x100, RZ ;  /* 0x0000010061557824 */ /* 0x000fe200078e00ff */
[----:B------:R-:W-:Y:S02]  /*5520*/  LOP3.LUT R90, R89, 0xff00, R90, 0xf8, !PT ;  /* 0x0000ff00595a7812 */ /* 0x000fe400078ef85a */
[----:B------:R-:W-:Y:S02]  /*5530*/  SHF.L.U32 R87, R87, 0x10, RZ ;  /* 0x0000001057577819 */ /* 0x000fe400000006ff */
[----:B------:R-:W-:Y:S01]  /*5540*/  LOP3.LUT R85, R88, 0xff00, R85, 0xf8, !PT ;  /* 0x0000ff0058557812 */ /* 0x000fe200078ef855 */
[----:B------:R-:W-:Y:S01]  /*5550*/  IMAD.U32 R88, R96, 0x10000, RZ ;  /* 0x0001000060587824 */ /* 0x000fe200078e00ff */
[----:B------:R-:W-:Y:S01]  /*5560*/  LOP3.LUT R90, R90, 0xff0000, R87, 0xf8, !PT ;  /* 0x00ff00005a5a7812 */ /* 0x000fe200078ef857 */
[----:B------:R-:W-:Y:S01]  /*5570*/  IMAD.MOV.U32 R87, RZ, RZ, R47 ;  /* 0x000000ffff577224 */ /* 0x000fe200078e002f */
[----:B------:R-:W-:Y:S01]  /*5580*/  F2FP.SATFINITE.E4M3.F32.PACK_AB_MERGE_C R44, R45, R44, RZ ;  /* 0x0000002c2d2c723e */ /* 0x000fe200048070ff */
[----:B------:R-:W-:Y:S01]  /*5590*/  IMAD.MOV.U32 R45, RZ, RZ, R84 ;  /* 0x000000ffff2d7224 */ /* 0x000fe200078e0054 */
[----:B------:R-:W-:-:S02]  /*55a0*/  LOP3.LUT R89, R85, 0xff0000, R88, 0xf8, !PT ;  /* 0x00ff000055597812 */ /* 0x000fc400078ef858 */
[----:B------:R-:W-:Y:S02]  /*55b0*/  F2FP.F16.E4M3.UNPACK_B R47, R87 ;  /* 0x00000057ff2f723e */ /* 0x000fe400020006ff */
[----:B------:R-:W-:Y:S02]  /*55c0*/  F2FP.F16.E4M3.UNPACK_B R96, R90.H1 ;  /* 0x0000005aff60723e */ /* 0x000fe400030006ff */
[-C--:B------:R-:W-:Y:S01]  /*55d0*/  F2FP.F16.E4M3.UNPACK_B R85, R89.reuse.H1 ;  /* 0x00000059ff55723e */ /* 0x080fe200030006ff */
[--C-:B------:R-:W-:Y:S01]  /*55e0*/  HADD2.F32 R97, -RZ, R47.reuse.H1_H1 ;  /* 0x3000002fff617230 */ /* 0x100fe20000004100 */
[----:B------:R-:W-:Y:S01]  /*55f0*/  F2FP.F16.E4M3.UNPACK_B R89, R89 ;  /* 0x00000059ff59723e */ /* 0x000fe200020006ff */
[----:B------:R-:W-:Y:S01]  /*5600*/  HADD2.F32 R88, -RZ, R96.H0_H0 ;  /* 0x20000060ff587230 */ /* 0x000fe20000004100 */
[----:B------:R-:W-:Y:S01]  /*5610*/  F2FP.SATFINITE.E4M3.F32.PACK_AB_MERGE_C R44, R86, R91, R44 ;  /* 0x0000005b562c723e */ /* 0x000fe2000480702c */
[----:B------:R-:W-:Y:S02]  /*5620*/  HADD2.F32 R47, -RZ, R47.H0_H0 ;  /* 0x2000002fff2f7230 */ /* 0x000fe40000004100 */
[----:B------:R-:W-:-:S02]  /*5630*/  HADD2.F32 R98, -RZ, R85.H0_H0 ;  /* 0x20000055ff627230 */ /* 0x000fc40000004100 */
[-C--:B------:R-:W-:Y:S01]  /*5640*/  FMUL.FTZ R124, R97, R88.reuse ;  /* 0x00000058617c7220 */ /* 0x080fe20000410000 */
[----:B------:R-:W-:Y:S02]  /*5650*/  HADD2.F32 R85, -RZ, R85.H1_H1 ;  /* 0x30000055ff557230 */ /* 0x000fe40000004100 */
[C---:B------:R-:W-:Y:S01]  /*5660*/  FMUL.FTZ R136, R47.reuse, R88 ;  /* 0x000000582f887220 */ /* 0x040fe20000410000 */
[----:B------:R-:W-:-:S03]  /*5670*/  FFMA.FTZ R88, R47, R98, -R124 ;  /* 0x000000622f587223 */ /* 0x000fc6000001087c */
[----:B------:R-:W-:Y:S01]  /*5680*/  FFMA.FTZ R47, R97, R98, R136 ;  /* 0x00000062612f7223 */ /* 0x000fe20000010088 */
[----:B------:R-:W-:Y:S01]  /*5690*/  F2FP.F16.E4M3.UNPACK_B R97, R87.H1 ;  /* 0x00000057ff61723e */ /* 0x000fe200030006ff */
[----:B------:R-:W-:Y:S02]  /*56a0*/  IMAD.MOV.U32 R87, RZ, RZ, R46 ;  /* 0x000000ffff577224 */ /* 0x000fe400078e002e */
[----:B------:R-:W-:Y:S02]  /*56b0*/  HADD2.F32 R46, -RZ, R96.H1_H1 ;  /* 0x30000060ff2e7230 */ /* 0x000fe40000004100 */
[--C-:B------:R-:W-:Y:S02]  /*56c0*/  HADD2.F32 R96, -RZ, R97.reuse.H1_H1 ;  /* 0x30000061ff607230 */ /* 0x100fe40000004100 */
[----:B------:R-:W-:-:S03]  /*56d0*/  HADD2.F32 R97, -RZ, R97.H0_H0 ;  /* 0x20000061ff617230 */ /* 0x000fc60000004100 */
[CC--:B------:R-:W-:Y:S02]  /*56e0*/  FMUL.FTZ R98, R96.reuse, R46.reuse ;  /* 0x0000002e60627220 */ /* 0x0c0fe40000410000 */
[C---:B------:R-:W-:Y:S02]  /*56f0*/  FMUL.FTZ R99, R97.reuse, R46 ;  /* 0x0000002e61637220 */ /* 0x040fe40000410000 */
[-C--:B------:R-:W-:Y:S01]  /*5700*/  FFMA.FTZ R46, R97, R85.reuse, -R98 ;  /* 0x00000055612e7223 */ /* 0x080fe20000010862 */
[--C-:B------:R-:W-:Y:S02]  /*5710*/  HADD2.F32 R98, -RZ, R89.reuse.H1_H1 ;  /* 0x30000059ff627230 */ /* 0x100fe40000004100 */
[----:B------:R-:W-:Y:S01]  /*5720*/  FFMA.FTZ R85, R96, R85, R99 ;  /* 0x0000005560557223 */ /* 0x000fe20000010063 */
[----:B------:R-:W-:Y:S01]  /*5730*/  F2FP.F16.E4M3.UNPACK_B R96, R90 ;  /* 0x0000005aff60723e */ /* 0x000fe200020006ff */
[----:B------:R-:W-:Y:S01]  /*5740*/  HADD2.F32 R89, -RZ, R89.H0_H0 ;  /* 0x20000059ff597230 */ /* 0x000fe20000004100 */
[----:B------:R-:W-:-:S02]  /*5750*/  F2FP.F16.E4M3.UNPACK_B R90, R87.H1 ;  /* 0x00000057ff5a723e */ /* 0x000fc400030006ff */
[----:B------:R-:W-:Y:S01]  /*5760*/  F2FP.F16.E4M3.UNPACK_B R87, R87 ;  /* 0x00000057ff57723e */ /* 0x000fe200020006ff */
[----:B------:R-:W-:Y:S01]  /*5770*/  HADD2.F32 R99, -RZ, R96.H1_H1 ;  /* 0x30000060ff637230 */ /* 0x000fe20000004100 */
[----:B------:R-:W-:Y:S01]  /*5780*/  F2FP.SATFINITE.E4M3.F32.PACK_AB_MERGE_C R85, R85, R46, RZ ;  /* 0x0000002e5555723e */ /* 0x000fe200048070ff */
[--C-:B------:R-:W-:Y:S02]  /*5790*/  HADD2.F32 R97, -RZ, R90.reuse.H1_H1 ;  /* 0x3000005aff617230 */ /* 0x100fe40000004100 */
[----:B------:R-:W-:Y:S01]  /*57a0*/  HADD2.F32 R90, -RZ, R90.H0_H0 ;  /* 0x2000005aff5a7230 */ /* 0x000fe20000004100 */
[----:B------:R-:W-:Y:S02]  /*57b0*/  F2FP.SATFINITE.E4M3.F32.PACK_AB_MERGE_C R47, R47, R88, R85 ;  /* 0x000000582f2f723e */ /* 0x000fe40004807055 */
[-C--:B------:R-:W-:Y:S02]  /*57c0*/  FMUL.FTZ R125, R97, R99.reuse ;  /* 0x00000063617d7220 */ /* 0x080fe40000410000 */
[----:B------:R-:W-:-:S02]  /*57d0*/  FMUL.FTZ R124, R90, R99 ;  /* 0x000000635a7c7220 */ /* 0x000fc40000410000 */
[-C--:B------:R-:W-:Y:S02]  /*57e0*/  FFMA.FTZ R90, R90, R98.reuse, -R125 ;  /* 0x000000625a5a7223 */ /* 0x080fe4000001087d */
[----:B------:R-:W-:Y:S01]  /*57f0*/  FFMA.FTZ R97, R97, R98, R124 ;  /* 0x0000006261617223 */ /* 0x000fe2000001007c */
[----:B------:R-:W-:Y:S02]  /*5800*/  HADD2.F32 R98, -RZ, R96.H0_H0 ;  /* 0x20000060ff627230 */ /* 0x000fe40000004100 */
[--C-:B------:R-:W-:Y:S02]  /*5810*/  HADD2.F32 R96, -RZ, R87.reuse.H1_H1 ;  /* 0x30000057ff607230 */ /* 0x100fe40000004100 */
[----:B------:R-:W-:Y:S01]  /*5820*/  HADD2.F32 R87, -RZ, R87.H0_H0 ;  /* 0x20000057ff577230 */ /* 0x000fe20000004100 */
[----:B------:R-:W-:Y:S02]  /*5830*/  F2FP.SATFINITE.E4M3.F32.PACK_AB_MERGE_C R90, R97, R90, RZ ;  /* 0x0000005a615a723e */ /* 0x000fe400048070ff */
[----:B------:R-:W-:-:S02]  /*5840*/  FMUL.FTZ R124, R96, R98 ;  /* 0x00000062607c7220 */ /* 0x000fc40000410000 */
[C---:B------:R-:W-:Y:S02]  /*5850*/  FMUL.FTZ R99, R87.reuse, R98 ;  /* 0x0000006257637220 */ /* 0x040fe40000410000 */
[-C--:B------:R-:W-:Y:S02]  /*5860*/  FFMA.FTZ R124, R87, R89.reuse, -R124 ;  /* 0x00000059577c7223 */ /* 0x080fe4000001087c */
[----:B------:R-:W-:-:S05]  /*5870*/  FFMA.FTZ R99, R96, R89, R99 ;  /* 0x0000005960637223 */ /* 0x000fca0000010063 */
[----:B------:R-:W-:-:S07]  /*5880*/  F2FP.SATFINITE.E4M3.F32.PACK_AB_MERGE_C R46, R99, R124, R90 ;  /* 0x0000007c632e723e */ /* 0x000fce000480705a */
.L_x_366:
[----:B------:R-:W-:Y:S05]  /*5890*/  BSYNC B3 ;  /* 0x0000000000037941 */ /* 0x000fea0003800000 */
.L_x_365:
[----:B--2---:R0:W-:Y:S02]  /*58a0*/  STG.E.128 desc[UR54][R50.64+0x60], R44 ;  /* 0x0000602c32007986 */ /* 0x0041e4000c101d36 */
.L_x_364:
[----:B------:R-:W-:Y:S05]  /*58b0*/  BSYNC B2 ;  /* 0x0000000000027941 */ /* 0x000fea0003800000 */
.L_x_363:
        /* <DEDUP_REMOVED lines=10> */
[-C--:B------:R-:W-:Y:S01]  /*5960*/  F2FP.F16.E4M3.UNPACK_B R45, R82.reuse ;  /* 0x00000052ff2d723e */ /* 0x080fe200020006ff */
[----:B------:R-:W-:Y:S01]  /*5970*/  HADD2.F32 R80, -RZ, R87.H0_H0 ;  /* 0x20000057ff507230 */ /* 0x000fe20000004100 */
[----:B------:R-:W-:Y:S01]  /*5980*/  F2FP.F16.E4M3.UNPACK_B R82, R82.H1 ;  /* 0x00000052ff52723e */ /* 0x000fe200030006ff */
[----:B------:R-:W-:Y:S01]  /*5990*/  HADD2.F32 R85, -RZ, R86.H0_H0 ;  /* 0x20000056ff557230 */ /* 0x000fe20000004100 */
[----:B------:R-:W-:Y:S01]  /*59a0*/  SHF.R.U32.HI R96, RZ, 0x10, R81 ;  /* 0x00000010ff607819 */ /* 0x000fe20000011651 */
[----:B------:R-:W-:-:S02]  /*59b0*/  HADD2.F32 R84, -RZ, R45.H1_H1 ;  /* 0x3000002dff547230 */ /* 0x000fc40000004100 */
[----:B------:R-:W-:Y:S02]  /*59c0*/  HADD2.F32 R45, -RZ, R45.H0_H0 ;  /* 0x2000002dff2d7230 */ /* 0x000fe40000004100 */
[----:B------:R-:W-:Y:S02]  /*59d0*/  HADD2.F32 R87, -RZ, R87.H1_H1 ;  /* 0x30000057ff577230 */ /* 0x000fe40000004100 */
[-C--:B------:R-:W-:Y:S01]  /*59e0*/  FMUL.FTZ R88, R84, R80.reuse ;  /* 0x0000005054587220 */ /* 0x080fe20000410000 */
[----:B------:R-:W-:Y:S02]  /*59f0*/  HADD2.F32 R86, -RZ, R86.H1_H1 ;  /* 0x30000056ff567230 */ /* 0x000fe40000004100 */
[C---:B------:R-:W-:Y:S01]  /*5a00*/  FMUL.FTZ R89, R45.reuse, R80 ;  /* 0x000000502d597220 */ /* 0x040fe20000410000 */
[----:B------:R-:W-:-:S03]  /*5a10*/  FFMA.FTZ R80, R45, R85, -R88 ;  /* 0x000000552d507223 */ /* 0x000fc60000010858 */
[----:B------:R-:W-:Y:S01]  /*5a20*/  FFMA.FTZ R45, R84, R85, R89 ;  /* 0x00000055542d7223 */ /* 0x000fe20000010059 */
[--C-:B------:R-:W-:Y:S02]  /*5a30*/  HADD2.F32 R85, -RZ, R82.reuse.H1_H1 ;  /* 0x30000052ff557230 */ /* 0x100fe40000004100 */
[----:B------:R-:W-:Y:S02]  /*5a40*/  HADD2.F32 R82, -RZ, R82.H0_H0 ;  /* 0x20000052ff527230 */ /* 0x000fe40000004100 */
[----:B------:R-:W-:Y:S02]  /*5a50*/  IMAD.MOV.U32 R84, RZ, RZ, R44 ;  /* 0x000000ffff547224 */ /* 0x000fe400078e002c */
[-C--:B------:R-:W-:Y:S01]  /*5a60*/  FMUL.FTZ R89, R85, R87.reuse ;  /* 0x0000005755597220 */ /* 0x080fe20000410000 */
[----:B------:R-:W-:-:S03]  /*5a70*/  FMUL.FTZ R88, R82, R87 ;  /* 0x0000005752587220 */ /* 0x000fc60000410000 */
[----:B------:R-:W-:Y:S01]  /*5a80*/  FFMA.FTZ R44, R82, R86, -R89 ;  /* 0x00000056522c7223 */ /* 0x000fe20000010859 */
[----:B------:R-:W-:Y:S01]  /*5a90*/  F2FP.F16.E4M3.UNPACK_B R89, R160 ;  /* 0x000000a0ff59723e */ /* 0x000fe200020006ff */
[----:B------:R-:W-:Y:S01]  /*5aa0*/  FFMA.FTZ R85, R85, R86, R88 ;  /* 0x0000005655557223 */ /* 0x000fe20000010058 */
[-C--:B------:R-:W-:Y:S02]  /*5ab0*/  F2FP.F16.E4M3.UNPACK_B R82, R84.reuse.H1 ;  /* 0x00000054ff52723e */ /* 0x080fe400030006ff */
[----:B------:R-:W-:Y:S01]  /*5ac0*/  F2FP.F16.E4M3.UNPACK_B R86, R155 ;  /* 0x0000009bff56723e */ /* 0x000fe200020006ff */
[----:B------:R-:W-:Y:S01]  /*5ad0*/  HADD2.F32 R90, -RZ, R89.H1_H1 ;  /* 0x30000059ff5a7230 */ /* 0x000fe20000004100 */
[----:B------:R-:W-:Y:S01]  /*5ae0*/  F2FP.F16.E4M3.UNPACK_B R84, R84 ;  /* 0x00000054ff54723e */ /* 0x000fe200020006ff */
[--C-:B------:R-:W-:Y:S01]  /*5af0*/  HADD2.F32 R87, -RZ, R82.reuse.H1_H1 ;  /* 0x30000052ff577230 */ /* 0x100fe20000004100 */
[----:B------:R-:W-:Y:S01]  /*5b00*/  F2FP.SATFINITE.E4M3.F32.PACK_AB_MERGE_C R44, R85, R44, RZ ;  /* 0x0000002c552c723e */ /* 0x000fe200048070ff */
[----:B------:R-:W-:-:S02]  /*5b10*/  HADD2.F32 R82, -RZ, R82.H0_H0 ;  /* 0x20000052ff527230 */ /* 0x000fc40000004100 */
[--C-:B------:R-:W-:Y:S02]  /*5b20*/  HADD2.F32 R88, -RZ, R86.reuse.H1_H1 ;  /* 0x30000056ff587230 */ /* 0x100fe40000004100 */
[-C--:B------:R-:W-:Y:S01]  /*5b30*/  FMUL.FTZ R91, R87, R90.reuse ;  /* 0x0000005a575b7220 */ /* 0x080fe20000410000 */
[----:B------:R-:W-:Y:S02]  /*5b40*/  HADD2.F32 R86, -RZ, R86.H0_H0 ;  /* 0x20000056ff567230 */ /* 0x000fe40000004100 */
[C---:B------:R-:W-:Y:S01]  /*5b50*/  FMUL.FTZ R90, R82.reuse, R90 ;  /* 0x0000005a525a7220 */ /* 0x040fe20000410000 */
[----:B------:R-:W-:Y:S01]  /*5b60*/  F2FP.SATFINITE.E4M3.F32.PACK_AB_MERGE_C R45, R45, R80, R44 ;  /* 0x000000502d2d723e */ /* 0x000fe2000480702c */
[-C--:B------:R-:W-:Y:S02]  /*5b70*/  FFMA.FTZ R82, R82, R88.reuse, -R91 ;  /* 0x0000005852527223 */ /* 0x080fe4000001085b */
[----:B------:R-:W-:Y:S01]  /*5b80*/  FFMA.FTZ R87, R87, R88, R90 ;  /* 0x0000005857577223 */ /* 0x000fe2000001005a */
[----:B------:R-:W-:Y:S01]  /*5b90*/  HADD2.F32 R88, -RZ, R89.H0_H0 ;  /* 0x20000059ff587230 */ /* 0x000fe20000004100 */
[----:B------:R-:W-:Y:S01]  /*5ba0*/  SHF.R.U32.HI R90, RZ, 0x10, R83 ;  /* 0x00000010ff5a7819 */ /* 0x000fe20000011653 */
[----:B------:R-:W-:-:S02]  /*5bb0*/  HADD2.F32 R89, -RZ, R84.H1_H1 ;  /* 0x30000054ff597230 */ /* 0x000fc40000004100 */
[----:B------:R-:W-:Y:S01]  /*5bc0*/  HADD2.F32 R84, -RZ, R84.H0_H0 ;  /* 0x20000054ff547230 */ /* 0x000fe20000004100 */
[----:B------:R-:W-:Y:S02]  /*5bd0*/  F2FP.SATFINITE.E4M3.F32.PACK_AB_MERGE_C R82, R87, R82, RZ ;  /* 0x000000525752723e */ /* 0x000fe400048070ff */
[CC--:B------:R-:W-:Y:S02]  /*5be0*/  FMUL.FTZ R91, R89.reuse, R88.reuse ;  /* 0x00000058595b7220 */ /* 0x0c0fe40000410000 */
[C---:B------:R-:W-:Y:S02]  /*5bf0*/  FMUL.FTZ R88, R84.reuse, R88 ;  /* 0x0000005854587220 */ /* 0x040fe40000410000 */
[-C--:B------:R-:W-:Y:S01]  /*5c00*/  FFMA.FTZ R84, R84, R86.reuse, -R91 ;  /* 0x0000005654547223 */ /* 0x080fe2000001085b */
[----:B------:R-:W-:Y:S01]  /*5c10*/  SHF.R.U32.HI R91, RZ, 0x8, R81 ;  /* 0x00000008ff5b7819 */ /* 0x000fe20000011651 */
[----:B------:R-:W-:Y:S01]  /*5c20*/  FFMA.FTZ R89, R89, R86, R88 ;  /* 0x0000005659597223 */ /* 0x000fe20000010058 */
[----:B------:R-:W-:-:S02]  /*5c30*/  SHF.R.U32.HI R86, RZ, 0x8, R83 ;  /* 0x00000008ff567819 */ /* 0x000fc40000011653 */
[----:B------:R-:W-:Y:S02]  /*5c40*/  LOP3.LUT R88, R83, 0xff0000ff, RZ, 0xc0, !PT ;  /* 0xff0000ff53587812 */ /* 0x000fe400078ec0ff */
[----:B------:R-:W-:Y:S02]  /*5c50*/  SHF.L.U32 R83, R86, 0x8, RZ ;  /* 0x0000000856537819 */ /* 0x000fe400000006ff */
[----:B------:R-:W-:Y:S01]  /*5c60*/  LOP3.LUT R86, R81, 0xff0000ff, RZ, 0xc0, !PT ;  /* 0xff0000ff51567812 */ /* 0x000fe200078ec0ff */
[----:B------:R-:W-:Y:S01]  /*5c70*/  IMAD.SHL.U32 R81, R91, 0x100, RZ ;  /* 0x000001005b517824 */ /* 0x000fe200078e00ff */
[----:B------:R-:W-:Y:S01]  /*5c80*/  LOP3.LUT R88, R88, 0xff00, R83, 0xf8, !PT ;  /* 0x0000ff0058587812 */ /* 0x000fe200078ef853 */
[----:B------:R-:W-:Y:S01]  /*5c90*/  IMAD.U32 R83, R90, 0x10000, RZ ;  /* 0x000100005a537824 */ /* 0x000fe200078e00ff */
[----:B------:R-:W-:Y:S02]  /*5ca0*/  F2FP.SATFINITE.E4M3.F32.PACK_AB_MERGE_C R44, R89, R84, R82 ;  /* 0x00000054592c723e */ /* 0x000fe40004807052 */
[----:B------:R-:W-:-:S02]  /*5cb0*/  LOP3.LUT R86, R86, 0xff00, R81, 0xf8, !PT ;  /* 0x0000ff0056567812 */ /* 0x000fc400078ef851 */
[----:B------:R-:W-:Y:S01]  /*5cc0*/  LOP3.LUT R81, R88, 0xff0000, R83, 0xf8, !PT ;  /* 0x00ff000058517812 */ /* 0x000fe200078ef853 */
[----:B------:R-:W-:Y:S02]  /*5cd0*/  IMAD.U32 R83, R96, 0x10000, RZ ;  /* 0x0001000060537824 */ /* 0x000fe400078e00ff */
[----:B------:R-:W-:Y:S01]  /*5ce0*/  IMAD.MOV.U32 R88, RZ, RZ, R47 ;  /* 0x000000ffff587224 */ /* 0x000fe200078e002f */
[----:B------:R-:W-:Y:S02]  /*5cf0*/  F2FP.F16.E4M3.UNPACK_B R97, R81.H1 ;  /* 0x00000051ff61723e */ /* 0x000fe400030006ff */
[----:B------:R-:W-:Y:S02]  /*5d00*/  LOP3.LUT R83, R86, 0xff0000, R83, 0xf8, !PT ;  /* 0x00ff000056537812 */ /* 0x000fe400078ef853 */
[----:B------:R-:W-:Y:S01]  /*5d10*/  F2FP.F16.E4M3.UNPACK_B R47, R88 ;  /* 0x00000058ff2f723e */ /* 0x000fe200020006ff */
[--C-:B------:R-:W-:Y:S01]  /*5d20*/  HADD2.F32 R86, -RZ, R97.reuse.H0_H0 ;  /* 0x20000061ff567230 */ /* 0x100fe20000004100 */
[-C--:B------:R-:W-:Y:S01]  /*5d30*/  F2FP.F16.E4M3.UNPACK_B R90, R83.reuse.H1 ;  /* 0x00000053ff5a723e */ /* 0x080fe200030006ff */
[----:B------:R-:W-:Y:S01]  /*5d40*/  HADD2.F32 R97, -RZ, R97.H1_H1 ;  /* 0x30000061ff617230 */ /* 0x000fe20000004100 */
[----:B------:R-:W-:Y:S01]  /*5d50*/  F2FP.F16.E4M3.UNPACK_B R83, R83 ;  /* 0x00000053ff53723e */ /* 0x000fe200020006ff */
[----:B------:R-:W-:-:S02]  /*5d60*/  HADD2.F32 R91, -RZ, R47.H1_H1 ;  /* 0x3000002fff5b7230 */ /* 0x000fc40000004100 */
[----:B------:R-:W-:Y:S02]  /*5d70*/  HADD2.F32 R47, -RZ, R47.H0_H0 ;  /* 0x2000002fff2f7230 */ /* 0x000fe40000004100 */
[--C-:B------:R-:W-:Y:S02]  /*5d80*/  HADD2.F32 R96, -RZ, R90.reuse.H0_H0 ;  /* 0x2000005aff607230 */ /* 0x100fe40000004100 */
[-C--:B------:R-:W-:Y:S01]  /*5d90*/  FMUL.FTZ R98, R91, R86.reuse ;  /* 0x000000565b627220 */ /* 0x080fe20000410000 */
[----:B------:R-:W-:Y:S02]  /*5da0*/  HADD2.F32 R90, -RZ, R90.H1_H1 ;  /* 0x3000005aff5a7230 */ /* 0x000fe40000004100 */
[C---:B------:R-:W-:Y:S01]  /*5db0*/  FMUL.FTZ R124, R47.reuse, R86 ;  /* 0x000000562f7c7220 */ /* 0x040fe20000410000 */
[----:B------:R-:W-:-:S03]  /*5dc0*/  FFMA.FTZ R86, R47, R96, -R98 ;  /* 0x000000602f567223 */ /* 0x000fc60000010862 */
[----:B------:R-:W-:Y:S01]  /*5dd0*/  FFMA.FTZ R47, R91, R96, R124 ;  /* 0x000000605b2f7223 */ /* 0x000fe2000001007c */
[----:B------:R-:W-:Y:S01]  /*5de0*/  F2FP.F16.E4M3.UNPACK_B R91, R88.H1 ;  /* 0x00000058ff5b723e */ /* 0x000fe200030006ff */
[----:B------:R-:W-:-:S04]  /*5df0*/  IMAD.MOV.U32 R88, RZ, RZ, R46 ;  /* 0x000000ffff587224 */ /* 0x000fc800078e002e */
[--C-:B------:R-:W-:Y:S02]  /*5e00*/  HADD2.F32 R96, -RZ, R91.reuse.H1_H1 ;  /* 0x3000005bff607230 */ /* 0x100fe40000004100 */
[----:B------:R-:W-:-:S03]  /*5e10*/  HADD2.F32 R91, -RZ, R91.H0_H0 ;  /* 0x2000005bff5b7230 */ /* 0x000fc60000004100 */
[CC--:B------:R-:W-:Y:S02]  /*5e20*/  FMUL.FTZ R46, R96.reuse, R97.reuse ;  /* 0x00000061602e7220 */ /* 0x0c0fe40000410000 */
[C---:B------:R-:W-:Y:S02]  /*5e30*/  FMUL.FTZ R97, R91.reuse, R97 ;  /* 0x000000615b617220 */ /* 0x040fe40000410000 */
[-C--:B------:R-:W-:Y:S02]  /*5e40*/  FFMA.FTZ R46, R91, R90.reuse, -R46 ;  /* 0x0000005a5b2e7223 */ /* 0x080fe4000001082e */
[----:B------:R-:W-:Y:S01]  /*5e50*/  FFMA.FTZ R91, R96, R90, R97 ;  /* 0x0000005a605b7223 */ /* 0x000fe20000010061 */
[----:B------:R-:W-:Y:S01]  /*5e60*/  F2FP.F16.E4M3.UNPACK_B R97, R81 ;  /* 0x00000051ff61723e */ /* 0x000fe200020006ff */
[--C-:B------:R-:W-:Y:S01]  /*5e70*/  HADD2.F32 R96, -RZ, R83.reuse.H1_H1 ;  /* 0x30000053ff607230 */ /* 0x100fe20000004100 */
[-C--:B------:R-:W-:Y:S01]  /*5e80*/  F2FP.F16.E4M3.UNPACK_B R81, R88.reuse.H1 ;  /* 0x00000058ff51723e */ /* 0x080fe200030006ff */
[----:B------:R-:W-:Y:S01]  /*5e90*/  HADD2.F32 R83, -RZ, R83.H0_H0 ;  /* 0x20000053ff537230 */ /* 0x000fe20000004100 */
[----:B------:R-:W-:Y:S01]  /*5ea0*/  F2FP.F16.E4M3.UNPACK_B R88, R88 ;  /* 0x00000058ff58723e */ /* 0x000fe200020006ff */
[----:B------:R-:W-:Y:S01]  /*5eb0*/  HADD2.F32 R98, -RZ, R97.H1_H1 ;  /* 0x30000061ff627230 */ /* 0x000fe20000004100 */
[----:B------:R-:W-:Y:S01]  /*5ec0*/  F2FP.SATFINITE.E4M3.F32.PACK_AB_MERGE_C R91, R91, R46, RZ ;  /* 0x0000002e5b5b723e */ /* 0x000fe200048070ff */
[----:B------:R-:W-:-:S02]  /*5ed0*/  HADD2.F32 R90, -RZ, R81.H1_H1 ;  /* 0x30000051ff5a7230 */ /* 0x000fc40000004100 */
[----:B------:R-:W-:Y:S01]  /*5ee0*/  HADD2.F32 R81, -RZ, R81.H0_H0 ;  /* 0x20000051ff517230 */ /* 0x000fe20000004100 */
[----:B------:R-:W-:Y:S01]  /*5ef0*/  F2FP.SATFINITE.E4M3.F32.PACK_AB_MERGE_C R47, R47, R86, R91 ;  /* 0x000000562f2f723e */ /* 0x000fe2000480705b */
[----:B------:R-:W-:Y:S02]  /*5f00*/  HADD2.F32 R97, -RZ, R97.H0_H0 ;  /* 0x20000061ff617230 */ /* 0x000fe40000004100 */
[-C--:B------:R-:W-:Y:S01]  /*5f10*/  FMUL.FTZ R124, R90, R98.reuse ;  /* 0x000000625a7c7220 */ /* 0x080fe20000410000 */
[----:B------:R-:W-:-:S03]  /*5f20*/  FMUL.FTZ R99, R81, R98 ;  /* 0x0000006251637220 */ /* 0x000fc60000410000 */
[-C--:B------:R-:W-:Y:S01]  /*5f30*/  FFMA.FTZ R81, R81, R96.reuse, -R124 ;  /* 0x0000006051517223 */ /* 0x080fe2000001087c */
[----:B------:R-:W-:Y:S01]  /*5f40*/  FFMA.FTZ R90, R90, R96, R99 ;  /* 0x000000605a5a7223 */ /* 0x000fe20000010063 */
[--C-:B------:R-:W-:Y:S02]  /*5f50*/  HADD2.F32 R96, -RZ, R88.reuse.H1_H1 ;  /* 0x30000058ff607230 */ /* 0x100fe40000004100 */
[----:B------:R-:W-:Y:S02]  /*5f60*/  HADD2.F32 R88, -RZ, R88.H0_H0 ;  /* 0x20000058ff587230 */ /* 0x000fe40000004100 */
[----:B------:R-:W-:Y:S01]  /*5f70*/  F2FP.SATFINITE.E4M3.F32.PACK_AB_MERGE_C R81, R90, R81, RZ ;  /* 0x000000515a51723e */ /* 0x000fe200048070ff */
[-C--:B------:R-:W-:Y:S02]  /*5f80*/  FMUL.FTZ R99, R96, R97.reuse ;  /* 0x0000006160637220 */ /* 0x080fe40000410000 */
[C---:B------:R-:W-:Y:S02]  /*5f90*/  FMUL.FTZ R97, R88.reuse, R97 ;  /* 0x0000006158617220 */ /* 0x040fe40000410000 */
[----:B------:R-:W-:-:S02]  /*5fa0*/  FFMA.FTZ R99, R88, R83, -R99 ;  /* 0x0000005358637223 */ /* 0x000fc40000010863 */
[----:B------:R-:W-:-:S05]  /*5fb0*/  FFMA.FTZ R96, R96, R83, R97 ;  /* 0x0000005360607223 */ /* 0x000fca0000010061 */
[----:B------:R-:W-:-:S07]  /*5fc0*/  F2FP.SATFINITE.E4M3.F32.PACK_AB_MERGE_C R46, R96, R99, R81 ;  /* 0x00000063602e723e */ /* 0x000fce0004807051 */
.L_x_370:
[----:B------:R-:W-:Y:S05]  /*5fd0*/  BSYNC B3 ;  /* 0x0000000000037941 */ /* 0x000fea0003800000 */
.L_x_369:
[----:B--2---:R0:W-:Y:S02]  /*5fe0*/  STG.E.128 desc[UR54][R50.64+0x80], R44 ;  /* 0x0000802c32007986 */ /* 0x0041e4000c101d36 */
.L_x_368:
[----:B------:R-:W-:Y:S05]  /*5ff0*/  BSYNC B2 ;  /* 0x0000000000027941 */ /* 0x000fea0003800000 */
.L_x_367:
[----:B------:R-:W-:-:S13]  /*6000*/  ISETP.NE.AND P3, PT, R39, RZ, PT ;  /* 0x000000ff2700720c */ /* 0x000fda0003f65270 */
[----:B------:R-:W-:Y:S05]  /*6010*/  @!P3 BRA `(.L_x_350) ;  /* 0x0000000400b4b947 */ /* 0x000fea0003800000 */
[----:B0-234-:R0:W2:Y:S01]  /*6020*/  LDS.128 R44, [R41+0x29200] ;  /* 0x02920000292c7984 */ /* 0x01d0a20000000c00 */
[----:B------:R-:W-:Y:S01]  /*6030*/  ISETP.GE.AND P3, PT, R226, R133, PT ;  /* 0x00000085e200720c */ /* 0x000fe20003f66270 */
[----:B------:R-:W-:-:S12]  /*6040*/  BSSY B2, `(.L_x_371) ;  /* 0x0000069000027945 */ /* 0x000fd80003800000 */
[----:B0-----:R-:W-:Y:S05]  /*6050*/  @P3 BRA `(.L_x_372) ;  /* 0x00000004009c3947 */ /* 0x001fea0003800000 */
[----:B------:R-:W-:Y:S02]  /*6060*/  SHF.R.U32.HI R83, RZ, 0x8, R77 ;  /* 0x00000008ff537819 */ /* 0x000fe4000001164d */
[----:B------:R-:W-:Y:S02]  /*6070*/  SHF.R.U32.HI R78, RZ, 0x8, R79 ;  /* 0x00000008ff4e7819 */ /* 0x000fe4000001164f */
[----:B------:R-:W-:Y:S02]  /*6080*/  LOP3.LUT R76, R77, 0xff0000ff, RZ, 0xc0, !PT ;  /* 0xff0000ff4d4c7812 */ /* 0x000fe400078ec0ff */
[----:B------:R-:W-:Y:S02]  /*6090*/  SHF.R.U32.HI R81, RZ, 0x10, R77 ;  /* 0x00000010ff517819 */ /* 0x000fe4000001164d */
[----:B------:R-:W-:Y:S02]  /*60a0*/  LOP3.LUT R80, R79, 0xff0000ff, RZ, 0xc0, !PT ;  /* 0xff0000ff4f507812 */ /* 0x000fe400078ec0ff */
[----:B------:R-:W-:Y:S01]  /*60b0*/  SHF.R.U32.HI R82, RZ, 0x10, R79 ;  /* 0x00000010ff527819 */ /* 0x000fe2000001164f */
[----:B------:R-:W-:Y:S01]  /*60c0*/  IMAD.SHL.U32 R79, R78, 0x100, RZ ;  /* 0x000001004e4f7824 */ /* 0x000fe200078e00ff */
[----:B------:R-:W-:Y:S01]  /*60d0*/  SHF.L.U32 R77, R83, 0x8, RZ ;  /* 0x00000008534d7819 */ /* 0x000fe200000006ff */
[----:B--2---:R-:W-:Y:S01]  /*60e0*/  IMAD.MOV.U32 R78, RZ, RZ, R44 ;  /* 0x000000ffff4e7224 */ /* 0x004fe200078e002c */
[----:B------:R-:W-:Y:S01]  /*60f0*/  F2FP.F16.E4M3.UNPACK_B R44, R45 ;  /* 0x0000002dff2c723e */ /* 0x000fe200020006ff */
[----:B------:R-:W-:Y:S01]  /*6100*/  IMAD.U32 R82, R82, 0x10000, RZ ;  /* 0x0001000052527824 */ /* 0x000fe200078e00ff */
[----:B------:R-:W-:Y:S01]  /*6110*/  LOP3.LUT R76, R76, 0xff00, R77, 0xf8, !PT ;  /* 0x0000ff004c4c7812 */ /* 0x000fe200078ef84d */
[----:B------:R-:W-:Y:S01]  /*6120*/  IMAD.U32 R77, R81, 0x10000, RZ ;  /* 0x00010000514d7824 */ /* 0x000fe200078e00ff */
[----:B------:R-:W-:-:S02]  /*6130*/  LOP3.LUT R79, R80, 0xff00, R79, 0xf8, !PT ;  /* 0x0000ff00504f7812 */ /* 0x000fc400078ef84f */
[----:B------:R-:W-:Y:S02]  /*6140*/  F2FP.F16.E4M3.UNPACK_B R80, R159.H1 ;  /* 0x0000009fff50723e */ /* 0x000fe400030006ff */
[----:B------:R-:W-:Y:S02]  /*6150*/  LOP3.LUT R76, R76, 0xff0000, R77, 0xf8, !PT ;  /* 0x00ff00004c4c7812 */ /* 0x000fe400078ef84d */
[----:B------:R-:W-:Y:S01]  /*6160*/  LOP3.LUT R77, R79, 0xff0000, R82, 0xf8, !PT ;  /* 0x00ff00004f4d7812 */ /* 0x000fe200078ef852 */
[----:B------:R-:W-:Y:S01]  /*6170*/  HADD2.F32 R84, -RZ, R80.H0_H0 ;  /* 0x20000050ff547230 */ /* 0x000fe20000004100 */
[----:B------:R-:W-:Y:S01]  /*6180*/  F2FP.F16.E4M3.UNPACK_B R82, R150.H1 ;  /* 0x00000096ff52723e */ /* 0x000fe200030006ff */
[--C-:B------:R-:W-:Y:S01]  /*6190*/  HADD2.F32 R79, -RZ, R44.reuse.H1_H1 ;  /* 0x3000002cff4f7230 */ /* 0x100fe20000004100 */
[----:B------:R-:W-:Y:S01]  /*61a0*/  F2FP.F16.E4M3.UNPACK_B R45, R45.H1 ;  /* 0x0000002dff2d723e */ /* 0x000fe200030006ff */
[----:B------:R-:W-:Y:S01]  /*61b0*/  HADD2.F32 R44, -RZ, R44.H0_H0 ;  /* 0x2000002cff2c7230 */ /* 0x000fe20000004100 */
[----:B------:R-:W-:Y:S01]  /*61c0*/  F2FP.F16.E4M3.UNPACK_B R159, R159 ;  /* 0x0000009fff9f723e */ /* 0x000fe200020006ff */
[----:B------:R-:W-:-:S02]  /*61d0*/  HADD2.F32 R85, -RZ, R80.H1_H1 ;  /* 0x30000050ff557230 */ /* 0x000fc40000004100 */
[CC--:B------:R-:W-:Y:S01]  /*61e0*/  FMUL.FTZ R87, R79.reuse, R84.reuse ;  /* 0x000000544f577220 */ /* 0x0c0fe20000410000 */
[--C-:B------:R-:W-:Y:S02]  /*61f0*/  HADD2.F32 R83, -RZ, R82.reuse.H0_H0 ;  /* 0x20000052ff537230 */ /* 0x100fe40000004100 */
[----:B------:R-:W-:Y:S01]  /*6200*/  FMUL.FTZ R84, R44, R84 ;  /* 0x000000542c547220 */ /* 0x000fe20000410000 */
[--C-:B------:R-:W-:Y:S01]  /*6210*/  HADD2.F32 R80, -RZ, R45.reuse.H1_H1 ;  /* 0x3000002dff507230 */ /* 0x100fe20000004100 */
[----:B------:R-:W-:Y:S01]  /*6220*/  F2FP.F16.E4M3.UNPACK_B R150, R150 ;  /* 0x00000096ff96723e */ /* 0x000fe200020006ff */
[----:B------:R-:W-:Y:S02]  /*6230*/  HADD2.F32 R81, -RZ, R45.H0_H0 ;  /* 0x2000002dff517230 */ /* 0x000fe40000004100 */
[----:B------:R-:W-:Y:S01]  /*6240*/  FFMA.FTZ R45, R79, R83, R84 ;  /* 0x000000534f2d7223 */ /* 0x000fe20000010054 */
[----:B------:R-:W-:Y:S02]  /*6250*/  HADD2.F32 R82, -RZ, R82.H1_H1 ;  /* 0x30000052ff527230 */ /* 0x000fe40000004100 */
[-C--:B------:R-:W-:Y:S01]  /*6260*/  FMUL.FTZ R86, R80, R85.reuse ;  /* 0x0000005550567220 */ /* 0x080fe20000410000 */
[-C--:B------:R-:W-:Y:S01]  /*6270*/  F2FP.F16.E4M3.UNPACK_B R79, R78.reuse.H1 ;  /* 0x0000004eff4f723e */ /* 0x080fe200030006ff */
[C---:B------:R-:W-:Y:S01]  /*6280*/  FMUL.FTZ R85, R81.reuse, R85 ;  /* 0x0000005551557220 */ /* 0x040fe20000410000 */
[----:B------:R-:W-:Y:S01]  /*6290*/  F2FP.F16.E4M3.UNPACK_B R78, R78 ;  /* 0x0000004eff4e723e */ /* 0x000fe200020006ff */
[----:B------:R-:W-:Y:S01]  /*62a0*/  FFMA.FTZ R44, R44, R83, -R87 ;  /* 0x000000532c2c7223 */ /* 0x000fe20000010857 */
[-C--:B------:R-:W-:Y:S01]  /*62b0*/  FFMA.FTZ R81, R81, R82.reuse, -R86 ;  /* 0x0000005251517223 */ /* 0x080fe20000010856 */
[----:B------:R-:W-:Y:S01]  /*62c0*/  FFMA.FTZ R88, R80, R82, R85 ;  /* 0x0000005250587223 */ /* 0x000fe20000010055 */
[----:B------:R-:W-:Y:S01]  /*62d0*/  HADD2.F32 R84, -RZ, R159.H1_H1 ;  /* 0x3000009fff547230 */ /* 0x000fe20000004100 */
[----:B------:R-:W-:Y:S01]  /*62e0*/  F2FP.F16.E4M3.UNPACK_B R90, R77.H1 ;  /* 0x0000004dff5a723e */ /* 0x000fe200030006ff */
[----:B------:R-:W-:-:S02]  /*62f0*/  HADD2.F32 R82, -RZ, R79.H0_H0 ;  /* 0x2000004fff527230 */ /* 0x000fc40000004100 */
[----:B------:R-:W-:Y:S01]  /*6300*/  HADD2.F32 R83, -RZ, R79.H1_H1 ;  /* 0x3000004fff537230 */ /* 0x000fe20000004100 */
[----:B------:R-:W-:Y:S01]  /*6310*/  F2FP.SATFINITE.E4M3.F32.PACK_AB_MERGE_C R81, R88, R81, RZ ;  /* 0x000000515851723e */ /* 0x000fe200048070ff */
[----:B------:R-:W-:Y:S02]  /*6320*/  HADD2.F32 R159, -RZ, R159.H0_H0 ;  /* 0x2000009fff9f7230 */ /* 0x000fe40000004100 */
[-C--:B------:R-:W-:Y:S01]  /*6330*/  FMUL.FTZ R86, R82, R84.reuse ;  /* 0x0000005452567220 */ /* 0x080fe20000410000 */
[--C-:B------:R-:W-:Y:S02]  /*6340*/  HADD2.F32 R79, -RZ, R78.reuse.H0_H0 ;  /* 0x2000004eff4f7230 */ /* 0x100fe40000004100 */
[----:B------:R-:W-:Y:S01]  /*6350*/  FMUL.FTZ R85, R83, R84 ;  /* 0x0000005453557220 */ /* 0x000fe20000410000 */
[----:B------:R-:W-:Y:S01]  /*6360*/  HADD2.F32 R80, -RZ, R78.H1_H1 ;  /* 0x3000004eff507230 */ /* 0x000fe20000004100 */
[----:B------:R-:W-:Y:S01]  /*6370*/  F2FP.SATFINITE.E4M3.F32.PACK_AB_MERGE_C R45, R45, R44, R81 ;  /* 0x0000002c2d2d723e */ /* 0x000fe20004807051 */
[----:B------:R-:W-:-:S02]  /*6380*/  HADD2.F32 R78, -RZ, R150.H1_H1 ;  /* 0x30000096ff4e7230 */ /* 0x000fc40000004100 */
[----:B------:R-:W-:Y:S02]  /*6390*/  HADD2.F32 R150, -RZ, R150.H0_H0 ;  /* 0x20000096ff967230 */ /* 0x000fe40000004100 */
[-C--:B------:R-:W-:Y:S01]  /*63a0*/  FMUL.FTZ R84, R80, R159.reuse ;  /* 0x0000009f50547220 */ /* 0x080fe20000410000 */
[----:B------:R-:W-:Y:S01]  /*63b0*/  FMUL.FTZ R159, R79, R159 ;  /* 0x0000009f4f9f7220 */ /* 0x000fe20000410000 */
[-C--:B------:R-:W-:Y:S01]  /*63c0*/  FFMA.FTZ R85, R82, R78.reuse, -R85 ;  /* 0x0000004e52557223 */ /* 0x080fe20000010855 */
[----:B------:R-:W-:Y:S01]  /*63d0*/  FFMA.FTZ R86, R83, R78, R86 ;  /* 0x0000004e53567223 */ /* 0x000fe20000010056 */
[----:B------:R-:W-:Y:S01]  /*63e0*/  F2FP.F16.E4M3.UNPACK_B R82, R47.H1 ;  /* 0x0000002fff52723e */ /* 0x000fe200030006ff */
[-C--:B------:R-:W-:Y:S01]  /*63f0*/  FFMA.FTZ R78, R79, R150.reuse, -R84 ;  /* 0x000000964f4e7223 */ /* 0x080fe20000010854 */
[----:B------:R-:W-:Y:S01]  /*6400*/  FFMA.FTZ R79, R80, R150, R159 ;  /* 0x00000096504f7223 */ /* 0x000fe2000001009f */
[----:B------:R-:W-:Y:S01]  /*6410*/  F2FP.F16.E4M3.UNPACK_B R84, R46.H1 ;  /* 0x0000002eff54723e */ /* 0x000fe200030006ff */
[----:B------:R-:W-:Y:S01]  /*6420*/  HADD2.F32 R88, -RZ, R90.H1_H1 ;  /* 0x3000005aff587230 */ /* 0x000fe20000004100 */
[----:B------:R-:W-:Y:S01]  /*6430*/  F2FP.SATFINITE.E4M3.F32.PACK_AB_MERGE_C R80, R86, R85, RZ ;  /* 0x000000555650723e */ /* 0x000fe200048070ff */
[--C-:B------:R-:W-:Y:S01]  /*6440*/  HADD2.F32 R86, -RZ, R82.reuse.H0_H0 ;  /* 0x20000052ff567230 */ /* 0x100fe20000004100 */
[----:B------:R-:W-:Y:S01]  /*6450*/  F2FP.F16.E4M3.UNPACK_B R83, R77 ;  /* 0x0000004dff53723e */ /* 0x000fe200020006ff */
[----:B------:R-:W-:Y:S01]  /*6460*/  HADD2.F32 R87, -RZ, R82.H1_H1 ;  /* 0x30000052ff577230 */ /* 0x000fe20000004100 */
[-C--:B------:R-:W-:Y:S01]  /*6470*/  F2FP.F16.E4M3.UNPACK_B R82, R76.reuse.H1 ;  /* 0x0000004cff52723e */ /* 0x080fe200030006ff */
[----:B------:R-:W-:Y:S01]  /*6480*/  HADD2.F32 R85, -RZ, R84.H1_H1 ;  /* 0x30000054ff557230 */ /* 0x000fe20000004100 */
[----:B------:R-:W-:Y:S01]  /*6490*/  F2FP.F16.E4M3.UNPACK_B R77, R76 ;  /* 0x0000004cff4d723e */ /* 0x000fe200020006ff */
[----:B------:R-:W-:-:S02]  /*64a0*/  HADD2.F32 R91, -RZ, R83.H1_H1 ;  /* 0x30000053ff5b7230 */ /* 0x000fc40000004100 */
[-C--:B------:R-:W-:Y:S01]  /*64b0*/  FMUL.FTZ R97, R87, R88.reuse ;  /* 0x0000005857617220 */ /* 0x080fe20000410000 */
[----:B------:R-:W-:Y:S02]  /*64c0*/  HADD2.F32 R89, -RZ, R82.H1_H1 ;  /* 0x30000052ff597230 */ /* 0x000fe40000004100 */
[C---:B------:R-:W-:Y:S01]  /*64d0*/  FMUL.FTZ R98, R86.reuse, R88 ;  /* 0x0000005856627220 */ /* 0x040fe20000410000 */
[----:B------:R-:W-:Y:S01]  /*64e0*/  HADD2.F32 R84, -RZ, R84.H0_H0 ;  /* 0x20000054ff547230 */ /* 0x000fe20000004100 */
[----:B------:R-:W-:Y:S01]  /*64f0*/  F2FP.F16.E4M3.UNPACK_B R46, R46 ;  /* 0x0000002eff2e723e */ /* 0x000fe200020006ff */
[----:B------:R-:W-:Y:S02]  /*6500*/  HADD2.F32 R88, -RZ, R77.H1_H1 ;  /* 0x3000004dff587230 */ /* 0x000fe40000004100 */
[----:B------:R-:W-:Y:S01]  /*6510*/  FFMA.FTZ R76, R86, R89, -R97 ;  /* 0x00000059564c7223 */ /* 0x000fe20000010861 */
[----:B------:R-:W-:Y:S01]  /*6520*/  F2FP.F16.E4M3.UNPACK_B R86, R47 ;  /* 0x0000002fff56723e */ /* 0x000fe200020006ff */
[-C--:B------:R-:W-:Y:S01]  /*6530*/  FMUL.FTZ R96, R84, R91.reuse ;  /* 0x0000005b54607220 */ /* 0x080fe20000410000 */
[----:B------:R-:W-:Y:S01]  /*6540*/  FMUL.FTZ R97, R85, R91 ;  /* 0x0000005b55617220 */ /* 0x000fe20000410000 */
[----:B------:R-:W-:-:S02]  /*6550*/  HADD2.F32 R90, -RZ, R90.H0_H0 ;  /* 0x2000005aff5a7230 */ /* 0x000fc40000004100 */
[----:B------:R-:W-:Y:S01]  /*6560*/  FFMA.FTZ R47, R87, R89, R98 ;  /* 0x00000059572f7223 */ /* 0x000fe20000010062 */
[-C--:B------:R-:W-:Y:S01]  /*6570*/  FFMA.FTZ R91, R85, R88.reuse, R96 ;  /* 0x00000058555b7223 */ /* 0x080fe20000010060 */
[--C-:B------:R-:W-:Y:S02]  /*6580*/  HADD2.F32 R85, -RZ, R86.reuse.H1_H1 ;  /* 0x30000056ff557230 */ /* 0x100fe40000004100 */
[----:B------:R-:W-:Y:S01]  /*6590*/  FFMA.FTZ R84, R84, R88, -R97 ;  /* 0x0000005854547223 */ /* 0x000fe20000010861 */
[----:B------:R-:W-:Y:S01]  /*65a0*/  HADD2.F32 R86, -RZ, R86.H0_H0 ;  /* 0x20000056ff567230 */ /* 0x000fe20000004100 */
[----:B------:R-:W-:Y:S01]  /*65b0*/  F2FP.SATFINITE.E4M3.F32.PACK_AB_MERGE_C R47, R47, R76, RZ ;  /* 0x0000004c2f2f723e */ /* 0x000fe200048070ff */
[----:B------:R-:W-:Y:S02]  /*65c0*/  HADD2.F32 R87, -RZ, R82.H0_H0 ;  /* 0x20000052ff577230 */ /* 0x000fe40000004100 */
[----:B------:R-:W-:Y:S01]  /*65d0*/  FMUL.FTZ R89, R85, R90 ;  /* 0x0000005a55597220 */ /* 0x000fe20000410000 */
[----:B------:R-:W-:-:S02]  /*65e0*/  HADD2.F32 R83, -RZ, R83.H0_H0 ;  /* 0x20000053ff537230 */ /* 0x000fc40000004100 */
[C---:B------:R-:W-:Y:S01]  /*65f0*/  FMUL.FTZ R90, R86.reuse, R90 ;  /* 0x0000005a565a7220 */ /* 0x040fe20000410000 */
[--C-:B------:R-:W-:Y:S02]  /*6600*/  HADD2.F32 R82, -RZ, R46.reuse.H1_H1 ;  /* 0x3000002eff527230 */ /* 0x100fe40000004100 */
[-C--:B------:R-:W-:Y:S01]  /*6610*/  FFMA.FTZ R86, R86, R87.reuse, -R89 ;  /* 0x0000005756567223 */ /* 0x080fe20000010859 */
[----:B------:R-:W-:Y:S02]  /*6620*/  HADD2.F32 R46, -RZ, R46.H0_H0 ;  /* 0x2000002eff2e7230 */ /* 0x000fe40000004100 */
[----:B------:R-:W-:Y:S01]  /*6630*/  FFMA.FTZ R85, R85, R87, R90 ;  /* 0x0000005755557223 */ /* 0x000fe2000001005a */
[----:B------:R-:W-:Y:S02]  /*6640*/  HADD2.F32 R77, -RZ, R77.H0_H0 ;  /* 0x2000004dff4d7230 */ /* 0x000fe40000004100 */
[-C--:B------:R-:W-:Y:S01]  /*6650*/  FMUL.FTZ R89, R82, R83.reuse ;  /* 0x0000005352597220 */ /* 0x080fe20000410000 */
[----:B------:R-:W-:Y:S01]  /*6660*/  F2FP.SATFINITE.E4M3.F32.PACK_AB_MERGE_C R84, R91, R84, RZ ;  /* 0x000000545b54723e */ /* 0x000fe200048070ff */
[C---:B------:R-:W-:Y:S01]  /*6670*/  FMUL.FTZ R83, R46.reuse, R83 ;  /* 0x000000532e537220 */ /* 0x040fe20000410000 */
[----:B------:R-:W-:Y:S01]  /*6680*/  F2FP.SATFINITE.E4M3.F32.PACK_AB_MERGE_C R44, R79, R78, R80 ;  /* 0x0000004e4f2c723e */ /* 0x000fe20004807050 */
[-C--:B------:R-:W-:Y:S01]  /*6690*/  FFMA.FTZ R89, R46, R77.reuse, -R89 ;  /* 0x0000004d2e597223 */ /* 0x080fe20000010859 */
[----:B------:R-:W-:Y:S01]  /*66a0*/  F2FP.SATFINITE.E4M3.F32.PACK_AB_MERGE_C R47, R85, R86, R47 ;  /* 0x00000056552f723e */ /* 0x000fe2000480702f */
[----:B------:R-:W-:-:S05]  /*66b0*/  FFMA.FTZ R82, R82, R77, R83 ;  /* 0x0000004d52527223 */ /* 0x000fca0000010053 */
[----:B------:R-:W-:-:S07]  /*66c0*/  F2FP.SATFINITE.E4M3.F32.PACK_AB_MERGE_C R46, R82, R89, R84 ;  /* 0x00000059522e723e */ /* 0x000fce0004807054 */
.L_x_372:
[----:B------:R-:W-:Y:S05]  /*66d0*/  BSYNC B2 ;  /* 0x0000000000027941 */ /* 0x000fea0003800000 */
.L_x_371:
[----:B--2---:R0:W-:Y:S02]  /*66e0*/  STG.E.128 desc[UR54][R50.64+0xa0], R44 ;  /* 0x0000a02c32007986 */ /* 0x0041e4000c101d36 */
.L_x_350:
[----:B------:R-:W-:Y:S05]  /*66f0*/  BSYNC B1 ;  /* 0x0000000000017941 */ /* 0x000fea0003800000 */
.L_x_349:
[----:B------:R-:W-:Y:S05]  /*6700*/  @P4 BRA `(.L_x_373) ;  /* 0x0000009400184947 */ /* 0x000fea0003800000 */
[----:B------:R-:W-:Y:S01]  /*6710*/  ISETP.NE.AND P3, PT, R34, RZ, PT ;  /* 0x000000ff2200720c */ /* 0x000fe20003f65270 */
[----:B------:R-:W-:-:S12]  /*6720*/  BSSY B1, `(.L_x_374) ;  /* 0x000006f000017945 */ /* 0x000fd80003800000 */
[----:B------:R-:W-:Y:S05]  /*6730*/  @!P3 BRA `(.L_x_375) ;  /* 0x0000000400b4b947 */ /* 0x000fea0003800000 */
[----:B0-234-:R0:W2:Y:S01]  /*6740*/  LDS.128 R44, [R40+0x26200] ;  /* 0x02620000282c7984 */ /* 0x01d0a20000000c00 */
[----:B------:R-:W-:Y:S01]  /*6750*/  ISETP.GE.AND P3, PT, R22, R133, PT ;  /* 0x000000851600720c */ /* 0x000fe20003f66270 */
[----:B------:R-:W-:-:S12]  /*6760*/  BSSY B2, `(.L_x_376) ;  /* 0x0000069000027945 */ /* 0x000fd80003800000 */
[----:B0-----:R-:W-:Y:S05]  /*6770*/  @P3 BRA `(.L_x_377) ;  /* 0x00000004009c3947 */ /* 0x001fea0003800000 */
[----:B------:R-:W-:Y:S01]  /*6780*/  SHF.R.U32.HI R51, RZ, 0x8, R73 ;  /* 0x00000008ff337819 */ /* 0x000fe20000011649 */
[----:B--2---:R-:W-:Y:S01]  /*6790*/  IMAD.MOV.U32 R72, RZ, RZ, R44 ;  /* 0x000000ffff487224 */ /* 0x004fe200078e002c */
[----:B------:R-:W-:Y:S02]  /*67a0*/  SHF.R.U32.HI R74, RZ, 0x8, R75 ;  /* 0x00000008ff4a7819 */ /* 0x000fe4000001164b */
[----:B------:R-:W-:Y:S01]  /*67b0*/  LOP3.LUT R50, R73, 0xff0000ff, RZ, 0xc0, !PT ;  /* 0xff0000ff49327812 */ /* 0x000fe200078ec0ff */
[----:B------:R-:W-:Y:S01]  /*67c0*/  IMAD.SHL.U32 R51, R51, 0x100, RZ ;  /* 0x0000010033337824 */ /* 0x000fe200078e00ff */
[----:B------:R-:W-:Y:S02]  /*67d0*/  SHF.R.U32.HI R77, RZ, 0x10, R73 ;  /* 0x00000010ff4d7819 */ /* 0x000fe40000011649 */
[----:B------:R-:W-:Y:S02]  /*67e0*/  SHF.R.U32.HI R76, RZ, 0x10, R75 ;  /* 0x00000010ff4c7819 */ /* 0x000fe4000001164b */
[----:B------:R-:W-:-:S02]  /*67f0*/  LOP3.LUT R73, R75, 0xff0000ff, RZ, 0xc0, !PT ;  /* 0xff0000ff4b497812 */ /* 0x000fc400078ec0ff */
[----:B------:R-:W-:Y:S01]  /*6800*/  SHF.L.U32 R74, R74, 0x8, RZ ;  /* 0x000000084a4a7819 */ /* 0x000fe200000006ff */
[----:B------:R-:W-:Y:S01]  /*6810*/  IMAD.U32 R76, R76, 0x10000, RZ ;  /* 0x000100004c4c7824 */ /* 0x000fe200078e00ff */
[----:B------:R-:W-:Y:S01]  /*6820*/  LOP3.LUT R50, R50, 0xff00, R51, 0xf8, !PT ;  /* 0x0000ff0032327812 */ /* 0x000fe200078ef833 */
[----:B------:R-:W-:Y:S01]  /*6830*/  IMAD.U32 R51, R77, 0x10000, RZ ;  /* 0x000100004d337824 */ /* 0x000fe200078e00ff */
[----:B------:R-:W-:Y:S02]  /*6840*/  LOP3.LUT R73, R73, 0xff00, R74, 0xf8, !PT ;  /* 0x0000ff0049497812 */ /* 0x000fe400078ef84a */
[----:B------:R-:W-:Y:S02]  /*6850*/  F2FP.F16.E4M3.UNPACK_B R74, R158.H1 ;  /* 0x0000009eff4a723e */ /* 0x000fe400030006ff */
[-C--:B------:R-:W-:Y:S02]  /*6860*/  F2FP.F16.E4M3.UNPACK_B R44, R45.reuse ;  /* 0x0000002dff2c723e */ /* 0x080fe400020006ff */
[----:B------:R-:W-:Y:S01]  /*6870*/  LOP3.LUT R50, R50, 0xff0000, R51, 0xf8, !PT ;  /* 0x00ff000032327812 */ /* 0x000fe200078ef833 */
[----:B------:R-:W-:Y:S01]  /*6880*/  HADD2.F32 R78, -RZ, R74.H0_H0 ;  /* 0x2000004aff4e7230 */ /* 0x000fe20000004100 */
[----:B------:R-:W-:Y:S01]  /*6890*/  LOP3.LUT R51, R73, 0xff0000, R76, 0xf8, !PT ;  /* 0x00ff000049337812 */ /* 0x000fe200078ef84c */
[--C-:B------:R-:W-:Y:S01]  /*68a0*/  HADD2.F32 R73, -RZ, R44.reuse.H1_H1 ;  /* 0x3000002cff497230 */ /* 0x100fe20000004100 */
[----:B------:R-:W-:Y:S01]  /*68b0*/  F2FP.F16.E4M3.UNPACK_B R76, R156.H1 ;  /* 0x0000009cff4c723e */ /* 0x000fe200030006ff */
[----:B------:R-:W-:Y:S01]  /*68c0*/  HADD2.F32 R44, -RZ, R44.H0_H0 ;  /* 0x2000002cff2c7230 */ /* 0x000fe20000004100 */
[----:B------:R-:W-:Y:S01]  /*68d0*/  F2FP.F16.E4M3.UNPACK_B R45, R45.H1 ;  /* 0x0000002dff2d723e */ /* 0x000fe200030006ff */
[----:B------:R-:W-:-:S02]  /*68e0*/  HADD2.F32 R79, -RZ, R74.H1_H1 ;  /* 0x3000004aff4f7230 */ /* 0x000fc40000004100 */
[CC--:B------:R-:W-:Y:S01]  /*68f0*/  FMUL.FTZ R81, R73.reuse, R78.reuse ;  /* 0x0000004e49517220 */ /* 0x0c0fe20000410000 */
[--C-:B------:R-:W-:Y:S02]  /*6900*/  HADD2.F32 R77, -RZ, R76.reuse.H0_H0 ;  /* 0x2000004cff4d7230 */ /* 0x100fe40000004100 */
[C---:B------:R-:W-:Y:S01]  /*6910*/  FMUL.FTZ R78, R44.reuse, R78 ;  /* 0x0000004e2c4e7220 */ /* 0x040fe20000410000 */
[--C-:B------:R-:W-:Y:S01]  /*6920*/  HADD2.F32 R75, -RZ, R45.reuse.H1_H1 ;  /* 0x3000002dff4b7230 */ /* 0x100fe20000004100 */
[----:B------:R-:W-:Y:S01]  /*6930*/  F2FP.F16.E4M3.UNPACK_B R158, R158 ;  /* 0x0000009eff9e723e */ /* 0x000fe200020006ff */
[----:B------:R-:W-:Y:S02]  /*6940*/  HADD2.F32 R74, -RZ, R45.H0_H0 ;  /* 0x2000002dff4a7230 */ /* 0x000fe40000004100 */
[-C--:B------:R-:W-:Y:S01]  /*6950*/  FFMA.FTZ R44, R44, R77.reuse, -R81 ;  /* 0x0000004d2c2c7223 */ /* 0x080fe20000010851 */
[----:B------:R-:W-:Y:S02]  /*6960*/  HADD2.F32 R76, -RZ, R76.H1_H1 ;  /* 0x3000004cff4c7230 */ /* 0x000fe40000004100 */
[----:B------:R-:W-:Y:S01]  /*6970*/  FFMA.FTZ R45, R73, R77, R78 ;  /* 0x0000004d492d7223 */ /* 0x000fe2000001004e */
[CC--:B------:R-:W-:Y:S01]  /*6980*/  FMUL.FTZ R81, R75.reuse, R79.reuse ;  /* 0x0000004f4b517220 */ /* 0x0c0fe20000410000 */
[C---:B------:R-:W-:Y:S01]  /*6990*/  FMUL.FTZ R80, R74.reuse, R79 ;  /* 0x0000004f4a507220 */ /* 0x040fe20000410000 */
[-C--:B------:R-:W-:Y:S01]  /*69a0*/  F2FP.F16.E4M3.UNPACK_B R73, R72.reuse.H1 ;  /* 0x00000048ff49723e */ /* 0x080fe200030006ff */
[----:B------:R-:W-:Y:S01]  /*69b0*/  HADD2.F32 R77, -RZ, R158.H1_H1 ;  /* 0x3000009eff4d7230 */ /* 0x000fe20000004100 */
[----:B------:R-:W-:Y:S01]  /*69c0*/  F2FP.F16.E4M3.UNPACK_B R72, R72 ;  /* 0x00000048ff48723e */ /* 0x000fe200020006ff */
[-C--:B------:R-:W-:Y:S01]  /*69d0*/  FFMA.FTZ R81, R74, R76.reuse, -R81 ;  /* 0x0000004c4a517223 */ /* 0x080fe20000010851 */
[----:B------:R-:W-:Y:S01]  /*69e0*/  FFMA.FTZ R82, R75, R76, R80 ;  /* 0x0000004c4b527223 */ /* 0x000fe20000010050 */
[----:B------:R-:W-:Y:S01]  /*69f0*/  F2FP.F16.E4M3.UNPACK_B R156, R156 ;  /* 0x0000009cff9c723e */ /* 0x000fe200020006ff */
[--C-:B------:R-:W-:Y:S01]  /*6a00*/  HADD2.F32 R75, -RZ, R73.reuse.H0_H0 ;  /* 0x20000049ff4b7230 */ /* 0x100fe20000004100 */
[----:B------:R-:W-:Y:S01]  /*6a10*/  F2FP.F16.E4M3.UNPACK_B R83, R51.H1 ;  /* 0x00000033ff53723e */ /* 0x000fe200030006ff */
[----:B------:R-:W-:-:S02]  /*6a20*/  HADD2.F32 R76, -RZ, R73.H1_H1 ;  /* 0x30000049ff4c7230 */ /* 0x000fc40000004100 */
[----:B------:R-:W-:Y:S02]  /*6a30*/  HADD2.F32 R158, -RZ, R158.H0_H0 ;  /* 0x2000009eff9e7230 */ /* 0x000fe40000004100 */
[-C--:B------:R-:W-:Y:S01]  /*6a40*/  FMUL.FTZ R79, R75, R77.reuse ;  /* 0x0000004d4b4f7220 */ /* 0x080fe20000410000 */
[--C-:B------:R-:W-:Y:S02]  /*6a50*/  HADD2.F32 R74, -RZ, R72.reuse.H1_H1 ;  /* 0x30000048ff4a7230 */ /* 0x100fe40000004100 */
[----:B------:R-:W-:Y:S01]  /*6a60*/  FMUL.FTZ R80, R76, R77 ;  /* 0x0000004d4c507220 */ /* 0x000fe20000410000 */
[----:B------:R-:W-:Y:S02]  /*6a70*/  HADD2.F32 R73, -RZ, R72.H0_H0 ;  /* 0x20000048ff497230 */ /* 0x000fe40000004100 */
[--C-:B------:R-:W-:Y:S02]  /*6a80*/  HADD2.F32 R72, -RZ, R156.reuse.H1_H1 ;  /* 0x3000009cff487230 */ /* 0x100fe40000004100 */
[----:B------:R-:W-:Y:S01]  /*6a90*/  FMUL.FTZ R78, R74, R158 ;  /* 0x0000009e4a4e7220 */ /* 0x000fe20000410000 */
[----:B------:R-:W-:-:S02]  /*6aa0*/  HADD2.F32 R156, -RZ, R156.H0_H0 ;  /* 0x2000009cff9c7230 */ /* 0x000fc40000004100 */
[----:B------:R-:W-:Y:S01]  /*6ab0*/  FMUL.FTZ R77, R73, R158 ;  /* 0x0000009e494d7220 */ /* 0x000fe20000410000 */
[--C-:B------:R-:W-:Y:S02]  /*6ac0*/  HADD2.F32 R85, -RZ, R83.reuse.H1_H1 ;  /* 0x30000053ff557230 */ /* 0x100fe40000004100 */
[-C--:B------:R-:W-:Y:S01]  /*6ad0*/  FFMA.FTZ R75, R75, R72.reuse, -R80 ;  /* 0x000000484b4b7223 */ /* 0x080fe20000010850 */
[----:B------:R-:W-:Y:S01]  /*6ae0*/  FFMA.FTZ R76, R76, R72, R79 ;  /* 0x000000484c4c7223 */ /* 0x000fe2000001004f */
[-C--:B------:R-:W-:Y:S01]  /*6af0*/  FFMA.FTZ R72, R73, R156.reuse, -R78 ;  /* 0x0000009c49487223 */ /* 0x080fe2000001084e */
[----:B------:R-:W-:Y:S01]  /*6b00*/  FFMA.FTZ R73, R74, R156, R77 ;  /* 0x0000009c4a497223 */ /* 0x000fe2000001004d */
[----:B------:R-:W-:Y:S01]  /*6b10*/  F2FP.F16.E4M3.UNPACK_B R77, R47.H1 ;  /* 0x0000002fff4d723e */ /* 0x000fe200030006ff */
[----:B------:R-:W-:Y:S01]  /*6b20*/  HADD2.F32 R83, -RZ, R83.H0_H0 ;  /* 0x20000053ff537230 */ /* 0x000fe20000004100 */
[----:B------:R-:W-:Y:S02]  /*6b30*/  F2FP.SATFINITE.E4M3.F32.PACK_AB_MERGE_C R74, R82, R81, RZ ;  /* 0x00000051524a723e */ /* 0x000fe400048070ff */
[----:B------:R-:W-:Y:S01]  /*6b40*/  F2FP.SATFINITE.E4M3.F32.PACK_AB_MERGE_C R75, R76, R75, RZ ;  /* 0x0000004b4c4b723e */ /* 0x000fe200048070ff */
[--C-:B------:R-:W-:Y:S01]  /*6b50*/  HADD2.F32 R78, -RZ, R77.reuse.H0_H0 ;  /* 0x2000004dff4e7230 */ /* 0x100fe20000004100 */
[----:B------:R-:W-:Y:S01]  /*6b60*/  F2FP.F16.E4M3.UNPACK_B R80, R50.H1 ;  /* 0x00000032ff50723e */ /* 0x000fe200030006ff */
[----:B------:R-:W-:Y:S01]  /*6b70*/  HADD2.F32 R77, -RZ, R77.H1_H1 ;  /* 0x3000004dff4d7230 */ /* 0x000fe20000004100 */
[----:B------:R-:W-:-:S02]  /*6b80*/  F2FP.F16.E4M3.UNPACK_B R76, R46.H1 ;  /* 0x0000002eff4c723e */ /* 0x000fc400030006ff */
[----:B------:R-:W-:Y:S01]  /*6b90*/  F2FP.F16.E4M3.UNPACK_B R82, R51 ;  /* 0x00000033ff52723e */ /* 0x000fe200020006ff */
[----:B------:R-:W-:Y:S01]  /*6ba0*/  HADD2.F32 R81, -RZ, R80.H1_H1 ;  /* 0x30000050ff517230 */ /* 0x000fe20000004100 */
[----:B------:R-:W-:Y:S01]  /*6bb0*/  F2FP.F16.E4M3.UNPACK_B R79, R50 ;  /* 0x00000032ff4f723e */ /* 0x000fe200020006ff */
[----:B------:R-:W-:Y:S02]  /*6bc0*/  HADD2.F32 R51, -RZ, R76.H1_H1 ;  /* 0x3000004cff337230 */ /* 0x000fe40000004100 */
[-C--:B------:R-:W-:Y:S01]  /*6bd0*/  FMUL.FTZ R87, R77, R85.reuse ;  /* 0x000000554d577220 */ /* 0x080fe20000410000 */
[----:B------:R-:W-:Y:S02]  /*6be0*/  HADD2.F32 R84, -RZ, R82.H1_H1 ;  /* 0x30000052ff547230 */ /* 0x000fe40000004100 */
[C---:B------:R-:W-:Y:S01]  /*6bf0*/  FMUL.FTZ R86, R78.reuse, R85 ;  /* 0x000000554e567220 */ /* 0x040fe20000410000 */
[----:B------:R-:W-:Y:S02]  /*6c00*/  HADD2.F32 R76, -RZ, R76.H0_H0 ;  /* 0x2000004cff4c7230 */ /* 0x000fe40000004100 */
[----:B------:R-:W-:Y:S01]  /*6c10*/  FFMA.FTZ R50, R78, R81, -R87 ;  /* 0x000000514e327223 */ /* 0x000fe20000010857 */
[----:B------:R-:W-:-:S02]  /*6c20*/  HADD2.F32 R78, -RZ, R79.H1_H1 ;  /* 0x3000004fff4e7230 */ /* 0x000fc40000004100 */
[CC--:B------:R-:W-:Y:S01]  /*6c30*/  FMUL.FTZ R85, R51.reuse, R84.reuse ;  /* 0x0000005433557220 */ /* 0x0c0fe20000410000 */
[----:B------:R-:W-:Y:S01]  /*6c40*/  F2FP.F16.E4M3.UNPACK_B R47, R47 ;  /* 0x0000002fff2f723e */ /* 0x000fe200020006ff */
[C---:B------:R-:W-:Y:S01]  /*6c50*/  FMUL.FTZ R84, R76.reuse, R84 ;  /* 0x000000544c547220 */ /* 0x040fe20000410000 */
[----:B------:R-:W-:Y:S01]  /*6c60*/  F2FP.F16.E4M3.UNPACK_B R46, R46 ;  /* 0x0000002eff2e723e */ /* 0x000fe200020006ff */
[-C--:B------:R-:W-:Y:S01]  /*6c70*/  FFMA.FTZ R85, R76, R78.reuse, -R85 ;  /* 0x0000004e4c557223 */ /* 0x080fe20000010855 */
[----:B------:R-:W-:Y:S02]  /*6c80*/  HADD2.F32 R82, -RZ, R82.H0_H0 ;  /* 0x20000052ff527230 */ /* 0x000fe40000004100 */
[----:B------:R-:W-:Y:S01]  /*6c90*/  FFMA.FTZ R84, R51, R78, R84 ;  /* 0x0000004e33547223 */ /* 0x000fe20000010054 */
[--C-:B------:R-:W-:Y:S02]  /*6ca0*/  HADD2.F32 R51, -RZ, R47.reuse.H0_H0 ;  /* 0x2000002fff337230 */ /* 0x100fe40000004100 */
[----:B------:R-:W-:Y:S01]  /*6cb0*/  FFMA.FTZ R81, R77, R81, R86 ;  /* 0x000000514d517223 */ /* 0x000fe20000010056 */
[----:B------:R-:W-:Y:S01]  /*6cc0*/  HADD2.F32 R76, -RZ, R47.H1_H1 ;  /* 0x3000002fff4c7230 */ /* 0x000fe20000004100 */
[----:B------:R-:W-:Y:S01]  /*6cd0*/  F2FP.SATFINITE.E4M3.F32.PACK_AB_MERGE_C R45, R45, R44, R74 ;  /* 0x0000002c2d2d723e */ /* 0x000fe2000480704a */
[--C-:B------:R-:W-:Y:S01]  /*6ce0*/  HADD2.F32 R47, -RZ, R46.reuse.H0_H0 ;  /* 0x2000002eff2f7230 */ /* 0x100fe20000004100 */
[----:B------:R-:W-:Y:S01]  /*6cf0*/  F2FP.SATFINITE.E4M3.F32.PACK_AB_MERGE_C R84, R84, R85, RZ ;  /* 0x000000555454723e */ /* 0x000fe200048070ff */
[----:B------:R-:W-:-:S02]  /*6d00*/  HADD2.F32 R46, -RZ, R46.H1_H1 ;  /* 0x3000002eff2e7230 */ /* 0x000fc40000004100 */
[-C--:B------:R-:W-:Y:S01]  /*6d10*/  FMUL.FTZ R86, R76, R83.reuse ;  /* 0x000000534c567220 */ /* 0x080fe20000410000 */
[----:B------:R-:W-:Y:S02]  /*6d20*/  HADD2.F32 R80, -RZ, R80.H0_H0 ;  /* 0x20000050ff507230 */ /* 0x000fe40000004100 */
[----:B------:R-:W-:Y:S01]  /*6d30*/  FMUL.FTZ R83, R51, R83 ;  /* 0x0000005333537220 */ /* 0x000fe20000410000 */
[----:B------:R-:W-:Y:S02]  /*6d40*/  HADD2.F32 R79, -RZ, R79.H0_H0 ;  /* 0x2000004fff4f7230 */ /* 0x000fe40000004100 */
[-C--:B------:R-:W-:Y:S01]  /*6d50*/  FMUL.FTZ R78, R46, R82.reuse ;  /* 0x000000522e4e7220 */ /* 0x080fe20000410000 */
[----:B------:R-:W-:Y:S01]  /*6d60*/  FMUL.FTZ R77, R47, R82 ;  /* 0x000000522f4d7220 */ /* 0x000fe20000410000 */
[-C--:B------:R-:W-:Y:S01]  /*6d70*/  FFMA.FTZ R86, R51, R80.reuse, -R86 ;  /* 0x0000005033567223 */ /* 0x080fe20000010856 */
[----:B------:R-:W-:Y:S01]  /*6d80*/  FFMA.FTZ R83, R76, R80, R83 ;  /* 0x000000504c537223 */ /* 0x000fe20000010053 */
[-C--:B------:R-:W-:Y:S01]  /*6d90*/  FFMA.FTZ R78, R47, R79.reuse, -R78 ;  /* 0x0000004f2f4e7223 */ /* 0x080fe2000001084e */
[----:B------:R-:W-:Y:S01]  /*6da0*/  FFMA.FTZ R77, R46, R79, R77 ;  /* 0x0000004f2e4d7223 */ /* 0x000fe2000001004d */
[----:B------:R-:W-:-:S02]  /*6db0*/  F2FP.SATFINITE.E4M3.F32.PACK_AB_MERGE_C R50, R81, R50, RZ ;  /* 0x000000325132723e */ /* 0x000fc400048070ff */
[----:B------:R-:W-:Y:S02]  /*6dc0*/  F2FP.SATFINITE.E4M3.F32.PACK_AB_MERGE_C R44, R73, R72, R75 ;  /* 0x00000048492c723e */ /* 0x000fe4000480704b */
[----:B------:R-:W-:Y:S02]  /*6dd0*/  F2FP.SATFINITE.E4M3.F32.PACK_AB_MERGE_C R46, R77, R78, R84 ;  /* 0x0000004e4d2e723e */ /* 0x000fe40004807054 */
[----:B------:R-:W-:-:S07]  /*6de0*/  F2FP.SATFINITE.E4M3.F32.PACK_AB_MERGE_C R47, R83, R86, R50 ;  /* 0x00000056532f723e */ /* 0x000fce0004807032 */
.L_x_377:
[----:B------:R-:W-:Y:S05]  /*6df0*/  BSYNC B2 ;  /* 0x0000000000027941 */ /* 0x000fea0003800000 */
.L_x_376:
[----:B--2---:R0:W-:Y:S02]  /*6e00*/  STG.E.128 desc[UR54][R48.64], R44 ;  /* 0x0000002c30007986 */ /* 0x0041e4000c101d36 */
.L_x_375:
[----:B------:R-:W-:Y:S05]  /*6e10*/  BSYNC B1 ;  /* 0x0000000000017941 */ /* 0x000fea0003800000 */
.L_x_374:
        /* <DEDUP_REMOVED lines=10> */
[----:B------:R-:W-:Y:S01]  /*6ec0*/  SHF.R.U32.HI R74, RZ, 0x10, R69 ;  /* 0x00000010ff4a7819 */ /* 0x000fe20000011645 */
[----:B------:R-:W-:Y:S01]  /*6ed0*/  IMAD.SHL.U32 R50, R50, 0x100, RZ ;  /* 0x0000010032327824 */ /* 0x000fe200078e00ff */
[----:B------:R-:W-:Y:S01]  /*6ee0*/  LOP3.LUT R69, R69, 0xff0000ff, RZ, 0xc0, !PT ;  /* 0xff0000ff45457812 */ /* 0x000fe200078ec0ff */
[----:B------:R-:W-:Y:S01]  /*6ef0*/  IMAD.SHL.U32 R70, R70, 0x100, RZ ;  /* 0x0000010046467824 */ /* 0x000fe200078e00ff */
[----:B------:R-:W-:Y:S02]  /*6f00*/  SHF.R.U32.HI R73, RZ, 0x10, R71 ;  /* 0x00000010ff497819 */ /* 0x000fe40000011647 */
[----:B------:R-:W-:-:S02]  /*6f10*/  LOP3.LUT R71, R71, 0xff0000ff, RZ, 0xc0, !PT ;  /* 0xff0000ff47477812 */ /* 0x000fc400078ec0ff */
[----:B------:R-:W-:Y:S01]  /*6f20*/  MOV R51, R45 ;  /* 0x0000002d00337202 */ /* 0x000fe20000000f00 */
[----:B------:R-:W-:Y:S01]  /*6f30*/  IMAD.U32 R45, R74, 0x10000, RZ ;  /* 0x000100004a2d7824 */ /* 0x000fe200078e00ff */
[----:B------:R-:W-:Y:S01]  /*6f40*/  LOP3.LUT R50, R69, 0xff00, R50, 0xf8, !PT ;  /* 0x0000ff0045327812 */ /* 0x000fe200078ef832 */
[----:B------:R-:W-:Y:S01]  /*6f50*/  IMAD.U32 R69, R73, 0x10000, RZ ;  /* 0x0001000049457824 */ /* 0x000fe200078e00ff */
[----:B------:R-:W-:Y:S02]  /*6f60*/  LOP3.LUT R72, R71, 0xff00, R70, 0xf8, !PT ;  /* 0x0000ff0047487812 */ /* 0x000fe400078ef846 */
[----:B------:R-:W-:Y:S02]  /*6f70*/  F2FP.F16.E4M3.UNPACK_B R70, R154.H1 ;  /* 0x0000009aff46723e */ /* 0x000fe400030006ff */
[----:B------:R-:W-:Y:S02]  /*6f80*/  F2FP.F16.E4M3.UNPACK_B R44, R51 ;  /* 0x00000033ff2c723e */ /* 0x000fe400020006ff */
        /* <DEDUP_REMOVED lines=54> */
[----:B------:R-:W-:Y:S01]  /*72f0*/  FMUL.FTZ R45, R73, R80 ;  /* 0x00000050492d7220 */ /* 0x000fe20000410000 */
[----:B------:R-:W-:Y:S01]  /*7300*/  HADD2.F32 R81, -RZ, R78.H1_H1 ;  /* 0x3000004eff517230 */ /* 0x000fe20000004100 */
[----:B------:R-:W-:Y:S01]  /*7310*/  F2FP.F16.E4M3.UNPACK_B R47, R47 ;  /* 0x0000002fff2f723e */ /* 0x000fe200020006ff */
[----:B------:R-:W-:Y:S02]  /*7320*/  HADD2.F32 R72, -RZ, R72.H0_H0 ;  /* 0x20000048ff487230 */ /* 0x000fe40000004100 */
[----:B------:R-:W-:Y:S01]  /*7330*/  FFMA.FTZ R82, R74, R77, -R45 ;  /* 0x0000004d4a527223 */ /* 0x000fe2000001082d */
[----:B------:R-:W-:-:S02]  /*7340*/  HADD2.F32 R45, -RZ, R75.H1_H1 ;  /* 0x3000004bff2d7230 */ /* 0x000fc40000004100 */
[-C--:B------:R-:W-:Y:S01]  /*7350*/  FMUL.FTZ R83, R50, R81.reuse ;  /* 0x0000005132537220 */ /* 0x080fe20000410000 */
[----:B------:R-:W-:Y:S01]  /*7360*/  F2FP.F16.E4M3.UNPACK_B R46, R46 ;  /* 0x0000002eff2e723e */ /* 0x000fe200020006ff */
[----:B------:R-:W-:Y:S01]  /*7370*/  FMUL.FTZ R81, R72, R81 ;  /* 0x0000005148517220 */ /* 0x000fe20000410000 */
[----:B------:R-:W-:Y:S01]  /*7380*/  FMUL.FTZ R80, R74, R80 ;  /* 0x000000504a507220 */ /* 0x000fe20000410000 */
[-C--:B------:R-:W-:Y:S01]  /*7390*/  FFMA.FTZ R83, R72, R45.reuse, -R83 ;  /* 0x0000002d48537223 */ /* 0x080fe20000010853 */
[----:B------:R-:W-:Y:S02]  /*73a0*/  HADD2.F32 R78, -RZ, R78.H0_H0 ;  /* 0x2000004eff4e7230 */ /* 0x000fe40000004100 */
[----:B------:R-:W-:Y:S01]  /*73b0*/  FFMA.FTZ R74, R50, R45, R81 ;  /* 0x0000002d324a7223 */ /* 0x000fe20000010051 */
[----:B------:R-:W-:Y:S02]  /*73c0*/  HADD2.F32 R50, -RZ, R47.H0_H0 ;  /* 0x2000002fff327230 */ /* 0x000fe40000004100 */
[----:B------:R-:W-:Y:S01]  /*73d0*/  FFMA.FTZ R85, R73, R77, R80 ;  /* 0x0000004d49557223 */ /* 0x000fe20000010050 */
[----:B------:R-:W-:-:S02]  /*73e0*/  HADD2.F32 R45, -RZ, R46.H0_H0 ;  /* 0x2000002eff2d7230 */ /* 0x000fc40000004100 */
[----:B------:R-:W-:Y:S02]  /*73f0*/  HADD2.F32 R47, -RZ, R47.H1_H1 ;  /* 0x3000002fff2f7230 */ /* 0x000fe40000004100 */
[-C--:B------:R-:W-:Y:S01]  /*7400*/  FMUL.FTZ R80, R50, R79.reuse ;  /* 0x0000004f32507220 */ /* 0x080fe20000410000 */
[----:B------:R-:W-:Y:S02]  /*7410*/  HADD2.F32 R46, -RZ, R46.H1_H1 ;  /* 0x3000002eff2e7230 */ /* 0x000fe40000004100 */
[-C--:B------:R-:W-:Y:S01]  /*7420*/  FMUL.FTZ R73, R45, R78.reuse ;  /* 0x0000004e2d497220 */ /* 0x080fe20000410000 */
[----:B------:R-:W-:Y:S02]  /*7430*/  HADD2.F32 R76, -RZ, R76.H0_H0 ;  /* 0x2000004cff4c7230 */ /* 0x000fe40000004100 */
[C---:B------:R-:W-:Y:S01]  /*7440*/  FMUL.FTZ R77, R47.reuse, R79 ;  /* 0x0000004f2f4d7220 */ /* 0x040fe20000410000 */
[----:B------:R-:W-:Y:S02]  /*7450*/  HADD2.F32 R75, -RZ, R75.H0_H0 ;  /* 0x2000004bff4b7230 */ /* 0x000fe40000004100 */
[----:B------:R-:W-:Y:S01]  /*7460*/  FMUL.FTZ R72, R46, R78 ;  /* 0x0000004e2e487220 */ /* 0x000fe20000410000 */
[----:B------:R-:W-:Y:S01]  /*7470*/  F2FP.SATFINITE.E4M3.F32.PACK_AB_MERGE_C R74, R74, R83, RZ ;  /* 0x000000534a4a723e */ /* 0x000fe200048070ff */
[-C--:B------:R-:W-:Y:S01]  /*7480*/  FFMA.FTZ R77, R50, R76.reuse, -R77 ;  /* 0x0000004c324d7223 */ /* 0x080fe2000001084d */
[----:B------:R-:W-:Y:S01]  /*7490*/  FFMA.FTZ R80, R47, R76, R80 ;  /* 0x0000004c2f507223 */ /* 0x000fe20000010050 */
[-C--:B------:R-:W-:Y:S01]  /*74a0*/  FFMA.FTZ R72, R45, R75.reuse, -R72 ;  /* 0x0000004b2d487223 */ /* 0x080fe20000010848 */
[----:B------:R-:W-:Y:S01]  /*74b0*/  FFMA.FTZ R73, R46, R75, R73 ;  /* 0x0000004b2e497223 */ /* 0x000fe20000010049 */
[----:B------:R-:W-:-:S02]  /*74c0*/  F2FP.SATFINITE.E4M3.F32.PACK_AB_MERGE_C R82, R85, R82, RZ ;  /* 0x000000525552723e */ /* 0x000fc400048070ff */
[----:B------:R-:W-:Y:S02]  /*74d0*/  F2FP.SATFINITE.E4M3.F32.PACK_AB_MERGE_C R45, R51, R44, R70 ;  /* 0x0000002c332d723e */ /* 0x000fe40004807046 */
[----:B------:R-:W-:Y:S02]  /*74e0*/  F2FP.SATFINITE.E4M3.F32.PACK_AB_MERGE_C R44, R69, R68, R71 ;  /* 0x00000044452c723e */ /* 0x000fe40004807047 */
[----:B------:R-:W-:Y:S02]  /*74f0*/  F2FP.SATFINITE.E4M3.F32.PACK_AB_MERGE_C R46, R73, R72, R74 ;  /* 0x00000048492e723e */ /* 0x000fe4000480704a */
[----:B------:R-:W-:-:S07]  /*7500*/  F2FP.SATFINITE.E4M3.F32.PACK_AB_MERGE_C R47, R80, R77, R82 ;  /* 0x0000004d502f723e */ /* 0x000fce0004807052 */
.L_x_381:
[----:B------:R-:W-:Y:S05]  /*7510*/  BSYNC B2 ;  /* 0x0000000000027941 */ /* 0x000fea0003800000 */
.L_x_380:
[----:B--2---:R0:W-:Y:S02]  /*7520*/  STG.E.128 desc[UR54][R48.64+0x20], R44 ;  /* 0x0000202c30007986 */ /* 0x0041e4000c101d36 */
.L_x_379:
[----:B------:R-:W-:Y:S05]  /*7530*/  BSYNC B1 ;  /* 0x0000000000017941 */ /* 0x000fea0003800000 */
.L_x_378:
[----:B------:R-:W-:Y:S01]  /*7540*/  ISETP.NE.AND P3, PT, R36, RZ, PT ;  /* 0x000000ff2400720c */ /* 0x000fe20003f65270 */
[----:B------:R-:W-:-:S12]  /*7550*/  BSSY B1, `(.L_x_382) ;  /* 0x000006f000017945 */ /* 0x000fd80003800000 */
[----:B------:R-:W-:Y:S05]  /*7560*/  @!P3 BRA `(.L_x_383) ;  /* 0x0000000400b4b947 */ /* 0x000fea0003800000 */
[----:B0-234-:R0:W2:Y:S01]  /*7570*/  LDS.128 R44, [R40+0x28a00] ;  /* 0x028a0000282c7984 */ /* 0x01d0a20000000c00 */
[----:B------:R-:W-:Y:S01]  /*7580*/  ISETP.GE.AND P3, PT, R223, R133, PT ;  /* 0x00000085df00720c */ /* 0x000fe20003f66270 */
[----:B------:R-:W-:-:S12]  /*7590*/  BSSY B2, `(.L_x_384) ;  /* 0x0000069000027945 */ /* 0x000fd80003800000 */
[----:B0-----:R-:W-:Y:S05]  /*75a0*/  @P3 BRA `(.L_x_385) ;  /* 0x00000004009c3947 */ /* 0x001fea0003800000 */
[----:B------:R-:W-:Y:S02]  /*75b0*/  SHF.R.U32.HI R51, RZ, 0x8, R65 ;  /* 0x00000008ff337819 */ /* 0x000fe40000011641 */
[----:B------:R-:W-:Y:S02]  /*75c0*/  SHF.R.U32.HI R66, RZ, 0x8, R67 ;  /* 0x00000008ff427819 */ /* 0x000fe40000011643 */
[----:B------:R-:W-:Y:S01]  /*75d0*/  LOP3.LUT R50, R65, 0xff0000ff, RZ, 0xc0, !PT ;  /* 0xff0000ff41327812 */ /* 0x000fe200078ec0ff */
[----:B------:R-:W-:Y:S01]  /*75e0*/  IMAD.SHL.U32 R51, R51, 0x100, RZ ;  /* 0x0000010033337824 */ /* 0x000fe200078e00ff */
[----:B------:R-:W-:Y:S01]  /*75f0*/  SHF.R.U32.HI R69, RZ, 0x10, R65 ;  /* 0x00000010ff457819 */ /* 0x000fe20000011641 */
[----:B------:R-:W-:Y:S01]  /*7600*/  IMAD.SHL.U32 R66, R66, 0x100, RZ ;  /* 0x0000010042427824 */ /* 0x000fe200078e00ff */
[----:B------:R-:W-:Y:S02]  /*7610*/  SHF.R.U32.HI R68, RZ, 0x10, R67 ;  /* 0x00000010ff447819 */ /* 0x000fe40000011643 */
[----:B------:R-:W-:-:S02]  /*7620*/  LOP3.LUT R65, R67, 0xff0000ff, RZ, 0xc0, !PT ;  /* 0xff0000ff43417812 */ /* 0x000fc400078ec0ff */
[----:B------:R-:W-:Y:S01]  /*7630*/  LOP3.LUT R50, R50, 0xff00, R51, 0xf8, !PT ;  /* 0x0000ff0032327812 */ /* 0x000fe200078ef833 */
[----:B------:R-:W-:Y:S01]  /*7640*/  IMAD.U32 R51, R69, 0x10000, RZ ;  /* 0x0001000045337824 */ /* 0x000fe200078e00ff */
[----:B--2---:R-:W-:Y:S01]  /*7650*/  MOV R64, R44 ;  /* 0x0000002c00407202 */ /* 0x004fe20000000f00 */
        /* <DEDUP_REMOVED lines=29> */
[--C-:B------:R-:W-:Y:S01]  /*7830*/  HADD2.F32 R68, -RZ, R65.reuse.H1_H1 ;  /* 0x30000041ff447230 */ /* 0x100fe20000004100 */
[----:B------:R-:W-:Y:S01]  /*7840*/  F2FP.F16.E4M3.UNPACK_B R71, R50.H1 ;  /* 0x00000032ff47723e */ /* 0x000fe200030006ff */
[----:B------:R-:W-:-:S02]  /*7850*/  HADD2.F32 R67, -RZ, R65.H0_H0 ;  /* 0x20000041ff437230 */ /* 0x000fc40000004100 */
        /* <DEDUP_REMOVED lines=9> */
[-C--:B------:R-:W-:Y:S01]  /*78f0*/  FFMA.FTZ R72, R67, R64.reuse, -R72 ;  /* 0x0000004043487223 */ /* 0x080fe20000010848 */
[----:B------:R-:W-:Y:S01]  /*7900*/  FFMA.FTZ R69, R68, R64, R69 ;  /* 0x0000004044457223 */ /* 0x000fe20000010045 */
[-C--:B------:R-:W-:Y:S01]  /*7910*/  FFMA.FTZ R64, R65, R140.reuse, -R70 ;  /* 0x0000008c41407223 */ /* 0x080fe20000010846 */
[----:B------:R-:W-:Y:S01]  /*7920*/  FFMA.FTZ R65, R66, R140, R141 ;  /* 0x0000008c42417223 */ /* 0x000fe2000001008d */
[----:B------:R-:W-:Y:S02]  /*7930*/  F2FP.F16.E4M3.UNPACK_B R68, R47.H1 ;  /* 0x0000002fff44723e */ /* 0x000fe400030006ff */
[----:B------:R-:W-:Y:S02]  /*7940*/  F2FP.SATFINITE.E4M3.F32.PACK_AB_MERGE_C R66, R74, R73, RZ ;  /* 0x000000494a42723e */ /* 0x000fe400048070ff */
[-C--:B------:R-:W-:Y:S02]  /*7950*/  F2FP.F16.E4M3.UNPACK_B R74, R51.reuse.H1 ;  /* 0x00000033ff4a723e */ /* 0x080fe400030006ff */
[----:B------:R-:W-:Y:S01]  /*7960*/  F2FP.SATFINITE.E4M3.F32.PACK_AB_MERGE_C R79, R69, R72, RZ ;  /* 0x00000048454f723e */ /* 0x000fe200048070ff */
[--C-:B------:R-:W-:Y:S01]  /*7970*/  HADD2.F32 R69, -RZ, R68.reuse.H0_H0 ;  /* 0x20000044ff457230 */ /* 0x100fe20000004100 */
[----:B------:R-:W-:Y:S01]  /*7980*/  F2FP.F16.E4M3.UNPACK_B R67, R46.H1 ;  /* 0x0000002eff43723e */ /* 0x000fe200030006ff */
[----:B------:R-:W-:Y:S01]  /*7990*/  HADD2.F32 R68, -RZ, R68.H1_H1 ;  /* 0x30000044ff447230 */ /* 0x000fe20000004100 */
[----:B------:R-:W-:Y:S01]  /*79a0*/  F2FP.F16.E4M3.UNPACK_B R73, R51 ;  /* 0x00000033ff49723e */ /* 0x000fe200020006ff */
[----:B------:R-:W-:Y:S01]  /*79b0*/  HADD2.F32 R75, -RZ, R74.H1_H1 ;  /* 0x3000004aff4b7230 */ /* 0x000fe20000004100 */
[----:B------:R-:W-:Y:S01]  /*79c0*/  F2FP.F16.E4M3.UNPACK_B R70, R50 ;  /* 0x00000032ff46723e */ /* 0x000fe200020006ff */
[----:B------:R-:W-:Y:S01]  /*79d0*/  HADD2.F32 R72, -RZ, R71.H1_H1 ;  /* 0x30000047ff487230 */ /* 0x000fe20000004100 */
[----:B------:R-:W-:Y:S01]  /*79e0*/  F2FP.F16.E4M3.UNPACK_B R47, R47 ;  /* 0x0000002fff2f723e */ /* 0x000fe200020006ff */
[----:B------:R-:W-:-:S02]  /*79f0*/  HADD2.F32 R51, -RZ, R67.H1_H1 ;  /* 0x30000043ff337230 */ /* 0x000fc40000004100 */
[-C--:B------:R-:W-:Y:S01]  /*7a00*/  FMUL.FTZ R50, R68, R75.reuse ;  /* 0x0000004b44327220 */ /* 0x080fe20000410000 */
[----:B------:R-:W-:Y:S02]  /*7a10*/  HADD2.F32 R76, -RZ, R73.H1_H1 ;  /* 0x30000049ff4c7230 */ /* 0x000fe40000004100 */
[C---:B------:R-:W-:Y:S01]  /*7a20*/  FMUL.FTZ R77, R69.reuse, R75 ;  /* 0x0000004b454d7220 */ /* 0x040fe20000410000 */
[----:B------:R-:W-:Y:S02]  /*7a30*/  HADD2.F32 R67, -RZ, R67.H0_H0 ;  /* 0x20000043ff437230 */ /* 0x000fe40000004100 */
[----:B------:R-:W-:Y:S01]  /*7a40*/  FFMA.FTZ R75, R69, R72, -R50 ;  /* 0x00000048454b7223 */ /* 0x000fe20000010832 */
[----:B------:R-:W-:Y:S02]  /*7a50*/  HADD2.F32 R50, -RZ, R70.H1_H1 ;  /* 0x30000046ff327230 */ /* 0x000fe40000004100 */
[----:B------:R-:W-:Y:S01]  /*7a60*/  FMUL.FTZ R78, R51, R76 ;  /* 0x0000004c334e7220 */ /* 0x000fe20000410000 */
[----:B------:R-:W-:Y:S01]  /*7a70*/  F2FP.F16.E4M3.UNPACK_B R46, R46 ;  /* 0x0000002eff2e723e */ /* 0x000fe200020006ff */
[----:B------:R-:W-:Y:S01]  /*7a80*/  FMUL.FTZ R76, R67, R76 ;  /* 0x0000004c434c7220 */ /* 0x000fe20000410000 */
[----:B------:R-:W-:-:S02]  /*7a90*/  HADD2.F32 R74, -RZ, R74.H0_H0 ;  /* 0x2000004aff4a7230 */ /* 0x000fc40000004100 */
        /* <DEDUP_REMOVED lines=24> */
.L_x_385:
[----:B------:R-:W-:Y:S05]  /*7c20*/  BSYNC B2 ;  /* 0x0000000000027941 */ /* 0x000fea0003800000 */
.L_x_384:
[----:B--2---:R0:W-:Y:S02]  /*7c30*/  STG.E.128 desc[UR54][R48.64+0x40], R44 ;  /* 0x0000402c30007986 */ /* 0x0041e4000c101d36 */
.L_x_383:
[----:B------:R-:W-:Y:S05]  /*7c40*/  BSYNC B1 ;  /* 0x0000000000017941 */ /* 0x000fea0003800000 */
.L_x_382:
[----:B------:R-:W-:Y:S01]  /*7c50*/  ISETP.NE.AND P3, PT, R37, RZ, PT ;  /* 0x000000ff2500720c */ /* 0x000fe20003f65270 */
[----:B------:R-:W-:-:S12]  /*7c60*/  BSSY B1, `(.L_x_386) ;  /* 0x000006f000017945 */ /* 0x000fd80003800000 */
[----:B------:R-:W-:Y:S05]  /*7c70*/  @!P3 BRA `(.L_x_387) ;  /* 0x0000000400b4b947 */ /* 0x000fea0003800000 */
[----:B0-234-:R0:W2:Y:S01]  /*7c80*/  LDS.128 R44, [R41+0x28a00] ;  /* 0x028a0000292c7984 */ /* 0x01d0a20000000c00 */
[----:B------:R-:W-:Y:S01]  /*7c90*/  ISETP.GE.AND P3, PT, R225, R133, PT ;  /* 0x00000085e100720c */ /* 0x000fe20003f66270 */
[----:B------:R-:W-:-:S12]  /*7ca0*/  BSSY B2, `(.L_x_388) ;  /* 0x0000069000027945 */ /* 0x000fd80003800000 */
[----:B0-----:R-:W-:Y:S05]  /*7cb0*/  @P3 BRA `(.L_x_389) ;  /* 0x00000004009c3947 */ /* 0x001fea0003800000 */
[--C-:B------:R-:W-:Y:S01]  /*7cc0*/  SHF.R.U32.HI R60, RZ, 0x8, R63.reuse ;  /* 0x00000008ff3c7819 */ /* 0x100fe2000001163f */
[----:B--2---:R-:W-:Y:S01]  /*7cd0*/  IMAD.MOV.U32 R51, RZ, RZ, R44 ;  /* 0x000000ffff337224 */ /* 0x004fe200078e002c */
[----:B------:R-:W-:Y:S02]  /*7ce0*/  SHF.R.U32.HI R62, RZ, 0x10, R63 ;  /* 0x00000010ff3e7819 */ /* 0x000fe4000001163f */
[--C-:B------:R-:W-:Y:S01]  /*7cf0*/  SHF.R.U32.HI R50, RZ, 0x8, R61.reuse ;  /* 0x00000008ff327819 */ /* 0x100fe2000001163d */
[----:B------:R-:W-:Y:S01]  /*7d00*/  IMAD.SHL.U32 R60, R60, 0x100, RZ ;  /* 0x000001003c3c7824 */ /* 0x000fe200078e00ff */
[----:B------:R-:W-:Y:S02]  /*7d10*/  LOP3.LUT R63, R63, 0xff0000ff, RZ, 0xc0, !PT ;  /* 0xff0000ff3f3f7812 */ /* 0x000fe400078ec0ff */
[----:B------:R-:W-:Y:S01]  /*7d20*/  SHF.R.U32.HI R64, RZ, 0x10, R61 ;  /* 0x00000010ff407819 */ /* 0x000fe2000001163d */
[----:B------:R-:W-:Y:S01]  /*7d30*/  IMAD.SHL.U32 R50, R50, 0x100, RZ ;  /* 0x0000010032327824 */ /* 0x000fe200078e00ff */
[----:B------:R-:W-:Y:S01]  /*7d40*/  LOP3.LUT R63, R63, 0xff00, R60, 0xf8, !PT ;  /* 0x0000ff003f3f7812 */ /* 0x000fe200078ef83c */
[----:B------:R-:W-:Y:S01]  /*7d50*/  IMAD.U32 R60, R62, 0x10000, RZ ;  /* 0x000100003e3c7824 */ /* 0x000fe200078e00ff */
[----:B------:R-:W-:-:S02]  /*7d60*/  LOP3.LUT R61, R61, 0xff0000ff, RZ, 0xc0, !PT ;  /* 0xff0000ff3d3d7812 */ /* 0x000fc400078ec0ff */
[----:B------:R-:W-:Y:S02]  /*7d70*/  F2FP.F16.E4M3.UNPACK_B R44, R45 ;  /* 0x0000002dff2c723e */ /* 0x000fe400020006ff */
[----:B------:R-:W-:Y:S02]  /*7d80*/  F2FP.F16.E4M3.UNPACK_B R62, R139.H1 ;  /* 0x0000008bff3e723e */ /* 0x000fe400030006ff */
[----:B------:R-:W-:Y:S02]  /*7d90*/  LOP3.LUT R61, R61, 0xff00, R50, 0xf8, !PT ;  /* 0x0000ff003d3d7812 */ /* 0x000fe400078ef832 */
[----:B------:R-:W-:Y:S01]  /*7da0*/  LOP3.LUT R66, R63, 0xff0000, R60, 0xf8, !PT ;  /* 0x00ff00003f427812 */ /* 0x000fe200078ef83c */
[----:B------:R-:W-:Y:S01]  /*7db0*/  HADD2.F32 R60, -RZ, R44.H1_H1 ;  /* 0x3000002cff3c7230 */ /* 0x000fe20000004100 */
[----:B------:R-:W-:Y:S01]  /*7dc0*/  SHF.L.U32 R50, R64, 0x10, RZ ;  /* 0x0000001040327819 */ /* 0x000fe200000006ff */
[----:B------:R-:W-:Y:S01]  /*7dd0*/  HADD2.F32 R67, -RZ, R62.H0_H0 ;  /* 0x2000003eff437230 */ /* 0x000fe20000004100 */
[----:B------:R-:W-:Y:S01]  /*7de0*/  F2FP.F16.E4M3.UNPACK_B R63, R138.H1 ;  /* 0x0000008aff3f723e */ /* 0x000fe200030006ff */
[----:B------:R-:W-:Y:S01]  /*7df0*/  HADD2.F32 R44, -RZ, R44.H0_H0 ;  /* 0x2000002cff2c7230 */ /* 0x000fe20000004100 */
[----:B------:R-:W-:Y:S01]  /*7e00*/  F2FP.F16.E4M3.UNPACK_B R45, R45.H1 ;  /* 0x0000002dff2d723e */ /* 0x000fe200030006ff */
[----:B------:R-:W-:Y:S01]  /*7e10*/  HADD2.F32 R64, -RZ, R62.H1_H1 ;  /* 0x3000003eff407230 */ /* 0x000fe20000004100 */
[----:B------:R-:W-:Y:S01]  /*7e20*/  LOP3.LUT R50, R61, 0xff0000, R50, 0xf8, !PT ;  /* 0x00ff00003d327812 */ /* 0x000fe200078ef832 */
[----:B------:R-:W-:-:S02]  /*7e30*/  HADD2.F32 R65, -RZ, R63.H0_H0 ;  /* 0x2000003fff417230 */ /* 0x000fc40000004100 */
[----:B------:R-:W-:Y:S01]  /*7e40*/  FMUL.FTZ R69, R60, R67 ;  /* 0x000000433c457220 */ /* 0x000fe20000410000 */
[--C-:B------:R-:W-:Y:S01]  /*7e50*/  HADD2.F32 R62, -RZ, R45.reuse.H1_H1 ;  /* 0x3000002dff3e7230 */ /* 0x100fe20000004100 */
[----:B------:R-:W-:Y:S01]  /*7e60*/  F2FP.F16.E4M3.UNPACK_B R139, R139 ;  /* 0x0000008bff8b723e */ /* 0x000fe200020006ff */
[----:B------:R-:W-:Y:S02]  /*7e70*/  HADD2.F32 R61, -RZ, R45.H0_H0 ;  /* 0x2000002dff3d7230 */ /* 0x000fe40000004100 */
[----:B------:R-:W-:Y:S01]  /*7e80*/  FMUL.FTZ R45, R44, R67 ;  /* 0x000000432c2d7220 */ /* 0x000fe20000410000 */
[----:B------:R-:W-:Y:S02]  /*7e90*/  HADD2.F32 R63, -RZ, R63.H1_H1 ;  /* 0x3000003fff3f7230 */ /* 0x000fe40000004100 */
[-C--:B------:R-:W-:Y:S01]  /*7ea0*/  FMUL.FTZ R68, R62, R64.reuse ;  /* 0x000000403e447220 */ /* 0x080fe20000410000 */
[-C--:B------:R-:W-:Y:S01]  /*7eb0*/  FFMA.FTZ R44, R44, R65.reuse, -R69 ;  /* 0x000000412c2c7223 */ /* 0x080fe20000010845 */
[----:B------:R-:W-:Y:S01]  /*7ec0*/  FFMA.FTZ R45, R60, R65, R45 ;  /* 0x000000413c2d7223 */ /* 0x000fe2000001002d */
[C---:B------:R-:W-:Y:S01]  /*7ed0*/  FMUL.FTZ R67, R61.reuse, R64 ;  /* 0x000000403d437220 */ /* 0x040fe20000410000 */
[----:B------:R-:W-:Y:S01]  /*7ee0*/  F2FP.F16.E4M3.UNPACK_B R60, R51.H1 ;  /* 0x00000033ff3c723e */ /* 0x000fe200030006ff */
[----:B------:R-:W-:Y:S01]  /*7ef0*/  FFMA.FTZ R69, R61, R63, -R68 ;  /* 0x0000003f3d457223 */ /* 0x000fe20000010844 */
[----:B------:R-:W-:Y:S01]  /*7f00*/  F2FP.F16.E4M3.UNPACK_B R51, R51 ;  /* 0x00000033ff33723e */ /* 0x000fe200020006ff */
[----:B------:R-:W-:Y:S01]  /*7f10*/  FFMA.FTZ R70, R62, R63, R67 ;  /* 0x0000003f3e467223 */ /* 0x000fe20000010043 */
[----:B------:R-:W-:Y:S01]  /*7f20*/  F2FP.F16.E4M3.UNPACK_B R138, R138 ;  /* 0x0000008aff8a723e */ /* 0x000fe200020006ff */
[----:B------:R-:W-:-:S02]  /*7f30*/  HADD2.F32 R64, -RZ, R139.H1_H1 ;  /* 0x3000008bff407230 */ /* 0x000fc40000004100 */
[--C-:B------:R-:W-:Y:S01]  /*7f40*/  HADD2.F32 R62, -RZ, R60.reuse.H0_H0 ;  /* 0x2000003cff3e7230 */ /* 0x100fe20000004100 */
[----:B------:R-:W-:Y:S01]  /*7f50*/  F2FP.SATFINITE.E4M3.F32.PACK_AB_MERGE_C R74, R70, R69, RZ ;  /* 0x00000045464a723e */ /* 0x000fe200048070ff */
[----:B------:R-:W-:Y:S02]  /*7f60*/  HADD2.F32 R63, -RZ, R60.H1_H1 ;  /* 0x3000003cff3f7230 */ /* 0x000fe40000004100 */
[--C-:B------:R-:W-:Y:S02]  /*7f70*/  HADD2.F32 R60, -RZ, R51.reuse.H0_H0 ;  /* 0x20000033ff3c7230 */ /* 0x100fe40000004100 */
[-C--:B------:R-:W-:Y:S01]  /*7f80*/  FMUL.FTZ R68, R62, R64.reuse ;  /* 0x000000403e447220 */ /* 0x080fe20000410000 */
[----:B------:R-:W-:Y:S02]  /*7f90*/  HADD2.F32 R61, -RZ, R51.H1_H1 ;  /* 0x30000033ff3d7230 */ /* 0x000fe40000004100 */
[----:B------:R-:W-:Y:S01]  /*7fa0*/  FMUL.FTZ R67, R63, R64 ;  /* 0x000000403f437220 */ /* 0x000fe20000410000 */
[----:B------:R-:W-:Y:S01]  /*7fb0*/  HADD2.F32 R139, -RZ, R139.H0_H0 ;  /* 0x2000008bff8b7230 */ /* 0x000fe20000004100 */
[----:B------:R-:W-:Y:S01]  /*7fc0*/  F2FP.SATFINITE.E4M3.F32.PACK_AB_MERGE_C R45, R45, R44, R74 ;  /* 0x0000002c2d2d723e */ /* 0x000fe2000480704a */
[----:B------:R-:W-:-:S02]  /*7fd0*/  HADD2.F32 R51, -RZ, R138.H1_H1 ;  /* 0x3000008aff337230 */ /* 0x000fc40000004100 */
[----:B------:R-:W-:Y:S02]  /*7fe0*/  HADD2.F32 R138, -RZ, R138.H0_H0 ;  /* 0x2000008aff8a7230 */ /* 0x000fe40000004100 */
[-C--:B------:R-:W-:Y:S01]  /*7ff0*/  FMUL.FTZ R65, R61, R139.reuse ;  /* 0x0000008b3d417220 */ /* 0x080fe20000410000 */
[----:B------:R-:W-:Y:S01]  /*8000*/  FMUL.FTZ R64, R60, R139 ;  /* 0x0000008b3c407220 */ /* 0x000fe20000410000 */
[-C--:B------:R-:W-:Y:S01]  /*8010*/  FFMA.FTZ R67, R62, R51.reuse, -R67 ;  /* 0x000000333e437223 */ /* 0x080fe20000010843 */
[----:B------:R-:W-:Y:S01]  /*8020*/  FFMA.FTZ R68, R63, R51, R68 ;  /* 0x000000333f447223 */ /* 0x000fe20000010044 */
[-C--:B------:R-:W-:Y:S01]  /*8030*/  FFMA.FTZ R51, R60, R138.reuse, -R65 ;  /* 0x0000008a3c337223 */ /* 0x080fe20000010841 */
[----:B------:R-:W-:Y:S01]  /*8040*/  FFMA.FTZ R138, R61, R138, R64 ;  /* 0x0000008a3d8a7223 */ /* 0x000fe20000010040 */
[----:B------:R-:W-:Y:S02]  /*8050*/  F2FP.F16.E4M3.UNPACK_B R61, R47.H1 ;  /* 0x0000002fff3d723e */ /* 0x000fe400030006ff */
[----:B------:R-:W-:-:S02]  /*8060*/  F2FP.SATFINITE.E4M3.F32.PACK_AB_MERGE_C R73, R68, R67, RZ ;  /* 0x000000434449723e */ /* 0x000fc400048070ff */
[----:B------:R-:W-:Y:S01]  /*8070*/  F2FP.F16.E4M3.UNPACK_B R68, R66.H1 ;  /* 0x00000042ff44723e */ /* 0x000fe200030006ff */
[--C-:B------:R-:W-:Y:S01]  /*8080*/  HADD2.F32 R63, -RZ, R61.reuse.H1_H1 ;  /* 0x3000003dff3f7230 */ /* 0x100fe20000004100 */
[----:B------:R-:W-:Y:S01]  /*8090*/  F2FP.F16.E4M3.UNPACK_B R60, R46.H1 ;  /* 0x0000002eff3c723e */ /* 0x000fe200030006ff */
[----:B------:R-:W-:Y:S01]  /*80a0*/  HADD2.F32 R62, -RZ, R61.H0_H0 ;  /* 0x2000003dff3e7230 */ /* 0x000fe20000004100 */
[----:B------:R-:W-:Y:S01]  /*80b0*/  F2FP.F16.E4M3.UNPACK_B R65, R50.H1 ;  /* 0x00000032ff41723e */ /* 0x000fe200030006ff */
[----:B------:R-:W-:Y:S01]  /*80c0*/  HADD2.F32 R70, -RZ, R68.H1_H1 ;  /* 0x30000044ff467230 */ /* 0x000fe20000004100 */
[----:B------:R-:W-:Y:S01]  /*80d0*/  F2FP.F16.E4M3.UNPACK_B R67, R66 ;  /* 0x00000042ff43723e */ /* 0x000fe200020006ff */
[----:B------:R-:W-:Y:S01]  /*80e0*/  HADD2.F32 R61, -RZ, R60.H1_H1 ;  /* 0x3000003cff3d7230 */ /* 0x000fe20000004100 */
[----:B------:R-:W-:Y:S01]  /*80f0*/  F2FP.F16.E4M3.UNPACK_B R64, R50 ;  /* 0x00000032ff40723e */ /* 0x000fe200020006ff */
[----:B------:R-:W-:Y:S02]  /*8100*/  HADD2.F32 R66, -RZ, R65.H1_H1 ;  /* 0x30000041ff427230 */ /* 0x000fe40000004100 */
[----:B------:R-:W-:Y:S01]  /*8110*/  FMUL.FTZ R71, R63, R70 ;  /* 0x000000463f477220 */ /* 0x000fe20000410000 */
[----:B------:R-:W-:-:S02]  /*8120*/  HADD2.F32 R69, -RZ, R67.H1_H1 ;  /* 0x30000043ff457230 */ /* 0x000fc40000004100 */
[C---:B------:R-:W-:Y:S01]  /*8130*/  FMUL.FTZ R72, R62.reuse, R70 ;  /* 0x000000463e487220 */ /* 0x040fe20000410000 */
[----:B------:R-:W-:Y:S02]  /*8140*/  HADD2.F32 R60, -RZ, R60.H0_H0 ;  /* 0x2000003cff3c7230 */ /* 0x000fe40000004100 */
[----:B------:R-:W-:Y:S01]  /*8150*/  FFMA.FTZ R70, R62, R66, -R71 ;  /* 0x000000423e467223 */ /* 0x000fe20000010847 */
[----:B------:R-:W-:Y:S02]  /*8160*/  HADD2.F32 R50, -RZ, R64.H1_H1 ;  /* 0x30000040ff327230 */ /* 0x000fe40000004100 */
[----:B------:R-:W-:Y:S01]  /*8170*/  FMUL.FTZ R71, R61, R69 ;  /* 0x000000453d477220 */ /* 0x000fe20000410000 */
[----:B------:R-:W-:Y:S01]  /*8180*/  F2FP.F16.E4M3.UNPACK_B R47, R47 ;  /* 0x0000002fff2f723e */ /* 0x000fe200020006ff */
[C---:B------:R-:W-:Y:S01]  /*8190*/  FMUL.FTZ R62, R60.reuse, R69 ;  /* 0x000000453c3e7220 */ /* 0x040fe20000410000 */
[----:B------:R-:W-:Y:S01]  /*81a0*/  F2FP.F16.E4M3.UNPACK_B R46, R46 ;  /* 0x0000002eff2e723e */ /* 0x000fe200020006ff */
[----:B------:R-:W-:Y:S01]  /*81b0*/  FFMA.FTZ R69, R63, R66, R72 ;  /* 0x000000423f457223 */ /* 0x000fe20000010048 */
[-C--:B------:R-:W-:Y:S01]  /*81c0*/  FFMA.FTZ R71, R60, R50.reuse, -R71 ;  /* 0x000000323c477223 */ /* 0x080fe20000010847 */
[----:B------:R-:W-:Y:S01]  /*81d0*/  FFMA.FTZ R66, R61, R50, R62 ;  /* 0x000000323d427223 */ /* 0x000fe2000001003e */
[--C-:B------:R-:W-:Y:S01]  /*81e0*/  HADD2.F32 R50, -RZ, R47.reuse.H0_H0 ;  /* 0x2000002fff327230 */ /* 0x100fe20000004100 */
[----:B------:R-:W-:Y:S01]  /*81f0*/  F2FP.SATFINITE.E4M3.F32.PACK_AB_MERGE_C R44, R138, R51, R73 ;  /* 0x000000338a2c723e */ /* 0x000fe20004807049 */
[----:B------:R-:W-:Y:S01]  /*8200*/  HADD2.F32 R60, -RZ, R47.H1_H1 ;  /* 0x3000002fff3c7230 */ /* 0x000fe20000004100 */
[----:B------:R-:W-:Y:S01]  /*8210*/  F2FP.SATFINITE.E4M3.F32.PACK_AB_MERGE_C R69, R69, R70, RZ ;  /* 0x000000464545723e */ /* 0x000fe200048070ff */
[----:B------:R-:W-:Y:S01]  /*8220*/  HADD2.F32 R47, -RZ, R46.H0_H0 ;  /* 0x2000002eff2f7230 */ /* 0x000fe20000004100 */
[----:B------:R-:W-:Y:S01]  /*8230*/  F2FP.SATFINITE.E4M3.F32.PACK_AB_MERGE_C R66, R66, R71, RZ ;  /* 0x000000474242723e */ /* 0x000fe200048070ff */
[----:B------:R-:W-:-:S02]  /*8240*/  HADD2.F32 R61, -RZ, R68.H0_H0 ;  /* 0x20000044ff3d7230 */ /* 0x000fc40000004100 */
[----:B------:R-:W-:Y:S02]  /*8250*/  HADD2.F32 R46, -RZ, R46.H1_H1 ;  /* 0x3000002eff2e7230 */ /* 0x000fe40000004100 */
[----:B------:R-:W-:Y:S02]  /*8260*/  HADD2.F32 R67, -RZ, R67.H0_H0 ;  /* 0x20000043ff437230 */ /* 0x000fe40000004100 */
[-C--:B------:R-:W-:Y:S01]  /*8270*/  FMUL.FTZ R63, R60, R61.reuse ;  /* 0x0000003d3c3f7220 */ /* 0x080fe20000410000 */
[----:B------:R-:W-:Y:S02]  /*8280*/  HADD2.F32 R65, -RZ, R65.H0_H0 ;  /* 0x20000041ff417230 */ /* 0x000fe40000004100 */
[----:B------:R-:W-:Y:S01]  /*8290*/  FMUL.FTZ R61, R50, R61 ;  /* 0x0000003d323d7220 */ /* 0x000fe20000410000 */
[----:B------:R-:W-:Y:S02]  /*82a0*/  HADD2.F32 R64, -RZ, R64.H0_H0 ;  /* 0x20000040ff407230 */ /* 0x000fe40000004100 */
[-C--:B------:R-:W-:Y:S01]  /*82b0*/  FMUL.FTZ R62, R46, R67.reuse ;  /* 0x000000432e3e7220 */ /* 0x080fe20000410000 */
[C---:B------:R-:W-:Y:S01]  /*82c0*/  FMUL.FTZ R67, R47.reuse, R67 ;  /* 0x000000432f437220 */ /* 0x040fe20000410000 */
[-C--:B------:R-:W-:Y:S01]  /*82d0*/  FFMA.FTZ R63, R50, R65.reuse, -R63 ;  /* 0x00000041323f7223 */ /* 0x080fe2000001083f */
[----:B------:R-:W-:Y:S01]  /*82e0*/  FFMA.FTZ R60, R60, R65, R61 ;  /* 0x000000413c3c7223 */ /* 0x000fe2000001003d */
[-C--:B------:R-:W-:Y:S01]  /*82f0*/  FFMA.FTZ R62, R47, R64.reuse, -R62 ;  /* 0x000000402f3e7223 */ /* 0x080fe2000001083e */
[----:B------:R-:W-:-:S03]  /*8300*/  FFMA.FTZ R67, R46, R64, R67 ;  /* 0x000000402e437223 */ /* 0x000fc60000010043 */
[----:B------:R-:W-:Y:S02]  /*8310*/  F2FP.SATFINITE.E4M3.F32.PACK_AB_MERGE_C R47, R60, R63, R69 ;  /* 0x0000003f3c2f723e */ /* 0x000fe40004807045 */
[----:B------:R-:W-:-:S07]  /*8320*/  F2FP.SATFINITE.E4M3.F32.PACK_AB_MERGE_C R46, R67, R62, R66 ;  /* 0x0000003e432e723e */ /* 0x000fce0004807042 */
.L_x_389:
[----:B------:R-:W-:Y:S05]  /*8330*/  BSYNC B2 ;  /* 0x0000000000027941 */ /* 0x000fea0003800000 */
.L_x_388:
[----:B--2---:R0:W-:Y:S02]  /*8340*/  STG.E.128 desc[UR54][R48.64+0x60], R44 ;  /* 0x0000602c30007986 */ /* 0x0041e4000c101d36 */
.L_x_387:
[----:B------:R-:W-:Y:S05]  /*8350*/  BSYNC B1 ;  /* 0x0000000000017941 */ /* 0x000fea0003800000 */
.L_x_386:
        /* <DEDUP_REMOVED lines=12> */
[----:B------:R-:W-:Y:S01]  /*8420*/  SHF.R.U32.HI R60, RZ, 0x10, R57 ;  /* 0x00000010ff3c7819 */ /* 0x000fe20000011639 */
[----:B------:R-:W-:Y:S01]  /*8430*/  IMAD.SHL.U32 R58, R58, 0x100, RZ ;  /* 0x000001003a3a7824 */ /* 0x000fe200078e00ff */
[----:B------:R-:W-:Y:S02]  /*8440*/  LOP3.LUT R57, R59, 0xff0000ff, RZ, 0xc0, !PT ;  /* 0xff0000ff3b397812 */ /* 0x000fe400078ec0ff */
[----:B------:R-:W-:-:S02]  /*8450*/  SHF.R.U32.HI R59, RZ, 0x10, R59 ;  /* 0x00000010ff3b7819 */ /* 0x000fc4000001163b */
[----:B------:R-:W-:Y:S01]  /*8460*/  LOP3.LUT R51, R51, 0xff00, R56, 0xf8, !PT ;  /* 0x0000ff0033337812 */ /* 0x000fe200078ef838 */
[----:B------:R-:W-:Y:S01]  /*8470*/  IMAD.U32 R56, R60, 0x10000, RZ ;  /* 0x000100003c387824 */ /* 0x000fe200078e00ff */
[----:B------:R-:W-:Y:S02]  /*8480*/  LOP3.LUT R58, R57, 0xff00, R58, 0xf8, !PT ;  /* 0x0000ff00393a7812 */ /* 0x000fe400078ef83a */
[----:B------:R-:W-:Y:S02]  /*8490*/  SHF.L.U32 R59, R59, 0x10, RZ ;  /* 0x000000103b3b7819 */ /* 0x000fe400000006ff */
[----:B------:R-:W-:Y:S02]  /*84a0*/  F2FP.F16.E4M3.UNPACK_B R44, R45 ;  /* 0x0000002dff2c723e */ /* 0x000fe400020006ff */
[----:B------:R-:W-:Y:S02]  /*84b0*/  F2FP.F16.E4M3.UNPACK_B R57, R95.H1 ;  /* 0x0000005fff39723e */ /* 0x000fe400030006ff */
[----:B------:R-:W-:Y:S01]  /*84c0*/  LOP3.LUT R60, R51, 0xff0000, R56, 0xf8, !PT ;  /* 0x00ff0000333c7812 */ /* 0x000fe200078ef838 */
[--C-:B------:R-:W-:Y:S01]  /*84d0*/  HADD2.F32 R51, -RZ, R44.reuse.H1_H1 ;  /* 0x3000002cff337230 */ /* 0x100fe20000004100 */
[----:B------:R-:W-:Y:S01]  /*84e0*/  LOP3.LUT R63, R58, 0xff0000, R59, 0xf8, !PT ;  /* 0x00ff00003a3f7812 */ /* 0x000fe200078ef83b */
[--C-:B------:R-:W-:Y:S01]  /*84f0*/  HADD2.F32 R61, -RZ, R57.reuse.H0_H0 ;  /* 0x20000039ff3d7230 */ /* 0x100fe20000004100 */
[----:B------:R-:W-:Y:S01]  /*8500*/  F2FP.F16.E4M3.UNPACK_B R58, R94.H1 ;  /* 0x0000005eff3a723e */ /* 0x000fe200030006ff */
[----:B------:R-:W-:Y:S01]  /*8510*/  HADD2.F32 R44, -RZ, R44.H0_H0 ;  /* 0x2000002cff2c7230 */ /* 0x000fe20000004100 */
[----:B------:R-:W-:Y:S01]  /*8520*/  F2FP.F16.E4M3.UNPACK_B R45, R45.H1 ;  /* 0x0000002dff2d723e */ /* 0x000fe200030006ff */
[----:B------:R-:W-:-:S02]  /*8530*/  HADD2.F32 R62, -RZ, R57.H1_H1 ;  /* 0x30000039ff3e7230 */ /* 0x000fc40000004100 */
[CC--:B------:R-:W-:Y:S01]  /*8540*/  FMUL.FTZ R65, R51.reuse, R61.reuse ;  /* 0x0000003d33417220 */ /* 0x0c0fe20000410000 */
[--C-:B------:R-:W-:Y:S02]  /*8550*/  HADD2.F32 R59, -RZ, R58.reuse.H0_H0 ;  /* 0x2000003aff3b7230 */ /* 0x100fe40000004100 */
[----:B------:R-:W-:Y:S01]  /*8560*/  FMUL.FTZ R64, R44, R61 ;  /* 0x0000003d2c407220 */ /* 0x000fe20000410000 */
[--C-:B------:R-:W-:Y:S01]  /*8570*/  HADD2.F32 R57, -RZ, R45.reuse.H1_H1 ;  /* 0x3000002dff397230 */ /* 0x100fe20000004100 */
[----:B------:R-:W-:Y:S01]  /*8580*/  F2FP.F16.E4M3.UNPACK_B R95, R95 ;  /* 0x0000005fff5f723e */ /* 0x000fe200020006ff */
[----:B------:R-:W-:Y:S02]  /*8590*/  HADD2.F32 R56, -RZ, R45.H0_H0 ;  /* 0x2000002dff387230 */ /* 0x000fe40000004100 */
[-C--:B------:R-:W-:Y:S01]  /*85a0*/  FFMA.FTZ R45, R51, R59.reuse, R64 ;  /* 0x0000003b332d7223 */ /* 0x080fe20000010040 */
[----:B------:R-:W-:Y:S02]  /*85b0*/  HADD2.F32 R58, -RZ, R58.H1_H1 ;  /* 0x3000003aff3a7230 */ /* 0x000fe40000004100 */
[C---:B------:R-:W-:Y:S01]  /*85c0*/  FMUL.FTZ R61, R57.reuse, R62 ;  /* 0x0000003e393d7220 */ /* 0x040fe20000410000 */
[----:B------:R-:W-:Y:S01]  /*85d0*/  F2FP.F16.E4M3.UNPACK_B R51, R50.H1 ;  /* 0x00000032ff33723e */ /* 0x000fe200030006ff */
[----:B------:R-:W-:Y:S01]  /*85e0*/  FMUL.FTZ R62, R56, R62 ;  /* 0x0000003e383e7220 */ /* 0x000fe20000410000 */
[----:B------:R-:W-:Y:S01]  /*85f0*/  FFMA.FTZ R44, R44, R59, -R65 ;  /* 0x0000003b2c2c7223 */ /* 0x000fe20000010841 */
        /* <DEDUP_REMOVED lines=8> */
[----:B------:R-:W-:Y:S02]  /*8680*/  HADD2.F32 R51, -RZ, R50.H0_H0 ;  /* 0x20000032ff337230 */ /* 0x000fe40000004100 */
[-C--:B------:R-:W-:Y:S01]  /*8690*/  FMUL.FTZ R64, R56, R59.reuse ;  /* 0x0000003b38407220 */ /* 0x080fe20000410000 */
[----:B------:R-:W-:Y:S02]  /*86a0*/  HADD2.F32 R58, -RZ, R94.H1_H1 ;  /* 0x3000005eff3a7230 */ /* 0x000fe40000004100 */
[----:B------:R-:W-:Y:S01]  /*86b0*/  FMUL.FTZ R61, R57, R59 ;  /* 0x0000003b393d7220 */ /* 0x000fe20000410000 */
[----:B------:R-:W-:Y:S01]  /*86c0*/  HADD2.F32 R95, -RZ, R95.H0_H0 ;  /* 0x2000005fff5f7230 */ /* 0x000fe20000004100 */
[----:B------:R-:W-:Y:S01]  /*86d0*/  F2FP.SATFINITE.E4M3.F32.PACK_AB_MERGE_C R45, R45, R44, R69 ;  /* 0x0000002c2d2d723e */ /* 0x000fe20004807045 */
[----:B------:R-:W-:-:S02]  /*86e0*/  HADD2.F32 R50, -RZ, R50.H1_H1 ;  /* 0x30000032ff327230 */ /* 0x000fc40000004100 */
[-C--:B------:R-:W-:Y:S01]  /*86f0*/  FFMA.FTZ R61, R56, R58.reuse, -R61 ;  /* 0x0000003a383d7223 */ /* 0x080fe2000001083d */
[----:B------:R-:W-:Y:S02]  /*8700*/  HADD2.F32 R94, -RZ, R94.H0_H0 ;  /* 0x2000005eff5e7230 */ /* 0x000fe40000004100 */
[----:B------:R-:W-:Y:S01]  /*8710*/  FFMA.FTZ R64, R57, R58, R64 ;  /* 0x0000003a39407223 */ /* 0x000fe20000010040 */
[-C--:B------:R-:W-:Y:S01]  /*8720*/  F2FP.F16.E4M3.UNPACK_B R58, R60.reuse.H1 ;  /* 0x0000003cff3a723e */ /* 0x080fe200030006ff */
[-C--:B------:R-:W-:Y:S01]  /*8730*/  FMUL.FTZ R62, R50, R95.reuse ;  /* 0x0000005f323e7220 */ /* 0x080fe20000410000 */
[C---:B------:R-:W-:Y:S01]  /*8740*/  FMUL.FTZ R95, R51.reuse, R95 ;  /* 0x0000005f335f7220 */ /* 0x040fe20000410000 */
[----:B------:R-:W-:Y:S02]  /*8750*/  F2FP.F16.E4M3.UNPACK_B R60, R60 ;  /* 0x0000003cff3c723e */ /* 0x000fe400020006ff */
[-C--:B------:R-:W-:Y:S01]  /*8760*/  FFMA.FTZ R65, R51, R94.reuse, -R62 ;  /* 0x0000005e33417223 */ /* 0x080fe2000001083e */
[----:B------:R-:W-:Y:S01]  /*8770*/  F2FP.SATFINITE.E4M3.F32.PACK_AB_MERGE_C R68, R64, R61, RZ ;  /* 0x0000003d4044723e */ /* 0x000fe200048070ff */
[----:B------:R-:W-:Y:S01]  /*8780*/  FFMA.FTZ R94, R50, R94, R95 ;  /* 0x0000005e325e7223 */ /* 0x000fe2000001005f */
[----:B------:R-:W-:Y:S01]  /*8790*/  F2FP.F16.E4M3.UNPACK_B R51, R47.H1 ;  /* 0x0000002fff33723e */ /* 0x000fe200030006ff */
[--C-:B------:R-:W-:Y:S01]  /*87a0*/  HADD2.F32 R59, -RZ, R58.reuse.H1_H1 ;  /* 0x3000003aff3b7230 */ /* 0x100fe20000004100 */
[-C--:B------:R-:W-:Y:S01]  /*87b0*/  F2FP.F16.E4M3.UNPACK_B R61, R63.reuse.H1 ;  /* 0x0000003fff3d723e */ /* 0x080fe200030006ff */
[----:B------:R-:W-:Y:S01]  /*87c0*/  HADD2.F32 R58, -RZ, R58.H0_H0 ;  /* 0x2000003aff3a7230 */ /* 0x000fe20000004100 */
[-C--:B------:R-:W-:Y:S01]  /*87d0*/  F2FP.F16.E4M3.UNPACK_B R50, R46.reuse.H1 ;  /* 0x0000002eff32723e */ /* 0x080fe200030006ff */
[----:B------:R-:W-:Y:S01]  /*87e0*/  HADD2.F32 R57, -RZ, R51.H1_H1 ;  /* 0x30000033ff397230 */ /* 0x000fe20000004100 */
[----:B------:R-:W-:Y:S01]  /*87f0*/  F2FP.F16.E4M3.UNPACK_B R63, R63 ;  /* 0x0000003fff3f723e */ /* 0x000fe200020006ff */
[----:B------:R-:W-:Y:S01]  /*8800*/  HADD2.F32 R64, -RZ, R61.H1_H1 ;  /* 0x3000003dff407230 */ /* 0x000fe20000004100 */
[----:B------:R-:W-:Y:S01]  /*8810*/  F2FP.F16.E4M3.UNPACK_B R47, R47 ;  /* 0x0000002fff2f723e */ /* 0x000fe200020006ff */
[----:B------:R-:W-:Y:S01]  /*8820*/  HADD2.F32 R56, -RZ, R51.H0_H0 ;  /* 0x20000033ff387230 */ /* 0x000fe20000004100 */
[----:B------:R-:W-:Y:S01]  /*8830*/  F2FP.F16.E4M3.UNPACK_B R46, R46 ;  /* 0x0000002eff2e723e */ /* 0x000fe200020006ff */
[----:B------:R-:W-:-:S02]  /*8840*/  HADD2.F32 R51, -RZ, R50.H1_H1 ;  /* 0x30000032ff337230 */ /* 0x000fc40000004100 */
[-C--:B------:R-:W-:Y:S01]  /*8850*/  FMUL.FTZ R67, R57, R64.reuse ;  /* 0x0000004039437220 */ /* 0x080fe20000410000 */
[--C-:B------:R-:W-:Y:S02]  /*8860*/  HADD2.F32 R62, -RZ, R63.reuse.H1_H1 ;  /* 0x3000003fff3e7230 */ /* 0x100fe40000004100 */
[C---:B------:R-:W-:Y:S01]  /*8870*/  FMUL.FTZ R64, R56.reuse, R64 ;  /* 0x0000004038407220 */ /* 0x040fe20000410000 */
[----:B------:R-:W-:Y:S02]  /*8880*/  HADD2.F32 R50, -RZ, R50.H0_H0 ;  /* 0x20000032ff327230 */ /* 0x000fe40000004100 */
[----:B------:R-:W-:Y:S01]  /*8890*/  FFMA.FTZ R66, R56, R59, -R67 ;  /* 0x0000003b38427223 */ /* 0x000fe20000010843 */
[----:B------:R-:W-:Y:S02]  /*88a0*/  HADD2.F32 R56, -RZ, R60.H1_H1 ;  /* 0x3000003cff387230 */ /* 0x000fe40000004100 */
[----:B------:R-:W-:Y:S01]  /*88b0*/  FMUL.FTZ R67, R51, R62 ;  /* 0x0000003e33437220 */ /* 0x000fe20000410000 */
[----:B------:R-:W-:-:S02]  /*88c0*/  HADD2.F32 R63, -RZ, R63.H0_H0 ;  /* 0x2000003fff3f7230 */ /* 0x000fc40000004100 */
[C---:B------:R-:W-:Y:S01]  /*88d0*/  FMUL.FTZ R62, R50.reuse, R62 ;  /* 0x0000003e323e7220 */ /* 0x040fe20000410000 */
[----:B------:R-:W-:Y:S02]  /*88e0*/  HADD2.F32 R61, -RZ, R61.H0_H0 ;  /* 0x2000003dff3d7230 */ /* 0x000fe40000004100 */
[-C--:B------:R-:W-:Y:S01]  /*88f0*/  FFMA.FTZ R67, R50, R56.reuse, -R67 ;  /* 0x0000003832437223 */ /* 0x080fe20000010843 */
[--C-:B------:R-:W-:Y:S02]  /*8900*/  HADD2.F32 R50, -RZ, R47.reuse.H0_H0 ;  /* 0x2000002fff327230 */ /* 0x100fe40000004100 */
[----:B------:R-:W-:Y:S01]  /*8910*/  FFMA.FTZ R62, R51, R56, R62 ;  /* 0x00000038333e7223 */ /* 0x000fe2000001003e */
[----:B------:R-:W-:Y:S02]  /*8920*/  HADD2.F32 R51, -RZ, R47.H1_H1 ;  /* 0x3000002fff337230 */ /* 0x000fe40000004100 */
[----:B------:R-:W-:Y:S01]  /*8930*/  FFMA.FTZ R59, R57, R59, R64 ;  /* 0x0000003b393b7223 */ /* 0x000fe20000010040 */
[----:B------:R-:W-:-:S02]  /*8940*/  HADD2.F32 R47, -RZ, R46.H0_H0 ;  /* 0x2000002eff2f7230 */ /* 0x000fc40000004100 */
[-C--:B------:R-:W-:Y:S01]  /*8950*/  FMUL.FTZ R64, R50, R61.reuse ;  /* 0x0000003d32407220 */ /* 0x080fe20000410000 */
[----:B------:R-:W-:Y:S02]  /*8960*/  HADD2.F32 R46, -RZ, R46.H1_H1 ;  /* 0x3000002eff2e7230 */ /* 0x000fe40000004100 */
[C---:B------:R-:W-:Y:S01]  /*8970*/  FMUL.FTZ R57, R51.reuse, R61 ;  /* 0x0000003d33397220 */ /* 0x040fe20000410000 */
[----:B------:R-:W-:Y:S02]  /*8980*/  HADD2.F32 R60, -RZ, R60.H0_H0 ;  /* 0x2000003cff3c7230 */ /* 0x000fe40000004100 */
[-C--:B------:R-:W-:Y:S01]  /*8990*/  FFMA.FTZ R64, R51, R58.reuse, R64 ;  /* 0x0000003a33407223 */ /* 0x080fe20000010040 */
[----:B------:R-:W-:Y:S01]  /*89a0*/  F2FP.SATFINITE.E4M3.F32.PACK_AB_MERGE_C R62, R62, R67, RZ ;  /* 0x000000433e3e723e */ /* 0x000fe200048070ff */
[-C--:B------:R-:W-:Y:S01]  /*89b0*/  FMUL.FTZ R56, R46, R63.reuse ;  /* 0x0000003f2e387220 */ /* 0x080fe20000410000 */
[----:B------:R-:W-:Y:S01]  /*89c0*/  FMUL.FTZ R63, R47, R63 ;  /* 0x0000003f2f3f7220 */ /* 0x000fe20000410000 */
[----:B------:R-:W-:Y:S01]  /*89d0*/  FFMA.FTZ R57, R50, R58, -R57 ;  /* 0x0000003a32397223 */ /* 0x000fe20000010839 */
[----:B------:R-:W-:Y:S01]  /*89e0*/  F2FP.SATFINITE.E4M3.F32.PACK_AB_MERGE_C R59, R59, R66, RZ ;  /* 0x000000423b3b723e */ /* 0x000fe200048070ff */
[-C--:B------:R-:W-:Y:S01]  /*89f0*/  FFMA.FTZ R56, R47, R60.reuse, -R56 ;  /* 0x0000003c2f387223 */ /* 0x080fe20000010838 */
[----:B------:R-:W-:Y:S01]  /*8a00*/  FFMA.FTZ R63, R46, R60, R63 ;  /* 0x0000003c2e3f7223 */ /* 0x000fe2000001003f */
[----:B------:R-:W-:-:S02]  /*8a10*/  F2FP.SATFINITE.E4M3.F32.PACK_AB_MERGE_C R44, R94, R65, R68 ;  /* 0x000000415e2c723e */ /* 0x000fc40004807044 */
[----:B------:R-:W-:Y:S02]  /*8a20*/  F2FP.SATFINITE.E4M3.F32.PACK_AB_MERGE_C R47, R64, R57, R59 ;  /* 0x00000039402f723e */ /* 0x000fe4000480703b */
[----:B------:R-:W-:-:S07]  /*8a30*/  F2FP.SATFINITE.E4M3.F32.PACK_AB_MERGE_C R46, R63, R56, R62 ;  /* 0x000000383f2e723e */ /* 0x000fce000480703e */
.L_x_393:
[----:B------:R-:W-:Y:S05]  /*8a40*/  BSYNC B2 ;  /* 0x0000000000027941 */ /* 0x000fea0003800000 */
.L_x_392:
[----:B--2---:R0:W-:Y:S02]  /*8a50*/  STG.E.128 desc[UR54][R48.64+0x80], R44 ;  /* 0x0000802c30007986 */ /* 0x0041e4000c101d36 */
.L_x_391:
[----:B------:R-:W-:Y:S05]  /*8a60*/  BSYNC B1 ;  /* 0x0000000000017941 */ /* 0x000fea0003800000 */
.L_x_390:
[----:B------:R-:W-:-:S13]  /*8a70*/  ISETP.NE.AND P3, PT, R39, RZ, PT ;  /* 0x000000ff2700720c */ /* 0x000fda0003f65270 */
        /* <DEDUP_REMOVED lines=8> */
[----:B------:R-:W-:Y:S02]  /*8b00*/  LOP3.LUT R52, R53, 0xff0000ff, RZ, 0xc0, !PT ;  /* 0xff0000ff35347812 */ /* 0x000fe400078ec0ff */
[--C-:B------:R-:W-:Y:S01]  /*8b10*/  SHF.R.U32.HI R53, RZ, 0x8, R55.reuse ;  /* 0x00000008ff357819 */ /* 0x100fe20000011637 */
[----:B------:R-:W-:Y:S01]  /*8b20*/  IMAD.SHL.U32 R51, R51, 0x100, RZ ;  /* 0x0000010033337824 */ /* 0x000fe200078e00ff */
[----:B------:R-:W-:Y:S02]  /*8b30*/  SHF.R.U32.HI R56, RZ, 0x10, R55 ;  /* 0x00000010ff387819 */ /* 0x000fe40000011637 */
[----:B------:R-:W-:Y:S01]  /*8b40*/  LOP3.LUT R54, R55, 0xff0000ff, RZ, 0xc0, !PT ;  /* 0xff0000ff37367812 */ /* 0x000fe200078ec0ff */
[----:B------:R-:W-:Y:S01]  /*8b50*/  IMAD.SHL.U32 R53, R53, 0x100, RZ ;  /* 0x0000010035357824 */ /* 0x000fe200078e00ff */
[----:B------:R-:W-:Y:S01]  /*8b60*/  LOP3.LUT R52, R52, 0xff00, R51, 0xf8, !PT ;  /* 0x0000ff0034347812 */ /* 0x000fe200078ef833 */
[----:B------:R-:W-:Y:S01]  /*8b70*/  IMAD.U32 R51, R57, 0x10000, RZ ;  /* 0x0001000039337824 */ /* 0x000fe200078e00ff */
[----:B------:R-:W-:-:S02]  /*8b80*/  F2FP.F16.E4M3.UNPACK_B R44, R45 ;  /* 0x0000002dff2c723e */ /* 0x000fc400020006ff */
[----:B------:R-:W-:Y:S01]  /*8b90*/  LOP3.LUT R55, R54, 0xff00, R53, 0xf8, !PT ;  /* 0x0000ff0036377812 */ /* 0x000fe200078ef835 */
[----:B------:R-:W-:Y:S01]  /*8ba0*/  IMAD.U32 R54, R56, 0x10000, RZ ;  /* 0x0001000038367824 */ /* 0x000fe200078e00ff */
        /* <DEDUP_REMOVED lines=89> */
.L_x_395:
[----:B------:R-:W-:Y:S05]  /*9140*/  BSYNC B1 ;  /* 0x0000000000017941 */ /* 0x000fea0003800000 */
.L_x_394:
[----:B--2---:R0:W-:Y:S01]  /*9150*/  STG.E.128 desc[UR54][R48.64+0xa0], R44 ;  /* 0x0000a02c30007986 */ /* 0x0041e2000c101d36 */
[----:B------:R-:W-:Y:S05]  /*9160*/  BRA `(.L_x_373) ;  /* 0x0000006800807947 */ /* 0x000fea0003800000 */
.L_x_341:
        /* <DEDUP_REMOVED lines=21> */
[----:B------:R-:W-:Y:S06]  /*92c0*/  @P4 BRA `(.L_x_397) ;  /* 0x00000000006c4947 */ /* 0x000fec0003800000 */
[----:B------:R-:W-:Y:S01]  /*92d0*/  ULDC.64 UR4, c[0x0][0x3e8] ;  /* 0x0000fa0000047ab9 */ /* 0x000fe20000000a00 */
[----:B------:R-:W-:Y:S02]  /*92e0*/  CS2R R56, SRZ ;  /* 0x0000000000387805 */ /* 0x000fe4000001ff00 */
[----:B------:R-:W-:Y:S02]  /*92f0*/  IADD3 R82, P2, P3, R110, UR4, R94 ;  /* 0x000000046e527c10 */ /* 0x000fe4000fb5e05e */
[----:B------:R-:W-:Y:S02]  /*9300*/  CS2R R58, SRZ ;  /* 0x00000000003a7805 */ /* 0x000fe4000001ff00 */
[----:B------:R-:W-:Y:S02]  /*9310*/  CS2R R44, SRZ ;  /* 0x00000000002c7805 */ /* 0x000fe4000001ff00 */
[----:B------:R-:W-:Y:S02]  /*9320*/  CS2R R46, SRZ ;  /* 0x00000000002e7805 */ /* 0x000fe4000001ff00 */
[----:B------:R-:W-:Y:S01]  /*9330*/  IADD3.X R83, R20, UR5, R43, P2, P3 ;  /* 0x0000000514537c10 */ /* 0x000fe200097e642b */
[----:B------:R-:W-:-:S02]  /*9340*/  ULDC.64 UR4, c[0x0][0x400] ;  /* 0x0001000000047ab9 */ /* 0x000fc40000000a00 */
[----:B------:R-:W-:-:S04]  /*9350*/  IADD3 R84, P2, P3, R104, UR4, R92 ;  /* 0x0000000468547c10 */ /* 0x000fc8000fb5e05c */
[----:B------:R-:W-:Y:S02]  /*9360*/  IADD3.X R85, R25, UR5, R100, P2, P3 ;  /* 0x0000000519557c10 */ /* 0x000fe400097e6464 */
[----:B------:R-:W-:Y:S02]  /*9370*/  ISETP.GE.AND P2, PT, R18, R133, PT ;  /* 0x000000851200720c */ /* 0x000fe40003f46270 */
[----:B------:R-:W-:Y:S02]  /*9380*/  CS2R R60, SRZ ;  /* 0x00000000003c7805 */ /* 0x000fe4000001ff00 */
[----:B------:R-:W-:Y:S02]  /*9390*/  CS2R R62, SRZ ;  /* 0x00000000003e7805 */ /* 0x000fe4000001ff00 */
[----:B------:R-:W-:Y:S02]  /*93a0*/  CS2R R48, SRZ ;  /* 0x0000000000307805 */ /* 0x000fe4000001ff00 */
[----:B------:R-:W-:-:S05]  /*93b0*/  CS2R R50, SRZ ;  /* 0x0000000000327805 */ /* 0x000fca000001ff00 */
[----:B------:R0:W5:Y:S04]  /*93c0*/  @!P2 LDG.E.128 R56, desc[UR54][R82.64] ;  /* 0x000000365238a981 */ /* 0x000168000c1e1d00 */
[----:B------:R0:W5:Y:S01]  /*93d0*/  @!P2 LDG.E.128 R44, desc[UR54][R84.64] ;  /* 0x00000036542ca981 */ /* 0x000162000c1e1d00 */
[----:B------:R-:W-:Y:S02]  /*93e0*/  ISETP.GE.AND P2, PT, R0, R133, PT ;  /* 0x000000850000720c */ /* 0x000fe40003f46270 */
[----:B------:R-:W-:Y:S02]  /*93f0*/  CS2R R64, SRZ ;  /* 0x0000000000407805 */ /* 0x000fe4000001ff00 */
[----:B------:R-:W-:Y:S02]  /*9400*/  CS2R R66, SRZ ;  /* 0x0000000000427805 */ /* 0x000fe4000001ff00 */
[----:B------:R-:W-:-:S02]  /*9410*/  CS2R R52, SRZ ;  /* 0x0000000000347805 */ /* 0x000fc4000001ff00 */
[----:B------:R-:W-:-:S05]  /*9420*/  CS2R R54, SRZ ;  /* 0x0000000000367805 */ /* 0x000fca000001ff00 */
[----:B------:R0:W5:Y:S04]  /*9430*/  @!P2 LDG.E.128 R60, desc[UR54][R82.64+0x20] ;  /* 0x00002036523ca981 */ /* 0x000168000c1e1d00 */
[----:B------:R0:W5:Y:S01]  /*9440*/  @!P2 LDG.E.128 R48, desc[UR54][R84.64+0x20] ;  /* 0x000020365430a981 */ /* 0x000162000c1e1d00 */
[----:B------:R-:W-:-:S13]  /*9450*/  ISETP.GE.AND P2, PT, R6, R133, PT ;  /* 0x000000850600720c */ /* 0x000fda0003f46270 */
[----:B------:R0:W5:Y:S04]  /*9460*/  @!P2 LDG.E.128 R64, desc[UR54][R82.64+0x40] ;  /* 0x000040365240a981 */ /* 0x000168000c1e1d00 */
[----:B------:R0:W5:Y:S02]  /*9470*/  @!P2 LDG.E.128 R52, desc[UR54][R84.64+0x40] ;  /* 0x000040365434a981 */ /* 0x000164000c1e1d00 */
.L_x_397:
[----:B------:R-:W-:Y:S05]  /*9480*/  BSYNC B1 ;  /* 0x0000000000017941 */ /* 0x000fea0003800000 */
.L_x_396:
[----:B------:R-:W-:Y:S01]  /*9490*/  IADD3 R97, R220, 0x80, RZ ;  /* 0x00000080dc617810 */ /* 0x000fe20007ffe0ff */
[----:B------:R-:W-:Y:S01]  /*94a0*/  BSSY B1, `(.L_x_398) ;  /* 0x0000029000017945 */ /* 0x000fe20003800000 */
[----:B0-----:R-:W-:Y:S02]  /*94b0*/  CS2R R82, SRZ ;  /* 0x0000000000527805 */ /* 0x001fe4000001ff00 */
[----:B------:R-:W-:Y:S02]  /*94c0*/  CS2R R84, SRZ ;  /* 0x0000000000547805 */ /* 0x000fe4000001ff00 */
[----:B------:R-:W-:Y:S02]  /*94d0*/  ISETP.GE.AND P3, PT, R97, R42, PT ;  /* 0x0000002a6100720c */ /* 0x000fe40003f66270 */
[----:B------:R-:W-:Y:S02]  /*94e0*/  CS2R R86, SRZ ;  /* 0x0000000000567805 */ /* 0x000fe4000001ff00 */
[----:B------:R-:W-:-:S02]  /*94f0*/  CS2R R88, SRZ ;  /* 0x0000000000587805 */ /* 0x000fc4000001ff00 */
[----:B------:R-:W-:Y:S01]  /*9500*/  CS2R R90, SRZ ;  /* 0x00000000005a7805 */ /* 0x000fe2000001ff00 */
[----:B-----5:R-:W-:Y:S02]  /*9510*/  IMAD.MOV.U32 R177, RZ, RZ, R44 ;  /* 0x000000ffffb17224 */ /* 0x020fe400078e002c */
[----:B------:R-:W-:-:S04]  /*9520*/  IMAD.MOV.U32 R178, RZ, RZ, R46 ;  /* 0x000000ffffb27224 */ /* 0x000fc800078e002e */
[----:B------:R-:W-:Y:S05]  /*9530*/  @P3 BRA `(.L_x_399) ;  /* 0x00000000007c3947 */ /* 0x000fea0003800000 */
[----:B------:R-:W-:Y:S01]  /*9540*/  IADD3 R93, P2, P5, R110, R94, R11 ;  /* 0x0000005e6e5d7210 */ /* 0x000fe20007d5e00b */
[----:B------:R-:W-:Y:S01]  /*9550*/  ULDC.64 UR4, c[0x0][0x3e8] ;  /* 0x0000fa0000047ab9 */ /* 0x000fe20000000a00 */
[----:B------:R-:W-:Y:S02]  /*9560*/  CS2R R80, SRZ ;  /* 0x0000000000507805 */ /* 0x000fe4000001ff00 */
[----:B------:R-:W-:Y:S02]  /*9570*/  CS2R R82, SRZ ;  /* 0x0000000000527805 */ /* 0x000fe4000001ff00 */
[----:B------:R-:W-:Y:S02]  /*9580*/  IADD3.X R43, R20, R43, R10, P2, P5 ;  /* 0x0000002b142b7210 */ /* 0x000fe400017ea40a */
[----:B------:R-:W-:Y:S02]  /*9590*/  CS2R R68, SRZ ;  /* 0x0000000000447805 */ /* 0x000fe4000001ff00 */
[----:B------:R-:W-:-:S02]  /*95a0*/  IADD3 R94, P2, P5, R104, R92, R14 ;  /* 0x0000005c685e7210 */ /* 0x000fc40007d5e00e */
[----:B------:R-:W-:Y:S02]  /*95b0*/  CS2R R70, SRZ ;  /* 0x0000000000467805 */ /* 0x000fe4000001ff00 */
        /* <DEDUP_REMOVED lines=23> */
.L_x_399:
[----:B------:R-:W-:Y:S05]  /*9730*/  BSYNC B1 ;  /* 0x0000000000017941 */ /* 0x000fea0003800000 */
.L_x_398:
        /* <DEDUP_REMOVED lines=26> */
.L_x_400:
[----:B------:R-:W-:Y:S01]  /*98e0*/  IMAD R43, R17, 0x8, R16 ;  /* 0x00000008112b7824 */ /* 0x000fe200078e0210 */
[----:B------:R-:W-:Y:S01]  /*98f0*/  SHF.L.U32 R100, R221, 0x1f, RZ ;  /* 0x0000001fdd647819 */ /* 0x000fe200000006ff */
[----:B------:R-:W1:Y:S01]  /*9900*/  LDC R156, c[0x0][0x2f4] ;  /* 0x0000bd00ff9c7b82 */ /* 0x000e620000000800 */
[----:B------:R-:W-:Y:S01]  /*9910*/  BSSY B1, `(.L_x_401) ;  /* 0x0000004000017945 */ /* 0x000fe20003800000 */
[----:B------:R-:W-:Y:S01]  /*9920*/  IMAD.MOV.U32 R137, RZ, RZ, R96 ;  /* 0x000000ffff897224 */ /* 0x000fe200078e0060 */
[----:B------:R-:W2:Y:S02]  /*9930*/  SYNCS.PHASECHK.TRANS64.TRYWAIT P5, [R43+URZ+0x33490], R100 ;  /* 0x033490642b0075a7 */ /* 0x000ea400080a017f */
[----:B--2---:R-:W-:Y:S05]  /*9940*/  @!P5 BRA `(.L_x_402) ;  /* 0x00000244009cd947 */ /* 0x004fea0003800000 */
.L_x_674:
[----:B------:R-:W-:Y:S05]  /*9950*/  BSYNC B1 ;  /* 0x0000000000017941 */ /* 0x000fea0003800000 */
.L_x_401:
[----:B------:R-:W3:Y:S01]  /*9960*/  LDC.64 R138, c[0x0][0x300] ;  /* 0x0000c000ff8a7b82 */ /* 0x000ee20000000a00 */
[----:B------:R-:W-:Y:S01]  /*9970*/  BSSY B1, `(.L_x_403) ;  /* 0x00002f7000017945 */ /* 0x000fe20003800000 */
[----:B-1----:R-:W-:-:S03]  /*9980*/  IMAD.IADD R162, R156, 0x1, -R121 ;  /* 0x000000019ca27824 */ /* 0x002fc600078e0a79 */
[----:B------:R-:W-:Y:S05]  /*9990*/  @P4 BRA `(.L_x_404) ;  /* 0x0000002c00d04947 */ /* 0x000fea0003800000 */
[----:B------:R-:W-:Y:S01]  /*99a0*/  ISETP.NE.AND P4, PT, R34, RZ, PT ;  /* 0x000000ff2200720c */ /* 0x000fe20003f85270 */
[-C--:B---3--:R-:W-:Y:S01]  /*99b0*/  IMAD.WIDE.U32 R140, R220, R138.reuse, R136 ;  /* 0x0000008adc8c7225 */ /* 0x088fe200078e0088 */
[----:B0-----:R-:W-:Y:S01]  /*99c0*/  SHF.R.S32.HI R92, RZ, 0x1f, R220 ;  /* 0x0000001fff5c7819 */ /* 0x001fe200000114dc */
[----:B------:R-:W-:Y:S04]  /*99d0*/  BSSY B2, `(.L_x_405) ;  /* 0x00000fc000027945 */ /* 0x000fe80003800000 */
[----:B------:R-:W-:-:S04]  /*99e0*/  IMAD R172, R92, R138, RZ ;  /* 0x0000008a5cac7224 */ /* 0x000fc800078e02ff */
[----:B------:R-:W-:-:S04]  /*99f0*/  IMAD R172, R220, R139, R172 ;  /* 0x0000008bdcac7224 */ /* 0x000fc800078e02ac */
[----:B------:R-:W-:Y:S01]  /*9a00*/  IMAD.IADD R172, R172, 0x1, R141 ;  /* 0x00000001acac7824 */ /* 0x000fe200078e028d */
[----:B------:R-:W-:Y:S06]  /*9a10*/  @!P4 BRA `(.L_x_406) ;  /* 0x0000000c00dcc947 */ /* 0x000fec0003800000 */
[----:B------:R-:W-:Y:S01]  /*9a20*/  SEL R92, R121, R162, !P0 ;  /* 0x000000a2795c7207 */ /* 0x000fe20004000000 */
[----:B------:R-:W-:Y:S01]  /*9a30*/  BSSY B3, `(.L_x_407) ;  /* 0x00000e9000037945 */ /* 0x000fe20003800000 */
[----:B------:R-:W-:Y:S02]  /*9a40*/  ISETP.GE.AND P4, PT, R18, R133, PT ;  /* 0x000000851200720c */ /* 0x000fe40003f86270 */
[----:B------:R-:W-:-:S04]  /*9a50*/  SHF.R.S32.HI R93, RZ, 0x1f, R92 ;  /* 0x0000001fff5d7819 */ /* 0x000fc8000001145c */
[----:B------:R-:W-:-:S04]  /*9a60*/  LEA.HI R93, R93, R92, RZ, 0x5 ;  /* 0x0000005c5d5d7211 */ /* 0x000fc800078f28ff */
[----:B------:R-:W-:-:S04]  /*9a70*/  LEA.HI.SX32 R181, R93, R120, 0x1b ;  /* 0x000000785db57211 */ /* 0x000fc800078fdaff */
[----:B------:R-:W-:-:S04]  /*9a80*/  SHF.R.S32.HI R93, RZ, 0x1f, R181 ;  /* 0x0000001fff5d7819 */ /* 0x000fc800000114b5 */
[----:B------:R-:W-:Y:S01]  /*9a90*/  LEA.HI R93, R93, R181, RZ, 0x2 ;  /* 0x000000b55d5d7211 */ /* 0x000fe200078f10ff */
[----:B------:R-:W-:-:S03]  /*9aa0*/  IMAD.SHL.U32 R181, R181, 0x10, RZ ;  /* 0x00000010b5b57824 */ /* 0x000fc600078e00ff */
[----:B------:R-:W-:Y:S02]  /*9ab0*/  SHF.R.S32.HI R93, RZ, 0x2, R93 ;  /* 0x00000002ff5d7819 */ /* 0x000fe4000001145d */
[----:B------:R-:W-:-:S03]  /*9ac0*/  LOP3.LUT R92, R227, 0x30, R181, 0xf8, !PT ;  /* 0x00000030e35c7812 */ /* 0x000fc600078ef8b5 */
[----:B------:R-:W-:Y:S01]  /*9ad0*/  IMAD R93, R93, 0x2800, R229 ;  /* 0x000028005d5d7824 */ /* 0x000fe200078e02e5 */
[----:B------:R-:W-:-:S04]  /*9ae0*/  LOP3.LUT R92, R92, R228, RZ, 0x3c, !PT ;  /* 0x000000e45c5c7212 */ /* 0x000fc800078e3cff */
[----:B------:R-:W-:-:S05]  /*9af0*/  IADD3 R92, R93, R92, RZ ;  /* 0x0000005c5d5c7210 */ /* 0x000fca0007ffe0ff */
[C---:B------:R-:W-:Y:S02]  /*9b00*/  IMAD R96, R17.reuse, 0x7800, R92 ;  /* 0x0000780011607824 */ /* 0x040fe400078e025c */
[----:B------:R-:W-:Y:S02]  /*9b10*/  IMAD R92, R17, 0x7800, R145 ;  /* 0x00007800115c7824 */ /* 0x000fe400078e0291 */
[C---:B------:R-:W-:Y:S02]  /*9b20*/  IMAD.IADD R96, R16.reuse, 0x1, R96 ;  /* 0x0000000110607824 */ /* 0x040fe400078e0260 */
[----:B------:R-:W-:-:S04]  /*9b30*/  IMAD.IADD R92, R16, 0x1, R92 ;  /* 0x00000001105c7824 */ /* 0x000fc800078e025c */
[----:B------:R-:W0:Y:S04]  /*9b40*/  LDS.128 R96, [R96+0x24200] ;  /* 0x0242000060607984 */ /* 0x000e280000000c00 */
[----:B------:R-:W1:Y:S01]  /*9b50*/  LDS.128 R92, [R92+0x24200] ;  /* 0x024200005c5c7984 */ /* 0x000e620000000c00 */
[----:B------:R-:W-:Y:S05]  /*9b60*/  @P4 BRA `(.L_x_408) ;  /* 0x0000000c00544947 */ /* 0x000fea0003800000 */
[--C-:B------:R-:W-:Y:S02]  /*9b70*/  SHF.R.U32.HI R58, RZ, 0x8, R57.reuse ;  /* 0x00000008ff3a7819 */ /* 0x100fe40000011639 */
[----:B------:R-:W-:Y:S02]  /*9b80*/  SHF.R.U32.HI R44, RZ, 0x10, R57 ;  /* 0x00000010ff2c7819 */ /* 0x000fe40000011639 */
[----:B------:R-:W-:Y:S01]  /*9b90*/  LOP3.LUT R56, R57, 0xff0000ff, RZ, 0xc0, !PT ;  /* 0xff0000ff39387812 */ /* 0x000fe200078ec0ff */
[----:B------:R-:W-:Y:S01]  /*9ba0*/  IMAD.SHL.U32 R185, R58, 0x100, RZ ;  /* 0x000001003ab97824 */ /* 0x000fe200078e00ff */
[--C-:B------:R-:W-:Y:S02]  /*9bb0*/  SHF.R.U32.HI R57, RZ, 0x8, R59.reuse ;  /* 0x00000008ff397819 */ /* 0x100fe4000001163b */
[----:B------:R-:W-:Y:S02]  /*9bc0*/  SHF.R.U32.HI R46, RZ, 0x10, R59 ;  /* 0x00000010ff2e7819 */ /* 0x000fe4000001163b */
[----:B------:R-:W-:Y:S01]  /*9bd0*/  LOP3.LUT R183, R59, 0xff0000ff, RZ, 0xc0, !PT ;  /* 0xff0000ff3bb77812 */ /* 0x000fe200078ec0ff */
[----:B------:R-:W-:Y:S01]  /*9be0*/  IMAD.SHL.U32 R57, R57, 0x100, RZ ;  /* 0x0000010039397824 */ /* 0x000fe200078e00ff */
[--C-:B------:R-:W-:Y:S01]  /*9bf0*/  SHF.R.U32.HI R59, RZ, 0x8, R45.reuse ;  /* 0x00000008ff3b7819 */ /* 0x100fe2000001162d */
[----:B------:R-:W-:Y:S01]  /*9c00*/  IMAD.U32 R46, R46, 0x10000, RZ ;  /* 0x000100002e2e7824 */ /* 0x000fe200078e00ff */
[----:B------:R-:W-:-:S02]  /*9c10*/  SHF.R.U32.HI R182, RZ, 0x10, R45 ;  /* 0x00000010ffb67819 */ /* 0x000fc4000001162d */
[----:B------:R-:W-:Y:S01]  /*9c20*/  LOP3.LUT R56, R56, 0xff00, R185, 0xf8, !PT ;  /* 0x0000ff0038387812 */ /* 0x000fe200078ef8b9 */
[----:B------:R-:W-:Y:S01]  /*9c30*/  IMAD.SHL.U32 R185, R59, 0x100, RZ ;  /* 0x000001003bb97824 */ /* 0x000fe200078e00ff */
[----:B------:R-:W-:Y:S02]  /*9c40*/  LOP3.LUT R184, R45, 0xff0000ff, RZ, 0xc0, !PT ;  /* 0xff0000ff2db87812 */ /* 0x000fe400078ec0ff */
[----:B------:R-:W-:Y:S01]  /*9c50*/  LOP3.LUT R59, R183, 0xff00, R57, 0xf8, !PT ;  /* 0x0000ff00b73b7812 */ /* 0x000fe200078ef839 */
[----:B------:R-:W-:Y:S01]  /*9c60*/  IMAD.U32 R57, R182, 0x10000, RZ ;  /* 0x00010000b6397824 */ /* 0x000fe200078e00ff */
[----:B------:R-:W-:Y:S02]  /*9c70*/  SHF.L.U32 R44, R44, 0x10, RZ ;  /* 0x000000102c2c7819 */ /* 0x000fe400000006ff */
[----:B------:R-:W-:Y:S02]  /*9c80*/  LOP3.LUT R184, R184, 0xff00, R185, 0xf8, !PT ;  /* 0x0000ff00b8b87812 */ /* 0x000fe400078ef8b9 */
[----:B------:R-:W-:-:S02]  /*9c90*/  LOP3.LUT R182, R56, 0xff0000, R44, 0xf8, !PT ;  /* 0x00ff000038b67812 */ /* 0x000fc400078ef82c */
[----:B------:R-:W-:Y:S02]  /*9ca0*/  LOP3.LUT R44, R184, 0xff0000, R57, 0xf8, !PT ;  /* 0x00ff0000b82c7812 */ /* 0x000fe400078ef839 */
[----:B0-----:R-:W-:Y:S02]  /*9cb0*/  F2FP.F16.E4M3.UNPACK_B R183, R97 ;  /* 0x00000061ffb7723e */ /* 0x001fe400020006ff */
[----:B------:R-:W-:Y:S02]  /*9cc0*/  F2FP.F16.E4M3.UNPACK_B R185, R44 ;  /* 0x0000002cffb9723e */ /* 0x000fe400020006ff */
[----:B-1----:R-:W-:Y:S01]  /*9cd0*/  F2FP.F16.E4M3.UNPACK_B R56, R93 ;  /* 0x0000005dff38723e */ /* 0x002fe200020006ff */
[----:B------:R-:W-:Y:S01]  /*9ce0*/  HADD2.F32 R57, -RZ, R183.H0_H0 ;  /* 0x200000b7ff397230 */ /* 0x000fe20000004100 */
[-C--:B------:R-:W-:Y:S01]  /*9cf0*/  F2FP.F16.E4M3.UNPACK_B R186, R182.reuse ;  /* 0x000000b6ffba723e */ /* 0x080fe200020006ff */
[----:B------:R-:W-:Y:S01]  /*9d00*/  HADD2.F32 R188, -RZ, R185.H0_H0 ;  /* 0x200000b9ffbc7230 */ /* 0x000fe20000004100 */
[----:B------:R-:W-:Y:S01]  /*9d10*/  F2FP.F16.E4M3.UNPACK_B R97, R97.H1 ;  /* 0x00000061ff61723e */ /* 0x000fe200030006ff */
[----:B------:R-:W-:Y:S01]  /*9d20*/  HADD2.F32 R184, -RZ, R56.H0_H0 ;  /* 0x20000038ffb87230 */ /* 0x000fe20000004100 */
[----:B------:R-:W-:Y:S01]  /*9d30*/  F2FP.F16.E4M3.UNPACK_B R182, R182.H1 ;  /* 0x000000b6ffb6723e */ /* 0x000fe200030006ff */
[----:B------:R-:W-:-:S02]  /*9d40*/  HADD2.F32 R187, -RZ, R186.H0_H0 ;  /* 0x200000baffbb7230 */ /* 0x000fc40000004100 */
[CC--:B------:R-:W-:Y:S01]  /*9d50*/  FMUL.FTZ R189, R57.reuse, R188.reuse ;  /* 0x000000bc39bd7220 */ /* 0x0c0fe20000410000 */
[----:B------:R-:W-:Y:S02]  /*9d60*/  HADD2.F32 R185, -RZ, R185.H1_H1 ;  /* 0x300000b9ffb97230 */ /* 0x000fe40000004100 */
[C---:B------:R-:W-:Y:S01]  /*9d70*/  FMUL.FTZ R188, R184.reuse, R188 ;  /* 0x000000bcb8bc7220 */ /* 0x040fe20000410000 */
[----:B------:R-:W-:Y:S02]  /*9d80*/  HADD2.F32 R56, -RZ, R56.H1_H1 ;  /* 0x30000038ff387230 */ /* 0x000fe40000004100 */
[-C--:B------:R-:W-:Y:S01]  /*9d90*/  FFMA.FTZ R184, R184, R187.reuse, -R189 ;  /* 0x000000bbb8b87223 */ /* 0x080fe200000108bd */
[----:B------:R-:W-:Y:S02]  /*9da0*/  HADD2.F32 R186, -RZ, R186.H1_H1 ;  /* 0x300000baffba7230 */ /* 0x000fe40000004100 */
[----:B------:R-:W-:Y:S01]  /*9db0*/  FFMA.FTZ R57, R57, R187, R188 ;  /* 0x000000bb39397223 */ /* 0x000fe200000100bc */
[----:B------:R-:W-:Y:S01]  /*9dc0*/  HADD2.F32 R187, -RZ, R183.H1_H1 ;  /* 0x300000b7ffbb7230 */ /* 0x000fe20000004100 */
[----:B------:R-:W-:-:S02]  /*9dd0*/  SHF.R.U32.HI R58, RZ, 0x8, R47 ;  /* 0x00000008ff3a7819 */ /* 0x000fc4000001162f */
[----:B------:R-:W-:Y:S02]  /*9de0*/  SHF.R.U32.HI R45, RZ, 0x10, R47 ;  /* 0x00000010ff2d7819 */ /* 0x000fe4000001162f */
[-C--:B------:R-:W-:Y:S01]  /*9df0*/  FMUL.FTZ R183, R187, R185.reuse ;  /* 0x000000b9bbb77220 */ /* 0x080fe20000410000 */
[----:B------:R-:W-:Y:S01]  /*9e00*/  FMUL.FTZ R185, R56, R185 ;  /* 0x000000b938b97220 */ /* 0x000fe20000410000 */
[----:B------:R-:W-:Y:S01]  /*9e10*/  IMAD.SHL.U32 R58, R58, 0x100, RZ ;  /* 0x000001003a3a7824 */ /* 0x000fe200078e00ff */
[----:B------:R-:W-:Y:S01]  /*9e20*/  LOP3.LUT R47, R47, 0xff0000ff, RZ, 0xc0, !PT ;  /* 0xff0000ff2f2f7812 */ /* 0x000fe200078ec0ff */
[-C--:B------:R-:W-:Y:S01]  /*9e30*/  FFMA.FTZ R183, R56, R186.reuse, -R183 ;  /* 0x000000ba38b77223 */ /* 0x080fe200000108b7 */
[----:B------:R-:W-:Y:S01]  /*9e40*/  FFMA.FTZ R56, R187, R186, R185 ;  /* 0x000000babb387223 */ /* 0x000fe200000100b9 */
[----:B------:R-:W-:Y:S01]  /*9e50*/  F2FP.F16.E4M3.UNPACK_B R185, R44.H1 ;  /* 0x0000002cffb9723e */ /* 0x000fe200030006ff */
[----:B------:R-:W-:Y:S01]  /*9e60*/  HADD2.F32 R44, -RZ, R97.H0_H0 ;  /* 0x20000061ff2c7230 */ /* 0x000fe20000004100 */
[----:B------:R-:W-:Y:S01]  /*9e70*/  F2FP.F16.E4M3.UNPACK_B R186, R93.H1 ;  /* 0x0000005dffba723e */ /* 0x000fe200030006ff */
[----:B------:R-:W-:Y:S01]  /*9e80*/  HADD2.F32 R187, -RZ, R182.H0_H0 ;  /* 0x200000b6ffbb7230 */ /* 0x000fe20000004100 */
[----:B------:R-:W-:Y:S01]  /*9e90*/  LOP3.LUT R47, R47, 0xff00, R58, 0xf8, !PT ;  /* 0x0000ff002f2f7812 */ /* 0x000fe200078ef83a */
[----:B------:R-:W-:Y:S01]  /*9ea0*/  HADD2.F32 R188, -RZ, R185.H0_H0 ;  /* 0x200000b9ffbc7230 */ /* 0x000fe20000004100 */
[----:B------:R-:W-:Y:S01]  /*9eb0*/  F2FP.F16.E4M3.UNPACK_B R58, R95 ;  /* 0x0000005fff3a723e */ /* 0x000fe200020006ff */
[----:B------:R-:W-:-:S02]  /*9ec0*/  HADD2.F32 R93, -RZ, R186.H0_H0 ;  /* 0x200000baff5d7230 */ /* 0x000fc40000004100 */
[----:B------:R-:W-:Y:S02]  /*9ed0*/  HADD2.F32 R97, -RZ, R97.H1_H1 ;  /* 0x30000061ff617230 */ /* 0x000fe40000004100 */
[CC--:B------:R-:W-:Y:S01]  /*9ee0*/  FMUL.FTZ R189, R44.reuse, R188.reuse ;  /* 0x000000bc2cbd7220 */ /* 0x0c0fe20000410000 */
[----:B------:R-:W-:Y:S02]  /*9ef0*/  HADD2.F32 R185, -RZ, R185.H1_H1 ;  /* 0x300000b9ffb97230 */ /* 0x000fe40000004100 */
[C---:B------:R-:W-:Y:S01]  /*9f00*/  FMUL.FTZ R188, R93.reuse, R188 ;  /* 0x000000bc5dbc7220 */ /* 0x040fe20000410000 */
[----:B------:R-:W-:Y:S02]  /*9f10*/  HADD2.F32 R186, -RZ, R186.H1_H1 ;  /* 0x300000baffba7230 */ /* 0x000fe40000004100 */
[-C--:B------:R-:W-:Y:S01]  /*9f20*/  FFMA.FTZ R93, R93, R187.reuse, -R189 ;  /* 0x000000bb5d5d7223 */ /* 0x080fe200000108bd */
[----:B------:R-:W-:Y:S02]  /*9f30*/  HADD2.F32 R182, -RZ, R182.H1_H1 ;  /* 0x300000b6ffb67230 */ /* 0x000fe40000004100 */
[----:B------:R-:W-:Y:S01]  /*9f40*/  FFMA.FTZ R44, R44, R187, R188 ;  /* 0x000000bb2c2c7223 */ /* 0x000fe200000100bc */
[-C--:B------:R-:W-:Y:S01]  /*9f50*/  FMUL.FTZ R187, R97, R185.reuse ;  /* 0x000000b961bb7220 */ /* 0x080fe20000410000 */
[----:B------:R-:W-:Y:S01]  /*9f60*/  FMUL.FTZ R188, R186, R185 ;  /* 0x000000b9babc7220 */ /* 0x000fe20000410000 */
[----:B------:R-:W-:-:S02]  /*9f70*/  IMAD.U32 R45, R45, 0x10000, RZ ;  /* 0x000100002d2d7824 */ /* 0x000fc400078e00ff */
[-C--:B------:R-:W-:Y:S01]  /*9f80*/  FFMA.FTZ R185, R186, R182.reuse, -R187 ;  /* 0x000000b6bab97223 */ /* 0x080fe200000108bb */
[----:B------:R-:W-:Y:S01]  /*9f90*/  FFMA.FTZ R182, R97, R182, R188 ;  /* 0x000000b661b67223 */ /* 0x000fe200000100bc */
[----:B------:R-:W-:Y:S01]  /*9fa0*/  LOP3.LUT R97, R59, 0xff0000, R46, 0xf8, !PT ;  /* 0x00ff00003b617812 */ /* 0x000fe200078ef82e */
[----:B------:R-:W-:Y:S01]  /*9fb0*/  IMAD.MOV.U32 R46, RZ, RZ, R99 ;  /* 0x000000ffff2e7224 */ /* 0x000fe200078e0063 */
[----:B------:R-:W-:Y:S01]  /*9fc0*/  LOP3.LUT R45, R47, 0xff0000, R45, 0xf8, !PT ;  /* 0x00ff00002f2d7812 */ /* 0x000fe200078ef82d */
[----:B------:R-:W-:Y:S01]  /*9fd0*/  HADD2.F32 R189, -RZ, R58.H0_H0 ;  /* 0x2000003affbd7230 */ /* 0x000fe20000004100 */
[----:B------:R-:W-:Y:S02]  /*9fe0*/  F2FP.F16.E4M3.UNPACK_B R186, R97 ;  /* 0x00000061ffba723e */ /* 0x000fe400020006ff */
[-C--:B------:R-:W-:Y:S02]  /*9ff0*/  F2FP.F16.E4M3.UNPACK_B R47, R46.reuse ;  /* 0x0000002eff2f723e */ /* 0x080fe400020006ff */
[-C--:B------:R-:W-:Y:S01]  /*a000*/  F2FP.F16.E4M3.UNPACK_B R99, R45.reuse ;  /* 0x0000002dff63723e */ /* 0x080fe200020006ff */
[----:B------:R-:W-:Y:S01]  /*a010*/  HADD2.F32 R188, -RZ, R186.H0_H0 ;  /* 0x200000baffbc7230 */ /* 0x000fe20000004100 */
[----:B------:R-:W-:Y:S01]  /*a020*/  F2FP.F16.E4M3.UNPACK_B R46, R46.H1 ;  /* 0x0000002eff2e723e */ /* 0x000fe200030006ff */
[----:B------:R-:W-:Y:S01]  /*a030*/  HADD2.F32 R187, -RZ, R47.H0_H0 ;  /* 0x2000002fffbb7230 */ /* 0x000fe20000004100 */
[----:B------:R-:W-:Y:S01]  /*a040*/  F2FP.F16.E4M3.UNPACK_B R45, R45.H1 ;  /* 0x0000002dff2d723e */ /* 0x000fe200030006ff */
[----:B------:R-:W-:Y:S01]  /*a050*/  HADD2.F32 R59, -RZ, R99.H0_H0 ;  /* 0x20000063ff3b7230 */ /* 0x000fe20000004100 */
[----:B------:R-:W-:Y:S01]  /*a060*/  F2FP.F16.E4M3.UNPACK_B R97, R97.H1 ;  /* 0x00000061ff61723e */ /* 0x000fe200030006ff */
[----:B------:R-:W-:Y:S01]  /*a070*/  HADD2.F32 R47, -RZ, R47.H1_H1 ;  /* 0x3000002fff2f7230 */ /* 0x000fe20000004100 */
[----:B------:R-:W-:Y:S01]  /*a080*/  F2FP.SATFINITE.E4M3.F32.PACK_AB_MERGE_C R93, R185, R93, RZ ;  /* 0x0000005db95d723e */ /* 0x000fe200048070ff */
[----:B------:R-:W-:-:S02]  /*a090*/  HADD2.F32 R99, -RZ, R99.H1_H1 ;  /* 0x30000063ff637230 */ /* 0x000fc40000004100 */
[-C--:B------:R-:W-:Y:S01]  /*a0a0*/  FMUL.FTZ R190, R187, R59.reuse ;  /* 0x0000003bbbbe7220 */ /* 0x080fe20000410000 */
[----:B------:R-:W-:Y:S01]  /*a0b0*/  FMUL.FTZ R59, R189, R59 ;  /* 0x0000003bbd3b7220 */ /* 0x000fe20000410000 */
[----:B------:R-:W-:Y:S01]  /*a0c0*/  HADD2.F32 R186, -RZ, R186.H1_H1 ;  /* 0x300000baffba7230 */ /* 0x000fe20000004100 */
[----:B------:R-:W-:Y:S01]  /*a0d0*/  F2FP.SATFINITE.E4M3.F32.PACK_AB_MERGE_C R183, R183, R184, R93 ;  /* 0x000000b8b7b7723e */ /* 0x000fe2000480705d */
[-C--:B------:R-:W-:Y:S01]  /*a0e0*/  FFMA.FTZ R190, R189, R188.reuse, -R190 ;  /* 0x000000bcbdbe7223 */ /* 0x080fe200000108be */
[----:B------:R-:W-:Y:S01]  /*a0f0*/  FFMA.FTZ R187, R187, R188, R59 ;  /* 0x000000bcbbbb7223 */ /* 0x000fe2000001003b */
[----:B------:R-:W-:Y:S02]  /*a100*/  HADD2.F32 R59, -RZ, R58.H1_H1 ;  /* 0x3000003aff3b7230 */ /* 0x000fe40000004100 */
[----:B------:R-:W-:Y:S01]  /*a110*/  FMUL.FTZ R58, R47, R99 ;  /* 0x000000632f3a7220 */ /* 0x000fe20000410000 */
[--C-:B------:R-:W-:Y:S01]  /*a120*/  HADD2.F32 R188, -RZ, R45.reuse.H0_H0 ;  /* 0x2000002dffbc7230 */ /* 0x100fe20000004100 */
[----:B------:R-:W-:Y:S01]  /*a130*/  F2FP.F16.E4M3.UNPACK_B R93, R96.H1 ;  /* 0x00000060ff5d723e */ /* 0x000fe200030006ff */
[----:B------:R-:W-:-:S02]  /*a140*/  HADD2.F32 R45, -RZ, R45.H1_H1 ;  /* 0x3000002dff2d7230 */ /* 0x000fc40000004100 */
[C---:B------:R-:W-:Y:S01]  /*a150*/  FFMA.FTZ R58, R59.reuse, R186, -R58 ;  /* 0x000000ba3b3a7223 */ /* 0x040fe2000001083a */
[----:B------:R-:W-:Y:S01]  /*a160*/  FMUL.FTZ R59, R59, R99 ;  /* 0x000000633b3b7220 */ /* 0x000fe20000410000 */
[--C-:B------:R-:W-:Y:S01]  /*a170*/  HADD2.F32 R99, -RZ, R97.reuse.H0_H0 ;  /* 0x20000061ff637230 */ /* 0x100fe20000004100 */
[----:B------:R-:W-:Y:S01]  /*a180*/  F2FP.SATFINITE.E4M3.F32.PACK_AB_MERGE_C R44, R182, R44, RZ ;  /* 0x0000002cb62c723e */ /* 0x000fe200048070ff */
[----:B------:R-:W-:Y:S02]  /*a190*/  HADD2.F32 R97, -RZ, R97.H1_H1 ;  /* 0x30000061ff617230 */ /* 0x000fe40000004100 */
[----:B------:R-:W-:Y:S01]  /*a1a0*/  FFMA.FTZ R47, R47, R186, R59 ;  /* 0x000000ba2f2f7223 */ /* 0x000fe2000001003b */
[----:B------:R-:W-:Y:S01]  /*a1b0*/  F2FP.F16.E4M3.UNPACK_B R59, R95.H1 ;  /* 0x0000005fff3b723e */ /* 0x000fe200030006ff */
[--C-:B------:R-:W-:Y:S01]  /*a1c0*/  HADD2.F32 R95, -RZ, R46.reuse.H0_H0 ;  /* 0x2000002eff5f7230 */ /* 0x100fe20000004100 */
[----:B------:R-:W-:Y:S01]  /*a1d0*/  F2FP.F16.E4M3.UNPACK_B R96, R96 ;  /* 0x00000060ff60723e */ /* 0x000fe200020006ff */
[----:B------:R-:W-:Y:S01]  /*a1e0*/  HADD2.F32 R46, -RZ, R46.H1_H1 ;  /* 0x3000002eff2e7230 */ /* 0x000fe20000004100 */
[----:B------:R-:W-:Y:S01]  /*a1f0*/  F2FP.SATFINITE.E4M3.F32.PACK_AB_MERGE_C R44, R56, R57, R44 ;  /* 0x00000039382c723e */ /* 0x000fe2000480702c */
[----:B------:R-:W-:-:S02]  /*a200*/  HADD2.F32 R186, -RZ, R59.H0_H0 ;  /* 0x2000003bffba7230 */ /* 0x000fc40000004100 */
[----:B------:R-:W-:Y:S01]  /*a210*/  FMUL.FTZ R189, R95, R188 ;  /* 0x000000bc5fbd7220 */ /* 0x000fe20000410000 */
[----:B------:R-:W-:-:S03]  /*a220*/  HADD2.F32 R59, -RZ, R59.H1_H1 ;  /* 0x3000003bff3b7230 */ /* 0x000fc60000004100 */
[C---:B------:R-:W-:Y:S01]  /*a230*/  FFMA.FTZ R189, R186.reuse, R99, -R189 ;  /* 0x00000063babd7223 */ /* 0x040fe200000108bd */
[----:B------:R-:W-:-:S04]  /*a240*/  FMUL.FTZ R186, R186, R188 ;  /* 0x000000bcbaba7220 */ /* 0x000fc80000410000 */
[----:B------:R-:W-:Y:S01]  /*a250*/  FFMA.FTZ R186, R95, R99, R186 ;  /* 0x000000635fba7223 */ /* 0x000fe200000100ba */
[CC--:B------:R-:W-:Y:S01]  /*a260*/  FMUL.FTZ R95, R46.reuse, R45.reuse ;  /* 0x0000002d2e5f7220 */ /* 0x0c0fe20000410000 */
[C---:B------:R-:W-:Y:S01]  /*a270*/  FMUL.FTZ R45, R59.reuse, R45 ;  /* 0x0000002d3b2d7220 */ /* 0x040fe20000410000 */
[----:B------:R-:W-:Y:S02]  /*a280*/  F2FP.F16.E4M3.UNPACK_B R99, R179.H1 ;  /* 0x000000b3ff63723e */ /* 0x000fe400030006ff */
[-C--:B------:R-:W-:Y:S01]  /*a290*/  FFMA.FTZ R95, R59, R97.reuse, -R95 ;  /* 0x000000613b5f7223 */ /* 0x080fe2000001085f */
[----:B------:R-:W-:Y:S01]  /*a2a0*/  FFMA.FTZ R46, R46, R97, R45 ;  /* 0x000000612e2e7223 */ /* 0x000fe2000001002d */
[----:B------:R-:W-:Y:S01]  /*a2b0*/  MOV R45, R92 ;  /* 0x0000005c002d7202 */ /* 0x000fe20000000f00 */
[----:B------:R-:W-:Y:S01]  /*a2c0*/  HADD2.F32 R97, -RZ, R93.H0_H0 ;  /* 0x2000005dff617230 */ /* 0x000fe20000004100 */
[----:B------:R-:W-:Y:S01]  /*a2d0*/  F2FP.F16.E4M3.UNPACK_B R59, R177.H1 ;  /* 0x000000b1ff3b723e */ /* 0x000fe200030006ff */
[----:B------:R-:W-:Y:S01]  /*a2e0*/  HADD2.F32 R184, -RZ, R99.H0_H0 ;  /* 0x20000063ffb87230 */ /* 0x000fe20000004100 */
[----:B------:R-:W-:Y:S01]  /*a2f0*/  F2FP.F16.E4M3.UNPACK_B R92, R45.H1 ;  /* 0x0000002dff5c723e */ /* 0x000fe200030006ff */
[----:B------:R-:W-:Y:S01]  /*a300*/  HADD2.F32 R93, -RZ, R93.H1_H1 ;  /* 0x3000005dff5d7230 */ /* 0x000fe20000004100 */
[----:B------:R-:W-:Y:S01]  /*a310*/  F2FP.F16.E4M3.UNPACK_B R177, R177 ;  /* 0x000000b1ffb1723e */ /* 0x000fe200020006ff */
[--C-:B------:R-:W-:Y:S01]  /*a320*/  HADD2.F32 R188, -RZ, R59.reuse.H0_H0 ;  /* 0x2000003bffbc7230 */ /* 0x100fe20000004100 */
[----:B------:R-:W-:Y:S01]  /*a330*/  F2FP.F16.E4M3.UNPACK_B R45, R45 ;  /* 0x0000002dff2d723e */ /* 0x000fe200020006ff */
[----:B------:R-:W-:Y:S01]  /*a340*/  HADD2.F32 R182, -RZ, R92.H0_H0 ;  /* 0x2000005cffb67230 */ /* 0x000fe20000004100 */
[----:B------:R-:W-:Y:S01]  /*a350*/  F2FP.F16.E4M3.UNPACK_B R179, R179 ;  /* 0x000000b3ffb3723e */ /* 0x000fe200020006ff */
[----:B------:R-:W-:-:S02]  /*a360*/  HADD2.F32 R59, -RZ, R59.H1_H1 ;  /* 0x3000003bff3b7230 */ /* 0x000fc40000004100 */
[-C--:B------:R-:W-:Y:S01]  /*a370*/  FMUL.FTZ R185, R97, R188.reuse ;  /* 0x000000bc61b97220 */ /* 0x080fe20000410000 */
[----:B------:R-:W-:Y:S02]  /*a380*/  HADD2.F32 R92, -RZ, R92.H1_H1 ;  /* 0x3000005cff5c7230 */ /* 0x000fe40000004100 */
[C---:B------:R-:W-:Y:S01]  /*a390*/  FMUL.FTZ R188, R182.reuse, R188 ;  /* 0x000000bcb6bc7220 */ /* 0x040fe20000410000 */
[----:B------:R-:W-:Y:S02]  /*a3a0*/  HADD2.F32 R99, -RZ, R99.H1_H1 ;  /* 0x30000063ff637230 */ /* 0x000fe40000004100 */
[-C--:B------:R-:W-:Y:S01]  /*a3b0*/  FFMA.FTZ R185, R182, R184.reuse, -R185 ;  /* 0x000000b8b6b97223 */ /* 0x080fe200000108b9 */
[----:B------:R-:W-:Y:S01]  /*a3c0*/  F2FP.SATFINITE.E4M3.F32.PACK_AB_MERGE_C R95, R95, R189, RZ ;  /* 0x000000bd5f5f723e */ /* 0x000fe200048070ff */
[----:B------:R-:W-:Y:S01]  /*a3d0*/  FFMA.FTZ R188, R97, R184, R188 ;  /* 0x000000b861bc7223 */ /* 0x000fe200000100bc */
[CC--:B------:R-:W-:Y:S01]  /*a3e0*/  FMUL.FTZ R97, R93.reuse, R59.reuse ;  /* 0x0000003b5d617220 */ /* 0x0c0fe20000410000 */
[----:B------:R-:W-:Y:S01]  /*a3f0*/  FMUL.FTZ R59, R92, R59 ;  /* 0x0000003b5c3b7220 */ /* 0x000fe20000410000 */
[----:B------:R-:W-:Y:S01]  /*a400*/  HADD2.F32 R184, -RZ, R177.H0_H0 ;  /* 0x200000b1ffb87230 */ /* 0x000fe20000004100 */
[----:B------:R-:W-:Y:S01]  /*a410*/  F2FP.SATFINITE.E4M3.F32.PACK_AB_MERGE_C R46, R46, R186, RZ ;  /* 0x000000ba2e2e723e */ /* 0x000fe200048070ff */
[-C--:B------:R-:W-:Y:S01]  /*a420*/  FFMA.FTZ R92, R92, R99.reuse, -R97 ;  /* 0x000000635c5c7223 */ /* 0x080fe20000010861 */
[----:B------:R-:W-:Y:S01]  /*a430*/  FFMA.FTZ R59, R93, R99, R59 ;  /* 0x000000635d3b7223 */ /* 0x000fe2000001003b */
[----:B------:R-:W-:Y:S01]  /*a440*/  HADD2.F32 R93, -RZ, R96.H0_H0 ;  /* 0x20000060ff5d7230 */ /* 0x000fe20000004100 */
[----:B------:R-:W-:Y:S01]  /*a450*/  F2FP.SATFINITE.E4M3.F32.PACK_AB_MERGE_C R46, R47, R187, R46 ;  /* 0x000000bb2f2e723e */ /* 0x000fe2000480702e */
[----:B------:R-:W-:Y:S01]  /*a460*/  HADD2.F32 R99, -RZ, R45.H0_H0 ;  /* 0x2000002dff637230 */ /* 0x000fe20000004100 */
[----:B------:R-:W-:Y:S01]  /*a470*/  F2FP.SATFINITE.E4M3.F32.PACK_AB_MERGE_C R92, R92, R185, RZ ;  /* 0x000000b95c5c723e */ /* 0x000fe200048070ff */
[----:B------:R-:W-:-:S02]  /*a480*/  HADD2.F32 R97, -RZ, R179.H0_H0 ;  /* 0x200000b3ff617230 */ /* 0x000fc40000004100 */
[-C--:B------:R-:W-:Y:S01]  /*a490*/  FMUL.FTZ R182, R93, R184.reuse ;  /* 0x000000b85db67220 */ /* 0x080fe20000410000 */
[----:B------:R-:W-:Y:S02]  /*a4a0*/  HADD2.F32 R177, -RZ, R177.H1_H1 ;  /* 0x300000b1ffb17230 */ /* 0x000fe40000004100 */
[C---:B------:R-:W-:Y:S01]  /*a4b0*/  FMUL.FTZ R184, R99.reuse, R184 ;  /* 0x000000b863b87220 */ /* 0x040fe20000410000 */
[----:B------:R-:W-:Y:S02]  /*a4c0*/  HADD2.F32 R96, -RZ, R96.H1_H1 ;  /* 0x30000060ff607230 */ /* 0x000fe40000004100 */
[-C--:B------:R-:W-:Y:S01]  /*a4d0*/  FFMA.FTZ R182, R99, R97.reuse, -R182 ;  /* 0x0000006163b67223 */ /* 0x080fe200000108b6 */
[----:B------:R-:W-:Y:S02]  /*a4e0*/  HADD2.F32 R45, -RZ, R45.H1_H1 ;  /* 0x3000002dff2d7230 */ /* 0x000fe40000004100 */
[----:B------:R-:W-:Y:S01]  /*a4f0*/  FFMA.FTZ R184, R93, R97, R184 ;  /* 0x000000615db87223 */ /* 0x000fe200000100b8 */
[----:B------:R-:W-:-:S02]  /*a500*/  HADD2.F32 R179, -RZ, R179.H1_H1 ;  /* 0x300000b3ffb37230 */ /* 0x000fc40000004100 */
[CC--:B------:R-:W-:Y:S01]  /*a510*/  FMUL.FTZ R93, R96.reuse, R177.reuse ;  /* 0x000000b1605d7220 */ /* 0x0c0fe20000410000 */
[-C--:B------:R-:W-:Y:S01]  /*a520*/  F2FP.F16.E4M3.UNPACK_B R99, R180.reuse.H1 ;  /* 0x000000b4ff63723e */ /* 0x080fe200030006ff */
[C---:B------:R-:W-:Y:S01]  /*a530*/  FMUL.FTZ R177, R45.reuse, R177 ;  /* 0x000000b12db17220 */ /* 0x040fe20000410000 */
[----:B------:R-:W-:Y:S01]  /*a540*/  F2FP.F16.E4M3.UNPACK_B R180, R180 ;  /* 0x000000b4ffb4723e */ /* 0x000fe200020006ff */
[-C--:B------:R-:W-:Y:S01]  /*a550*/  FFMA.FTZ R93, R45, R179.reuse, -R93 ;  /* 0x000000b32d5d7223 */ /* 0x080fe2000001085d */
[----:B------:R-:W-:Y:S01]  /*a560*/  F2FP.SATFINITE.E4M3.F32.PACK_AB_MERGE_C R59, R59, R188, RZ ;  /* 0x000000bc3b3b723e */ /* 0x000fe200048070ff */
[----:B------:R-:W-:Y:S01]  /*a570*/  FFMA.FTZ R45, R96, R179, R177 ;  /* 0x000000b3602d7223 */ /* 0x000fe200000100b1 */
[----:B------:R-:W-:Y:S01]  /*a580*/  F2FP.F16.E4M3.UNPACK_B R96, R98.H1 ;  /* 0x00000062ff60723e */ /* 0x000fe200030006ff */
[--C-:B------:R-:W-:Y:S01]  /*a590*/  HADD2.F32 R179, -RZ, R99.reuse.H0_H0 ;  /* 0x20000063ffb37230 */ /* 0x100fe20000004100 */
[----:B------:R-:W-:Y:S01]  /*a5a0*/  F2FP.SATFINITE.E4M3.F32.PACK_AB_MERGE_C R182, R93, R182, R92 ;  /* 0x000000b65db6723e */ /* 0x000fe2000480705c */
[----:B------:R-:W-:Y:S01]  /*a5b0*/  HADD2.F32 R99, -RZ, R99.H1_H1 ;  /* 0x30000063ff637230 */ /* 0x000fe20000004100 */
[----:B------:R-:W-:Y:S01]  /*a5c0*/  F2FP.F16.E4M3.UNPACK_B R92, R178.H1 ;  /* 0x000000b2ff5c723e */ /* 0x000fe200030006ff */
[--C-:B------:R-:W-:Y:S01]  /*a5d0*/  HADD2.F32 R97, -RZ, R96.reuse.H0_H0 ;  /* 0x20000060ff617230 */ /* 0x100fe20000004100 */
        /* <DEDUP_REMOVED lines=10> */
[----:B------:R-:W-:Y:S01]  /*a680*/  FMUL.FTZ R189, R177, R189 ;  /* 0x000000bdb1bd7220 */ /* 0x000fe20000410000 */
[----:B------:R-:W-:Y:S01]  /*a690*/  F2FP.SATFINITE.E4M3.F32.PACK_AB_MERGE_C R45, R45, R184, R59 ;  /* 0x000000b82d2d723e */ /* 0x000fe2000480703b */
[-C--:B------:R-:W-:Y:S01]  /*a6a0*/  FFMA.FTZ R185, R177, R179.reuse, -R185 ;  /* 0x000000b3b1b97223 */ /* 0x080fe200000108b9 */
[----:B------:R-:W-:Y:S01]  /*a6b0*/  F2FP.SATFINITE.E4M3.F32.PACK_AB_MERGE_C R95, R58, R190, R95 ;  /* 0x000000be3a5f723e */ /* 0x000fe2000480705f */
[----:B------:R-:W-:Y:S01]  /*a6c0*/  FFMA.FTZ R189, R97, R179, R189 ;  /* 0x000000b361bd7223 */ /* 0x000fe200000100bd */
[-C--:B------:R-:W-:Y:S01]  /*a6d0*/  FMUL.FTZ R97, R96, R92.reuse ;  /* 0x0000005c60617220 */ /* 0x080fe20000410000 */
[----:B------:R-:W-:Y:S01]  /*a6e0*/  FMUL.FTZ R92, R93, R92 ;  /* 0x0000005c5d5c7220 */ /* 0x000fe20000410000 */
[----:B------:R-:W-:-:S02]  /*a6f0*/  HADD2.F32 R179, -RZ, R178.H0_H0 ;  /* 0x200000b2ffb37230 */ /* 0x000fc40000004100 */
[-C--:B------:R-:W-:Y:S01]  /*a700*/  FFMA.FTZ R93, R93, R99.reuse, -R97 ;  /* 0x000000635d5d7223 */ /* 0x080fe20000010861 */
[----:B------:R-:W-:Y:S01]  /*a710*/  FFMA.FTZ R92, R96, R99, R92 ;  /* 0x00000063605c7223 */ /* 0x000fe2000001005c */
[----:B------:R-:W-:Y:S02]  /*a720*/  HADD2.F32 R96, -RZ, R98.H0_H0 ;  /* 0x20000062ff607230 */ /* 0x000fe40000004100 */
[----:B------:R-:W-:Y:S01]  /*a730*/  HADD2.F32 R99, -RZ, R94.H0_H0 ;  /* 0x2000005eff637230 */ /* 0x000fe20000004100 */
[----:B------:R-:W-:Y:S01]  /*a740*/  F2FP.SATFINITE.E4M3.F32.PACK_AB_MERGE_C R93, R93, R185, RZ ;  /* 0x000000b95d5d723e */ /* 0x000fe200048070ff */
[----:B------:R-:W-:Y:S02]  /*a750*/  HADD2.F32 R97, -RZ, R180.H0_H0 ;  /* 0x200000b4ff617230 */ /* 0x000fe40000004100 */
[-C--:B------:R-:W-:Y:S01]  /*a760*/  FMUL.FTZ R177, R96, R179.reuse ;  /* 0x000000b360b17220 */ /* 0x080fe20000410000 */
[----:B------:R-:W-:Y:S02]  /*a770*/  HADD2.F32 R178, -RZ, R178.H1_H1 ;  /* 0x300000b2ffb27230 */ /* 0x000fe40000004100 */
[----:B------:R-:W-:Y:S01]  /*a780*/  FMUL.FTZ R179, R99, R179 ;  /* 0x000000b363b37220 */ /* 0x000fe20000410000 */
[----:B------:R-:W-:-:S02]  /*a790*/  HADD2.F32 R98, -RZ, R98.H1_H1 ;  /* 0x30000062ff627230 */ /* 0x000fc40000004100 */
[-C--:B------:R-:W-:Y:S01]  /*a7a0*/  FFMA.FTZ R177, R99, R97.reuse, -R177 ;  /* 0x0000006163b17223 */ /* 0x080fe200000108b1 */
[----:B------:R-:W-:Y:S02]  /*a7b0*/  HADD2.F32 R94, -RZ, R94.H1_H1 ;  /* 0x3000005eff5e7230 */ /* 0x000fe40000004100 */
[----:B------:R-:W-:Y:S01]  /*a7c0*/  FFMA.FTZ R179, R96, R97, R179 ;  /* 0x0000006160b37223 */ /* 0x000fe200000100b3 */
[----:B------:R-:W-:Y:S02]  /*a7d0*/  HADD2.F32 R180, -RZ, R180.H1_H1 ;  /* 0x300000b4ffb47230 */ /* 0x000fe40000004100 */
[-C--:B------:R-:W-:Y:S01]  /*a7e0*/  FMUL.FTZ R96, R98, R178.reuse ;  /* 0x000000b262607220 */ /* 0x080fe20000410000 */
[----:B------:R-:W-:Y:S01]  /*a7f0*/  F2FP.SATFINITE.E4M3.F32.PACK_AB_MERGE_C R92, R92, R189, RZ ;  /* 0x000000bd5c5c723e */ /* 0x000fe200048070ff */
[C---:B------:R-:W-:Y:S01]  /*a800*/  FMUL.FTZ R178, R94.reuse, R178 ;  /* 0x000000b25eb27220 */ /* 0x040fe20000410000 */
[----:B------:R-:W-:Y:S02]  /*a810*/  IMAD.MOV.U32 R97, RZ, RZ, R44 ;  /* 0x000000ffff617224 */ /* 0x000fe400078e002c */
[----:B------:R-:W-:Y:S01]  /*a820*/  FFMA.FTZ R96, R94, R180, -R96 ;  /* 0x000000b45e607223 */ /* 0x000fe20000010860 */
[----:B------:R-:W-:-:S02]  /*a830*/  IMAD.MOV.U32 R99, RZ, RZ, R46 ;  /* 0x000000ffff637224 */ /* 0x000fc400078e002e */
[----:B------:R-:W-:Y:S02]  /*a840*/  FFMA.FTZ R178, R98, R180, R178 ;  /* 0x000000b462b27223 */ /* 0x000fe400000100b2 */
[----:B------:R-:W-:Y:S01]  /*a850*/  F2FP.SATFINITE.E4M3.F32.PACK_AB_MERGE_C R177, R96, R177, R93 ;  /* 0x000000b160b1723e */ /* 0x000fe2000480705d */
[----:B------:R-:W-:Y:S02]  /*a860*/  IMAD.MOV.U32 R93, RZ, RZ, R183 ;  /* 0x000000ffff5d7224 */ /* 0x000fe400078e00b7 */
[----:B------:R-:W-:Y:S01]  /*a870*/  F2FP.SATFINITE.E4M3.F32.PACK_AB_MERGE_C R178, R178, R179, R92 ;  /* 0x000000b3b2b2723e */ /* 0x000fe2000480705c */
[----:B------:R-:W-:Y:S02]  /*a880*/  IMAD.MOV.U32 R92, RZ, RZ, R182 ;  /* 0x000000ffff5c7224 */ /* 0x000fe400078e00b6 */
[----:B------:R-:W-:Y:S01]  /*a890*/  IMAD.MOV.U32 R96, RZ, RZ, R45 ;  /* 0x000000ffff607224 */ /* 0x000fe200078e002d */
[----:B------:R-:W-:Y:S01]  /*a8a0*/  MOV R98, R178 ;  /* 0x000000b200627202 */ /* 0x000fe20000000f00 */
[----:B------:R-:W-:-:S07]  /*a8b0*/  IMAD.MOV.U32 R94, RZ, RZ, R177 ;  /* 0x000000ffff5e7224 */ /* 0x000fce00078e00b1 */
.L_x_408:
[----:B------:R-:W-:Y:S05]  /*a8c0*/  BSYNC B3 ;  /* 0x0000000000037941 */ /* 0x000fea0003800000 */
.L_x_407:
[----:B------:R-:W-:-:S13]  /*a8d0*/  ISETP.GE.AND P4, PT, R181, R156, PT ;  /* 0x0000009cb500720c */ /* 0x000fda0003f86270 */
[--C-:B------:R-:W-:Y:S02]  /*a8e0*/  @!P4 SHF.R.S32.HI R47, RZ, 0x1f, R181.reuse ;  /* 0x0000001fff2fc819 */ /* 0x100fe400000114b5 */
[----:B------:R-:W-:-:S04]  /*a8f0*/  @!P4 IADD3 R46, P5, P6, R118, R140, R181 ;  /* 0x0000008c762ec210 */ /* 0x000fc80007ebe0b5 */
[----:B------:R-:W-:Y:S02]  /*a900*/  @!P4 IADD3.X R47, R4, R172, R47, P5, P6 ;  /* 0x000000ac042fc210 */ /* 0x000fe40002fec42f */
[----:B------:R-:W-:-:S04]  /*a910*/  IADD3 R44, P5, P6, R118, R140, R26 ;  /* 0x0000008c762c7210 */ /* 0x000fc80007ebe01a */
[----:B------:R-:W-:Y:S02]  /*a920*/  IADD3.X R45, R4, R172, R30, P5, P6 ;  /* 0x000000ac042d7210 */ /* 0x000fe40002fec41e */
[----:B------:R-:W-:-:S05]  /*a930*/  IADD3 R44, P5, R44, R124, RZ ;  /* 0x0000007c2c2c7210 */ /* 0x000fca0007fbe0ff */
[----:B------:R-:W-:Y:S01]  /*a940*/  IMAD.X R45, R45, 0x1, R125, P5 ;  /* 0x000000012d2d7824 */ /* 0x000fe200028e067d */
[----:B------:R-:W-:-:S04]  /*a950*/  @!P4 IADD3 R46, P5, R46, R124, RZ ;  /* 0x0000007c2e2ec210 */ /* 0x000fc80007fbe0ff */
[----:B-1----:R1:W-:Y:S01]  /*a960*/  STG.E.128 desc[UR54][R44.64], R92 ;  /* 0x0000005c2c007986 */ /* 0x0023e2000c101d36 */
[----:B------:R-:W-:-:S05]  /*a970*/  @!P4 IMAD.X R47, R47, 0x1, R125, P5 ;  /* 0x000000012f2fc824 */ /* 0x000fca00028e067d */
[----:B0-----:R1:W-:Y:S03]  /*a980*/  @!P4 STG.E.128 desc[UR54][R46.64], R96 ;  /* 0x000000602e00c986 */ /* 0x0013e6000c101d36 */
.L_x_406:
[----:B------:R-:W-:Y:S05]  /*a990*/  BSYNC B2 ;  /* 0x0000000000027941 */ /* 0x000fea0003800000 */
.L_x_405:
[----:B------:R-:W-:Y:S01]  /*a9a0*/  ISETP.NE.AND P4, PT, R35, RZ, PT ;  /* 0x000000ff2300720c */ /* 0x000fe20003f85270 */
[----:B------:R-:W-:-:S12]  /*a9b0*/  BSSY B2, `(.L_x_409) ;  /* 0x00000fb000027945 */ /* 0x000fd80003800000 */
[----:B------:R-:W-:Y:S05]  /*a9c0*/  @!P4 BRA `(.L_x_410) ;  /* 0x0000000c00e4c947 */ /* 0x000fea0003800000 */
[----:B-1----:R-:W-:Y:S01]  /*a9d0*/  SEL R44, R121, R162, !P1 ;  /* 0x000000a2792c7207 */ /* 0x002fe20004800000 */
        /* <DEDUP_REMOVED lines=11> */
[----:B------:R-:W-:-:S05]  /*aa90*/  LOP3.LUT R44, R44, R228, RZ, 0x3c, !PT ;  /* 0x000000e42c2c7212 */ /* 0x000fca00078e3cff */
[----:B------:R-:W-:-:S04]  /*aaa0*/  IMAD.IADD R44, R45, 0x1, R44 ;  /* 0x000000012d2c7824 */ /* 0x000fc800078e022c */
[C---:B------:R-:W-:Y:S02]  /*aab0*/  IMAD R56, R17.reuse, 0x7800, R44 ;  /* 0x0000780011387824 */ /* 0x040fe400078e022c */
[----:B------:R-:W-:Y:S02]  /*aac0*/  IMAD R44, R17, 0x7800, R144 ;  /* 0x00007800112c7824 */ /* 0x000fe400078e0290 */
[----:B------:R-:W-:-:S03]  /*aad0*/  IMAD.IADD R56, R16, 0x1, R56 ;  /* 0x0000000110387824 */ /* 0x000fc600078e0238 */
[----:B------:R-:W-:-:S03]  /*aae0*/  IADD3 R44, R16, R44, RZ ;  /* 0x0000002c102c7210 */ /* 0x000fc60007ffe0ff */
[----:B------:R-:W0:Y:S04]  /*aaf0*/  LDS.128 R56, [R56+0x24200] ;  /* 0x0242000038387984 */ /* 0x000e280000000c00 */
[----:B------:R-:W1:Y:S01]  /*ab00*/  LDS.128 R44, [R44+0x24200] ;  /* 0x024200002c2c7984 */ /* 0x000e620000000c00 */
[----:B------:R-:W-:Y:S05]  /*ab10*/  @P4 BRA `(.L_x_412) ;  /* 0x0000000c005c4947 */ /* 0x000fea0003800000 */
[----:B------:R-:W-:Y:S02]  /*ab20*/  SHF.R.U32.HI R50, RZ, 0x8, R61 ;  /* 0x00000008ff327819 */ /* 0x000fe4000001163d */
[--C-:B------:R-:W-:Y:S02]  /*ab30*/  SHF.R.U32.HI R94, RZ, 0x8, R63.reuse ;  /* 0x00000008ff5e7819 */ /* 0x100fe4000001163f */
[----:B------:R-:W-:Y:S01]  /*ab40*/  LOP3.LUT R93, R63, 0xff0000ff, RZ, 0xc0, !PT ;  /* 0xff0000ff3f5d7812 */ /* 0x000fe200078ec0ff */
[----:B------:R-:W-:Y:S01]  /*ab50*/  IMAD.SHL.U32 R97, R50, 0x100, RZ ;  /* 0x0000010032617824 */ /* 0x000fe200078e00ff */
[----:B------:R-:W-:Y:S01]  /*ab60*/  SHF.R.U32.HI R48, RZ, 0x10, R63 ;  /* 0x00000010ff307819 */ /* 0x000fe2000001163f */
[----:B------:R-:W-:Y:S01]  /*ab70*/  IMAD.SHL.U32 R94, R94, 0x100, RZ ;  /* 0x000001005e5e7824 */ /* 0x000fe200078e00ff */
[----:B------:R-:W-:Y:S02]  /*ab80*/  SHF.R.U32.HI R63, RZ, 0x8, R49 ;  /* 0x00000008ff3f7819 */ /* 0x000fe40000011631 */
[----:B------:R-:W-:Y:S01]  /*ab90*/  SHF.R.U32.HI R62, RZ, 0x10, R61 ;  /* 0x00000010ff3e7819 */ /* 0x000fe2000001163d */
[----:B------:R-:W-:Y:S01]  /*aba0*/  IMAD.U32 R48, R48, 0x10000, RZ ;  /* 0x0001000030307824 */ /* 0x000fe200078e00ff */
[----:B------:R-:W-:-:S02]  /*abb0*/  LOP3.LUT R60, R61, 0xff0000ff, RZ, 0xc0, !PT ;  /* 0xff0000ff3d3c7812 */ /* 0x000fc400078ec0ff */
[----:B------:R-:W-:Y:S01]  /*abc0*/  LOP3.LUT R95, R49, 0xff0000ff, RZ, 0xc0, !PT ;  /* 0xff0000ff315f7812 */ /* 0x000fe200078ec0ff */
[----:B------:R-:W-:Y:S01]  /*abd0*/  IMAD.U32 R62, R62, 0x10000, RZ ;  /* 0x000100003e3e7824 */ /* 0x000fe200078e00ff */
[----:B------:R-:W-:Y:S02]  /*abe0*/  SHF.R.U32.HI R96, RZ, 0x10, R49 ;  /* 0x00000010ff607819 */ /* 0x000fe40000011631 */
[--C-:B------:R-:W-:Y:S02]  /*abf0*/  SHF.R.U32.HI R49, RZ, 0x8, R51.reuse ;  /* 0x00000008ff317819 */ /* 0x100fe40000011633 */
[----:B------:R-:W-:Y:S02]  /*ac00*/  LOP3.LUT R50, R51, 0xff0000ff, RZ, 0xc0, !PT ;  /* 0xff0000ff33327812 */ /* 0x000fe400078ec0ff */
[----:B------:R-:W-:Y:S01]  /*ac10*/  SHF.R.U32.HI R61, RZ, 0x10, R51 ;  /* 0x00000010ff3d7819 */ /* 0x000fe20000011633 */
[----:B------:R-:W-:Y:S01]  /*ac20*/  IMAD.SHL.U32 R51, R63, 0x100, RZ ;  /* 0x000001003f337824 */ /* 0x000fe200078e00ff */
[----:B------:R-:W-:Y:S01]  /*ac30*/  LOP3.LUT R60, R60, 0xff00, R97, 0xf8, !PT ;  /* 0x0000ff003c3c7812 */ /* 0x000fe200078ef861 */
[----:B------:R-:W-:Y:S01]  /*ac40*/  IMAD.SHL.U32 R49, R49, 0x100, RZ ;  /* 0x0000010031317824 */ /* 0x000fe200078e00ff */
[----:B------:R-:W-:-:S02]  /*ac50*/  SHF.L.U32 R96, R96, 0x10, RZ ;  /* 0x0000001060607819 */ /* 0x000fc400000006ff */
[----:B------:R-:W-:Y:S02]  /*ac60*/  LOP3.LUT R51, R95, 0xff00, R51, 0xf8, !PT ;  /* 0x0000ff005f337812 */ /* 0x000fe400078ef833 */
[----:B------:R-:W-:Y:S01]  /*ac70*/  LOP3.LUT R95, R60, 0xff0000, R62, 0xf8, !PT ;  /* 0x00ff00003c5f7812 */ /* 0x000fe200078ef83e */
[----:B0-----:R-:W-:Y:S01]  /*ac80*/  IMAD.MOV.U32 R62, RZ, RZ, R57 ;  /* 0x000000ffff3e7224 */ /* 0x001fe200078e0039 */
[----:B------:R-:W-:Y:S02]  /*ac90*/  LOP3.LUT R60, R51, 0xff0000, R96, 0xf8, !PT ;  /* 0x00ff0000333c7812 */ /* 0x000fe400078ef860 */
[----:B------:R-:W-:Y:S02]  /*aca0*/  LOP3.LUT R63, R93, 0xff00, R94, 0xf8, !PT ;  /* 0x0000ff005d3f7812 */ /* 0x000fe400078ef85e */
[----:B------:R-:W-:Y:S02]  /*acb0*/  F2FP.F16.E4M3.UNPACK_B R93, R62 ;  /* 0x0000003eff5d723e */ /* 0x000fe400020006ff */
[----:B------:R-:W-:-:S02]  /*acc0*/  F2FP.F16.E4M3.UNPACK_B R96, R60 ;  /* 0x0000003cff60723e */ /* 0x000fc400020006ff */
[----:B-1----:R-:W-:Y:S01]  /*acd0*/  F2FP.F16.E4M3.UNPACK_B R51, R45 ;  /* 0x0000002dff33723e */ /* 0x002fe200020006ff */
[----:B------:R-:W-:Y:S01]  /*ace0*/  HADD2.F32 R57, -RZ, R93.H0_H0 ;  /* 0x2000005dff397230 */ /* 0x000fe20000004100 */
[-C--:B------:R-:W-:Y:S01]  /*acf0*/  F2FP.F16.E4M3.UNPACK_B R97, R95.reuse ;  /* 0x0000005fff61723e */ /* 0x080fe200020006ff */
[--C-:B------:R-:W-:Y:S01]  /*ad00*/  HADD2.F32 R99, -RZ, R96.reuse.H0_H0 ;  /* 0x20000060ff637230 */ /* 0x100fe20000004100 */
[----:B------:R-:W-:Y:S01]  /*ad10*/  F2FP.F16.E4M3.UNPACK_B R62, R62.H1 ;  /* 0x0000003eff3e723e */ /* 0x000fe200030006ff */
[----:B------:R-:W-:Y:S01]  /*ad20*/  HADD2.F32 R94, -RZ, R51.H0_H0 ;  /* 0x20000033ff5e7230 */ /* 0x000fe20000004100 */
[----:B------:R-:W-:Y:S01]  /*ad30*/  F2FP.F16.E4M3.UNPACK_B R95, R95.H1 ;  /* 0x0000005fff5f723e */ /* 0x000fe200030006ff */
[----:B------:R-:W-:Y:S02]  /*ad40*/  HADD2.F32 R98, -RZ, R97.H0_H0 ;  /* 0x20000061ff627230 */ /* 0x000fe40000004100 */
[----:B------:R-:W-:Y:S01]  /*ad50*/  FMUL.FTZ R177, R57, R99 ;  /* 0x0000006339b17220 */ /* 0x000fe20000410000 */
[----:B------:R-:W-:-:S02]  /*ad60*/  HADD2.F32 R96, -RZ, R96.H1_H1 ;  /* 0x30000060ff607230 */ /* 0x000fc40000004100 */
[C---:B------:R-:W-:Y:S01]  /*ad70*/  FMUL.FTZ R99, R94.reuse, R99 ;  /* 0x000000635e637220 */ /* 0x040fe20000410000 */
[----:B------:R-:W-:Y:S02]  /*ad80*/  HADD2.F32 R51, -RZ, R51.H1_H1 ;  /* 0x30000033ff337230 */ /* 0x000fe40000004100 */
[-C--:B------:R-:W-:Y:S01]  /*ad90*/  FFMA.FTZ R94, R94, R98.reuse, -R177 ;  /* 0x000000625e5e7223 */ /* 0x080fe200000108b1 */
[----:B------:R-:W-:Y:S02]  /*ada0*/  HADD2.F32 R97, -RZ, R97.H1_H1 ;  /* 0x30000061ff617230 */ /* 0x000fe40000004100 */
[----:B------:R-:W-:Y:S01]  /*adb0*/  FFMA.FTZ R57, R57, R98, R99 ;  /* 0x0000006239397223 */ /* 0x000fe20000010063 */
[----:B------:R-:W-:Y:S01]  /*adc0*/  HADD2.F32 R98, -RZ, R93.H1_H1 ;  /* 0x3000005dff627230 */ /* 0x000fe20000004100 */
[----:B------:R-:W-:Y:S01]  /*add0*/  LOP3.LUT R50, R50, 0xff00, R49, 0xf8, !PT ;  /* 0x0000ff0032327812 */ /* 0x000fe200078ef831 */
[----:B------:R-:W-:Y:S01]  /*ade0*/  IMAD.U32 R49, R61, 0x10000, RZ ;  /* 0x000100003d317824 */ /* 0x000fe200078e00ff */
[----:B------:R-:W-:-:S02]  /*adf0*/  LOP3.LUT R61, R63, 0xff0000, R48, 0xf8, !PT ;  /* 0x00ff00003f3d7812 */ /* 0x000fc400078ef830 */
[-C--:B------:R-:W-:Y:S01]  /*ae00*/  FMUL.FTZ R93, R98, R96.reuse ;  /* 0x00000060625d7220 */ /* 0x080fe20000410000 */
[C---:B------:R-:W-:Y:S01]  /*ae10*/  FMUL.FTZ R96, R51.reuse, R96 ;  /* 0x0000006033607220 */ /* 0x040fe20000410000 */
[----:B------:R-:W-:Y:S01]  /*ae20*/  LOP3.LUT R48, R50, 0xff0000, R49, 0xf8, !PT ;  /* 0x00ff000032307812 */ /* 0x000fe200078ef831 */
[----:B------:R-:W-:Y:S02]  /*ae30*/  IMAD.MOV.U32 R49, RZ, RZ, R59 ;  /* 0x000000ffff317224 */ /* 0x000fe400078e003b */
[-C--:B------:R-:W-:Y:S01]  /*ae40*/  FFMA.FTZ R93, R51, R97.reuse, -R93 ;  /* 0x00000061335d7223 */ /* 0x080fe2000001085d */
[----:B------:R-:W-:Y:S01]  /*ae50*/  FFMA.FTZ R51, R98, R97, R96 ;  /* 0x0000006162337223 */ /* 0x000fe20000010060 */
[----:B------:R-:W-:Y:S01]  /*ae60*/  F2FP.F16.E4M3.UNPACK_B R96, R60.H1 ;  /* 0x0000003cff60723e */ /* 0x000fe200030006ff */
[----:B------:R-:W-:Y:S01]  /*ae70*/  HADD2.F32 R98, -RZ, R95.H0_H0 ;  /* 0x2000005fff627230 */ /* 0x000fe20000004100 */
[----:B------:R-:W-:Y:S01]  /*ae80*/  F2FP.F16.E4M3.UNPACK_B R97, R45.H1 ;  /* 0x0000002dff61723e */ /* 0x000fe200030006ff */
[----:B------:R-:W-:Y:S01]  /*ae90*/  HADD2.F32 R45, -RZ, R62.H0_H0 ;  /* 0x2000003eff2d7230 */ /* 0x000fe20000004100 */
[----:B------:R-:W-:Y:S01]  /*aea0*/  MOV R63, R47 ;  /* 0x0000002f003f7202 */ /* 0x000fe20000000f00 */
[----:B------:R-:W-:Y:S01]  /*aeb0*/  HADD2.F32 R99, -RZ, R96.H0_H0 ;  /* 0x20000060ff637230 */ /* 0x000fe20000004100 */
[----:B------:R-:W-:Y:S01]  /*aec0*/  F2FP.F16.E4M3.UNPACK_B R50, R49 ;  /* 0x00000031ff32723e */ /* 0x000fe200020006ff */
[----:B------:R-:W-:Y:S01]  /*aed0*/  HADD2.F32 R60, -RZ, R97.H0_H0 ;  /* 0x20000061ff3c7230 */ /* 0x000fe20000004100 */
[----:B------:R-:W-:Y:S01]  /*aee0*/  F2FP.F16.E4M3.UNPACK_B R47, R63 ;  /* 0x0000003fff2f723e */ /* 0x000fe200020006ff */
[----:B------:R-:W-:-:S02]  /*aef0*/  HADD2.F32 R62, -RZ, R62.H1_H1 ;  /* 0x3000003eff3e7230 */ /* 0x000fc40000004100 */
[CC--:B------:R-:W-:Y:S01]  /*af00*/  FMUL.FTZ R177, R45.reuse, R99.reuse ;  /* 0x000000632db17220 */ /* 0x0c0fe20000410000 */
[----:B------:R-:W-:Y:S02]  /*af10*/  HADD2.F32 R96, -RZ, R96.H1_H1 ;  /* 0x30000060ff607230 */ /* 0x000fe40000004100 */
[C---:B------:R-:W-:Y:S01]  /*af20*/  FMUL.FTZ R99, R60.reuse, R99 ;  /* 0x000000633c637220 */ /* 0x040fe20000410000 */
[----:B------:R-:W-:Y:S01]  /*af30*/  F2FP.F16.E4M3.UNPACK_B R49, R49.H1 ;  /* 0x00000031ff31723e */ /* 0x000fe200030006ff */
[-C--:B------:R-:W-:Y:S01]  /*af40*/  FFMA.FTZ R60, R60, R98.reuse, -R177 ;  /* 0x000000623c3c7223 */ /* 0x080fe200000108b1 */
[----:B------:R-:W-:Y:S02]  /*af50*/  HADD2.F32 R177, -RZ, R47.H0_H0 ;  /* 0x2000002fffb17230 */ /* 0x000fe40000004100 */
[----:B------:R-:W-:Y:S01]  /*af60*/  FFMA.FTZ R45, R45, R98, R99 ;  /* 0x000000622d2d7223 */ /* 0x000fe20000010063 */
[----:B------:R-:W-:Y:S02]  /*af70*/  HADD2.F32 R98, -RZ, R97.H1_H1 ;  /* 0x30000061ff627230 */ /* 0x000fe40000004100 */
[----:B------:R-:W-:-:S02]  /*af80*/  HADD2.F32 R97, -RZ, R95.H1_H1 ;  /* 0x3000005fff617230 */ /* 0x000fc40000004100 */
[-C--:B------:R-:W-:Y:S01]  /*af90*/  FMUL.FTZ R95, R62, R96.reuse ;  /* 0x000000603e5f7220 */ /* 0x080fe20000410000 */
[----:B------:R-:W-:Y:S02]  /*afa0*/  HADD2.F32 R47, -RZ, R47.H1_H1 ;  /* 0x3000002fff2f7230 */ /* 0x000fe40000004100 */
[C---:B------:R-:W-:Y:S01]  /*afb0*/  FMUL.FTZ R96, R98.reuse, R96 ;  /* 0x0000006062607220 */ /* 0x040fe20000410000 */
[-C--:B------:R-:W-:Y:S01]  /*afc0*/  FFMA.FTZ R95, R98, R97.reuse, -R95 ;  /* 0x00000061625f7223 */ /* 0x080fe2000001085f */
[----:B------:R-:W-:Y:S02]  /*afd0*/  HADD2.F32 R98, -RZ, R50.H0_H0 ;  /* 0x20000032ff627230 */ /* 0x000fe40000004100 */
[----:B------:R-:W-:Y:S01]  /*afe0*/  FFMA.FTZ R62, R62, R97, R96 ;  /* 0x000000613e3e7223 */ /* 0x000fe20000010060 */
[----:B------:R-:W-:Y:S02]  /*aff0*/  F2FP.F16.E4M3.UNPACK_B R96, R48 ;  /* 0x00000030ff60723e */ /* 0x000fe400020006ff */
[----:B------:R-:W-:-:S02]  /*b000*/  F2FP.F16.E4M3.UNPACK_B R97, R61 ;  /* 0x0000003dff61723e */ /* 0x000fc400020006ff */
[----:B------:R-:W-:Y:S01]  /*b010*/  F2FP.F16.E4M3.UNPACK_B R48, R48.H1 ;  /* 0x00000030ff30723e */ /* 0x000fe200030006ff */
[--C-:B------:R-:W-:Y:S01]  /*b020*/  HADD2.F32 R59, -RZ, R96.reuse.H0_H0 ;  /* 0x20000060ff3b7230 */ /* 0x100fe20000004100 */
[----:B------:R-:W-:Y:S01]  /*b030*/  F2FP.F16.E4M3.UNPACK_B R61, R61.H1 ;  /* 0x0000003dff3d723e */ /* 0x000fe200030006ff */
[--C-:B------:R-:W-:Y:S01]  /*b040*/  HADD2.F32 R99, -RZ, R97.reuse.H0_H0 ;  /* 0x20000061ff637230 */ /* 0x100fe20000004100 */
[----:B------:R-:W-:Y:S01]  /*b050*/  F2FP.SATFINITE.E4M3.F32.PACK_AB_MERGE_C R60, R95, R60, RZ ;  /* 0x0000003c5f3c723e */ /* 0x000fe200048070ff */
[----:B------:R-:W-:Y:S02]  /*b060*/  HADD2.F32 R96, -RZ, R96.H1_H1 ;  /* 0x30000060ff607230 */ /* 0x000fe40000004100 */
[CC--:B------:R-:W-:Y:S01]  /*b070*/  FMUL.FTZ R178, R98.reuse, R59.reuse ;  /* 0x0000003b62b27220 */ /* 0x0c0fe20000410000 */
[----:B------:R-:W-:Y:S01]  /*b080*/  FMUL.FTZ R59, R177, R59 ;  /* 0x0000003bb13b7220 */ /* 0x000fe20000410000 */
[----:B------:R-:W-:Y:S01]  /*b090*/  HADD2.F32 R97, -RZ, R97.H1_H1 ;  /* 0x30000061ff617230 */ /* 0x000fe20000004100 */
[----:B------:R-:W-:Y:S01]  /*b0a0*/  F2FP.SATFINITE.E4M3.F32.PACK_AB_MERGE_C R93, R93, R94, R60 ;  /* 0x0000005e5d5d723e */ /* 0x000fe2000480703c */
[-C--:B------:R-:W-:Y:S01]  /*b0b0*/  FFMA.FTZ R178, R177, R99.reuse, -R178 ;  /* 0x00000063b1b27223 */ /* 0x080fe200000108b2 */
[----:B------:R-:W-:Y:S01]  /*b0c0*/  FFMA.FTZ R98, R98, R99, R59 ;  /* 0x0000006362627223 */ /* 0x000fe2000001003b */
[----:B------:R-:W-:Y:S01]  /*b0d0*/  HADD2.F32 R59, -RZ, R50.H1_H1 ;  /* 0x30000032ff3b7230 */ /* 0x000fe20000004100 */
[----:B------:R-:W-:Y:S01]  /*b0e0*/  F2FP.F16.E4M3.UNPACK_B R60, R56.H1 ;  /* 0x00000038ff3c723e */ /* 0x000fe200030006ff */
[--C-:B------:R-:W-:Y:S01]  /*b0f0*/  HADD2.F32 R99, -RZ, R48.reuse.H0_H0 ;  /* 0x20000030ff637230 */ /* 0x100fe20000004100 */
[----:B------:R-:W-:Y:S01]  /*b100*/  F2FP.SATFINITE.E4M3.F32.PACK_AB_MERGE_C R45, R62, R45, RZ ;  /* 0x0000002d3e2d723e */ /* 0x000fe200048070ff */
[----:B------:R-:W-:-:S02]  /*b110*/  HADD2.F32 R48, -RZ, R48.H1_H1 ;  /* 0x30000030ff307230 */ /* 0x000fc40000004100 */
[----:B------:R-:W-:Y:S01]  /*b120*/  FMUL.FTZ R50, R59, R96 ;  /* 0x000000603b327220 */ /* 0x000fe20000410000 */
[----:B------:R-:W-:Y:S02]  /*b130*/  F2FP.F16.E4M3.UNPACK_B R62, R174.H1 ;  /* 0x000000aeff3e723e */ /* 0x000fe400030006ff */
[----:B------:R-:W-:Y:S01]  /*b140*/  F2FP.F16.E4M3.UNPACK_B R56, R56 ;  /* 0x00000038ff38723e */ /* 0x000fe200020006ff */
[CC--:B------:R-:W-:Y:S01]  /*b150*/  FFMA.FTZ R50, R47.reuse, R97.reuse, -R50 ;  /* 0x000000612f327223 */ /* 0x0c0fe20000010832 */
[----:B------:R-:W-:Y:S01]  /*b160*/  FMUL.FTZ R47, R47, R96 ;  /* 0x000000602f2f7220 */ /* 0x000fe20000410000 */
[--C-:B------:R-:W-:Y:S01]  /*b170*/  HADD2.F32 R96, -RZ, R61.reuse.H0_H0 ;  /* 0x2000003dff607230 */ /* 0x100fe20000004100 */
[----:B------:R-:W-:Y:S01]  /*b180*/  F2FP.F16.E4M3.UNPACK_B R174, R174 ;  /* 0x000000aeffae723e */ /* 0x000fe200020006ff */
[----:B------:R-:W-:Y:S02]  /*b190*/  HADD2.F32 R61, -RZ, R61.H1_H1 ;  /* 0x3000003dff3d7230 */ /* 0x000fe40000004100 */
[----:B------:R-:W-:Y:S01]  /*b1a0*/  FFMA.FTZ R47, R59, R97, R47 ;  /* 0x000000613b2f7223 */ /* 0x000fe2000001002f */
[----:B------:R-:W-:Y:S01]  /*b1b0*/  F2FP.F16.E4M3.UNPACK_B R59, R63.H1 ;  /* 0x0000003fff3b723e */ /* 0x000fe200030006ff */
[--C-:B------:R-:W-:Y:S01]  /*b1c0*/  HADD2.F32 R63, -RZ, R49.reuse.H0_H0 ;  /* 0x20000031ff3f7230 */ /* 0x100fe20000004100 */
[----:B------:R-:W-:Y:S01]  /*b1d0*/  F2FP.SATFINITE.E4M3.F32.PACK_AB_MERGE_C R57, R51, R57, R45 ;  /* 0x000000393339723e */ /* 0x000fe2000480702d */
[----:B------:R-:W-:-:S02]  /*b1e0*/  HADD2.F32 R49, -RZ, R49.H1_H1 ;  /* 0x30000031ff317230 */ /* 0x000fc40000004100 */
[--C-:B------:R-:W-:Y:S02]  /*b1f0*/  HADD2.F32 R97, -RZ, R59.reuse.H0_H0 ;  /* 0x2000003bff617230 */ /* 0x100fe40000004100 */
[-C--:B------:R-:W-:Y:S01]  /*b200*/  FMUL.FTZ R177, R63, R99.reuse ;  /* 0x000000633fb17220 */ /* 0x080fe20000410000 */
[----:B------:R-:W-:Y:S02]  /*b210*/  HADD2.F32 R59, -RZ, R59.H1_H1 ;  /* 0x3000003bff3b7230 */ /* 0x000fe40000004100 */
[--C-:B------:R-:W-:Y:S02]  /*b220*/  HADD2.F32 R95, -RZ, R62.reuse.H0_H0 ;  /* 0x2000003eff5f7230 */ /* 0x100fe40000004100 */
[C---:B------:R-:W-:Y:S01]  /*b230*/  FFMA.FTZ R177, R97.reuse, R96, -R177 ;  /* 0x0000006061b17223 */ /* 0x040fe200000108b1 */
[----:B------:R-:W-:Y:S01]  /*b240*/  FMUL.FTZ R97, R97, R99 ;  /* 0x0000006361617220 */ /* 0x000fe20000410000 */
[----:B------:R-:W-:Y:S02]  /*b250*/  HADD2.F32 R62, -RZ, R62.H1_H1 ;  /* 0x3000003eff3e7230 */ /* 0x000fe40000004100 */
[----:B------:R-:W-:-:S02]  /*b260*/  IMAD.MOV.U32 R45, RZ, RZ, R93 ;  /* 0x000000ffff2d7224 */ /* 0x000fc400078e005d */
[----:B------:R-:W-:Y:S01]  /*b270*/  FFMA.FTZ R97, R63, R96, R97 ;  /* 0x000000603f617223 */ /* 0x000fe20000010061 */
[-C--:B------:R-:W-:Y:S01]  /*b280*/  FMUL.FTZ R63, R49, R48.reuse ;  /* 0x00000030313f7220 */ /* 0x080fe20000410000 */
[----:B------:R-:W-:-:S03]  /*b290*/  FMUL.FTZ R48, R59, R48 ;  /* 0x000000303b307220 */ /* 0x000fc60000410000 */
[-C--:B------:R-:W-:Y:S01]  /*b2a0*/  FFMA.FTZ R63, R59, R61.reuse, -R63 ;  /* 0x0000003d3b3f7223 */ /* 0x080fe2000001083f */
[----:B------:R-:W-:Y:S01]  /*b2b0*/  FFMA.FTZ R49, R49, R61, R48 ;  /* 0x0000003d31317223 */ /* 0x000fe20000010030 */
        /* <DEDUP_REMOVED lines=8> */
[----:B------:R-:W-:Y:S01]  /*b340*/  F2FP.SATFINITE.E4M3.F32.PACK_AB_MERGE_C R63, R63, R177, RZ ;  /* 0x000000b13f3f723e */ /* 0x000fe200048070ff */
[----:B------:R-:W-:-:S02]  /*b350*/  HADD2.F32 R48, -RZ, R48.H1_H1 ;  /* 0x30000030ff307230 */ /* 0x000fc40000004100 */
[-C--:B------:R-:W-:Y:S01]  /*b360*/  FMUL.FTZ R96, R61, R99.reuse ;  /* 0x000000633d607220 */ /* 0x080fe20000410000 */
[----:B------:R-:W-:Y:S02]  /*b370*/  HADD2.F32 R59, -RZ, R59.H1_H1 ;  /* 0x3000003bff3b7230 */ /* 0x000fe40000004100 */
[C---:B------:R-:W-:Y:S01]  /*b380*/  FMUL.FTZ R99, R94.reuse, R99 ;  /* 0x000000635e637220 */ /* 0x040fe20000410000 */
[----:B------:R-:W-:Y:S01]  /*b390*/  F2FP.SATFINITE.E4M3.F32.PACK_AB_MERGE_C R49, R49, R97, RZ ;  /* 0x000000613131723e */ /* 0x000fe200048070ff */
        /* <DEDUP_REMOVED lines=21> */
[-C--:B------:R-:W-:Y:S01]  /*b4f0*/  F2FP.F16.E4M3.UNPACK_B R62, R173.reuse.H1 ;  /* 0x000000adff3e723e */ /* 0x080fe200030006ff */
[C---:B------:R-:W-:Y:S01]  /*b500*/  FMUL.FTZ R176, R44.reuse, R176 ;  /* 0x000000b02cb07220 */ /* 0x040fe20000410000 */
[----:B------:R-:W-:Y:S01]  /*b510*/  F2FP.F16.E4M3.UNPACK_B R173, R173 ;  /* 0x000000adffad723e */ /* 0x000fe200020006ff */
[-C--:B------:R-:W-:Y:S01]  /*b520*/  FFMA.FTZ R60, R44, R174.reuse, -R60 ;  /* 0x000000ae2c3c7223 */ /* 0x080fe2000001083c */
[----:B------:R-:W-:Y:S01]  /*b530*/  F2FP.SATFINITE.E4M3.F32.PACK_AB_MERGE_C R48, R48, R99, RZ ;  /* 0x000000633030723e */ /* 0x000fe200048070ff */
[----:B------:R-:W-:Y:S01]  /*b540*/  FFMA.FTZ R44, R56, R174, R176 ;  /* 0x000000ae382c7223 */ /* 0x000fe200000100b0 */
[----:B------:R-:W-:Y:S01]  /*b550*/  IMAD.MOV.U32 R56, RZ, RZ, R46 ;  /* 0x000000ffff387224 */ /* 0x000fe200078e002e */
[-C--:B------:R-:W-:Y:S01]  /*b560*/  F2FP.F16.E4M3.UNPACK_B R46, R175.reuse.H1 ;  /* 0x000000afff2e723e */ /* 0x080fe200030006ff */
        /* <DEDUP_REMOVED lines=13> */
[CC--:B------:R-:W-:Y:S01]  /*b640*/  FMUL.FTZ R176, R61.reuse, R177.reuse ;  /* 0x000000b13db07220 */ /* 0x0c0fe20000410000 */
[----:B------:R-:W-:Y:S02]  /*b650*/  HADD2.F32 R59, -RZ, R59.H1_H1 ;  /* 0x3000003bff3b7230 */ /* 0x000fe40000004100 */
[----:B------:R-:W-:Y:S01]  /*b660*/  FMUL.FTZ R177, R96, R177 ;  /* 0x000000b160b17220 */ /* 0x000fe20000410000 */
[----:B------:R-:W-:Y:S01]  /*b670*/  F2FP.SATFINITE.E4M3.F32.PACK_AB_MERGE_C R48, R44, R95, R48 ;  /* 0x0000005f2c30723e */ /* 0x000fe20004807030 */
[-C--:B------:R-:W-:Y:S01]  /*b680*/  FFMA.FTZ R176, R96, R174.reuse, -R176 ;  /* 0x000000ae60b07223 */ /* 0x080fe200000108b0 */
[----:B------:R-:W-:Y:S02]  /*b690*/  IMAD.MOV.U32 R44, RZ, RZ, R94 ;  /* 0x000000ffff2c7224 */ /* 0x000fe400078e005e */
        /* <DEDUP_REMOVED lines=18> */
[----:B------:R-:W-:Y:S01]  /*b7c0*/  FMUL.FTZ R60, R58, R175 ;  /* 0x000000af3a3c7220 */ /* 0x000fe20000410000 */
[----:B------:R-:W-:Y:S01]  /*b7d0*/  F2FP.SATFINITE.E4M3.F32.PACK_AB_MERGE_C R46, R46, R177, RZ ;  /* 0x000000b12e2e723e */ /* 0x000fe200048070ff */
[C---:B------:R-:W-:Y:S02]  /*b7e0*/  FMUL.FTZ R175, R56.reuse, R175 ;  /* 0x000000af38af7220 */ /* 0x040fe40000410000 */
[----:B------:R-:W-:Y:S01]  /*b7f0*/  FFMA.FTZ R60, R56, R173, -R60 ;  /* 0x000000ad383c7223 */ /* 0x000fe2000001083c */
[----:B------:R-:W-:-:S02]  /*b800*/  IMAD.MOV.U32 R56, RZ, RZ, R48 ;  /* 0x000000ffff387224 */ /* 0x000fc400078e0030 */
[----:B------:R-:W-:Y:S02]  /*b810*/  FFMA.FTZ R175, R58, R173, R175 ;  /* 0x000000ad3aaf7223 */ /* 0x000fe400000100af */
[----:B------:R-:W-:-:S03]  /*b820*/  F2FP.SATFINITE.E4M3.F32.PACK_AB_MERGE_C R59, R60, R96, R59 ;  /* 0x000000603c3b723e */ /* 0x000fc6000480703b */
[----:B------:R-:W-:Y:S02]  /*b830*/  F2FP.SATFINITE.E4M3.F32.PACK_AB_MERGE_C R174, R175, R174, R46 ;  /* 0x000000aeafae723e */ /* 0x000fe4000480702e */
[----:B------:R-:W-:Y:S01]  /*b840*/  F2FP.SATFINITE.E4M3.F32.PACK_AB_MERGE_C R175, R47, R98, R49 ;  /* 0x000000622faf723e */ /* 0x000fe20004807031 */
[----:B------:R-:W-:Y:S01]  /*b850*/  IMAD.MOV.U32 R46, RZ, RZ, R59 ;  /* 0x000000ffff2e7224 */ /* 0x000fe200078e003b */
[----:B------:R-:W-:Y:S01]  /*b860*/  MOV R47, R50 ;  /* 0x00000032002f7202 */ /* 0x000fe20000000f00 */
[----:B------:R-:W-:Y:S02]  /*b870*/  IMAD.MOV.U32 R58, RZ, RZ, R174 ;  /* 0x000000ffff3a7224 */ /* 0x000fe400078e00ae */
[----:B------:R-:W-:-:S07]  /*b880*/  IMAD.MOV.U32 R59, RZ, RZ, R175 ;  /* 0x000000ffff3b7224 */ /* 0x000fce00078e00af */
.L_x_412:
[----:B------:R-:W-:Y:S05]  /*b890*/  BSYNC B3 ;  /* 0x0000000000037941 */ /* 0x000fea0003800000 */
.L_x_411:
        /* <DEDUP_REMOVED lines=12> */
.L_x_410:
[----:B------:R-:W-:Y:S05]  /*b960*/  BSYNC B2 ;  /* 0x0000000000027941 */ /* 0x000fea0003800000 */
.L_x_409:
[----:B------:R-:W-:-:S13]  /*b970*/  ISETP.NE.AND P4, PT, R36, RZ, PT ;  /* 0x000000ff2400720c */ /* 0x000fda0003f85270 */
[----:B------:R-:W-:Y:S05]  /*b980*/  @!P4 BRA `(.L_x_404) ;  /* 0x0000000c00d4c947 */ /* 0x000fea0003800000 */
[----:B-1-3--:R-:W3:Y:S01]  /*b990*/  LDL R44, [R1+0x10] ;  /* 0x00001000012c7983 */ /* 0x00aee20000100800 */
[----:B------:R-:W-:Y:S01]  /*b9a0*/  ISETP.GE.AND P4, PT, R6, R133, PT ;  /* 0x000000850600720c */ /* 0x000fe20003f86270 */
[----:B------:R-:W-:Y:S01]  /*b9b0*/  BSSY B2, `(.L_x_413) ;  /* 0x00000e6000027945 */ /* 0x000fe20003800000 */
[----:B---3--:R-:W-:-:S04]  /*b9c0*/  LOP3.LUT P5, RZ, R44, 0x1, RZ, 0xc0, !PT ;  /* 0x000000012cff7812 */ /* 0x008fc800078ac0ff */
[----:B------:R-:W-:-:S04]  /*b9d0*/  SEL R44, R121, R162, !P5 ;  /* 0x000000a2792c7207 */ /* 0x000fc80006800000 */
[----:B------:R-:W-:-:S04]  /*b9e0*/  SHF.R.S32.HI R45, RZ, 0x1f, R44 ;  /* 0x0000001fff2d7819 */ /* 0x000fc8000001142c */
[----:B------:R-:W-:-:S04]  /*b9f0*/  LEA.HI R45, R45, R44, RZ, 0x5 ;  /* 0x0000002c2d2d7211 */ /* 0x000fc800078f28ff */
[----:B------:R-:W-:-:S04]  /*ba00*/  LEA.HI.SX32 R45, R45, R28, 0x1b ;  /* 0x0000001c2d2d7211 */ /* 0x000fc800078fdaff */
[----:B------:R-:W-:Y:S01]  /*ba10*/  SHF.R.S32.HI R44, RZ, 0x1f, R45 ;  /* 0x0000001fff2c7819 */ /* 0x000fe2000001142d */
[----:B------:R-:W-:-:S03]  /*ba20*/  IMAD.SHL.U32 R56, R45, 0x10, RZ ;  /* 0x000000102d387824 */ /* 0x000fc600078e00ff */
[----:B------:R-:W-:Y:S02]  /*ba30*/  LEA.HI R44, R44, R45, RZ, 0x2 ;  /* 0x0000002d2c2c7211 */ /* 0x000fe400078f10ff */
[----:B------:R-:W-:Y:S02]  /*ba40*/  LOP3.LUT R45, R227, 0x30, R56, 0xf8, !PT ;  /* 0x00000030e32d7812 */ /* 0x000fe400078ef838 */
[----:B------:R-:W-:Y:S02]  /*ba50*/  SHF.R.S32.HI R44, RZ, 0x2, R44 ;  /* 0x00000002ff2c7819 */ /* 0x000fe4000001142c */
[----:B------:R-:W-:-:S03]  /*ba60*/  LOP3.LUT R45, R45, R228, RZ, 0x3c, !PT ;  /* 0x000000e42d2d7212 */ /* 0x000fc600078e3cff */
[----:B------:R-:W-:-:S05]  /*ba70*/  IMAD R44, R44, 0x2800, R229 ;  /* 0x000028002c2c7824 */ /* 0x000fca00078e02e5 */
[----:B------:R-:W-:Y:S01]  /*ba80*/  IADD3 R44, R44, R45, RZ ;  /* 0x0000002d2c2c7210 */ /* 0x000fe20007ffe0ff */
[----:B------:R-:W-:-:S04]  /*ba90*/  IMAD R45, R17, 0x7800, R142 ;  /* 0x00007800112d7824 */ /* 0x000fc800078e028e */
[----:B------:R-:W-:Y:S02]  /*baa0*/  IMAD R47, R17, 0x7800, R44 ;  /* 0x00007800112f7824 */ /* 0x000fe400078e022c */
[C---:B------:R-:W-:Y:S02]  /*bab0*/  IMAD.IADD R45, R16.reuse, 0x1, R45 ;  /* 0x00000001102d7824 */ /* 0x040fe400078e022d */
[----:B------:R-:W-:-:S04]  /*bac0*/  IMAD.IADD R48, R16, 0x1, R47 ;  /* 0x0000000110307824 */ /* 0x000fc800078e022f */
[----:B------:R-:W0:Y:S04]  /*bad0*/  LDS.128 R44, [R45+0x24200] ;  /* 0x024200002d2c7984 */ /* 0x000e280000000c00 */
[----:B------:R-:W1:Y:S01]  /*bae0*/  LDS.128 R48, [R48+0x24200] ;  /* 0x0242000030307984 */ /* 0x000e620000000c00 */
[----:B------:R-:W-:Y:S05]  /*baf0*/  @P4 BRA `(.L_x_414) ;  /* 0x0000000c00444947 */ /* 0x000fea0003800000 */
[----:B------:R-:W-:Y:S02]  /*bb00*/  SHF.R.U32.HI R58, RZ, 0x8, R65 ;  /* 0x00000008ff3a7819 */ /* 0x000fe40000011641 */
[----:B------:R-:W-:Y:S02]  /*bb10*/  SHF.R.U32.HI R62, RZ, 0x8, R53 ;  /* 0x00000008ff3e7819 */ /* 0x000fe40000011635 */
[----:B------:R-:W-:Y:S01]  /*bb20*/  SHF.R.U32.HI R59, RZ, 0x8, R67 ;  /* 0x00000008ff3b7819 */ /* 0x000fe20000011643 */
[----:B------:R-:W-:Y:S01]  /*bb30*/  IMAD.SHL.U32 R63, R58, 0x100, RZ ;  /* 0x000001003a3f7824 */ /* 0x000fe200078e00ff */
[----:B------:R-:W-:Y:S01]  /*bb40*/  SHF.R.U32.HI R61, RZ, 0x10, R53 ;  /* 0x00000010ff3d7819 */ /* 0x000fe20000011635 */
[----:B------:R-:W-:Y:S01]  /*bb50*/  IMAD.SHL.U32 R62, R62, 0x100, RZ ;  /* 0x000001003e3e7824 */ /* 0x000fe200078e00ff */
[----:B------:R-:W-:Y:S01]  /*bb60*/  SHF.R.U32.HI R54, RZ, 0x10, R65 ;  /* 0x00000010ff367819 */ /* 0x000fe20000011641 */
[----:B------:R-:W-:Y:S01]  /*bb70*/  IMAD.SHL.U32 R59, R59, 0x100, RZ ;  /* 0x000001003b3b7824 */ /* 0x000fe200078e00ff */
[----:B------:R-:W-:Y:S01]  /*bb80*/  LOP3.LUT R57, R65, 0xff0000ff, RZ, 0xc0, !PT ;  /* 0xff0000ff41397812 */ /* 0x000fe200078ec0ff */
[----:B------:R-:W-:Y:S01]  /*bb90*/  IMAD.U32 R61, R61, 0x10000, RZ ;  /* 0x000100003d3d7824 */ /* 0x000fe200078e00ff */
[----:B------:R-:W-:-:S02]  /*bba0*/  LOP3.LUT R53, R53, 0xff0000ff, RZ, 0xc0, !PT ;  /* 0xff0000ff35357812 */ /* 0x000fc400078ec0ff */
[----:B------:R-:W-:Y:S02]  /*bbb0*/  LOP3.LUT R64, R67, 0xff0000ff, RZ, 0xc0, !PT ;  /* 0xff0000ff43407812 */ /* 0x000fe400078ec0ff */
[----:B------:R-:W-:Y:S02]  /*bbc0*/  LOP3.LUT R57, R57, 0xff00, R63, 0xf8, !PT ;  /* 0x0000ff0039397812 */ /* 0x000fe400078ef83f */
[----:B------:R-:W-:Y:S02]  /*bbd0*/  SHF.L.U32 R54, R54, 0x10, RZ ;  /* 0x0000001036367819 */ /* 0x000fe400000006ff */
[----:B------:R-:W-:Y:S02]  /*bbe0*/  LOP3.LUT R62, R53, 0xff00, R62, 0xf8, !PT ;  /* 0x0000ff00353e7812 */ /* 0x000fe400078ef83e */
[----:B------:R-:W-:Y:S02]  /*bbf0*/  LOP3.LUT R64, R64, 0xff00, R59, 0xf8, !PT ;  /* 0x0000ff0040407812 */ /* 0x000fe400078ef83b */
[----:B------:R-:W-:-:S02]  /*bc00*/  LOP3.LUT R59, R57, 0xff0000, R54, 0xf8, !PT ;  /* 0x00ff0000393b7812 */ /* 0x000fc400078ef836 */
[----:B------:R-:W-:Y:S02]  /*bc10*/  LOP3.LUT R57, R62, 0xff0000, R61, 0xf8, !PT ;  /* 0x00ff00003e397812 */ /* 0x000fe400078ef83d */
[----:B-1----:R-:W-:Y:S02]  /*bc20*/  F2FP.F16.E4M3.UNPACK_B R61, R49 ;  /* 0x00000031ff3d723e */ /* 0x002fe400020006ff */
[----:B------:R-:W-:Y:S02]  /*bc30*/  F2FP.F16.E4M3.UNPACK_B R63, R57 ;  /* 0x00000039ff3f723e */ /* 0x000fe400020006ff */
[----:B0-----:R-:W-:Y:S01]  /*bc40*/  F2FP.F16.E4M3.UNPACK_B R53, R45 ;  /* 0x0000002dff35723e */ /* 0x001fe200020006ff */
[----:B------:R-:W-:Y:S01]  /*bc50*/  HADD2.F32 R54, -RZ, R61.H0_H0 ;  /* 0x2000003dff367230 */ /* 0x000fe20000004100 */
[----:B------:R-:W-:Y:S01]  /*bc60*/  SHF.R.U32.HI R52, RZ, 0x10, R67 ;  /* 0x00000010ff347819 */ /* 0x000fe20000011643 */
[----:B------:R-:W-:Y:S01]  /*bc70*/  HADD2.F32 R67, -RZ, R63.H0_H0 ;  /* 0x2000003fff437230 */ /* 0x000fe20000004100 */
[----:B------:R-:W-:Y:S01]  /*bc80*/  F2FP.F16.E4M3.UNPACK_B R65, R59 ;  /* 0x0000003bff41723e */ /* 0x000fe200020006ff */
[----:B------:R-:W-:Y:S01]  /*bc90*/  HADD2.F32 R62, -RZ, R53.H0_H0 ;  /* 0x20000035ff3e7230 */ /* 0x000fe20000004100 */
[----:B------:R-:W-:Y:S01]  /*bca0*/  F2FP.F16.E4M3.UNPACK_B R49, R49.H1 ;  /* 0x00000031ff31723e */ /* 0x000fe200030006ff */
[----:B------:R-:W-:-:S02]  /*bcb0*/  HADD2.F32 R63, -RZ, R63.H1_H1 ;  /* 0x3000003fff3f7230 */ /* 0x000fc40000004100 */
[-C--:B------:R-:W-:Y:S01]  /*bcc0*/  FMUL.FTZ R92, R54, R67.reuse ;  /* 0x00000043365c7220 */ /* 0x080fe20000410000 */
[----:B------:R-:W-:Y:S02]  /*bcd0*/  HADD2.F32 R66, -RZ, R65.H0_H0 ;  /* 0x20000041ff427230 */ /* 0x000fe40000004100 */
[C---:B------:R-:W-:Y:S01]  /*bce0*/  FMUL.FTZ R67, R62.reuse, R67 ;  /* 0x000000433e437220 */ /* 0x040fe20000410000 */
[----:B------:R-:W-:Y:S01]  /*bcf0*/  HADD2.F32 R53, -RZ, R53.H1_H1 ;  /* 0x30000035ff357230 */ /* 0x000fe20000004100 */
[----:B------:R-:W-:Y:S01]  /*bd00*/  F2FP.F16.E4M3.UNPACK_B R59, R59.H1 ;  /* 0x0000003bff3b723e */ /* 0x000fe200030006ff */
[----:B------:R-:W-:Y:S02]  /*bd10*/  HADD2.F32 R65, -RZ, R65.H1_H1 ;  /* 0x30000041ff417230 */ /* 0x000fe40000004100 */
[-C--:B------:R-:W-:Y:S01]  /*bd20*/  FFMA.FTZ R62, R62, R66.reuse, -R92 ;  /* 0x000000423e3e7223 */ /* 0x080fe2000001085c */
        /* <DEDUP_REMOVED lines=13> */
[----:B------:R-:W-:-:S02]  /*be00*/  HADD2.F32 R45, -RZ, R49.H0_H0 ;  /* 0x20000031ff2d7230 */ /* 0x000fc40000004100 */
[----:B------:R-:W-:Y:S02]  /*be10*/  HADD2.F32 R67, -RZ, R63.H0_H0 ;  /* 0x2000003fff437230 */ /* 0x000fe40000004100 */
[----:B------:R-:W-:Y:S02]  /*be20*/  HADD2.F32 R57, -RZ, R65.H0_H0 ;  /* 0x20000041ff397230 */ /* 0x000fe40000004100 */
[----:B------:R-:W-:Y:S02]  /*be30*/  HADD2.F32 R49, -RZ, R49.H1_H1 ;  /* 0x30000031ff317230 */ /* 0x000fe40000004100 */
[-C--:B------:R-:W-:Y:S01]  /*be40*/  FMUL.FTZ R92, R45, R67.reuse ;  /* 0x000000432d5c7220 */ /* 0x080fe20000410000 */
[----:B------:R-:W-:Y:S02]  /*be50*/  HADD2.F32 R63, -RZ, R63.H1_H1 ;  /* 0x3000003fff3f7230 */ /* 0x000fe40000004100 */
[----:B------:R-:W-:Y:S01]  /*be60*/  FMUL.FTZ R67, R57, R67 ;  /* 0x0000004339437220 */ /* 0x000fe20000410000 */
[----:B------:R-:W-:-:S02]  /*be70*/  HADD2.F32 R65, -RZ, R65.H1_H1 ;  /* 0x30000041ff417230 */ /* 0x000fc40000004100 */
[-C--:B------:R-:W-:Y:S01]  /*be80*/  FFMA.FTZ R57, R57, R66.reuse, -R92 ;  /* 0x0000004239397223 */ /* 0x080fe2000001085c */
[----:B------:R-:W-:Y:S02]  /*be90*/  HADD2.F32 R59, -RZ, R59.H1_H1 ;  /* 0x3000003bff3b7230 */ /* 0x000fe40000004100 */
[----:B------:R-:W-:Y:S01]  /*bea0*/  FFMA.FTZ R45, R45, R66, R67 ;  /* 0x000000422d2d7223 */ /* 0x000fe20000010043 */
[-C--:B------:R-:W-:Y:S01]  /*beb0*/  FMUL.FTZ R66, R49, R63.reuse ;  /* 0x0000003f31427220 */ /* 0x080fe20000410000 */
[----:B------:R-:W-:-:S03]  /*bec0*/  FMUL.FTZ R67, R65, R63 ;  /* 0x0000003f41437220 */ /* 0x000fc60000410000 */
[-C--:B------:R-:W-:Y:S01]  /*bed0*/  FFMA.FTZ R63, R65, R59.reuse, -R66 ;  /* 0x0000003b413f7223 */ /* 0x080fe20000010842 */
[----:B------:R-:W-:Y:S01]  /*bee0*/  FFMA.FTZ R59, R49, R59, R67 ;  /* 0x0000003b313b7223 */ /* 0x000fe20000010043 */
[----:B------:R-:W-:Y:S01]  /*bef0*/  LOP3.LUT R49, R55, 0xff00, R60, 0xf8, !PT ;  /* 0x0000ff0037317812 */ /* 0x000fe200078ef83c */
[----:B------:R-:W-:Y:S02]  /*bf00*/  IMAD.U32 R55, R52, 0x10000, RZ ;  /* 0x0001000034377824 */ /* 0x000fe400078e00ff */
[----:B------:R-:W-:Y:S01]  /*bf10*/  IMAD.U32 R52, R58, 0x10000, RZ ;  /* 0x000100003a347824 */ /* 0x000fe200078e00ff */
[----:B------:R-:W-:Y:S01]  /*bf20*/  F2FP.SATFINITE.E4M3.F32.PACK_AB_MERGE_C R57, R63, R57, RZ ;  /* 0x000000393f39723e */ /* 0x000fe200048070ff */
[----:B------:R-:W-:Y:S01]  /*bf30*/  IMAD.MOV.U32 R60, RZ, RZ, R47 ;  /* 0x000000ffff3c7224 */ /* 0x000fe200078e002f */
[----:B------:R-:W-:Y:S02]  /*bf40*/  LOP3.LUT R58, R64, 0xff0000, R55, 0xf8, !PT ;  /* 0x00ff0000403a7812 */ /* 0x000fe400078ef837 */
[----:B------:R-:W-:-:S02]  /*bf50*/  LOP3.LUT R49, R49, 0xff0000, R52, 0xf8, !PT ;  /* 0x00ff000031317812 */ /* 0x000fc400078ef834 */
[----:B------:R-:W-:Y:S02]  /*bf60*/  F2FP.F16.E4M3.UNPACK_B R52, R51 ;  /* 0x00000033ff34723e */ /* 0x000fe400020006ff */
[----:B------:R-:W-:Y:S02]  /*bf70*/  F2FP.F16.E4M3.UNPACK_B R64, R49 ;  /* 0x00000031ff40723e */ /* 0x000fe400020006ff */
[----:B------:R-:W-:Y:S01]  /*bf80*/  F2FP.F16.E4M3.UNPACK_B R47, R60 ;  /* 0x0000003cff2f723e */ /* 0x000fe200020006ff */
[----:B------:R-:W-:Y:S01]  /*bf90*/  HADD2.F32 R66, -RZ, R52.H0_H0 ;  /* 0x20000034ff427230 */ /* 0x000fe20000004100 */
[----:B------:R-:W-:Y:S01]  /*bfa0*/  F2FP.F16.E4M3.UNPACK_B R65, R58 ;  /* 0x0000003aff41723e */ /* 0x000fe200020006ff */
[----:B------:R-:W-:Y:S01]  /*bfb0*/  HADD2.F32 R55, -RZ, R64.H0_H0 ;  /* 0x20000040ff377230 */ /* 0x000fe20000004100 */
[----:B------:R-:W-:Y:S01]  /*bfc0*/  F2FP.F16.E4M3.UNPACK_B R51, R51.H1 ;  /* 0x00000033ff33723e */ /* 0x000fe200030006ff */
[----:B------:R-:W-:Y:S01]  /*bfd0*/  HADD2.F32 R92, -RZ, R47.H0_H0 ;  /* 0x2000002fff5c7230 */ /* 0x000fe20000004100 */
[----:B------:R-:W-:Y:S01]  /*bfe0*/  F2FP.F16.E4M3.UNPACK_B R49, R49.H1 ;  /* 0x00000031ff31723e */ /* 0x000fe200030006ff */
        /* <DEDUP_REMOVED lines=8> */
[----:B------:R-:W-:Y:S01]  /*c070*/  HADD2.F32 R55, -RZ, R52.H1_H1 ;  /* 0x30000034ff377230 */ /* 0x000fe20000004100 */
[----:B------:R-:W-:Y:S01]  /*c080*/  F2FP.F16.E4M3.UNPACK_B R58, R58.H1 ;  /* 0x0000003aff3a723e */ /* 0x000fe200030006ff */
[--C-:B------:R-:W-:Y:S01]  /*c090*/  HADD2.F32 R67, -RZ, R49.reuse.H0_H0 ;  /* 0x20000031ff437230 */ /* 0x100fe20000004100 */
[----:B------:R-:W-:Y:S01]  /*c0a0*/  F2FP.SATFINITE.E4M3.F32.PACK_AB_MERGE_C R61, R61, R62, R57 ;  /* 0x0000003e3d3d723e */ /* 0x000fe20004807039 */
[----:B------:R-:W-:-:S02]  /*c0b0*/  HADD2.F32 R49, -RZ, R49.H1_H1 ;  /* 0x30000031ff317230 */ /* 0x000fc40000004100 */
[----:B------:R-:W-:Y:S01]  /*c0c0*/  FMUL.FTZ R52, R55, R64 ;  /* 0x0000004037347220 */ /* 0x000fe20000410000 */
[----:B------:R-:W-:Y:S02]  /*c0d0*/  F2FP.F16.E4M3.UNPACK_B R57, R48.H1 ;  /* 0x00000030ff39723e */ /* 0x000fe400030006ff */
[----:B------:R-:W-:Y:S01]  /*c0e0*/  F2FP.SATFINITE.E4M3.F32.PACK_AB_MERGE_C R45, R59, R45, RZ ;  /* 0x0000002d3b2d723e */ /* 0x000fe200048070ff */
[CC--:B------:R-:W-:Y:S01]  /*c0f0*/  FFMA.FTZ R52, R47.reuse, R65.reuse, -R52 ;  /* 0x000000412f347223 */ /* 0x0c0fe20000010834 */
[----:B------:R-:W-:Y:S01]  /*c100*/  FMUL.FTZ R47, R47, R64 ;  /* 0x000000402f2f7220 */ /* 0x000fe20000410000 */
[--C-:B------:R-:W-:Y:S01]  /*c110*/  HADD2.F32 R64, -RZ, R58.reuse.H0_H0 ;  /* 0x2000003aff407230 */ /* 0x100fe20000004100 */
[----:B------:R-:W-:Y:S01]  /*c120*/  F2FP.F16.E4M3.UNPACK_B R59, R170.H1 ;  /* 0x000000aaff3b723e */ /* 0x000fe200030006ff */
[----:B------:R-:W-:Y:S02]  /*c130*/  HADD2.F32 R58, -RZ, R58.H1_H1 ;  /* 0x3000003aff3a7230 */ /* 0x000fe40000004100 */
[----:B------:R-:W-:Y:S01]  /*c140*/  FFMA.FTZ R47, R55, R65, R47 ;  /* 0x00000041372f7223 */ /* 0x000fe2000001002f */
[----:B------:R-:W-:Y:S01]  /*c150*/  F2FP.F16.E4M3.UNPACK_B R55, R60.H1 ;  /* 0x0000003cff37723e */ /* 0x000fe200030006ff */
[--C-:B------:R-:W-:Y:S01]  /*c160*/  HADD2.F32 R60, -RZ, R51.reuse.H0_H0 ;  /* 0x20000033ff3c7230 */ /* 0x100fe20000004100 */
[----:B------:R-:W-:Y:S01]  /*c170*/  F2FP.F16.E4M3.UNPACK_B R48, R48 ;  /* 0x00000030ff30723e */ /* 0x000fe200020006ff */
[----:B------:R-:W-:Y:S01]  /*c180*/  HADD2.F32 R51, -RZ, R51.H1_H1 ;  /* 0x30000033ff337230 */ /* 0x000fe20000004100 */
[----:B------:R-:W-:Y:S01]  /*c190*/  F2FP.F16.E4M3.UNPACK_B R170, R170 ;  /* 0x000000aaffaa723e */ /* 0x000fe200020006ff */
[----:B------:R-:W-:-:S02]  /*c1a0*/  HADD2.F32 R65, -RZ, R55.H0_H0 ;  /* 0x20000037ff417230 */ /* 0x000fc40000004100 */
[-C--:B------:R-:W-:Y:S01]  /*c1b0*/  FMUL.FTZ R92, R60, R67.reuse ;  /* 0x000000433c5c7220 */ /* 0x080fe20000410000 */
[----:B------:R-:W-:Y:S02]  /*c1c0*/  HADD2.F32 R55, -RZ, R55.H1_H1 ;  /* 0x30000037ff377230 */ /* 0x000fe40000004100 */
[--C-:B------:R-:W-:Y:S02]  /*c1d0*/  HADD2.F32 R63, -RZ, R59.reuse.H0_H0 ;  /* 0x2000003bff3f7230 */ /* 0x100fe40000004100 */
[C---:B------:R-:W-:Y:S01]  /*c1e0*/  FFMA.FTZ R92, R65.reuse, R64, -R92 ;  /* 0x00000040415c7223 */ /* 0x040fe2000001085c */
[----:B------:R-:W-:Y:S01]  /*c1f0*/  FMUL.FTZ R65, R65, R67 ;  /* 0x0000004341417220 */ /* 0x000fe20000410000 */
[----:B------:R-:W-:-:S03]  /*c200*/  HADD2.F32 R59, -RZ, R59.H1_H1 ;  /* 0x3000003bff3b7230 */ /* 0x000fc60000004100 */
        /* <DEDUP_REMOVED lines=10> */
[----:B------:R-:W-:Y:S01]  /*c2b0*/  HADD2.F32 R67, -RZ, R49.H0_H0 ;  /* 0x20000031ff437230 */ /* 0x000fe20000004100 */
        /* <DEDUP_REMOVED lines=8> */
[----:B------:R-:W-:Y:S01]  /*c340*/  FFMA.FTZ R64, R62, R63, -R64 ;  /* 0x0000003f3e407223 */ /* 0x000fe20000010840 */
[----:B------:R-:W-:Y:S01]  /*c350*/  F2FP.SATFINITE.E4M3.F32.PACK_AB_MERGE_C R93, R52, R93, R60 ;  /* 0x0000005d345d723e */ /* 0x000fe2000480703c */
[----:B------:R-:W-:Y:S01]  /*c360*/  FFMA.FTZ R67, R58, R63, R67 ;  /* 0x0000003f3a437223 */ /* 0x000fe20000010043 */
[-C--:B------:R-:W-:Y:S01]  /*c370*/  FMUL.FTZ R58, R57, R49.reuse ;  /* 0x00000031393a7220 */ /* 0x080fe20000410000 */
[----:B------:R-:W-:Y:S01]  /*c380*/  FMUL.FTZ R49, R55, R49 ;  /* 0x0000003137317220 */ /* 0x000fe20000410000 */
[----:B------:R-:W-:Y:S01]  /*c390*/  HADD2.F32 R63, -RZ, R168.H0_H0 ;  /* 0x200000a8ff3f7230 */ /* 0x000fe20000004100 */
[----:B------:R-:W-:Y:S01]  /*c3a0*/  F2FP.SATFINITE.E4M3.F32.PACK_AB_MERGE_C R51, R47, R66, R51 ;  /* 0x000000422f33723e */ /* 0x000fe20004807033 */
[-C--:B------:R-:W-:Y:S01]  /*c3b0*/  FFMA.FTZ R55, R55, R59.reuse, -R58 ;  /* 0x0000003b37377223 */ /* 0x080fe2000001083a */
[----:B------:R-:W-:Y:S01]  /*c3c0*/  FFMA.FTZ R49, R57, R59, R49 ;  /* 0x0000003b39317223 */ /* 0x000fe20000010031 */
[----:B------:R-:W-:-:S02]  /*c3d0*/  HADD2.F32 R57, -RZ, R48.H0_H0 ;  /* 0x20000030ff397230 */ /* 0x000fc40000004100 */
[----:B------:R-:W-:Y:S01]  /*c3e0*/  HADD2.F32 R59, -RZ, R44.H0_H0 ;  /* 0x2000002cff3b7230 */ /* 0x000fe20000004100 */
[----:B------:R-:W-:Y:S01]  /*c3f0*/  F2FP.SATFINITE.E4M3.F32.PACK_AB_MERGE_C R55, R55, R64, RZ ;  /* 0x000000403737723e */ /* 0x000fe200048070ff */
[----:B------:R-:W-:Y:S02]  /*c400*/  HADD2.F32 R58, -RZ, R170.H0_H0 ;  /* 0x200000aaff3a7230 */ /* 0x000fe40000004100 */
[-C--:B------:R-:W-:Y:S01]  /*c410*/  FMUL.FTZ R62, R57, R63.reuse ;  /* 0x0000003f393e7220 */ /* 0x080fe20000410000 */
[----:B------:R-:W-:Y:S02]  /*c420*/  HADD2.F32 R168, -RZ, R168.H1_H1 ;  /* 0x300000a8ffa87230 */ /* 0x000fe40000004100 */
[C---:B------:R-:W-:Y:S01]  /*c430*/  FMUL.FTZ R63, R59.reuse, R63 ;  /* 0x0000003f3b3f7220 */ /* 0x040fe20000410000 */
[----:B------:R-:W-:Y:S02]  /*c440*/  HADD2.F32 R48, -RZ, R48.H1_H1 ;  /* 0x30000030ff307230 */ /* 0x000fe40000004100 */
[----:B------:R-:W-:Y:S01]  /*c450*/  FFMA.FTZ R62, R59, R58, -R62 ;  /* 0x0000003a3b3e7223 */ /* 0x000fe2000001083e */
[----:B------:R-:W-:-:S02]  /*c460*/  HADD2.F32 R44, -RZ, R44.H1_H1 ;  /* 0x3000002cff2c7230 */ /* 0x000fc40000004100 */
[----:B------:R-:W-:Y:S01]  /*c470*/  FFMA.FTZ R63, R57, R58, R63 ;  /* 0x0000003a393f7223 */ /* 0x000fe2000001003f */
[----:B------:R-:W-:Y:S02]  /*c480*/  HADD2.F32 R170, -RZ, R170.H1_H1 ;  /* 0x300000aaffaa7230 */ /* 0x000fe40000004100 */
[-C--:B------:R-:W-:Y:S01]  /*c490*/  FMUL.FTZ R57, R48, R168.reuse ;  /* 0x000000a830397220 */ /* 0x080fe20000410000 */
[-C--:B------:R-:W-:Y:S01]  /*c4a0*/  F2FP.F16.E4M3.UNPACK_B R59, R171.reuse.H1 ;  /* 0x000000abff3b723e */ /* 0x080fe200030006ff */
[C---:B------:R-:W-:Y:S01]  /*c4b0*/  FMUL.FTZ R168, R44.reuse, R168 ;  /* 0x000000a82ca87220 */ /* 0x040fe20000410000 */
[----:B------:R-:W-:Y:S01]  /*c4c0*/  F2FP.F16.E4M3.UNPACK_B R171, R171 ;  /* 0x000000abffab723e */ /* 0x000fe200020006ff */
[-C--:B------:R-:W-:Y:S01]  /*c4d0*/  FFMA.FTZ R57, R44, R170.reuse, -R57 ;  /* 0x000000aa2c397223 */ /* 0x080fe20000010839 */
[----:B------:R-:W-:Y:S02]  /*c4e0*/  IMAD.MOV.U32 R47, RZ, RZ, R93 ;  /* 0x000000ffff2f7224 */ /* 0x000fe400078e005d */
[----:B------:R-:W-:Y:S01]  /*c4f0*/  FFMA.FTZ R44, R48, R170, R168 ;  /* 0x000000aa302c7223 */ /* 0x000fe200000100a8 */
[----:B------:R-:W-:Y:S01]  /*c500*/  MOV R48, R46 ;  /* 0x0000002e00307202 */ /* 0x000fe20000000f00 */
[--C-:B------:R-:W-:Y:S01]  /*c510*/  HADD2.F32 R92, -RZ, R59.reuse.H0_H0 ;  /* 0x2000003bff5c7230 */ /* 0x100fe20000004100 */
[----:B------:R-:W-:Y:S01]  /*c520*/  F2FP.SATFINITE.E4M3.F32.PACK_AB_MERGE_C R62, R57, R62, R55 ;  /* 0x0000003e393e723e */ /* 0x000fe20004807037 */
[----:B------:R-:W-:Y:S01]  /*c530*/  HADD2.F32 R59, -RZ, R59.H1_H1 ;  /* 0x3000003bff3b7230 */ /* 0x000fe20000004100 */
[----:B------:R-:W-:-:S02]  /*c540*/  F2FP.F16.E4M3.UNPACK_B R46, R169.H1 ;  /* 0x000000a9ff2e723e */ /* 0x000fc400030006ff */
[----:B------:R-:W-:Y:S02]  /*c550*/  F2FP.F16.E4M3.UNPACK_B R57, R50.H1 ;  /* 0x00000032ff39723e */ /* 0x000fe400030006ff */
[----:B------:R-:W-:Y:S01]  /*c560*/  F2FP.F16.E4M3.UNPACK_B R55, R48.H1 ;  /* 0x00000030ff37723e */ /* 0x000fe200030006ff */
[--C-:B------:R-:W-:Y:S01]  /*c570*/  HADD2.F32 R95, -RZ, R46.reuse.H0_H0 ;  /* 0x2000002eff5f7230 */ /* 0x100fe20000004100 */
[----:B------:R-:W-:Y:S01]  /*c580*/  F2FP.F16.E4M3.UNPACK_B R169, R169 ;  /* 0x000000a9ffa9723e */ /* 0x000fe200020006ff */
[----:B------:R-:W-:Y:S01]  /*c590*/  HADD2.F32 R58, -RZ, R57.H0_H0 ;  /* 0x20000039ff3a7230 */ /* 0x000fe20000004100 */
[----:B------:R-:W-:Y:S01]  /*c5a0*/  F2FP.F16.E4M3.UNPACK_B R50, R50 ;  /* 0x00000032ff32723e */ /* 0x000fe200020006ff */
[----:B------:R-:W-:Y:S01]  /*c5b0*/  HADD2.F32 R64, -RZ, R55.H0_H0 ;  /* 0x20000037ff407230 */ /* 0x000fe20000004100 */
[----:B------:R-:W-:Y:S01]  /*c5c0*/  F2FP.F16.E4M3.UNPACK_B R48, R48 ;  /* 0x00000030ff30723e */ /* 0x000fe200020006ff */
[----:B------:R-:W-:Y:S02]  /*c5d0*/  HADD2.F32 R46, -RZ, R46.H1_H1 ;  /* 0x3000002eff2e7230 */ /* 0x000fe40000004100 */
[----:B------:R-:W-:Y:S01]  /*c5e0*/  FMUL.FTZ R94, R58, R95 ;  /* 0x0000005f3a5e7220 */ /* 0x000fe20000410000 */
[----:B------:R-:W-:-:S02]  /*c5f0*/  HADD2.F32 R57, -RZ, R57.H1_H1 ;  /* 0x30000039ff397230 */ /* 0x000fc40000004100 */
[C---:B------:R-:W-:Y:S01]  /*c600*/  FMUL.FTZ R95, R64.reuse, R95 ;  /* 0x0000005f405f7220 */ /* 0x040fe20000410000 */
[----:B------:R-:W-:Y:S02]  /*c610*/  HADD2.F32 R55, -RZ, R55.H1_H1 ;  /* 0x30000037ff377230 */ /* 0x000fe40000004100 */
[-C--:B------:R-:W-:Y:S01]  /*c620*/  FFMA.FTZ R94, R64, R92.reuse, -R94 ;  /* 0x0000005c405e7223 */ /* 0x080fe2000001085e */
[----:B------:R-:W-:Y:S01]  /*c630*/  FFMA.FTZ R95, R58, R92, R95 ;  /* 0x0000005c3a5f7223 */ /* 0x000fe2000001005f */
[-C--:B------:R-:W-:Y:S01]  /*c640*/  FMUL.FTZ R58, R57, R46.reuse ;  /* 0x0000002e393a7220 */ /* 0x080fe20000410000 */
[C---:B------:R-:W-:Y:S01]  /*c650*/  FMUL.FTZ R46, R55.reuse, R46 ;  /* 0x0000002e372e7220 */ /* 0x040fe20000410000 */
[----:B------:R-:W-:Y:S02]  /*c660*/  HADD2.F32 R92, -RZ, R169.H0_H0 ;  /* 0x200000a9ff5c7230 */ /* 0x000fe40000004100 */
        /* <DEDUP_REMOVED lines=14> */
[----:B------:R-:W-:Y:S01]  /*c750*/  FMUL.FTZ R57, R50, R169 ;  /* 0x000000a932397220 */ /* 0x000fe20000410000 */
[----:B------:R-:W-:Y:S01]  /*c760*/  F2FP.SATFINITE.E4M3.F32.PACK_AB_MERGE_C R95, R46, R95, RZ ;  /* 0x0000005f2e5f723e */ /* 0x000fe200048070ff */
[C---:B------:R-:W-:Y:S02]  /*c770*/  FMUL.FTZ R169, R48.reuse, R169 ;  /* 0x000000a930a97220 */ /* 0x040fe40000410000 */
[----:B------:R-:W-:Y:S01]  /*c780*/  FFMA.FTZ R57, R48, R171, -R57 ;  /* 0x000000ab30397223 */ /* 0x000fe20000010839 */
[----:B------:R-:W-:Y:S01]  /*c790*/  F2FP.SATFINITE.E4M3.F32.PACK_AB_MERGE_C R48, R49, R67, RZ ;  /* 0x000000433130723e */ /* 0x000fe200048070ff */
[----:B------:R-:W-:Y:S01]  /*c7a0*/  FFMA.FTZ R169, R50, R171, R169 ;  /* 0x000000ab32a97223 */ /* 0x000fe200000100a9 */
[----:B------:R-:W-:Y:S01]  /*c7b0*/  F2FP.SATFINITE.E4M3.F32.PACK_AB_MERGE_C R49, R53, R54, R45 ;  /* 0x000000363531723e */ /* 0x000fe2000480702d */
[----:B------:R-:W-:Y:S01]  /*c7c0*/  IMAD.MOV.U32 R45, RZ, RZ, R61 ;  /* 0x000000ffff2d7224 */ /* 0x000fe200078e003d */
[----:B------:R-:W-:Y:S01]  /*c7d0*/  F2FP.SATFINITE.E4M3.F32.PACK_AB_MERGE_C R48, R44, R63, R48 ;  /* 0x0000003f2c30723e */ /* 0x000fe20004807030 */
[----:B------:R-:W-:Y:S01]  /*c7e0*/  IMAD.MOV.U32 R44, RZ, RZ, R62 ;  /* 0x000000ffff2c7224 */ /* 0x000fe200078e003e */
[----:B------:R-:W-:-:S02]  /*c7f0*/  F2FP.SATFINITE.E4M3.F32.PACK_AB_MERGE_C R46, R57, R64, R55 ;  /* 0x00000040392e723e */ /* 0x000fc40004807037 */
[----:B------:R-:W-:-:S07]  /*c800*/  F2FP.SATFINITE.E4M3.F32.PACK_AB_MERGE_C R50, R169, R92, R95 ;  /* 0x0000005ca932723e */ /* 0x000fce000480705f */
.L_x_414:
[----:B------:R-:W-:Y:S05]  /*c810*/  BSYNC B2 ;  /* 0x0000000000027941 */ /* 0x000fea0003800000 */
.L_x_413:
[----:B------:R-:W-:-:S04]  /*c820*/  IADD3 R57, P4, P5, R118, R140, R29 ;  /* 0x0000008c76397210 */ /* 0x000fc80007d9e01d */
[----:B------:R-:W-:Y:S02]  /*c830*/  IADD3.X R54, R4, R172, R32, P4, P5 ;  /* 0x000000ac04367210 */ /* 0x000fe400027ea420 */
[----:B------:R-:W-:-:S13]  /*c840*/  ISETP.GE.AND P4, PT, R56, R156, PT ;  /* 0x0000009c3800720c */ /* 0x000fda0003f86270 */
[--C-:B------:R-:W-:Y:S02]  /*c850*/  @!P4 SHF.R.S32.HI R53, RZ, 0x1f, R56.reuse ;  /* 0x0000001fff35c819 */ /* 0x100fe40000011438 */
[----:B------:R-:W-:-:S04]  /*c860*/  @!P4 IADD3 R55, P5, P6, R118, R140, R56 ;  /* 0x0000008c7637c210 */ /* 0x000fc80007ebe038 */
[----:B------:R-:W-:Y:S02]  /*c870*/  @!P4 IADD3.X R172, R4, R172, R53, P5, P6 ;  /* 0x000000ac04acc210 */ /* 0x000fe40002fec435 */
[----:B------:R-:W-:-:S05]  /*c880*/  IADD3 R52, P5, R57, R124, RZ ;  /* 0x0000007c39347210 */ /* 0x000fca0007fbe0ff */
[----:B------:R-:W-:Y:S01]  /*c890*/  IMAD.X R53, R54, 0x1, R125, P5 ;  /* 0x0000000136357824 */ /* 0x000fe200028e067d */
[----:B------:R-:W-:-:S04]  /*c8a0*/  @!P4 IADD3 R54, P5, R55, R124, RZ ;  /* 0x0000007c3736c210 */ /* 0x000fc80007fbe0ff */
[----:B0-----:R4:W-:Y:S01]  /*c8b0*/  STG.E.128 desc[UR54][R52.64], R44 ;  /* 0x0000002c34007986 */ /* 0x0019e2000c101d36 */
[----:B------:R-:W-:-:S05]  /*c8c0*/  @!P4 IMAD.X R55, R172, 0x1, R125, P5 ;  /* 0x00000001ac37c824 */ /* 0x000fca00028e067d */
[----:B-1----:R4:W-:Y:S03]  /*c8d0*/  @!P4 STG.E.128 desc[UR54][R54.64], R48 ;  /* 0x000000303600c986 */ /* 0x0029e6000c101d36 */
.L_x_404:
[----:B------:R-:W-:Y:S05]  /*c8e0*/  BSYNC B1 ;  /* 0x0000000000017941 */ /* 0x000fea0003800000 */
.L_x_403:
[----:B-1-34-:R-:W-:Y:S01]  /*c8f0*/  IADD3 R45, R220, 0x80, RZ ;  /* 0x00000080dc2d7810 */ /* 0x01afe20007ffe0ff */
[----:B------:R-:W-:-:S04]  /*c900*/  IMAD R44, R147, R138, RZ ;  /* 0x0000008a932c7224 */ /* 0x000fc800078e02ff */
[----:B------:R-:W-:-:S04]  /*c910*/  IMAD.WIDE.U32 R136, R45, R138, R136 ;  /* 0x0000008a2d887225 */ /* 0x000fc800078e0088 */
[----:B------:R-:W-:Y:S01]  /*c920*/  IMAD R139, R45, R139, R44 ;  /* 0x0000008b2d8b7224 */ /* 0x000fe200078e022c */
[----:B------:R-:W-:Y:S06]  /*c930*/  @P3 BRA `(.L_x_373) ;  /* 0x00000030008c3947 */ /* 0x000fec0003800000 */
[----:B------:R-:W-:Y:S01]  /*c940*/  ISETP.NE.AND P3, PT, R34, RZ, PT ;  /* 0x000000ff2200720c */ /* 0x000fe20003f65270 */
[----:B------:R-:W-:Y:S01]  /*c950*/  BSSY B1, `(.L_x_415) ;  /* 0x00000f5000017945 */ /* 0x000fe20003800000 */
[----:B------:R-:W-:-:S11]  /*c960*/  IMAD.IADD R56, R137, 0x1, R139 ;  /* 0x0000000189387824 */ /* 0x000fd600078e028b */
[----:B------:R-:W-:Y:S05]  /*c970*/  @!P3 BRA `(.L_x_416) ;  /* 0x0000000c00c8b947 */ /* 0x000fea0003800000 */
[----:B------:R-:W-:Y:S01]  /*c980*/  SEL R44, R121, R162, !P0 ;  /* 0x000000a2792c7207 */ /* 0x000fe20004000000 */
[----:B------:R-:W-:Y:S01]  /*c990*/  BSSY B2, `(.L_x_417) ;  /* 0x00000e6000027945 */ /* 0x000fe20003800000 */
[----:B------:R-:W-:Y:S02]  /*c9a0*/  IADD3 R53, P3, P4, R118, R136, R26 ;  /* 0x0000008876357210 */ /* 0x000fe40007c7e01a */
[----:B------:R-:W-:Y:S02]  /*c9b0*/  SHF.R.S32.HI R45, RZ, 0x1f, R44 ;  /* 0x0000001fff2d7819 */ /* 0x000fe4000001142c */
[----:B------:R-:W-:Y:S02]  /*c9c0*/  IADD3.X R54, R4, R56, R30, P3, P4 ;  /* 0x0000003804367210 */ /* 0x000fe40001fe841e */
[----:B------:R-:W-:Y:S02]  /*c9d0*/  LEA.HI R45, R45, R44, RZ, 0x5 ;  /* 0x0000002c2d2d7211 */ /* 0x000fe400078f28ff */
[----:B------:R-:W-:-:S02]  /*c9e0*/  ISETP.GE.AND P3, PT, R18, R133, PT ;  /* 0x000000851200720c */ /* 0x000fc40003f66270 */
[----:B------:R-:W-:-:S04]  /*c9f0*/  LEA.HI.SX32 R45, R45, R120, 0x1b ;  /* 0x000000782d2d7211 */ /* 0x000fc800078fdaff */
[----:B------:R-:W-:Y:S01]  /*ca00*/  SHF.R.S32.HI R44, RZ, 0x1f, R45 ;  /* 0x0000001fff2c7819 */ /* 0x000fe2000001142d */
[----:B------:R-:W-:-:S03]  /*ca10*/  IMAD.SHL.U32 R55, R45, 0x10, RZ ;  /* 0x000000102d377824 */ /* 0x000fc600078e00ff */
[----:B------:R-:W-:-:S04]  /*ca20*/  LEA.HI R44, R44, R45, RZ, 0x2 ;  /* 0x0000002d2c2c7211 */ /* 0x000fc800078f10ff */
[----:B------:R-:W-:Y:S02]  /*ca30*/  SHF.R.S32.HI R45, RZ, 0x2, R44 ;  /* 0x00000002ff2d7819 */ /* 0x000fe4000001142c */
[----:B------:R-:W-:-:S03]  /*ca40*/  LOP3.LUT R44, R231, 0x30, R55, 0xf8, !PT ;  /* 0x00000030e72c7812 */ /* 0x000fc600078ef837 */
[----:B------:R-:W-:Y:S01]  /*ca50*/  IMAD R45, R45, 0x2800, R232 ;  /* 0x000028002d2d7824 */ /* 0x000fe200078e02e8 */
[----:B------:R-:W-:-:S05]  /*ca60*/  LOP3.LUT R44, R44, R9, RZ, 0x3c, !PT ;  /* 0x000000092c2c7212 */ /* 0x000fca00078e3cff */
[----:B------:R-:W-:Y:S02]  /*ca70*/  IMAD.IADD R44, R45, 0x1, R44 ;  /* 0x000000012d2c7824 */ /* 0x000fe400078e022c */
[C---:B------:R-:W-:Y:S02]  /*ca80*/  IMAD R45, R17.reuse, 0x7800, R143 ;  /* 0x00007800112d7824 */ /* 0x040fe400078e028f */
[----:B------:R-:W-:Y:S02]  /*ca90*/  IMAD R47, R17, 0x7800, R44 ;  /* 0x00007800112f7824 */ /* 0x000fe400078e022c */
[C---:B------:R-:W-:Y:S02]  /*caa0*/  IMAD.IADD R45, R16.reuse, 0x1, R45 ;  /* 0x00000001102d7824 */ /* 0x040fe400078e022d */
[----:B------:R-:W-:-:S04]  /*cab0*/  IMAD.IADD R48, R16, 0x1, R47 ;  /* 0x0000000110307824 */ /* 0x000fc800078e022f */
[----:B------:R-:W1:Y:S04]  /*cac0*/  LDS.128 R44, [R45+0x24200] ;  /* 0x024200002d2c7984 */ /* 0x000e680000000c00 */
[----:B------:R-:W3:Y:S01]  /*cad0*/  LDS.128 R48, [R48+0x24200] ;  /* 0x0242000030307984 */ /* 0x000ee20000000c00 */
[----:B------:R-:W-:Y:S05]  /*cae0*/  @P3 BRA `(.L_x_418) ;  /* 0x0000000c00403947 */ /* 0x000fea0003800000 */
[----:B---3--:R-:W-:Y:S01]  /*caf0*/  MOV R58, R48 ;  /* 0x00000030003a7202 */ /* 0x008fe20000000f00 */
[----:B-1----:R-:W-:Y:S01]  /*cb00*/  IMAD.MOV.U32 R52, RZ, RZ, R44 ;  /* 0x000000ffff347224 */ /* 0x002fe200078e002c */
[----:B------:R-:W-:Y:S02]  /*cb10*/  F2FP.F16.E4M3.UNPACK_B R60, R164.H1 ;  /* 0x000000a4ff3c723e */ /* 0x000fe400030006ff */
[----:B------:R-:W-:Y:S02]  /*cb20*/  F2FP.F16.E4M3.UNPACK_B R59, R58.H1 ;  /* 0x0000003aff3b723e */ /* 0x000fe400030006ff */
[----:B------:R-:W-:Y:S01]  /*cb30*/  F2FP.F16.E4M3.UNPACK_B R57, R52.H1 ;  /* 0x00000034ff39723e */ /* 0x000fe200030006ff */
[--C-:B------:R-:W-:Y:S01]  /*cb40*/  HADD2.F32 R65, -RZ, R60.reuse.H0_H0 ;  /* 0x2000003cff417230 */ /* 0x100fe20000004100 */
[----:B------:R-:W-:Y:S01]  /*cb50*/  F2FP.F16.E4M3.UNPACK_B R61, R166.H1 ;  /* 0x000000a6ff3d723e */ /* 0x000fe200030006ff */
[----:B------:R-:W-:Y:S01]  /*cb60*/  HADD2.F32 R44, -RZ, R59.H0_H0 ;  /* 0x2000003bff2c7230 */ /* 0x000fe20000004100 */
[----:B------:R-:W-:Y:S01]  /*cb70*/  SHF.R.U32.HI R82, RZ, 0x10, R83 ;  /* 0x00000010ff527819 */ /* 0x000fe20000011653 */
[----:B------:R-:W-:Y:S01]  /*cb80*/  HADD2.F32 R48, -RZ, R57.H0_H0 ;  /* 0x20000039ff307230 */ /* 0x000fe20000004100 */
[----:B0-----:R-:W-:Y:S01]  /*cb90*/  SHF.R.U32.HI R92, RZ, 0x8, R71 ;  /* 0x00000008ff5c7819 */ /* 0x001fe20000011647 */
[----:B------:R-:W-:-:S02]  /*cba0*/  HADD2.F32 R62, -RZ, R60.H1_H1 ;  /* 0x3000003cff3e7230 */ /* 0x000fc40000004100 */
[-C--:B------:R-:W-:Y:S01]  /*cbb0*/  FMUL.FTZ R67, R44, R65.reuse ;  /* 0x000000412c437220 */ /* 0x080fe20000410000 */
[----:B------:R-:W-:Y:S02]  /*cbc0*/  HADD2.F32 R63, -RZ, R61.H0_H0 ;  /* 0x2000003dff3f7230 */ /* 0x000fe40000004100 */
[C---:B------:R-:W-:Y:S01]  /*cbd0*/  FMUL.FTZ R65, R48.reuse, R65 ;  /* 0x0000004130417220 */ /* 0x040fe20000410000 */
[----:B------:R-:W-:Y:S01]  /*cbe0*/  HADD2.F32 R60, -RZ, R59.H1_H1 ;  /* 0x3000003bff3c7230 */ /* 0x000fe20000004100 */
[----:B------:R-:W-:Y:S01]  /*cbf0*/  LOP3.LUT R94, R71, 0xff0000ff, RZ, 0xc0, !PT ;  /* 0xff0000ff475e7812 */ /* 0x000fe200078ec0ff */
[----:B------:R-:W-:Y:S02]  /*cc00*/  HADD2.F32 R57, -RZ, R57.H1_H1 ;  /* 0x30000039ff397230 */ /* 0x000fe40000004100 */
[-C--:B------:R-:W-:Y:S01]  /*cc10*/  FFMA.FTZ R48, R48, R63.reuse, -R67 ;  /* 0x0000003f30307223 */ /* 0x080fe20000010843 */
[----:B------:R-:W-:Y:S02]  /*cc20*/  HADD2.F32 R61, -RZ, R61.H1_H1 ;  /* 0x3000003dff3d7230 */ /* 0x000fe40000004100 */
[----:B------:R-:W-:Y:S01]  /*cc30*/  FFMA.FTZ R44, R44, R63, R65 ;  /* 0x0000003f2c2c7223 */ /* 0x000fe20000010041 */
[-C--:B------:R-:W-:Y:S01]  /*cc40*/  FMUL.FTZ R64, R60, R62.reuse ;  /* 0x0000003e3c407220 */ /* 0x080fe20000410000 */
[----:B------:R-:W-:Y:S01]  /*cc50*/  FMUL.FTZ R63, R57, R62 ;  /* 0x0000003e393f7220 */ /* 0x000fe20000410000 */
[----:B------:R-:W-:-:S02]  /*cc60*/  SHF.R.U32.HI R71, RZ, 0x10, R71 ;  /* 0x00000010ff477819 */ /* 0x000fc40000011647 */
[-C--:B------:R-:W-:Y:S01]  /*cc70*/  FFMA.FTZ R59, R57, R61.reuse, -R64 ;  /* 0x0000003d393b7223 */ /* 0x080fe20000010840 */
[----:B------:R-:W-:Y:S01]  /*cc80*/  FFMA.FTZ R57, R60, R61, R63 ;  /* 0x0000003d3c397223 */ /* 0x000fe2000001003f */
[----:B------:R-:W-:Y:S01]  /*cc90*/  F2FP.F16.E4M3.UNPACK_B R64, R164 ;  /* 0x000000a4ff40723e */ /* 0x000fe200020006ff */
[----:B------:R-:W-:Y:S01]  /*cca0*/  IMAD.U32 R71, R71, 0x10000, RZ ;  /* 0x0001000047477824 */ /* 0x000fe200078e00ff */
[----:B------:R-:W-:Y:S02]  /*ccb0*/  F2FP.F16.E4M3.UNPACK_B R60, R58 ;  /* 0x0000003aff3c723e */ /* 0x000fe400020006ff */
[----:B------:R-:W-:Y:S01]  /*ccc0*/  F2FP.F16.E4M3.UNPACK_B R58, R52 ;  /* 0x00000034ff3a723e */ /* 0x000fe200020006ff */
[----:B------:R-:W-:Y:S01]  /*ccd0*/  HADD2.F32 R65, -RZ, R64.H0_H0 ;  /* 0x20000040ff417230 */ /* 0x000fe20000004100 */
[----:B------:R-:W-:Y:S01]  /*cce0*/  F2FP.F16.E4M3.UNPACK_B R61, R166 ;  /* 0x000000a6ff3d723e */ /* 0x000fe200020006ff */
[----:B------:R-:W-:Y:S01]  /*ccf0*/  HADD2.F32 R52, -RZ, R60.H0_H0 ;  /* 0x2000003cff347230 */ /* 0x000fe20000004100 */
[----:B------:R-:W-:Y:S01]  /*cd00*/  F2FP.SATFINITE.E4M3.F32.PACK_AB_MERGE_C R48, R59, R48, RZ ;  /* 0x000000303b30723e */ /* 0x000fe200048070ff */
[----:B------:R-:W-:Y:S01]  /*cd10*/  HADD2.F32 R63, -RZ, R58.H0_H0 ;  /* 0x2000003aff3f7230 */ /* 0x000fe20000004100 */
[----:B------:R-:W-:Y:S01]  /*cd20*/  F2FP.SATFINITE.E4M3.F32.PACK_AB_MERGE_C R59, R57, R44, RZ ;  /* 0x0000002c393b723e */ /* 0x000fe200048070ff */
        /* <DEDUP_REMOVED lines=10> */
[----:B------:R-:W-:Y:S01]  /*cdd0*/  IMAD.MOV.U32 R62, RZ, RZ, R50 ;  /* 0x000000ffff3e7224 */ /* 0x000fe200078e0032 */
[----:B------:R-:W-:-:S02]  /*cde0*/  F2FP.F16.E4M3.UNPACK_B R57, R49 ;  /* 0x00000031ff39723e */ /* 0x000fc400020006ff */
[-C--:B------:R-:W-:Y:S01]  /*cdf0*/  FMUL.FTZ R67, R60, R65.reuse ;  /* 0x000000413c437220 */ /* 0x080fe20000410000 */
[C---:B------:R-:W-:Y:S01]  /*ce00*/  FMUL.FTZ R65, R58.reuse, R65 ;  /* 0x000000413a417220 */ /* 0x040fe20000410000 */
[----:B------:R-:W-:Y:S01]  /*ce10*/  F2FP.F16.E4M3.UNPACK_B R66, R62.H1 ;  /* 0x0000003eff42723e */ /* 0x000fe200030006ff */
[----:B------:R-:W-:Y:S02]  /*ce20*/  HADD2.F32 R93, -RZ, R64.H0_H0 ;  /* 0x20000040ff5d7230 */ /* 0x000fe40000004100 */
[-C--:B------:R-:W-:Y:S01]  /*ce30*/  FFMA.FTZ R58, R58, R61.reuse, -R67 ;  /* 0x0000003d3a3a7223 */ /* 0x080fe20000010843 */
[----:B------:R-:W-:Y:S01]  /*ce40*/  FFMA.FTZ R61, R60, R61, R65 ;  /* 0x0000003d3c3d7223 */ /* 0x000fe20000010041 */
[----:B------:R-:W-:Y:S01]  /*ce50*/  IMAD.MOV.U32 R60, RZ, RZ, R46 ;  /* 0x000000ffff3c7224 */ /* 0x000fe200078e002e */
[----:B------:R-:W-:Y:S01]  /*ce60*/  F2FP.F16.E4M3.UNPACK_B R67, R165.H1 ;  /* 0x000000a5ff43723e */ /* 0x000fe200030006ff */
[--C-:B------:R-:W-:Y:S01]  /*ce70*/  HADD2.F32 R46, -RZ, R66.reuse.H0_H0 ;  /* 0x20000042ff2e7230 */ /* 0x100fe20000004100 */
[----:B------:R-:W-:Y:S01]  /*ce80*/  F2FP.SATFINITE.E4M3.F32.PACK_AB_MERGE_C R44, R58, R63, R48 ;  /* 0x0000003f3a2c723e */ /* 0x000fe20004807030 */
[----:B------:R-:W-:Y:S01]  /*ce90*/  HADD2.F32 R66, -RZ, R66.H1_H1 ;  /* 0x30000042ff427230 */ /* 0x000fe20000004100 */
[-C--:B------:R-:W-:Y:S01]  /*cea0*/  F2FP.F16.E4M3.UNPACK_B R65, R60.reuse.H1 ;  /* 0x0000003cff41723e */ /* 0x080fe200030006ff */
[--C-:B------:R-:W-:Y:S01]  /*ceb0*/  HADD2.F32 R95, -RZ, R67.reuse.H0_H0 ;  /* 0x20000043ff5f7230 */ /* 0x100fe20000004100 */
[----:B------:R-:W-:Y:S01]  /*cec0*/  F2FP.F16.E4M3.UNPACK_B R60, R60 ;  /* 0x0000003cff3c723e */ /* 0x000fe200020006ff */
[----:B------:R-:W-:Y:S01]  /*ced0*/  HADD2.F32 R67, -RZ, R67.H1_H1 ;  /* 0x30000043ff437230 */ /* 0x000fe20000004100 */
[----:B------:R-:W-:Y:S01]  /*cee0*/  F2FP.SATFINITE.E4M3.F32.PACK_AB_MERGE_C R48, R61, R52, R59 ;  /* 0x000000343d30723e */ /* 0x000fe2000480703b */
[----:B------:R-:W-:-:S02]  /*cef0*/  HADD2.F32 R50, -RZ, R65.H0_H0 ;  /* 0x20000041ff327230 */ /* 0x000fc40000004100 */
[----:B------:R-:W-:Y:S01]  /*cf00*/  FMUL.FTZ R97, R46, R95 ;  /* 0x0000005f2e617220 */ /* 0x000fe20000410000 */
[----:B------:R-:W-:Y:S02]  /*cf10*/  HADD2.F32 R65, -RZ, R65.H1_H1 ;  /* 0x30000041ff417230 */ /* 0x000fe40000004100 */
[----:B------:R-:W-:Y:S01]  /*cf20*/  FMUL.FTZ R68, R66, R67 ;  /* 0x0000004342447220 */ /* 0x000fe20000410000 */
[----:B------:R-:W-:Y:S02]  /*cf30*/  HADD2.F32 R64, -RZ, R64.H1_H1 ;  /* 0x30000040ff407230 */ /* 0x000fe40000004100 */
[C---:B------:R-:W-:Y:S01]  /*cf40*/  FMUL.FTZ R95, R50.reuse, R95 ;  /* 0x0000005f325f7220 */ /* 0x040fe20000410000 */
[----:B------:R-:W-:Y:S01]  /*cf50*/  FFMA.FTZ R50, R50, R93, -R97 ;  /* 0x0000005d32327223 */ /* 0x000fe20000010861 */
[----:B------:R-:W-:Y:S01]  /*cf60*/  F2FP.F16.E4M3.UNPACK_B R52, R45 ;  /* 0x0000002dff34723e */ /* 0x000fe200020006ff */
[----:B------:R-:W-:Y:S02]  /*cf70*/  HADD2.F32 R59, -RZ, R57.H0_H0 ;  /* 0x20000039ff3b7230 */ /* 0x000fe40000004100 */
[----:B------:R-:W-:Y:S01]  /*cf80*/  FFMA.FTZ R46, R46, R93, R95 ;  /* 0x0000005d2e2e7223 */ /* 0x000fe2000001005f */
[C---:B------:R-:W-:Y:S01]  /*cf90*/  FMUL.FTZ R93, R65.reuse, R67 ;  /* 0x00000043415d7220 */ /* 0x040fe20000410000 */
[----:B------:R-:W-:-:S03]  /*cfa0*/  FFMA.FTZ R67, R65, R64, -R68 ;  /* 0x0000004041437223 */ /* 0x000fc60000010844 */
[----:B------:R-:W-:Y:S01]  /*cfb0*/  FFMA.FTZ R65, R66, R64, R93 ;  /* 0x0000004042417223 */ /* 0x000fe2000001005d */
[----:B------:R-:W-:Y:S01]  /*cfc0*/  F2FP.F16.E4M3.UNPACK_B R64, R165 ;  /* 0x000000a5ff40723e */ /* 0x000fe200020006ff */
[--C-:B------:R-:W-:Y:S01]  /*cfd0*/  HADD2.F32 R93, -RZ, R60.reuse.H0_H0 ;  /* 0x2000003cff5d7230 */ /* 0x100fe20000004100 */
[----:B------:R-:W-:Y:S01]  /*cfe0*/  F2FP.F16.E4M3.UNPACK_B R66, R62 ;  /* 0x0000003eff42723e */ /* 0x000fe200020006ff */
[----:B------:R-:W-:Y:S01]  /*cff0*/  HADD2.F32 R60, -RZ, R60.H1_H1 ;  /* 0x3000003cff3c7230 */ /* 0x000fe20000004100 */
[----:B------:R-:W-:Y:S01]  /*d000*/  F2FP.F16.E4M3.UNPACK_B R62, R167 ;  /* 0x000000a7ff3e723e */ /* 0x000fe200020006ff */
[----:B------:R-:W-:Y:S01]  /*d010*/  HADD2.F32 R70, -RZ, R64.H0_H0 ;  /* 0x20000040ff467230 */ /* 0x000fe20000004100 */
[----:B------:R-:W-:Y:S01]  /*d020*/  F2FP.SATFINITE.E4M3.F32.PACK_AB_MERGE_C R50, R67, R50, RZ ;  /* 0x000000324332723e */ /* 0x000fe200048070ff */
[----:B------:R-:W-:Y:S01]  /*d030*/  HADD2.F32 R95, -RZ, R66.H0_H0 ;  /* 0x20000042ff5f7230 */ /* 0x000fe20000004100 */
[----:B------:R-:W-:Y:S01]  /*d040*/  F2FP.SATFINITE.E4M3.F32.PACK_AB_MERGE_C R65, R65, R46, RZ ;  /* 0x0000002e4141723e */ /* 0x000fe200048070ff */
[----:B------:R-:W-:Y:S01]  /*d050*/  HADD2.F32 R99, -RZ, R64.H1_H1 ;  /* 0x30000040ff637230 */ /* 0x000fe20000004100 */
[----:B------:R-:W-:Y:S01]  /*d060*/  SHF.R.U32.HI R64, RZ, 0x8, R81 ;  /* 0x00000008ff407819 */ /* 0x000fe20000011651 */
[----:B------:R-:W-:-:S02]  /*d070*/  HADD2.F32 R66, -RZ, R66.H1_H1 ;  /* 0x30000042ff427230 */ /* 0x000fc40000004100 */
[-C--:B------:R-:W-:Y:S01]  /*d080*/  FMUL.FTZ R80, R95, R70.reuse ;  /* 0x000000465f507220 */ /* 0x080fe20000410000 */
[--C-:B------:R-:W-:Y:S02]  /*d090*/  HADD2.F32 R68, -RZ, R62.reuse.H0_H0 ;  /* 0x2000003eff447230 */ /* 0x100fe40000004100 */
[C---:B------:R-:W-:Y:S01]  /*d0a0*/  FMUL.FTZ R70, R93.reuse, R70 ;  /* 0x000000465d467220 */ /* 0x040fe20000410000 */
[----:B------:R-:W-:Y:S02]  /*d0b0*/  HADD2.F32 R97, -RZ, R62.H1_H1 ;  /* 0x3000003eff617230 */ /* 0x000fe40000004100 */
[-C--:B------:R-:W-:Y:S01]  /*d0c0*/  FMUL.FTZ R139, R66, R99.reuse ;  /* 0x00000063428b7220 */ /* 0x080fe20000410000 */
[C---:B------:R-:W-:Y:S01]  /*d0d0*/  FMUL.FTZ R99, R60.reuse, R99 ;  /* 0x000000633c637220 */ /* 0x040fe20000410000 */
[-C--:B------:R-:W-:Y:S01]  /*d0e0*/  FFMA.FTZ R93, R93, R68.reuse, -R80 ;  /* 0x000000445d5d7223 */ /* 0x080fe20000010850 */
[----:B------:R-:W-:Y:S01]  /*d0f0*/  FFMA.FTZ R95, R95, R68, R70 ;  /* 0x000000445f5f7223 */ /* 0x000fe20000010046 */
[-C--:B------:R-:W-:Y:S01]  /*d100*/  FFMA.FTZ R62, R60, R97.reuse, -R139 ;  /* 0x000000613c3e7223 */ /* 0x080fe2000001088b */
[----:B------:R-:W-:Y:S01]  /*d110*/  SHF.R.U32.HI R68, RZ, 0x8, R83 ;  /* 0x00000008ff447819 */ /* 0x000fe20000011653 */
[----:B------:R-:W-:Y:S01]  /*d120*/  FFMA.FTZ R60, R66, R97, R99 ;  /* 0x00000061423c7223 */ /* 0x000fe20000010063 */
[----:B------:R-:W-:Y:S01]  /*d130*/  LOP3.LUT R66, R81, 0xff0000ff, RZ, 0xc0, !PT ;  /* 0xff0000ff51427812 */ /* 0x000fe200078ec0ff */
[----:B------:R-:W-:Y:S01]  /*d140*/  IMAD.SHL.U32 R97, R64, 0x100, RZ ;  /* 0x0000010040617824 */ /* 0x000fe200078e00ff */
[----:B------:R-:W-:Y:S01]  /*d150*/  SHF.R.U32.HI R80, RZ, 0x10, R81 ;  /* 0x00000010ff507819 */ /* 0x000fe20000011651 */
[----:B------:R-:W-:Y:S01]  /*d160*/  IMAD.SHL.U32 R99, R68, 0x100, RZ ;  /* 0x0000010044637824 */ /* 0x000fe200078e00ff */
[----:B------:R-:W-:-:S02]  /*d170*/  LOP3.LUT R70, R83, 0xff0000ff, RZ, 0xc0, !PT ;  /* 0xff0000ff53467812 */ /* 0x000fc400078ec0ff */
[--C-:B------:R-:W-:Y:S02]  /*d180*/  SHF.R.U32.HI R81, RZ, 0x8, R69.reuse ;  /* 0x00000008ff517819 */ /* 0x100fe40000011645 */
[----:B------:R-:W-:Y:S02]  /*d190*/  LOP3.LUT R83, R69, 0xff0000ff, RZ, 0xc0, !PT ;  /* 0xff0000ff45537812 */ /* 0x000fe400078ec0ff */
[----:B------:R-:W-:Y:S02]  /*d1a0*/  SHF.R.U32.HI R69, RZ, 0x10, R69 ;  /* 0x00000010ff457819 */ /* 0x000fe40000011645 */
[----:B------:R-:W-:Y:S01]  /*d1b0*/  SHF.L.U32 R68, R81, 0x8, RZ ;  /* 0x0000000851447819 */ /* 0x000fe200000006ff */
[----:B------:R-:W-:Y:S01]  /*d1c0*/  IMAD.SHL.U32 R81, R92, 0x100, RZ ;  /* 0x000001005c517824 */ /* 0x000fe200078e00ff */
[----:B------:R-:W-:Y:S01]  /*d1d0*/  LOP3.LUT R64, R70, 0xff00, R99, 0xf8, !PT ;  /* 0x0000ff0046407812 */ /* 0x000fe200078ef863 */
[----:B------:R-:W-:Y:S01]  /*d1e0*/  IMAD.U32 R69, R69, 0x10000, RZ ;  /* 0x0001000045457824 */ /* 0x000fe200078e00ff */
[----:B------:R-:W-:Y:S01]  /*d1f0*/  LOP3.LUT R70, R83, 0xff00, R68, 0xf8, !PT ;  /* 0x0000ff0053467812 */ /* 0x000fe200078ef844 */
[----:B------:R-:W-:Y:S01]  /*d200*/  IMAD.U32 R83, R82, 0x10000, RZ ;  /* 0x0001000052537824 */ /* 0x000fe200078e00ff */
[----:B------:R-:W-:Y:S01]  /*d210*/  LOP3.LUT R94, R94, 0xff00, R81, 0xf8, !PT ;  /* 0x0000ff005e5e7812 */ /* 0x000fe200078ef851 */
[----:B------:R-:W-:Y:S01]  /*d220*/  IMAD.U32 R81, R80, 0x10000, RZ ;  /* 0x0001000050517824 */ /* 0x000fe200078e00ff */
[----:B------:R-:W-:-:S02]  /*d230*/  LOP3.LUT R66, R66, 0xff00, R97, 0xf8, !PT ;  /* 0x0000ff0042427812 */ /* 0x000fc400078ef861 */
[----:B------:R-:W-:Y:S02]  /*d240*/  LOP3.LUT R69, R70, 0xff0000, R69, 0xf8, !PT ;  /* 0x00ff000046457812 */ /* 0x000fe400078ef845 */
[----:B------:R-:W-:Y:S02]  /*d250*/  LOP3.LUT R68, R66, 0xff0000, R81, 0xf8, !PT ;  /* 0x00ff000042447812 */ /* 0x000fe400078ef851 */
[----:B------:R-:W-:Y:S02]  /*d260*/  F2FP.F16.E4M3.UNPACK_B R58, R69 ;  /* 0x00000045ff3a723e */ /* 0x000fe400020006ff */
[----:B------:R-:W-:Y:S02]  /*d270*/  F2FP.SATFINITE.E4M3.F32.PACK_AB_MERGE_C R46, R62, R93, R50 ;  /* 0x0000005d3e2e723e */ /* 0x000fe40004807032 */
[----:B------:R-:W-:Y:S01]  /*d280*/  F2FP.F16.E4M3.UNPACK_B R61, R68 ;  /* 0x00000044ff3d723e */ /* 0x000fe200020006ff */
[----:B------:R-:W-:Y:S01]  /*d290*/  HADD2.F32 R70, -RZ, R58.H0_H0 ;  /* 0x2000003aff467230 */ /* 0x000fe20000004100 */
[----:B------:R-:W-:Y:S01]  /*d2a0*/  F2FP.SATFINITE.E4M3.F32.PACK_AB_MERGE_C R50, R60, R95, R65 ;  /* 0x0000005f3c32723e */ /* 0x000fe20004807041 */
[----:B------:R-:W-:Y:S01]  /*d2b0*/  HADD2.F32 R60, -RZ, R57.H1_H1 ;  /* 0x30000039ff3c7230 */ /* 0x000fe20000004100 */
[----:B------:R-:W-:Y:S01]  /*d2c0*/  F2FP.F16.E4M3.UNPACK_B R69, R69.H1 ;  /* 0x00000045ff45723e */ /* 0x000fe200030006ff */
[----:B------:R-:W-:-:S02]  /*d2d0*/  HADD2.F32 R57, -RZ, R52.H0_H0 ;  /* 0x20000034ff397230 */ /* 0x000fc40000004100 */
[----:B------:R-:W-:Y:S01]  /*d2e0*/  FMUL.FTZ R80, R59, R70 ;  /* 0x000000463b507220 */ /* 0x000fe20000410000 */
[----:B------:R-:W-:Y:S01]  /*d2f0*/  HADD2.F32 R63, -RZ, R58.H1_H1 ;  /* 0x3000003aff3f7230 */ /* 0x000fe20000004100 */
[----:B------:R-:W-:Y:S01]  /*d300*/  F2FP.F16.E4M3.UNPACK_B R68, R68.H1 ;  /* 0x00000044ff44723e */ /* 0x000fe200030006ff */
[--C-:B------:R-:W-:Y:S02]  /*d310*/  HADD2.F32 R62, -RZ, R61.reuse.H0_H0 ;  /* 0x2000003dff3e7230 */ /* 0x100fe40000004100 */
[C---:B------:R-:W-:Y:S01]  /*d320*/  FMUL.FTZ R70, R57.reuse, R70 ;  /* 0x0000004639467220 */ /* 0x040fe20000410000 */
[----:B------:R-:W-:Y:S02]  /*d330*/  HADD2.F32 R58, -RZ, R52.H1_H1 ;  /* 0x30000034ff3a7230 */ /* 0x000fe40000004100 */
[-C--:B------:R-:W-:Y:S01]  /*d340*/  FMUL.FTZ R65, R60, R63.reuse ;  /* 0x0000003f3c417220 */ /* 0x080fe20000410000 */
[----:B------:R-:W-:Y:S02]  /*d350*/  HADD2.F32 R61, -RZ, R61.H1_H1 ;  /* 0x3000003dff3d7230 */ /* 0x000fe40000004100 */
[-C--:B------:R-:W-:Y:S01]  /*d360*/  FFMA.FTZ R52, R57, R62.reuse, -R80 ;  /* 0x0000003e39347223 */ /* 0x080fe20000010850 */
[----:B------:R-:W-:Y:S01]  /*d370*/  FFMA.FTZ R57, R59, R62, R70 ;  /* 0x0000003e3b397223 */ /* 0x000fe20000010046 */
[C---:B------:R-:W-:Y:S01]  /*d380*/  FMUL.FTZ R63, R58.reuse, R63 ;  /* 0x0000003f3a3f7220 */ /* 0x040fe20000410000 */
[----:B------:R-:W-:Y:S01]  /*d390*/  F2FP.F16.E4M3.UNPACK_B R59, R45.H1 ;  /* 0x0000002dff3b723e */ /* 0x000fe200030006ff */
[----:B------:R-:W-:Y:S01]  /*d3a0*/  FFMA.FTZ R45, R58, R61, -R65 ;  /* 0x0000003d3a2d7223 */ /* 0x000fe20000010841 */
[----:B------:R-:W-:-:S02]  /*d3b0*/  HADD2.F32 R70, -RZ, R69.H0_H0 ;  /* 0x20000045ff467230 */ /* 0x000fc40000004100 */
[----:B------:R-:W-:Y:S01]  /*d3c0*/  FFMA.FTZ R58, R60, R61, R63 ;  /* 0x0000003d3c3a7223 */ /* 0x000fe2000001003f */
[----:B------:R-:W-:Y:S01]  /*d3d0*/  F2FP.F16.E4M3.UNPACK_B R61, R49.H1 ;  /* 0x00000031ff3d723e */ /* 0x000fe200030006ff */
[--C-:B------:R-:W-:Y:S01]  /*d3e0*/  HADD2.F32 R49, -RZ, R59.reuse.H0_H0 ;  /* 0x2000003bff317230 */ /* 0x100fe20000004100 */
[----:B------:R-:W-:Y:S01]  /*d3f0*/  LOP3.LUT R66, R94, 0xff0000, R71, 0xf8, !PT ;  /* 0x00ff00005e427812 */ /* 0x000fe200078ef847 */
[----:B------:R-:W-:Y:S01]  /*d400*/  HADD2.F32 R60, -RZ, R59.H1_H1 ;  /* 0x3000003bff3c7230 */ /* 0x000fe20000004100 */
[----:B------:R-:W-:Y:S01]  /*d410*/  F2FP.F16.E4M3.UNPACK_B R65, R51 ;  /* 0x00000033ff41723e */ /* 0x000fe200020006ff */
[--C-:B------:R-:W-:Y:S01]  /*d420*/  HADD2.F32 R59, -RZ, R61.reuse.H0_H0 ;  /* 0x2000003dff3b7230 */ /* 0x100fe20000004100 */
[----:B------:R-:W-:Y:S01]  /*d430*/  LOP3.LUT R64, R64, 0xff0000, R83, 0xf8, !PT ;  /* 0x00ff000040407812 */ /* 0x000fe200078ef853 */
[----:B------:R-:W-:Y:S01]  /*d440*/  HADD2.F32 R61, -RZ, R61.H1_H1 ;  /* 0x3000003dff3d7230 */ /* 0x000fe20000004100 */
[----:B------:R-:W-:Y:S01]  /*d450*/  F2FP.F16.E4M3.UNPACK_B R67, R47.H1 ;  /* 0x0000002fff43723e */ /* 0x000fe200030006ff */
[----:B------:R-:W-:-:S02]  /*d460*/  HADD2.F32 R69, -RZ, R69.H1_H1 ;  /* 0x30000045ff457230 */ /* 0x000fc40000004100 */
[-C--:B------:R-:W-:Y:S01]  /*d470*/  FMUL.FTZ R80, R59, R70.reuse ;  /* 0x000000463b507220 */ /* 0x080fe20000410000 */
[--C-:B------:R-:W-:Y:S02]  /*d480*/  HADD2.F32 R62, -RZ, R68.reuse.H0_H0 ;  /* 0x20000044ff3e7230 */ /* 0x100fe40000004100 */
[----:B------:R-:W-:Y:S01]  /*d490*/  FMUL.FTZ R70, R49, R70 ;  /* 0x0000004631467220 */ /* 0x000fe20000410000 */
[----:B------:R-:W-:Y:S02]  /*d4a0*/  HADD2.F32 R68, -RZ, R68.H1_H1 ;  /* 0x30000044ff447230 */ /* 0x000fe40000004100 */
[-C--:B------:R-:W-:Y:S01]  /*d4b0*/  FMUL.FTZ R63, R61, R69.reuse ;  /* 0x000000453d3f7220 */ /* 0x080fe20000410000 */
[C---:B------:R-:W-:Y:S01]  /*d4c0*/  FMUL.FTZ R82, R60.reuse, R69 ;  /* 0x000000453c527220 */ /* 0x040fe20000410000 */
[-C--:B------:R-:W-:Y:S01]  /*d4d0*/  FFMA.FTZ R49, R49, R62.reuse, -R80 ;  /* 0x0000003e31317223 */ /* 0x080fe20000010850 */
[----:B------:R-:W-:Y:S01]  /*d4e0*/  FFMA.FTZ R59, R59, R62, R70 ;  /* 0x0000003e3b3b7223 */ /* 0x000fe20000010046 */
[-C--:B------:R-:W-:Y:S01]  /*d4f0*/  FFMA.FTZ R60, R60, R68.reuse, -R63 ;  /* 0x000000443c3c7223 */ /* 0x080fe2000001083f */
[----:B------:R-:W-:Y:S01]  /*d500*/  FFMA.FTZ R62, R61, R68, R82 ;  /* 0x000000443d3e7223 */ /* 0x000fe20000010052 */
[----:B------:R-:W-:Y:S01]  /*d510*/  F2FP.F16.E4M3.UNPACK_B R61, R47 ;  /* 0x0000002fff3d723e */ /* 0x000fe200020006ff */
[--C-:B------:R-:W-:Y:S01]  /*d520*/  HADD2.F32 R70, -RZ, R65.reuse.H0_H0 ;  /* 0x20000041ff467230 */ /* 0x100fe20000004100 */
[----:B------:R-:W-:Y:S01]  /*d530*/  F2FP.F16.E4M3.UNPACK_B R63, R66 ;  /* 0x00000042ff3f723e */ /* 0x000fe200020006ff */
[----:B------:R-:W-:Y:S01]  /*d540*/  HADD2.F32 R65, -RZ, R65.H1_H1 ;  /* 0x30000041ff417230 */ /* 0x000fe20000004100 */
[----:B------:R-:W-:Y:S01]  /*d550*/  F2FP.F16.E4M3.UNPACK_B R69, R51.H1 ;  /* 0x00000033ff45723e */ /* 0x000fe200030006ff */
        /* <DEDUP_REMOVED lines=8> */
[C---:B------:R-:W-:Y:S01]  /*d5e0*/  FMUL.FTZ R93, R51.reuse, R68 ;  /* 0x00000044335d7220 */ /* 0x040fe20000410000 */
[----:B------:R-:W-:Y:S01]  /*d5f0*/  HADD2.F32 R83, -RZ, R82.H0_H0 ;  /* 0x20000052ff537230 */ /* 0x000fe20000004100 */
[----:B------:R-:W-:Y:S01]  /*d600*/  F2FP.SATFINITE.E4M3.F32.PACK_AB_MERGE_C R49, R60, R49, RZ ;  /* 0x000000313c31723e */ /* 0x000fe200048070ff */
[----:B------:R-:W-:Y:S02]  /*d610*/  HADD2.F32 R68, -RZ, R67.H0_H0 ;  /* 0x20000043ff447230 */ /* 0x000fe40000004100 */
[-C--:B------:R-:W-:Y:S01]  /*d620*/  FFMA.FTZ R51, R51, R80.reuse, -R92 ;  /* 0x0000005033337223 */ /* 0x080fe2000001085c */
[----:B------:R-:W-:Y:S02]  /*d630*/  HADD2.F32 R81, -RZ, R66.H0_H0 ;  /* 0x20000042ff517230 */ /* 0x000fe40000004100 */
[----:B------:R-:W-:Y:S01]  /*d640*/  FFMA.FTZ R64, R70, R80, R93 ;  /* 0x0000005046407223 */ /* 0x000fe2000001005d */
[----:B------:R-:W-:-:S02]  /*d650*/  HADD2.F32 R70, -RZ, R69.H1_H1 ;  /* 0x30000045ff467230 */ /* 0x000fc40000004100 */
[-C--:B------:R-:W-:Y:S01]  /*d660*/  FMUL.FTZ R80, R68, R83.reuse ;  /* 0x0000005344507220 */ /* 0x080fe20000410000 */
[----:B------:R-:W-:Y:S02]  /*d670*/  HADD2.F32 R82, -RZ, R82.H1_H1 ;  /* 0x30000052ff527230 */ /* 0x000fe40000004100 */
[C---:B------:R-:W-:Y:S01]  /*d680*/  FMUL.FTZ R95, R71.reuse, R83 ;  /* 0x00000053475f7220 */ /* 0x040fe20000410000 */
[----:B------:R-:W-:Y:S02]  /*d690*/  HADD2.F32 R67, -RZ, R67.H1_H1 ;  /* 0x30000043ff437230 */ /* 0x000fe40000004100 */
[----:B------:R-:W-:Y:S01]  /*d6a0*/  FFMA.FTZ R69, R71, R81, R80 ;  /* 0x0000005147457223 */ /* 0x000fe20000010050 */
[----:B------:R-:W-:Y:S02]  /*d6b0*/  HADD2.F32 R71, -RZ, R66.H1_H1 ;  /* 0x30000042ff477230 */ /* 0x000fe40000004100 */
[----:B------:R-:W-:Y:S01]  /*d6c0*/  FMUL.FTZ R66, R70, R82 ;  /* 0x0000005246427220 */ /* 0x000fe20000410000 */
[----:B------:R-:W-:-:S02]  /*d6d0*/  HADD2.F32 R80, -RZ, R63.H1_H1 ;  /* 0x3000003fff507230 */ /* 0x000fc40000004100 */
[C---:B------:R-:W-:Y:S01]  /*d6e0*/  FMUL.FTZ R63, R67.reuse, R82 ;  /* 0x00000052433f7220 */ /* 0x040fe20000410000 */
[----:B------:R-:W-:Y:S02]  /*d6f0*/  HADD2.F32 R61, -RZ, R61.H1_H1 ;  /* 0x3000003dff3d7230 */ /* 0x000fe40000004100 */
[----:B------:R-:W-:Y:S01]  /*d700*/  FFMA.FTZ R67, R67, R71, -R66 ;  /* 0x0000004743437223 */ /* 0x000fe20000010842 */
[----:B------:R-:W-:Y:S02]  /*d710*/  HADD2.F32 R66, -RZ, R47.H1_H1 ;  /* 0x3000002fff427230 */ /* 0x000fe40000004100 */
[----:B------:R-:W-:Y:S01]  /*d720*/  FFMA.FTZ R68, R68, R81, -R95 ;  /* 0x0000005144447223 */ /* 0x000fe2000001085f */
[-C--:B------:R-:W-:Y:S01]  /*d730*/  FMUL.FTZ R82, R65, R80.reuse ;  /* 0x0000005041527220 */ /* 0x080fe20000410000 */
[C---:B------:R-:W-:Y:S01]  /*d740*/  FMUL.FTZ R80, R61.reuse, R80 ;  /* 0x000000503d507220 */ /* 0x040fe20000410000 */
[----:B------:R-:W-:Y:S01]  /*d750*/  FFMA.FTZ R70, R70, R71, R63 ;  /* 0x0000004746467223 */ /* 0x000fe2000001003f */
[----:B------:R-:W-:Y:S01]  /*d760*/  F2FP.SATFINITE.E4M3.F32.PACK_AB_MERGE_C R59, R62, R59, RZ ;  /* 0x0000003b3e3b723e */ /* 0x000fe200048070ff */
[-C--:B------:R-:W-:Y:S01]  /*d770*/  FFMA.FTZ R82, R61, R66.reuse, -R82 ;  /* 0x000000423d527223 */ /* 0x080fe20000010852 */
[----:B------:R-:W-:Y:S01]  /*d780*/  FFMA.FTZ R65, R65, R66, R80 ;  /* 0x0000004241417223 */ /* 0x000fe20000010050 */
[----:B------:R-:W-:-:S02]  /*d790*/  F2FP.SATFINITE.E4M3.F32.PACK_AB_MERGE_C R67, R67, R68, RZ ;  /* 0x000000444343723e */ /* 0x000fc400048070ff */
[----:B------:R-:W-:Y:S02]  /*d7a0*/  F2FP.SATFINITE.E4M3.F32.PACK_AB_MERGE_C R69, R70, R69, RZ ;  /* 0x000000454645723e */ /* 0x000fe400048070ff */
[----:B------:R-:W-:Y:S02]  /*d7b0*/  F2FP.SATFINITE.E4M3.F32.PACK_AB_MERGE_C R45, R45, R52, R49 ;  /* 0x000000342d2d723e */ /* 0x000fe40004807031 */
[----:B------:R-:W-:Y:S02]  /*d7c0*/  F2FP.SATFINITE.E4M3.F32.PACK_AB_MERGE_C R47, R82, R51, R67 ;  /* 0x00000033522f723e */ /* 0x000fe40004807043 */
[----:B------:R-:W-:Y:S02]  /*d7d0*/  F2FP.SATFINITE.E4M3.F32.PACK_AB_MERGE_C R49, R58, R57, R59 ;  /* 0x000000393a31723e */ /* 0x000fe4000480703b */
[----:B------:R-:W-:-:S07]  /*d7e0*/  F2FP.SATFINITE.E4M3.F32.PACK_AB_MERGE_C R51, R65, R64, R69 ;  /* 0x000000404133723e */ /* 0x000fce0004807045 */
.L_x_418:
[----:B------:R-:W-:Y:S05]  /*d7f0*/  BSYNC B2 ;  /* 0x0000000000027941 */ /* 0x000fea0003800000 */
.L_x_417:
[----:B------:R-:W-:-:S13]  /*d800*/  ISETP.GE.AND P3, PT, R55, R156, PT ;  /* 0x0000009c3700720c */ /* 0x000fda0003f66270 */
[--C-:B------:R-:W-:Y:S02]  /*d810*/  @!P3 SHF.R.S32.HI R57, RZ, 0x1f, R55.reuse ;  /* 0x0000001fff39b819 */ /* 0x100fe40000011437 */
[----:B------:R-:W-:-:S04]  /*d820*/  @!P3 IADD3 R55, P4, P5, R118, R136, R55 ;  /* 0x000000887637b210 */ /* 0x000fc80007d9e037 */
[----:B------:R-:W-:Y:S02]  /*d830*/  @!P3 IADD3.X R58, R4, R56, R57, P4, P5 ;  /* 0x00000038043ab210 */ /* 0x000fe400027ea439 */
[----:B------:R-:W-:-:S04]  /*d840*/  IADD3 R52, P4, R53, R124, RZ ;  /* 0x0000007c35347210 */ /* 0x000fc80007f9e0ff */
[----:B------:R-:W-:Y:S02]  /*d850*/  IADD3.X R53, R54, R125, RZ, P4, !PT ;  /* 0x0000007d36357210 */ /* 0x000fe400027fe4ff */
[----:B------:R-:W-:-:S03]  /*d860*/  @!P3 IADD3 R54, P4, R55, R124, RZ ;  /* 0x0000007c3736b210 */ /* 0x000fc60007f9e0ff */
[----:B-1----:R1:W-:Y:S02]  /*d870*/  STG.E.128 desc[UR54][R52.64], R44 ;  /* 0x0000002c34007986 */ /* 0x0023e4000c101d36 */
[----:B------:R-:W-:-:S05]  /*d880*/  @!P3 IMAD.X R55, R58, 0x1, R125, P4 ;  /* 0x000000013a37b824 */ /* 0x000fca00020e067d */
[----:B---3--:R1:W-:Y:S03]  /*d890*/  @!P3 STG.E.128 desc[UR54][R54.64], R48 ;  /* 0x000000303600b986 */ /* 0x0083e6000c101d36 */
.L_x_416:
[----:B------:R-:W-:Y:S05]  /*d8a0*/  BSYNC B1 ;  /* 0x0000000000017941 */ /* 0x000fea0003800000 */
.L_x_415:
[----:B------:R-:W-:Y:S01]  /*d8b0*/  ISETP.NE.AND P3, PT, R35, RZ, PT ;  /* 0x000000ff2300720c */ /* 0x000fe20003f65270 */
[----:B------:R-:W-:-:S12]  /*d8c0*/  BSSY B1, `(.L_x_419) ;  /* 0x00000f8000017945 */ /* 0x000fd80003800000 */
[----:B------:R-:W-:Y:S05]  /*d8d0*/  @!P3 BRA `(.L_x_420) ;  /* 0x0000000c00d8b947 */ /* 0x000fea0003800000 */
[----:B-1----:R-:W-:Y:S01]  /*d8e0*/  SEL R44, R121, R162, !P1 ;  /* 0x000000a2792c7207 */ /* 0x002fe20004800000 */
        /* <DEDUP_REMOVED lines=9> */
[----:B------:R-:W-:Y:S02]  /*d980*/  LEA.HI R45, R45, R44, RZ, 0x2 ;  /* 0x0000002c2d2d7211 */ /* 0x000fe400078f10ff */
[----:B------:R-:W-:Y:S02]  /*d990*/  LOP3.LUT R44, R231, 0x30, R55, 0xf8, !PT ;  /* 0x00000030e72c7812 */ /* 0x000fe400078ef837 */
[----:B------:R-:W-:Y:S02]  /*d9a0*/  SHF.R.S32.HI R45, RZ, 0x2, R45 ;  /* 0x00000002ff2d7819 */ /* 0x000fe4000001142d */
[----:B------:R-:W-:-:S03]  /*d9b0*/  LOP3.LUT R44, R44, R9, RZ, 0x3c, !PT ;  /* 0x000000092c2c7212 */ /* 0x000fc600078e3cff */
[----:B------:R-:W-:-:S04]  /*d9c0*/  IMAD R45, R45, 0x2800, R232 ;  /* 0x000028002d2d7824 */ /* 0x000fc800078e02e8 */
        /* <DEDUP_REMOVED lines=8> */
[----:B------:R-:W-:Y:S01]  /*da50*/  SHF.R.U32.HI R58, RZ, 0x8, R85 ;  /* 0x00000008ff3a7819 */ /* 0x000fe20000011655 */
[----:B---3--:R-:W-:Y:S01]  /*da60*/  IMAD.MOV.U32 R61, RZ, RZ, R48 ;  /* 0x000000ffff3d7224 */ /* 0x008fe200078e0030 */
[----:B-1----:R-:W-:Y:S01]  /*da70*/  MOV R60, R44 ;  /* 0x0000002c003c7202 */ /* 0x002fe20000000f00 */
[----:B------:R-:W-:Y:S01]  /*da80*/  IMAD.MOV.U32 R59, RZ, RZ, R50 ;  /* 0x000000ffff3b7224 */ /* 0x000fe200078e0032 */
[----:B------:R-:W-:Y:S01]  /*da90*/  LOP3.LUT R63, R85, 0xff0000ff, RZ, 0xc0, !PT ;  /* 0xff0000ff553f7812 */ /* 0x000fe200078ec0ff */
[----:B------:R-:W-:Y:S01]  /*daa0*/  IMAD.SHL.U32 R44, R58, 0x100, RZ ;  /* 0x000001003a2c7824 */ /* 0x000fe200078e00ff */
[----:B------:R-:W-:Y:S01]  /*dab0*/  SHF.R.U32.HI R66, RZ, 0x8, R87 ;  /* 0x00000008ff427819 */ /* 0x000fe20000011657 */
[----:B------:R-:W-:Y:S01]  /*dac0*/  IMAD.MOV.U32 R58, RZ, RZ, R46 ;  /* 0x000000ffff3a7224 */ /* 0x000fe200078e002e */
[----:B------:R-:W-:Y:S02]  /*dad0*/  SHF.R.U32.HI R64, RZ, 0x8, R73 ;  /* 0x00000008ff407819 */ /* 0x000fe40000011649 */
[----:B------:R-:W-:Y:S01]  /*dae0*/  LOP3.LUT R63, R63, 0xff00, R44, 0xf8, !PT ;  /* 0x0000ff003f3f7812 */ /* 0x000fe200078ef82c */
[----:B------:R-:W-:Y:S01]  /*daf0*/  IMAD.SHL.U32 R44, R66, 0x100, RZ ;  /* 0x00000100422c7824 */ /* 0x000fe200078e00ff */
[----:B------:R-:W-:-:S02]  /*db00*/  SHF.R.U32.HI R69, RZ, 0x10, R85 ;  /* 0x00000010ff457819 */ /* 0x000fc40000011655 */
[----:B------:R-:W-:Y:S02]  /*db10*/  SHF.R.U32.HI R68, RZ, 0x10, R87 ;  /* 0x00000010ff447819 */ /* 0x000fe40000011657 */
[----:B------:R-:W-:Y:S01]  /*db20*/  LOP3.LUT R65, R87, 0xff0000ff, RZ, 0xc0, !PT ;  /* 0xff0000ff57417812 */ /* 0x000fe200078ec0ff */
[----:B------:R-:W-:Y:S01]  /*db30*/  IMAD.U32 R48, R69, 0x10000, RZ ;  /* 0x0001000045307824 */ /* 0x000fe200078e00ff */
[----:B------:R-:W-:Y:S02]  /*db40*/  LOP3.LUT R67, R73, 0xff0000ff, RZ, 0xc0, !PT ;  /* 0xff0000ff49437812 */ /* 0x000fe400078ec0ff */
[----:B------:R-:W-:Y:S02]  /*db50*/  SHF.L.U32 R46, R64, 0x8, RZ ;  /* 0x00000008402e7819 */ /* 0x000fe400000006ff */
[----:B------:R-:W-:Y:S02]  /*db60*/  SHF.R.U32.HI R62, RZ, 0x8, R75 ;  /* 0x00000008ff3e7819 */ /* 0x000fe4000001164b */
[----:B------:R-:W-:Y:S01]  /*db70*/  LOP3.LUT R65, R65, 0xff00, R44, 0xf8, !PT ;  /* 0x0000ff0041417812 */ /* 0x000fe200078ef82c */
[----:B------:R-:W-:Y:S01]  /*db80*/  IMAD.U32 R44, R68, 0x10000, RZ ;  /* 0x00010000442c7824 */ /* 0x000fe200078e00ff */
[----:B------:R-:W-:Y:S01]  /*db90*/  LOP3.LUT R69, R67, 0xff00, R46, 0xf8, !PT ;  /* 0x0000ff0043457812 */ /* 0x000fe200078ef82e */
[----:B------:R-:W-:Y:S01]  /*dba0*/  IMAD.SHL.U32 R50, R62, 0x100, RZ ;  /* 0x000001003e327824 */ /* 0x000fe200078e00ff */
[----:B------:R-:W-:-:S02]  /*dbb0*/  F2FP.F16.E4M3.UNPACK_B R67, R161.H1 ;  /* 0x000000a1ff43723e */ /* 0x000fc400030006ff */
[----:B------:R-:W-:Y:S02]  /*dbc0*/  F2FP.F16.E4M3.UNPACK_B R64, R61.H1 ;  /* 0x0000003dff40723e */ /* 0x000fe400030006ff */
[----:B------:R-:W-:Y:S01]  /*dbd0*/  F2FP.F16.E4M3.UNPACK_B R62, R60.H1 ;  /* 0x0000003cff3e723e */ /* 0x000fe200030006ff */
[----:B------:R-:W-:Y:S01]  /*dbe0*/  HADD2.F32 R46, -RZ, R67.H0_H0 ;  /* 0x20000043ff2e7230 */ /* 0x000fe20000004100 */
[----:B------:R-:W-:Y:S02]  /*dbf0*/  SHF.R.U32.HI R52, RZ, 0x10, R73 ;  /* 0x00000010ff347819 */ /* 0x000fe40000011649 */
[----:B------:R-:W-:Y:S02]  /*dc00*/  LOP3.LUT R71, R75, 0xff0000ff, RZ, 0xc0, !PT ;  /* 0xff0000ff4b477812 */ /* 0x000fe400078ec0ff */
[----:B------:R-:W-:Y:S01]  /*dc10*/  LOP3.LUT R44, R65, 0xff0000, R44, 0xf8, !PT ;  /* 0x00ff0000412c7812 */ /* 0x000fe200078ef82c */
[----:B------:R-:W-:Y:S01]  /*dc20*/  HADD2.F32 R65, -RZ, R64.H0_H0 ;  /* 0x20000040ff417230 */ /* 0x000fe20000004100 */
[----:B------:R-:W-:-:S02]  /*dc30*/  F2FP.F16.E4M3.UNPACK_B R66, R159.H1 ;  /* 0x0000009fff42723e */ /* 0x000fc400030006ff */
[----:B------:R-:W-:Y:S02]  /*dc40*/  SHF.R.U32.HI R57, RZ, 0x10, R75 ;  /* 0x00000010ff397819 */ /* 0x000fe4000001164b */
[----:B------:R-:W-:Y:S01]  /*dc50*/  LOP3.LUT R48, R63, 0xff0000, R48, 0xf8, !PT ;  /* 0x00ff00003f307812 */ /* 0x000fe200078ef830 */
[----:B------:R-:W-:Y:S01]  /*dc60*/  HADD2.F32 R63, -RZ, R62.H0_H0 ;  /* 0x2000003eff3f7230 */ /* 0x000fe20000004100 */
[----:B------:R-:W-:Y:S01]  /*dc70*/  LOP3.LUT R70, R71, 0xff00, R50, 0xf8, !PT ;  /* 0x0000ff0047467812 */ /* 0x000fe200078ef832 */
[----:B------:R-:W-:Y:S02]  /*dc80*/  IMAD.U32 R50, R52, 0x10000, RZ ;  /* 0x0001000034327824 */ /* 0x000fe400078e00ff */
[-C--:B------:R-:W-:Y:S01]  /*dc90*/  FMUL.FTZ R52, R65, R46.reuse ;  /* 0x0000002e41347220 */ /* 0x080fe20000410000 */
[----:B------:R-:W-:Y:S02]  /*dca0*/  HADD2.F32 R68, -RZ, R66.H0_H0 ;  /* 0x20000042ff447230 */ /* 0x000fe40000004100 */
[----:B------:R-:W-:Y:S01]  /*dcb0*/  FMUL.FTZ R72, R63, R46 ;  /* 0x0000002e3f487220 */ /* 0x000fe20000410000 */
[----:B------:R-:W-:Y:S01]  /*dcc0*/  IMAD.U32 R57, R57, 0x10000, RZ ;  /* 0x0001000039397824 */ /* 0x000fe200078e00ff */
[----:B------:R-:W-:Y:S01]  /*dcd0*/  F2FP.F16.E4M3.UNPACK_B R161, R161 ;  /* 0x000000a1ffa1723e */ /* 0x000fe200020006ff */
[----:B------:R-:W-:-:S02]  /*dce0*/  HADD2.F32 R62, -RZ, R62.H1_H1 ;  /* 0x3000003eff3e7230 */ /* 0x000fc40000004100 */
[-C--:B------:R-:W-:Y:S01]  /*dcf0*/  FFMA.FTZ R52, R63, R68.reuse, -R52 ;  /* 0x000000443f347223 */ /* 0x080fe20000010834 */
[----:B------:R-:W-:Y:S01]  /*dd00*/  HADD2.F32 R63, -RZ, R67.H1_H1 ;  /* 0x30000043ff3f7230 */ /* 0x000fe20000004100 */
[----:B------:R-:W-:Y:S01]  /*dd10*/  LOP3.LUT R46, R70, 0xff0000, R57, 0xf8, !PT ;  /* 0x00ff0000462e7812 */ /* 0x000fe200078ef839 */
[----:B------:R-:W-:Y:S01]  /*dd20*/  FFMA.FTZ R57, R65, R68, R72 ;  /* 0x0000004441397223 */ /* 0x000fe20000010048 */
[----:B------:R-:W-:Y:S01]  /*dd30*/  HADD2.F32 R67, -RZ, R64.H1_H1 ;  /* 0x30000040ff437230 */ /* 0x000fe20000004100 */
[----:B------:R-:W-:Y:S01]  /*dd40*/  F2FP.F16.E4M3.UNPACK_B R65, R61 ;  /* 0x0000003dff41723e */ /* 0x000fe200020006ff */
[----:B------:R-:W-:Y:S01]  /*dd50*/  HADD2.F32 R68, -RZ, R66.H1_H1 ;  /* 0x30000042ff447230 */ /* 0x000fe20000004100 */
[----:B------:R-:W-:Y:S01]  /*dd60*/  F2FP.F16.E4M3.UNPACK_B R64, R60 ;  /* 0x0000003cff40723e */ /* 0x000fe200020006ff */
[-C--:B------:R-:W-:Y:S01]  /*dd70*/  FMUL.FTZ R60, R62, R63.reuse ;  /* 0x0000003f3e3c7220 */ /* 0x080fe20000410000 */
[----:B------:R-:W-:Y:S01]  /*dd80*/  LOP3.LUT R50, R69, 0xff0000, R50, 0xf8, !PT ;  /* 0x00ff000045327812 */ /* 0x000fe200078ef832 */
[----:B------:R-:W-:Y:S01]  /*dd90*/  FMUL.FTZ R61, R67, R63 ;  /* 0x0000003f433d7220 */ /* 0x000fe20000410000 */
[----:B------:R-:W-:Y:S01]  /*dda0*/  F2FP.F16.E4M3.UNPACK_B R159, R159 ;  /* 0x0000009fff9f723e */ /* 0x000fe200020006ff */
[----:B------:R-:W-:-:S02]  /*ddb0*/  HADD2.F32 R69, -RZ, R161.H0_H0 ;  /* 0x200000a1ff457230 */ /* 0x000fc40000004100 */
[-C--:B------:R-:W-:Y:S01]  /*ddc0*/  FFMA.FTZ R60, R67, R68.reuse, R60 ;  /* 0x00000044433c7223 */ /* 0x080fe2000001003c */
[----:B------:R-:W-:Y:S02]  /*ddd0*/  HADD2.F32 R66, -RZ, R65.H0_H0 ;  /* 0x20000041ff427230 */ /* 0x000fe40000004100 */
[----:B------:R-:W-:Y:S01]  /*dde0*/  FFMA.FTZ R61, R62, R68, -R61 ;  /* 0x000000443e3d7223 */ /* 0x000fe2000001083d */
[--C-:B------:R-:W-:Y:S01]  /*ddf0*/  HADD2.F32 R63, -RZ, R64.reuse.H0_H0 ;  /* 0x20000040ff3f7230 */ /* 0x100fe20000004100 */
[----:B------:R-:W-:Y:S01]  /*de00*/  F2FP.F16.E4M3.UNPACK_B R67, R160.H1 ;  /* 0x000000a0ff43723e */ /* 0x000fe200030006ff */
[----:B------:R-:W-:Y:S02]  /*de10*/  HADD2.F32 R62, -RZ, R159.H0_H0 ;  /* 0x2000009fff3e7230 */ /* 0x000fe40000004100 */
[-C--:B------:R-:W-:Y:S01]  /*de20*/  FMUL.FTZ R68, R66, R69.reuse ;  /* 0x0000004542447220 */ /* 0x080fe20000410000 */
[----:B------:R-:W-:Y:S02]  /*de30*/  HADD2.F32 R161, -RZ, R161.H1_H1 ;  /* 0x300000a1ffa17230 */ /* 0x000fe40000004100 */
[----:B------:R-:W-:Y:S01]  /*de40*/  FMUL.FTZ R69, R63, R69 ;  /* 0x000000453f457220 */ /* 0x000fe20000410000 */
[----:B------:R-:W-:-:S02]  /*de50*/  HADD2.F32 R64, -RZ, R64.H1_H1 ;  /* 0x30000040ff407230 */ /* 0x000fc40000004100 */
[-C--:B------:R-:W-:Y:S01]  /*de60*/  FFMA.FTZ R63, R63, R62.reuse, -R68 ;  /* 0x0000003e3f3f7223 */ /* 0x080fe20000010844 */
[----:B------:R-:W-:Y:S01]  /*de70*/  HADD2.F32 R65, -RZ, R65.H1_H1 ;  /* 0x30000041ff417230 */ /* 0x000fe20000004100 */
[----:B------:R-:W-:Y:S01]  /*de80*/  F2FP.F16.E4M3.UNPACK_B R68, R59.H1 ;  /* 0x0000003bff44723e */ /* 0x000fe200030006ff */
[----:B------:R-:W-:Y:S02]  /*de90*/  HADD2.F32 R159, -RZ, R159.H1_H1 ;  /* 0x3000009fff9f7230 */ /* 0x000fe40000004100 */
[-C--:B------:R-:W-:Y:S01]  /*dea0*/  FMUL.FTZ R70, R64, R161.reuse ;  /* 0x000000a140467220 */ /* 0x080fe20000410000 */
[----:B------:R-:W-:Y:S01]  /*deb0*/  FFMA.FTZ R62, R66, R62, R69 ;  /* 0x0000003e423e7223 */ /* 0x000fe20000010045 */
[C---:B------:R-:W-:Y:S01]  /*dec0*/  FMUL.FTZ R69, R65.reuse, R161 ;  /* 0x000000a141457220 */ /* 0x040fe20000410000 */
[----:B------:R-:W-:Y:S01]  /*ded0*/  F2FP.F16.E4M3.UNPACK_B R71, R158.H1 ;  /* 0x0000009eff47723e */ /* 0x000fe200030006ff */
[----:B------:R-:W-:Y:S01]  /*dee0*/  FFMA.FTZ R65, R65, R159, R70 ;  /* 0x0000009f41417223 */ /* 0x000fe20000010046 */
[----:B------:R-:W-:Y:S01]  /*def0*/  F2FP.F16.E4M3.UNPACK_B R66, R58.H1 ;  /* 0x0000003aff42723e */ /* 0x000fe200030006ff */
[----:B------:R-:W-:-:S02]  /*df00*/  HADD2.F32 R73, -RZ, R67.H1_H1 ;  /* 0x30000043ff497230 */ /* 0x000fc40000004100 */
[----:B------:R-:W-:Y:S01]  /*df10*/  FFMA.FTZ R64, R64, R159, -R69 ;  /* 0x0000009f40407223 */ /* 0x000fe20000010845 */
[--C-:B------:R-:W-:Y:S01]  /*df20*/  HADD2.F32 R70, -RZ, R68.reuse.H1_H1 ;  /* 0x30000044ff467230 */ /* 0x100fe20000004100 */
[----:B------:R-:W-:Y:S01]  /*df30*/  F2FP.F16.E4M3.UNPACK_B R160, R160 ;  /* 0x000000a0ffa0723e */ /* 0x000fe200020006ff */
[----:B------:R-:W-:Y:S01]  /*df40*/  HADD2.F32 R69, -RZ, R68.H0_H0 ;  /* 0x20000044ff457230 */ /* 0x000fe20000004100 */
[----:B------:R-:W-:Y:S01]  /*df50*/  F2FP.F16.E4M3.UNPACK_B R58, R58 ;  /* 0x0000003aff3a723e */ /* 0x000fe200020006ff */
[----:B------:R-:W-:Y:S02]  /*df60*/  HADD2.F32 R72, -RZ, R71.H0_H0 ;  /* 0x20000047ff487230 */ /* 0x000fe40000004100 */
[----:B------:R-:W-:Y:S01]  /*df70*/  FMUL.FTZ R75, R70, R73 ;  /* 0x00000049464b7220 */ /* 0x000fe20000410000 */
[----:B------:R-:W-:Y:S01]  /*df80*/  HADD2.F32 R74, -RZ, R67.H0_H0 ;  /* 0x20000043ff4a7230 */ /* 0x000fe20000004100 */
[----:B------:R-:W-:Y:S01]  /*df90*/  F2FP.F16.E4M3.UNPACK_B R158, R158 ;  /* 0x0000009eff9e723e */ /* 0x000fe200020006ff */
[----:B------:R-:W-:Y:S01]  /*dfa0*/  HADD2.F32 R68, -RZ, R66.H1_H1 ;  /* 0x30000042ff447230 */ /* 0x000fe20000004100 */
[----:B------:R-:W-:Y:S01]  /*dfb0*/  F2FP.SATFINITE.E4M3.F32.PACK_AB_MERGE_C R52, R61, R52, RZ ;  /* 0x000000343d34723e */ /* 0x000fe200048070ff */
[----:B------:R-:W-:-:S02]  /*dfc0*/  HADD2.F32 R71, -RZ, R71.H1_H1 ;  /* 0x30000047ff477230 */ /* 0x000fc40000004100 */
[-C--:B------:R-:W-:Y:S01]  /*dfd0*/  FMUL.FTZ R80, R69, R74.reuse ;  /* 0x0000004a45507220 */ /* 0x080fe20000410000 */
[----:B------:R-:W-:Y:S02]  /*dfe0*/  HADD2.F32 R67, -RZ, R66.H0_H0 ;  /* 0x20000042ff437230 */ /* 0x000fe40000004100 */
[C---:B------:R-:W-:Y:S01]  /*dff0*/  FMUL.FTZ R73, R68.reuse, R73 ;  /* 0x0000004944497220 */ /* 0x040fe20000410000 */
[----:B------:R-:W-:Y:S01]  /*e000*/  F2FP.F16.E4M3.UNPACK_B R61, R45 ;  /* 0x0000002dff3d723e */ /* 0x000fe200020006ff */
[----:B------:R-:W-:Y:S01]  /*e010*/  FFMA.FTZ R81, R68, R71, -R75 ;  /* 0x0000004744517223 */ /* 0x000fe2000001084b */
[----:B------:R-:W-:Y:S01]  /*e020*/  F2FP.F16.E4M3.UNPACK_B R68, R59 ;  /* 0x0000003bff44723e */ /* 0x000fe200020006ff */
[C---:B------:R-:W-:Y:S01]  /*e030*/  FMUL.FTZ R74, R67.reuse, R74 ;  /* 0x0000004a434a7220 */ /* 0x040fe20000410000 */
[----:B------:R-:W-:Y:S01]  /*e040*/  FFMA.FTZ R66, R67, R72, -R80 ;  /* 0x0000004843427223 */ /* 0x000fe20000010850 */
[----:B------:R-:W-:Y:S01]  /*e050*/  FFMA.FTZ R80, R70, R71, R73 ;  /* 0x0000004746507223 */ /* 0x000fe20000010049 */
[----:B------:R-:W-:-:S02]  /*e060*/  HADD2.F32 R73, -RZ, R160.H1_H1 ;  /* 0x300000a0ff497230 */ /* 0x000fc40000004100 */
[----:B------:R-:W-:Y:S01]  /*e070*/  FFMA.FTZ R67, R69, R72, R74 ;  /* 0x0000004845437223 */ /* 0x000fe2000001004a */
[--C-:B------:R-:W-:Y:S02]  /*e080*/  HADD2.F32 R69, -RZ, R68.reuse.H0_H0 ;  /* 0x20000044ff457230 */ /* 0x100fe40000004100 */
[----:B------:R-:W-:Y:S02]  /*e090*/  HADD2.F32 R68, -RZ, R68.H1_H1 ;  /* 0x30000044ff447230 */ /* 0x000fe40000004100 */
[----:B------:R-:W-:Y:S01]  /*e0a0*/  HADD2.F32 R72, -RZ, R160.H0_H0 ;  /* 0x200000a0ff487230 */ /* 0x000fe20000004100 */
[----:B------:R-:W-:Y:S01]  /*e0b0*/  F2FP.SATFINITE.E4M3.F32.PACK_AB_MERGE_C R80, R80, R67, RZ ;  /* 0x000000435050723e */ /* 0x000fe200048070ff */
[--C-:B------:R-:W-:Y:S02]  /*e0c0*/  HADD2.F32 R59, -RZ, R58.reuse.H0_H0 ;  /* 0x2000003aff3b7230 */ /* 0x100fe40000004100 */
[----:B------:R-:W-:Y:S01]  /*e0d0*/  FMUL.FTZ R75, R68, R73 ;  /* 0x00000049444b7220 */ /* 0x000fe20000410000 */
[----:B------:R-:W-:-:S02]  /*e0e0*/  HADD2.F32 R58, -RZ, R58.H1_H1 ;  /* 0x3000003aff3a7230 */ /* 0x000fc40000004100 */
[-C--:B------:R-:W-:Y:S01]  /*e0f0*/  FMUL.FTZ R74, R69, R72.reuse ;  /* 0x00000048454a7220 */ /* 0x080fe20000410000 */
[--C-:B------:R-:W-:Y:S02]  /*e100*/  HADD2.F32 R71, -RZ, R158.reuse.H1_H1 ;  /* 0x3000009eff477230 */ /* 0x100fe40000004100 */
[C---:B------:R-:W-:Y:S01]  /*e110*/  FMUL.FTZ R72, R59.reuse, R72 ;  /* 0x000000483b487220 */ /* 0x040fe20000410000 */
[----:B------:R-:W-:Y:S02]  /*e120*/  HADD2.F32 R70, -RZ, R158.H0_H0 ;  /* 0x2000009eff467230 */ /* 0x000fe40000004100 */
[C---:B------:R-:W-:Y:S01]  /*e130*/  FMUL.FTZ R73, R58.reuse, R73 ;  /* 0x000000493a497220 */ /* 0x040fe20000410000 */
[----:B------:R-:W-:Y:S01]  /*e140*/  FFMA.FTZ R75, R58, R71, -R75 ;  /* 0x000000473a4b7223 */ /* 0x000fe2000001084b */
[----:B------:R-:W-:Y:S01]  /*e150*/  F2FP.SATFINITE.E4M3.F32.PACK_AB_MERGE_C R58, R60, R57, RZ ;  /* 0x000000393c3a723e */ /* 0x000fe200048070ff */
[----:B------:R-:W-:Y:S01]  /*e160*/  FFMA.FTZ R74, R59, R70, -R74 ;  /* 0x000000463b4a7223 */ /* 0x000fe2000001084a */
[----:B------:R-:W-:Y:S01]  /*e170*/  F2FP.SATFINITE.E4M3.F32.PACK_AB_MERGE_C R57, R81, R66, RZ ;  /* 0x000000425139723e */ /* 0x000fe200048070ff */
[----:B------:R-:W-:Y:S01]  /*e180*/  HADD2.F32 R60, -RZ, R61.H0_H0 ;  /* 0x2000003dff3c7230 */ /* 0x000fe20000004100 */
[----:B------:R-:W-:Y:S01]  /*e190*/  F2FP.SATFINITE.E4M3.F32.PACK_AB_MERGE_C R59, R64, R63, R52 ;  /* 0x0000003f403b723e */ /* 0x000fe20004807034 */
[----:B------:R-:W-:Y:S01]  /*e1a0*/  FFMA.FTZ R72, R69, R70, R72 ;  /* 0x0000004645487223 */ /* 0x000fe20000010048 */
[----:B------:R-:W-:Y:S01]  /*e1b0*/  F2FP.F16.E4M3.UNPACK_B R66, R49 ;  /* 0x00000031ff42723e */ /* 0x000fe200020006ff */
[----:B------:R-:W-:Y:S01]  /*e1c0*/  FFMA.FTZ R73, R68, R71, R73 ;  /* 0x0000004744497223 */ /* 0x000fe20000010049 */
[----:B------:R-:W-:-:S02]  /*e1d0*/  F2FP.F16.E4M3.UNPACK_B R63, R50 ;  /* 0x00000032ff3f723e */ /* 0x000fc400020006ff */
[----:B------:R-:W-:Y:S01]  /*e1e0*/  F2FP.SATFINITE.E4M3.F32.PACK_AB_MERGE_C R58, R65, R62, R58 ;  /* 0x0000003e413a723e */ /* 0x000fe2000480703a */
[--C-:B------:R-:W-:Y:S01]  /*e1f0*/  HADD2.F32 R62, -RZ, R66.reuse.H0_H0 ;  /* 0x20000042ff3e7230 */ /* 0x100fe20000004100 */
[-C--:B------:R-:W-:Y:S01]  /*e200*/  F2FP.F16.E4M3.UNPACK_B R64, R48.reuse ;  /* 0x00000030ff40723e */ /* 0x080fe200020006ff */
[--C-:B------:R-:W-:Y:S01]  /*e210*/  HADD2.F32 R67, -RZ, R63.reuse.H0_H0 ;  /* 0x2000003fff437230 */ /* 0x100fe20000004100 */
[----:B------:R-:W-:Y:S01]  /*e220*/  F2FP.F16.E4M3.UNPACK_B R48, R48.H1 ;  /* 0x00000030ff30723e */ /* 0x000fe200030006ff */
[----:B------:R-:W-:Y:S01]  /*e230*/  HADD2.F32 R66, -RZ, R66.H1_H1 ;  /* 0x30000042ff427230 */ /* 0x000fe20000004100 */
[----:B------:R-:W-:Y:S01]  /*e240*/  F2FP.SATFINITE.E4M3.F32.PACK_AB_MERGE_C R52, R73, R72, R80 ;  /* 0x000000484934723e */ /* 0x000fe20004807050 */
[----:B------:R-:W-:Y:S02]  /*e250*/  HADD2.F32 R65, -RZ, R64.H0_H0 ;  /* 0x20000040ff417230 */ /* 0x000fe40000004100 */
[-C--:B------:R-:W-:Y:S01]  /*e260*/  FMUL.FTZ R69, R62, R67.reuse ;  /* 0x000000433e457220 */ /* 0x080fe20000410000 */
[----:B------:R-:W-:Y:S01]  /*e270*/  FMUL.FTZ R71, R60, R67 ;  /* 0x000000433c477220 */ /* 0x000fe20000410000 */
[----:B------:R-:W-:Y:S01]  /*e280*/  HADD2.F32 R67, -RZ, R63.H1_H1 ;  /* 0x3000003fff437230 */ /* 0x000fe20000004100 */
[----:B------:R-:W-:Y:S01]  /*e290*/  F2FP.F16.E4M3.UNPACK_B R73, R46 ;  /* 0x0000002eff49723e */ /* 0x000fe200020006ff */
[----:B------:R-:W-:-:S02]  /*e2a0*/  HADD2.F32 R63, -RZ, R61.H1_H1 ;  /* 0x3000003dff3f7230 */ /* 0x000fc40000004100 */
[-C--:B------:R-:W-:Y:S01]  /*e2b0*/  FFMA.FTZ R60, R60, R65.reuse, -R69 ;  /* 0x000000413c3c7223 */ /* 0x080fe20000010845 */
[----:B------:R-:W-:Y:S01]  /*e2c0*/  FFMA.FTZ R61, R62, R65, R71 ;  /* 0x000000413e3d7223 */ /* 0x000fe20000010047 */
[----:B------:R-:W-:Y:S02]  /*e2d0*/  HADD2.F32 R65, -RZ, R64.H1_H1 ;  /* 0x30000040ff417230 */ /* 0x000fe40000004100 */
[CC--:B------:R-:W-:Y:S01]  /*e2e0*/  FMUL.FTZ R68, R66.reuse, R67.reuse ;  /* 0x0000004342447220 */ /* 0x0c0fe20000410000 */
[C---:B------:R-:W-:Y:S01]  /*e2f0*/  FMUL.FTZ R69, R63.reuse, R67 ;  /* 0x000000433f457220 */ /* 0x040fe20000410000 */
[----:B------:R-:W-:Y:S02]  /*e300*/  F2FP.F16.E4M3.UNPACK_B R64, R49.H1 ;  /* 0x00000031ff40723e */ /* 0x000fe400030006ff */
[----:B------:R-:W-:Y:S01]  /*e310*/  F2FP.F16.E4M3.UNPACK_B R67, R50.H1 ;  /* 0x00000032ff43723e */ /* 0x000fe200030006ff */
[----:B------:R-:W-:Y:S01]  /*e320*/  FFMA.FTZ R50, R66, R65, R69 ;  /* 0x0000004142327223 */ /* 0x000fe20000010045 */
[----:B------:R-:W-:Y:S01]  /*e330*/  F2FP.F16.E4M3.UNPACK_B R62, R45.H1 ;  /* 0x0000002dff3e723e */ /* 0x000fe200030006ff */
[----:B------:R-:W-:Y:S01]  /*e340*/  FFMA.FTZ R45, R63, R65, -R68 ;  /* 0x000000413f2d7223 */ /* 0x000fe20000010844 */
[----:B------:R-:W-:Y:S01]  /*e350*/  HADD2.F32 R63, -RZ, R64.H0_H0 ;  /* 0x20000040ff3f7230 */ /* 0x000fe20000004100 */
[----:B------:R-:W-:Y:S01]  /*e360*/  F2FP.SATFINITE.E4M3.F32.PACK_AB_MERGE_C R57, R75, R74, R57 ;  /* 0x0000004a4b39723e */ /* 0x000fe20004807039 */
[----:B------:R-:W-:Y:S01]  /*e370*/  HADD2.F32 R66, -RZ, R67.H0_H0 ;  /* 0x20000043ff427230 */ /* 0x000fe20000004100 */
[----:B------:R-:W-:Y:S01]  /*e380*/  F2FP.F16.E4M3.UNPACK_B R71, R44.H1 ;  /* 0x0000002cff47723e */ /* 0x000fe200030006ff */
[----:B------:R-:W-:Y:S01]  /*e390*/  HADD2.F32 R49, -RZ, R62.H0_H0 ;  /* 0x2000003eff317230 */ /* 0x000fe20000004100 */
[----:B------:R-:W-:Y:S01]  /*e3a0*/  F2FP.F16.E4M3.UNPACK_B R74, R46.H1 ;  /* 0x0000002eff4a723e */ /* 0x000fe200030006ff */
[----:B------:R-:W-:-:S02]  /*e3b0*/  HADD2.F32 R65, -RZ, R64.H1_H1 ;  /* 0x30000040ff417230 */ /* 0x000fc40000004100 */
[-C--:B------:R-:W-:Y:S01]  /*e3c0*/  FMUL.FTZ R70, R63, R66.reuse ;  /* 0x000000423f467220 */ /* 0x080fe20000410000 */
[----:B------:R-:W-:Y:S02]  /*e3d0*/  HADD2.F32 R64, -RZ, R48.H0_H0 ;  /* 0x20000030ff407230 */ /* 0x000fe40000004100 */
[C---:B------:R-:W-:Y:S01]  /*e3e0*/  FMUL.FTZ R66, R49.reuse, R66 ;  /* 0x0000004231427220 */ /* 0x040fe20000410000 */
[----:B------:R-:W-:Y:S02]  /*e3f0*/  HADD2.F32 R68, -RZ, R67.H1_H1 ;  /* 0x30000043ff447230 */ /* 0x000fe40000004100 */
[----:B------:R-:W-:Y:S02]  /*e400*/  HADD2.F32 R62, -RZ, R62.H1_H1 ;  /* 0x3000003eff3e7230 */ /* 0x000fe40000004100 */
[----:B------:R-:W-:Y:S02]  /*e410*/  HADD2.F32 R67, -RZ, R48.H1_H1 ;  /* 0x30000030ff437230 */ /* 0x000fe40000004100 */
[----:B------:R-:W-:Y:S01]  /*e420*/  FFMA.FTZ R48, R49, R64, -R70 ;  /* 0x0000004031307223 */ /* 0x000fe20000010846 */
[----:B------:R-:W-:Y:S01]  /*e430*/  FMUL.FTZ R69, R65, R68 ;  /* 0x0000004441457220 */ /* 0x000fe20000410000 */
[----:B------:R-:W-:Y:S01]  /*e440*/  FFMA.FTZ R49, R63, R64, R66 ;  /* 0x000000403f317223 */ /* 0x000fe20000010042 */
[C---:B------:R-:W-:Y:S01]  /*e450*/  FMUL.FTZ R68, R62.reuse, R68 ;  /* 0x000000443e447220 */ /* 0x040fe20000410000 */
[----:B------:R-:W-:Y:S01]  /*e460*/  F2FP.F16.E4M3.UNPACK_B R66, R51 ;  /* 0x00000033ff42723e */ /* 0x000fe200020006ff */
[----:B------:R-:W-:Y:S01]  /*e470*/  FFMA.FTZ R63, R62, R67, -R69 ;  /* 0x000000433e3f7223 */ /* 0x000fe20000010845 */
[----:B------:R-:W-:Y:S01]  /*e480*/  F2FP.F16.E4M3.UNPACK_B R64, R47 ;  /* 0x0000002fff40723e */ /* 0x000fe200020006ff */
[----:B------:R-:W-:Y:S01]  /*e490*/  FFMA.FTZ R62, R65, R67, R68 ;  /* 0x00000043413e7223 */ /* 0x000fe20000010044 */
[----:B------:R-:W-:Y:S01]  /*e4a0*/  F2FP.F16.E4M3.UNPACK_B R70, R44 ;  /* 0x0000002cff46723e */ /* 0x000fe200020006ff */
[----:B------:R-:W-:Y:S01]  /*e4b0*/  HADD2.F32 R68, -RZ, R66.H0_H0 ;  /* 0x20000042ff447230 */ /* 0x000fe20000004100 */
[----:B------:R-:W-:Y:S01]  /*e4c0*/  F2FP.F16.E4M3.UNPACK_B R67, R51.H1 ;  /* 0x00000033ff43723e */ /* 0x000fe200030006ff */
[----:B------:R-:W-:Y:S01]  /*e4d0*/  HADD2.F32 R44, -RZ, R73.H0_H0 ;  /* 0x20000049ff2c7230 */ /* 0x000fe20000004100 */
[----:B------:R-:W-:Y:S01]  /*e4e0*/  F2FP.F16.E4M3.UNPACK_B R47, R47.H1 ;  /* 0x0000002fff2f723e */ /* 0x000fe200030006ff */
[----:B------:R-:W-:Y:S01]  /*e4f0*/  HADD2.F32 R51, -RZ, R64.H0_H0 ;  /* 0x20000040ff337230 */ /* 0x000fe20000004100 */
[----:B------:R-:W-:Y:S01]  /*e500*/  F2FP.SATFINITE.E4M3.F32.PACK_AB_MERGE_C R48, R63, R48, RZ ;  /* 0x000000303f30723e */ /* 0x000fe200048070ff */
[----:B------:R-:W-:-:S02]  /*e510*/  HADD2.F32 R46, -RZ, R70.H0_H0 ;  /* 0x20000046ff2e7230 */ /* 0x000fc40000004100 */
[CC--:B------:R-:W-:Y:S01]  /*e520*/  FMUL.FTZ R82, R68.reuse, R44.reuse ;  /* 0x0000002c44527220 */ /* 0x0c0fe20000410000 */
[----:B------:R-:W-:Y:S02]  /*e530*/  HADD2.F32 R69, -RZ, R67.H0_H0 ;  /* 0x20000043ff457230 */ /* 0x000fe40000004100 */
[C---:B------:R-:W-:Y:S01]  /*e540*/  FMUL.FTZ R75, R51.reuse, R44 ;  /* 0x0000002c334b7220 */ /* 0x040fe20000410000 */
[----:B------:R-:W-:Y:S02]  /*e550*/  HADD2.F32 R80, -RZ, R74.H0_H0 ;  /* 0x2000004aff507230 */ /* 0x000fe40000004100 */
[-C--:B------:R-:W-:Y:S01]  /*e560*/  FFMA.FTZ R44, R51, R46.reuse, -R82 ;  /* 0x0000002e332c7223 */ /* 0x080fe20000010852 */
[----:B------:R-:W-:Y:S02]  /*e570*/  HADD2.F32 R65, -RZ, R47.H0_H0 ;  /* 0x2000002fff417230 */ /* 0x000fe40000004100 */
[----:B------:R-:W-:Y:S01]  /*e580*/  FFMA.FTZ R46, R68, R46, R75 ;  /* 0x0000002e442e7223 */ /* 0x000fe2000001004b */
[----:B------:R-:W-:-:S02]  /*e590*/  HADD2.F32 R67, -RZ, R67.H1_H1 ;  /* 0x30000043ff437230 */ /* 0x000fc40000004100 */
[-C--:B------:R-:W-:Y:S01]  /*e5a0*/  FMUL.FTZ R84, R69, R80.reuse ;  /* 0x0000005045547220 */ /* 0x080fe20000410000 */
[----:B------:R-:W-:Y:S02]  /*e5b0*/  HADD2.F32 R74, -RZ, R74.H1_H1 ;  /* 0x3000004aff4a7230 */ /* 0x000fe40000004100 */
[----:B------:R-:W-:Y:S01]  /*e5c0*/  FMUL.FTZ R80, R65, R80 ;  /* 0x0000005041507220 */ /* 0x000fe20000410000 */
[----:B------:R-:W-:Y:S01]  /*e5d0*/  HADD2.F32 R47, -RZ, R47.H1_H1 ;  /* 0x3000002fff2f7230 */ /* 0x000fe20000004100 */
[----:B------:R-:W-:Y:S01]  /*e5e0*/  F2FP.SATFINITE.E4M3.F32.PACK_AB_MERGE_C R49, R62, R49, RZ ;  /* 0x000000313e31723e */ /* 0x000fe200048070ff */
[----:B------:R-:W-:Y:S01]  /*e5f0*/  HADD2.F32 R72, -RZ, R71.H0_H0 ;  /* 0x20000047ff487230 */ /* 0x000fe20000004100 */
[----:B------:R-:W-:Y:S01]  /*e600*/  F2FP.SATFINITE.E4M3.F32.PACK_AB_MERGE_C R45, R45, R60, R48 ;  /* 0x0000003c2d2d723e */ /* 0x000fe20004807030 */
[----:B------:R-:W-:Y:S01]  /*e610*/  HADD2.F32 R66, -RZ, R66.H1_H1 ;  /* 0x30000042ff427230 */ /* 0x000fe20000004100 */
[----:B------:R-:W-:Y:S01]  /*e620*/  F2FP.SATFINITE.E4M3.F32.PACK_AB_MERGE_C R49, R50, R61, R49 ;  /* 0x0000003d3231723e */ /* 0x000fe20004807031 */
[----:B------:R-:W-:-:S02]  /*e630*/  HADD2.F32 R73, -RZ, R73.H1_H1 ;  /* 0x30000049ff497230 */ /* 0x000fc40000004100 */
[----:B------:R-:W-:Y:S01]  /*e640*/  FFMA.FTZ R84, R65, R72, -R84 ;  /* 0x0000004841547223 */ /* 0x000fe20000010854 */
[----:B------:R-:W-:Y:S02]  /*e650*/  HADD2.F32 R51, -RZ, R70.H1_H1 ;  /* 0x30000046ff337230 */ /* 0x000fe40000004100 */
[-C--:B------:R-:W-:Y:S01]  /*e660*/  FMUL.FTZ R70, R67, R74.reuse ;  /* 0x0000004a43467220 */ /* 0x080fe20000410000 */
[----:B------:R-:W-:Y:S02]  /*e670*/  HADD2.F32 R64, -RZ, R64.H1_H1 ;  /* 0x30000040ff407230 */ /* 0x000fe40000004100 */
[----:B------:R-:W-:Y:S01]  /*e680*/  FMUL.FTZ R74, R47, R74 ;  /* 0x0000004a2f4a7220 */ /* 0x000fe20000410000 */
[----:B------:R-:W-:Y:S02]  /*e690*/  HADD2.F32 R68, -RZ, R71.H1_H1 ;  /* 0x30000047ff447230 */ /* 0x000fe40000004100 */
[-C--:B------:R-:W-:Y:S01]  /*e6a0*/  FMUL.FTZ R65, R66, R73.reuse ;  /* 0x0000004942417220 */ /* 0x080fe20000410000 */
[----:B------:R-:W-:Y:S01]  /*e6b0*/  FFMA.FTZ R80, R69, R72, R80 ;  /* 0x0000004845507223 */ /* 0x000fe20000010050 */
[----:B------:R-:W-:Y:S01]  /*e6c0*/  FMUL.FTZ R73, R64, R73 ;  /* 0x0000004940497220 */ /* 0x000fe20000410000 */
[----:B------:R-:W-:-:S02]  /*e6d0*/  IMAD.MOV.U32 R48, RZ, RZ, R58 ;  /* 0x000000ffff307224 */ /* 0x000fc400078e003a */
[-C--:B------:R-:W-:Y:S01]  /*e6e0*/  FFMA.FTZ R47, R47, R68.reuse, -R70 ;  /* 0x000000442f2f7223 */ /* 0x080fe20000010846 */
[----:B------:R-:W-:Y:S01]  /*e6f0*/  FFMA.FTZ R67, R67, R68, R74 ;  /* 0x0000004443437223 */ /* 0x000fe2000001004a */
[-C--:B------:R-:W-:Y:S01]  /*e700*/  FFMA.FTZ R65, R64, R51.reuse, -R65 ;  /* 0x0000003340417223 */ /* 0x080fe20000010841 */
[----:B------:R-:W-:Y:S01]  /*e710*/  FFMA.FTZ R73, R66, R51, R73 ;  /* 0x0000003342497223 */ /* 0x000fe20000010049 */
[----:B------:R-:W-:Y:S01]  /*e720*/  IMAD.MOV.U32 R50, RZ, RZ, R52 ;  /* 0x000000ffff327224 */ /* 0x000fe200078e0034 */
[----:B------:R-:W-:Y:S02]  /*e730*/  F2FP.SATFINITE.E4M3.F32.PACK_AB_MERGE_C R47, R47, R84, RZ ;  /* 0x000000542f2f723e */ /* 0x000fe400048070ff */
[----:B------:R-:W-:Y:S02]  /*e740*/  F2FP.SATFINITE.E4M3.F32.PACK_AB_MERGE_C R67, R67, R80, RZ ;  /* 0x000000504343723e */ /* 0x000fe400048070ff */
[----:B------:R-:W-:Y:S02]  /*e750*/  F2FP.SATFINITE.E4M3.F32.PACK_AB_MERGE_C R47, R65, R44, R47 ;  /* 0x0000002c412f723e */ /* 0x000fe4000480702f */
[----:B------:R-:W-:Y:S01]  /*e760*/  F2FP.SATFINITE.E4M3.F32.PACK_AB_MERGE_C R51, R73, R46, R67 ;  /* 0x0000002e4933723e */ /* 0x000fe20004807043 */
[----:B------:R-:W-:Y:S01]  /*e770*/  IMAD.MOV.U32 R46, RZ, RZ, R57 ;  /* 0x000000ffff2e7224 */ /* 0x000fe200078e0039 */
[----:B------:R-:W-:-:S07]  /*e780*/  MOV R44, R59 ;  /* 0x0000003b002c7202 */ /* 0x000fce0000000f00 */
.L_x_422:
[----:B------:R-:W-:Y:S05]  /*e790*/  BSYNC B2 ;  /* 0x0000000000027941 */ /* 0x000fea0003800000 */
.L_x_421:
[----:B------:R-:W-:-:S13]  /*e7a0*/  ISETP.GE.AND P3, PT, R55, R156, PT ;  /* 0x0000009c3700720c */ /* 0x000fda0003f66270 */
[--C-:B------:R-:W-:Y:S02]  /*e7b0*/  @!P3 SHF.R.S32.HI R57, RZ, 0x1f, R55.reuse ;  /* 0x0000001fff39b819 */ /* 0x100fe40000011437 */
[----:B------:R-:W-:-:S04]  /*e7c0*/  @!P3 IADD3 R55, P4, P5, R118, R136, R55 ;  /* 0x000000887637b210 */ /* 0x000fc80007d9e037 */
[----:B------:R-:W-:Y:S02]  /*e7d0*/  @!P3 IADD3.X R58, R4, R56, R57, P4, P5 ;  /* 0x00000038043ab210 */ /* 0x000fe400027ea439 */
[----:B------:R-:W-:-:S05]  /*e7e0*/  IADD3 R52, P4, R53, R124, RZ ;  /* 0x0000007c35347210 */ /* 0x000fca0007f9e0ff */
[----:B------:R-:W-:Y:S01]  /*e7f0*/  IMAD.X R53, R54, 0x1, R125, P4 ;  /* 0x0000000136357824 */ /* 0x000fe200020e067d */
[----:B------:R-:W-:-:S04]  /*e800*/  @!P3 IADD3 R54, P4, R55, R124, RZ ;  /* 0x0000007c3736b210 */ /* 0x000fc80007f9e0ff */
[----:B-1----:R4:W-:Y:S01]  /*e810*/  STG.E.128 desc[UR54][R52.64], R44 ;  /* 0x0000002c34007986 */ /* 0x0029e2000c101d36 */
[----:B------:R-:W-:-:S05]  /*e820*/  @!P3 IMAD.X R55, R58, 0x1, R125, P4 ;  /* 0x000000013a37b824 */ /* 0x000fca00020e067d */
[----:B---3--:R4:W-:Y:S03]  /*e830*/  @!P3 STG.E.128 desc[UR54][R54.64], R48 ;  /* 0x000000303600b986 */ /* 0x0089e6000c101d36 */
.L_x_420:
[----:B------:R-:W-:Y:S05]  /*e840*/  BSYNC B1 ;  /* 0x0000000000017941 */ /* 0x000fea0003800000 */
.L_x_419:
[----:B------:R-:W-:-:S13]  /*e850*/  ISETP.NE.AND P3, PT, R36, RZ, PT ;  /* 0x000000ff2400720c */ /* 0x000fda0003f65270 */
[----:B------:R-:W-:Y:S05]  /*e860*/  @!P3 BRA `(.L_x_373) ;  /* 0x0000001000c0b947 */ /* 0x000fea0003800000 */
[----:B-1--4-:R-:W3:Y:S01]  /*e870*/  LDL R44, [R1+0x10] ;  /* 0x00001000012c7983 */ /* 0x012ee20000100800 */
[----:B------:R-:W-:Y:S01]  /*e880*/  IADD3 R53, P3, P4, R118, R136, R29 ;  /* 0x0000008876357210 */ /* 0x000fe20007c7e01d */
[----:B------:R-:W-:Y:S01]  /*e890*/  BSSY B1, `(.L_x_423) ;  /* 0x00000ec000017945 */ /* 0x000fe20003800000 */
[----:B---3--:R-:W-:Y:S02]  /*e8a0*/  LOP3.LUT P5, RZ, R44, 0x1, RZ, 0xc0, !PT ;  /* 0x000000012cff7812 */ /* 0x008fe400078ac0ff */
[----:B------:R-:W-:Y:S02]  /*e8b0*/  IADD3.X R44, R4, R56, R32, P3, P4 ;  /* 0x00000038042c7210 */ /* 0x000fe40001fe8420 */
[----:B------:R-:W-:Y:S02]  /*e8c0*/  SEL R162, R121, R162, !P5 ;  /* 0x000000a279a27207 */ /* 0x000fe40006800000 */
[----:B------:R-:W-:Y:S02]  /*e8d0*/  IADD3 R52, P3, R53, R124, RZ ;  /* 0x0000007c35347210 */ /* 0x000fe40007f7e0ff */
[----:B------:R-:W-:-:S02]  /*e8e0*/  SHF.R.S32.HI R45, RZ, 0x1f, R162 ;  /* 0x0000001fff2d7819 */ /* 0x000fc400000114a2 */
[----:B------:R-:W-:Y:S02]  /*e8f0*/  IADD3.X R53, R44, R125, RZ, P3, !PT ;  /* 0x0000007d2c357210 */ /* 0x000fe40001ffe4ff */
[----:B------:R-:W-:Y:S02]  /*e900*/  LEA.HI R45, R45, R162, RZ, 0x5 ;  /* 0x000000a22d2d7211 */ /* 0x000fe400078f28ff */
[----:B------:R-:W-:Y:S02]  /*e910*/  ISETP.GE.AND P3, PT, R6, R133, PT ;  /* 0x000000850600720c */ /* 0x000fe40003f66270 */
        /* <DEDUP_REMOVED lines=17> */
[----:B-1----:R-:W-:Y:S01]  /*ea30*/  IMAD.MOV.U32 R54, RZ, RZ, R45 ;  /* 0x000000ffff367224 */ /* 0x002fe200078e002d */
[----:B------:R-:W-:Y:S01]  /*ea40*/  SHF.R.U32.HI R70, RZ, 0x10, R89 ;  /* 0x00000010ff467819 */ /* 0x000fe20000011659 */
[----:B---3--:R-:W-:Y:S01]  /*ea50*/  IMAD.MOV.U32 R62, RZ, RZ, R48 ;  /* 0x000000ffff3e7224 */ /* 0x008fe200078e0030 */
[----:B------:R-:W-:Y:S01]  /*ea60*/  SHF.R.U32.HI R65, RZ, 0x8, R77 ;  /* 0x00000008ff417819 */ /* 0x000fe2000001164d */
[----:B------:R-:W-:Y:S01]  /*ea70*/  IMAD.SHL.U32 R45, R57, 0x100, RZ ;  /* 0x00000100392d7824 */ /* 0x000fe200078e00ff */
[----:B------:R-:W-:Y:S01]  /*ea80*/  LOP3.LUT R58, R89, 0xff0000ff, RZ, 0xc0, !PT ;  /* 0xff0000ff593a7812 */ /* 0x000fe200078ec0ff */
[----:B------:R-:W-:Y:S01]  /*ea90*/  IMAD.MOV.U32 R57, RZ, RZ, R46 ;  /* 0x000000ffff397224 */ /* 0x000fe200078e002e */
[----:B------:R-:W-:Y:S01]  /*eaa0*/  SHF.R.U32.HI R68, RZ, 0x8, R91 ;  /* 0x00000008ff447819 */ /* 0x000fe2000001165b */
[----:B------:R-:W-:Y:S01]  /*eab0*/  IMAD.U32 R46, R70, 0x10000, RZ ;  /* 0x00010000462e7824 */ /* 0x000fe200078e00ff */
[----:B------:R-:W-:Y:S01]  /*eac0*/  SHF.R.U32.HI R64, RZ, 0x8, R79 ;  /* 0x00000008ff407819 */ /* 0x000fe2000001164f */
[----:B------:R-:W-:Y:S01]  /*ead0*/  IMAD.SHL.U32 R48, R65, 0x100, RZ ;  /* 0x0000010041307824 */ /* 0x000fe200078e00ff */
[----:B------:R-:W-:-:S02]  /*eae0*/  SHF.R.U32.HI R66, RZ, 0x10, R91 ;  /* 0x00000010ff427819 */ /* 0x000fc4000001165b */
[----:B------:R-:W-:Y:S01]  /*eaf0*/  MOV R60, R44 ;  /* 0x0000002c003c7202 */ /* 0x000fe20000000f00 */
[----:B------:R-:W-:Y:S01]  /*eb00*/  IMAD.SHL.U32 R44, R68, 0x100, RZ ;  /* 0x00000100442c7824 */ /* 0x000fe200078e00ff */
[----:B------:R-:W-:Y:S02]  /*eb10*/  LOP3.LUT R45, R58, 0xff00, R45, 0xf8, !PT ;  /* 0x0000ff003a2d7812 */ /* 0x000fe400078ef82d */
[----:B------:R-:W-:Y:S02]  /*eb20*/  LOP3.LUT R61, R77, 0xff0000ff, RZ, 0xc0, !PT ;  /* 0xff0000ff4d3d7812 */ /* 0x000fe400078ec0ff */
[----:B------:R-:W-:Y:S02]  /*eb30*/  LOP3.LUT R63, R79, 0xff0000ff, RZ, 0xc0, !PT ;  /* 0xff0000ff4f3f7812 */ /* 0x000fe400078ec0ff */
[----:B------:R-:W-:Y:S02]  /*eb40*/  SHF.L.U32 R58, R64, 0x8, RZ ;  /* 0x00000008403a7819 */ /* 0x000fe400000006ff */
[----:B------:R-:W-:-:S02]  /*eb50*/  LOP3.LUT R59, R91, 0xff0000ff, RZ, 0xc0, !PT ;  /* 0xff0000ff5b3b7812 */ /* 0x000fc400078ec0ff */
[----:B------:R-:W-:Y:S01]  /*eb60*/  LOP3.LUT R46, R45, 0xff0000, R46, 0xf8, !PT ;  /* 0x00ff00002d2e7812 */ /* 0x000fe200078ef82e */
[----:B------:R-:W-:Y:S01]  /*eb70*/  IMAD.U32 R45, R66, 0x10000, RZ ;  /* 0x00010000422d7824 */ /* 0x000fe200078e00ff */
[----:B------:R-:W-:Y:S02]  /*eb80*/  LOP3.LUT R48, R61, 0xff00, R48, 0xf8, !PT ;  /* 0x0000ff003d307812 */ /* 0x000fe400078ef830 */
[----:B------:R-:W-:Y:S02]  /*eb90*/  LOP3.LUT R68, R63, 0xff00, R58, 0xf8, !PT ;  /* 0x0000ff003f447812 */ /* 0x000fe400078ef83a */
[----:B------:R-:W-:Y:S02]  /*eba0*/  LOP3.LUT R44, R59, 0xff00, R44, 0xf8, !PT ;  /* 0x0000ff003b2c7812 */ /* 0x000fe400078ef82c */
[----:B------:R-:W-:Y:S02]  /*ebb0*/  F2FP.F16.E4M3.UNPACK_B R66, R150.H1 ;  /* 0x00000096ff42723e */ /* 0x000fe400030006ff */
[----:B------:R-:W-:-:S02]  /*ebc0*/  F2FP.F16.E4M3.UNPACK_B R63, R62.H1 ;  /* 0x0000003eff3f723e */ /* 0x000fc400030006ff */
[----:B------:R-:W-:Y:S02]  /*ebd0*/  F2FP.F16.E4M3.UNPACK_B R61, R60.H1 ;  /* 0x0000003cff3d723e */ /* 0x000fe400030006ff */
[----:B------:R-:W-:Y:S01]  /*ebe0*/  LOP3.LUT R44, R44, 0xff0000, R45, 0xf8, !PT ;  /* 0x00ff00002c2c7812 */ /* 0x000fe200078ef82d */
[----:B------:R-:W-:Y:S01]  /*ebf0*/  HADD2.F32 R45, -RZ, R66.H0_H0 ;  /* 0x20000042ff2d7230 */ /* 0x000fe20000004100 */
[----:B------:R-:W-:Y:S01]  /*ec00*/  F2FP.F16.E4M3.UNPACK_B R64, R154.H1 ;  /* 0x0000009aff40723e */ /* 0x000fe200030006ff */
[----:B------:R-:W-:Y:S01]  /*ec10*/  HADD2.F32 R59, -RZ, R63.H0_H0 ;  /* 0x2000003fff3b7230 */ /* 0x000fe20000004100 */
[----:B------:R-:W-:Y:S01]  /*ec20*/  SHF.R.U32.HI R67, RZ, 0x10, R77 ;  /* 0x00000010ff437819 */ /* 0x000fe2000001164d */
[----:B------:R-:W-:Y:S01]  /*ec30*/  HADD2.F32 R58, -RZ, R61.H0_H0 ;  /* 0x2000003dff3a7230 */ /* 0x000fe20000004100 */
[----:B------:R-:W-:Y:S01]  /*ec40*/  SHF.R.U32.HI R69, RZ, 0x10, R79 ;  /* 0x00000010ff457819 */ /* 0x000fe2000001164f */
[----:B------:R-:W-:Y:S02]  /*ec50*/  HADD2.F32 R65, -RZ, R64.H0_H0 ;  /* 0x20000040ff417230 */ /* 0x000fe40000004100 */
[----:B------:R-:W-:Y:S01]  /*ec60*/  FMUL.FTZ R71, R59, R45 ;  /* 0x0000002d3b477220 */ /* 0x000fe20000410000 */
[----:B------:R-:W-:-:S02]  /*ec70*/  IMAD.U32 R67, R67, 0x10000, RZ ;  /* 0x0001000043437824 */ /* 0x000fc400078e00ff */
[C---:B------:R-:W-:Y:S01]  /*ec80*/  FMUL.FTZ R70, R58.reuse, R45 ;  /* 0x0000002d3a467220 */ /* 0x040fe20000410000 */
[----:B------:R-:W-:Y:S02]  /*ec90*/  IMAD.U32 R69, R69, 0x10000, RZ ;  /* 0x0001000045457824 */ /* 0x000fe400078e00ff */
[-C--:B------:R-:W-:Y:S01]  /*eca0*/  FFMA.FTZ R58, R58, R65.reuse, -R71 ;  /* 0x000000413a3a7223 */ /* 0x080fe20000010847 */
[----:B------:R-:W-:Y:S02]  /*ecb0*/  HADD2.F32 R61, -RZ, R61.H1_H1 ;  /* 0x3000003dff3d7230 */ /* 0x000fe40000004100 */
[----:B------:R-:W-:Y:S01]  /*ecc0*/  FFMA.FTZ R59, R59, R65, R70 ;  /* 0x000000413b3b7223 */ /* 0x000fe20000010046 */
[----:B------:R-:W-:Y:S01]  /*ecd0*/  HADD2.F32 R65, -RZ, R66.H1_H1 ;  /* 0x30000042ff417230 */ /* 0x000fe20000004100 */
[----:B------:R-:W-:Y:S01]  /*ece0*/  LOP3.LUT R48, R48, 0xff0000, R67, 0xf8, !PT ;  /* 0x00ff000030307812 */ /* 0x000fe200078ef843 */
[----:B------:R-:W-:Y:S01]  /*ecf0*/  HADD2.F32 R66, -RZ, R63.H1_H1 ;  /* 0x3000003fff427230 */ /* 0x000fe20000004100 */
[----:B------:R-:W-:Y:S01]  /*ed00*/  F2FP.F16.E4M3.UNPACK_B R150, R150 ;  /* 0x00000096ff96723e */ /* 0x000fe200020006ff */
[----:B------:R-:W-:Y:S01]  /*ed10*/  HADD2.F32 R67, -RZ, R64.H1_H1 ;  /* 0x30000040ff437230 */ /* 0x000fe20000004100 */
[----:B------:R-:W-:-:S02]  /*ed20*/  F2FP.F16.E4M3.UNPACK_B R63, R62 ;  /* 0x0000003eff3f723e */ /* 0x000fc400020006ff */
[----:B------:R-:W-:Y:S01]  /*ed30*/  F2FP.F16.E4M3.UNPACK_B R64, R60 ;  /* 0x0000003cff40723e */ /* 0x000fe200020006ff */
[-C--:B------:R-:W-:Y:S01]  /*ed40*/  FMUL.FTZ R60, R66, R65.reuse ;  /* 0x00000041423c7220 */ /* 0x080fe20000410000 */
[----:B------:R-:W-:Y:S01]  /*ed50*/  LOP3.LUT R45, R68, 0xff0000, R69, 0xf8, !PT ;  /* 0x00ff0000442d7812 */ /* 0x000fe200078ef845 */
[C---:B------:R-:W-:Y:S01]  /*ed60*/  FMUL.FTZ R69, R61.reuse, R65 ;  /* 0x000000413d457220 */ /* 0x040fe20000410000 */
[----:B------:R-:W-:Y:S01]  /*ed70*/  F2FP.F16.E4M3.UNPACK_B R154, R154 ;  /* 0x0000009aff9a723e */ /* 0x000fe200020006ff */
[----:B------:R-:W-:Y:S02]  /*ed80*/  HADD2.F32 R68, -RZ, R150.H0_H0 ;  /* 0x20000096ff447230 */ /* 0x000fe40000004100 */
[-C--:B------:R-:W-:Y:S01]  /*ed90*/  FFMA.FTZ R61, R61, R67.reuse, -R60 ;  /* 0x000000433d3d7223 */ /* 0x080fe2000001083c */
[----:B------:R-:W-:Y:S02]  /*eda0*/  HADD2.F32 R65, -RZ, R63.H0_H0 ;  /* 0x2000003fff417230 */ /* 0x000fe40000004100 */
[----:B------:R-:W-:Y:S01]  /*edb0*/  FFMA.FTZ R60, R66, R67, R69 ;  /* 0x00000043423c7223 */ /* 0x000fe20000010045 */
        /* <DEDUP_REMOVED lines=10> */
[----:B------:R-:W-:Y:S01]  /*ee60*/  F2FP.F16.E4M3.UNPACK_B R68, R50.H1 ;  /* 0x00000032ff44723e */ /* 0x000fe200030006ff */
[----:B------:R-:W-:-:S02]  /*ee70*/  HADD2.F32 R154, -RZ, R154.H1_H1 ;  /* 0x3000009aff9a7230 */ /* 0x000fc40000004100 */
[CC--:B------:R-:W-:Y:S01]  /*ee80*/  FMUL.FTZ R65, R67.reuse, R150.reuse ;  /* 0x0000009643417220 */ /* 0x0c0fe20000410000 */
[C---:B------:R-:W-:Y:S01]  /*ee90*/  FMUL.FTZ R150, R64.reuse, R150 ;  /* 0x0000009640967220 */ /* 0x040fe20000410000 */
[----:B------:R-:W-:Y:S01]  /*eea0*/  F2FP.F16.E4M3.UNPACK_B R70, R155.H1 ;  /* 0x0000009bff46723e */ /* 0x000fe200030006ff */
[----:B------:R-:W-:Y:S01]  /*eeb0*/  HADD2.F32 R74, -RZ, R71.H0_H0 ;  /* 0x20000047ff4a7230 */ /* 0x000fe20000004100 */
[----:B------:R-:W-:Y:S01]  /*eec0*/  F2FP.F16.E4M3.UNPACK_B R66, R57.H1 ;  /* 0x00000039ff42723e */ /* 0x000fe200030006ff */
[----:B------:R-:W-:Y:S02]  /*eed0*/  HADD2.F32 R69, -RZ, R68.H0_H0 ;  /* 0x20000044ff457230 */ /* 0x000fe40000004100 */
[-C--:B------:R-:W-:Y:S01]  /*eee0*/  FFMA.FTZ R65, R64, R154.reuse, -R65 ;  /* 0x0000009a40417223 */ /* 0x080fe20000010841 */
[----:B------:R-:W-:Y:S01]  /*eef0*/  FFMA.FTZ R64, R67, R154, R150 ;  /* 0x0000009a43407223 */ /* 0x000fe20000010096 */
[----:B------:R-:W-:Y:S01]  /*ef00*/  HADD2.F32 R72, -RZ, R70.H0_H0 ;  /* 0x20000046ff487230 */ /* 0x000fe20000004100 */
[----:B------:R-:W-:Y:S01]  /*ef10*/  F2FP.F16.E4M3.UNPACK_B R153, R153 ;  /* 0x00000099ff99723e */ /* 0x000fe200020006ff */
[----:B------:R-:W-:-:S02]  /*ef20*/  HADD2.F32 R67, -RZ, R66.H0_H0 ;  /* 0x20000042ff437230 */ /* 0x000fc40000004100 */
[-C--:B------:R-:W-:Y:S01]  /*ef30*/  FMUL.FTZ R76, R69, R74.reuse ;  /* 0x0000004a454c7220 */ /* 0x080fe20000410000 */
[----:B------:R-:W-:Y:S01]  /*ef40*/  HADD2.F32 R71, -RZ, R71.H1_H1 ;  /* 0x30000047ff477230 */ /* 0x000fe20000004100 */
[----:B------:R-:W-:Y:S01]  /*ef50*/  F2FP.F16.E4M3.UNPACK_B R57, R57 ;  /* 0x00000039ff39723e */ /* 0x000fe200020006ff */
[----:B------:R-:W-:Y:S02]  /*ef60*/  HADD2.F32 R68, -RZ, R68.H1_H1 ;  /* 0x30000044ff447230 */ /* 0x000fe40000004100 */
[C---:B------:R-:W-:Y:S01]  /*ef70*/  FMUL.FTZ R74, R67.reuse, R74 ;  /* 0x0000004a434a7220 */ /* 0x040fe20000410000 */
[-C--:B------:R-:W-:Y:S01]  /*ef80*/  FFMA.FTZ R76, R67, R72.reuse, -R76 ;  /* 0x00000048434c7223 */ /* 0x080fe2000001084c */
[----:B------:R-:W-:Y:S01]  /*ef90*/  HADD2.F32 R66, -RZ, R66.H1_H1 ;  /* 0x30000042ff427230 */ /* 0x000fe20000004100 */
[----:B------:R-:W-:Y:S01]  /*efa0*/  F2FP.F16.E4M3.UNPACK_B R155, R155 ;  /* 0x0000009bff9b723e */ /* 0x000fe200020006ff */
[----:B------:R-:W-:Y:S02]  /*efb0*/  HADD2.F32 R67, -RZ, R70.H1_H1 ;  /* 0x30000046ff437230 */ /* 0x000fe40000004100 */
[-C--:B------:R-:W-:Y:S01]  /*efc0*/  FMUL.FTZ R73, R68, R71.reuse ;  /* 0x0000004744497220 */ /* 0x080fe20000410000 */
[----:B------:R-:W-:Y:S01]  /*efd0*/  FFMA.FTZ R74, R69, R72, R74 ;  /* 0x00000048454a7223 */ /* 0x000fe2000001004a */
[----:B------:R-:W-:Y:S01]  /*efe0*/  FMUL.FTZ R71, R66, R71 ;  /* 0x0000004742477220 */ /* 0x000fe20000410000 */
[----:B------:R-:W-:-:S02]  /*eff0*/  HADD2.F32 R69, -RZ, R153.H0_H0 ;  /* 0x20000099ff457230 */ /* 0x000fc40000004100 */
[-C--:B------:R-:W-:Y:S01]  /*f000*/  FFMA.FTZ R73, R66, R67.reuse, -R73 ;  /* 0x0000004342497223 */ /* 0x080fe20000010849 */
[----:B------:R-:W-:Y:S01]  /*f010*/  F2FP.F16.E4M3.UNPACK_B R66, R50 ;  /* 0x00000032ff42723e */ /* 0x000fe200020006ff */
[----:B------:R-:W-:Y:S01]  /*f020*/  FFMA.FTZ R75, R68, R67, R71 ;  /* 0x00000043444b7223 */ /* 0x000fe20000010047 */
[----:B------:R-:W-:Y:S01]  /*f030*/  HADD2.F32 R153, -RZ, R153.H1_H1 ;  /* 0x30000099ff997230 */ /* 0x000fe20000004100 */
[----:B------:R-:W-:Y:S01]  /*f040*/  F2FP.SATFINITE.E4M3.F32.PACK_AB_MERGE_C R58, R61, R58, RZ ;  /* 0x0000003a3d3a723e */ /* 0x000fe200048070ff */
[--C-:B------:R-:W-:Y:S01]  /*f050*/  HADD2.F32 R50, -RZ, R57.reuse.H0_H0 ;  /* 0x20000039ff327230 */ /* 0x100fe20000004100 */
[----:B------:R-:W-:Y:S01]  /*f060*/  F2FP.SATFINITE.E4M3.F32.PACK_AB_MERGE_C R60, R60, R59, RZ ;  /* 0x0000003b3c3c723e */ /* 0x000fe200048070ff */
[--C-:B------:R-:W-:Y:S01]  /*f070*/  HADD2.F32 R67, -RZ, R66.reuse.H0_H0 ;  /* 0x20000042ff437230 */ /* 0x100fe20000004100 */
[----:B------:R-:W-:Y:S01]  /*f080*/  F2FP.SATFINITE.E4M3.F32.PACK_AB_MERGE_C R59, R65, R62, R58 ;  /* 0x0000003e413b723e */ /* 0x000fe2000480703a */
[----:B------:R-:W-:Y:S02]  /*f090*/  HADD2.F32 R66, -RZ, R66.H1_H1 ;  /* 0x30000042ff427230 */ /* 0x000fe40000004100 */
[----:B------:R-:W-:Y:S01]  /*f0a0*/  FMUL.FTZ R70, R50, R69 ;  /* 0x0000004532467220 */ /* 0x000fe20000410000 */
[----:B------:R-:W-:-:S02]  /*f0b0*/  HADD2.F32 R57, -RZ, R57.H1_H1 ;  /* 0x30000039ff397230 */ /* 0x000fc40000004100 */
[----:B------:R-:W-:Y:S01]  /*f0c0*/  FMUL.FTZ R71, R67, R69 ;  /* 0x0000004543477220 */ /* 0x000fe20000410000 */
[--C-:B------:R-:W-:Y:S02]  /*f0d0*/  HADD2.F32 R68, -RZ, R155.reuse.H0_H0 ;  /* 0x2000009bff447230 */ /* 0x100fe40000004100 */
[-C--:B------:R-:W-:Y:S01]  /*f0e0*/  FMUL.FTZ R72, R66, R153.reuse ;  /* 0x0000009942487220 */ /* 0x080fe20000410000 */
[----:B------:R-:W-:Y:S02]  /*f0f0*/  HADD2.F32 R155, -RZ, R155.H1_H1 ;  /* 0x3000009bff9b7230 */ /* 0x000fe40000004100 */
[----:B------:R-:W-:Y:S01]  /*f100*/  FMUL.FTZ R153, R57, R153 ;  /* 0x0000009939997220 */ /* 0x000fe20000410000 */
[----:B------:R-:W-:Y:S01]  /*f110*/  F2FP.F16.E4M3.UNPACK_B R62, R48 ;  /* 0x00000030ff3e723e */ /* 0x000fe200020006ff */
[----:B------:R-:W-:Y:S01]  /*f120*/  FFMA.FTZ R71, R50, R68, -R71 ;  /* 0x0000004432477223 */ /* 0x000fe20000010847 */
[----:B------:R-:W-:Y:S01]  /*f130*/  F2FP.F16.E4M3.UNPACK_B R61, R54 ;  /* 0x00000036ff3d723e */ /* 0x000fe200020006ff */
[----:B------:R-:W-:Y:S01]  /*f140*/  FFMA.FTZ R153, R66, R155, R153 ;  /* 0x0000009b42997223 */ /* 0x000fe20000010099 */
[----:B------:R-:W-:Y:S01]  /*f150*/  F2FP.F16.E4M3.UNPACK_B R66, R49 ;  /* 0x00000031ff42723e */ /* 0x000fe200020006ff */
[----:B------:R-:W-:Y:S01]  /*f160*/  FFMA.FTZ R50, R67, R68, R70 ;  /* 0x0000004443327223 */ /* 0x000fe20000010046 */
[----:B------:R-:W-:Y:S01]  /*f170*/  F2FP.SATFINITE.E4M3.F32.PACK_AB_MERGE_C R58, R64, R63, R60 ;  /* 0x0000003f403a723e */ /* 0x000fe2000480703c */
[----:B------:R-:W-:Y:S01]  /*f180*/  HADD2.F32 R67, -RZ, R62.H0_H0 ;  /* 0x2000003eff437230 */ /* 0x000fe20000004100 */
[----:B------:R-:W-:Y:S01]  /*f190*/  F2FP.F16.E4M3.UNPACK_B R64, R46 ;  /* 0x0000002eff40723e */ /* 0x000fe200020006ff */
[----:B------:R-:W-:-:S02]  /*f1a0*/  HADD2.F32 R63, -RZ, R66.H0_H0 ;  /* 0x20000042ff3f7230 */ /* 0x000fc40000004100 */
[----:B------:R-:W-:Y:S01]  /*f1b0*/  FFMA.FTZ R72, R57, R155, -R72 ;  /* 0x0000009b39487223 */ /* 0x000fe20000010848 */
[--C-:B------:R-:W-:Y:S01]  /*f1c0*/  HADD2.F32 R60, -RZ, R61.reuse.H0_H0 ;  /* 0x2000003dff3c7230 */ /* 0x100fe20000004100 */
[----:B------:R-:W-:Y:S01]  /*f1d0*/  F2FP.SATFINITE.E4M3.F32.PACK_AB_MERGE_C R57, R73, R76, RZ ;  /* 0x0000004c4939723e */ /* 0x000fe200048070ff */
[----:B------:R-:W-:Y:S02]  /*f1e0*/  HADD2.F32 R65, -RZ, R64.H0_H0 ;  /* 0x20000040ff417230 */ /* 0x000fe40000004100 */
[-C--:B------:R-:W-:Y:S01]  /*f1f0*/  FMUL.FTZ R69, R63, R67.reuse ;  /* 0x000000433f457220 */ /* 0x080fe20000410000 */
[----:B------:R-:W-:Y:S02]  /*f200*/  HADD2.F32 R66, -RZ, R66.H1_H1 ;  /* 0x30000042ff427230 */ /* 0x000fe40000004100 */
[----:B------:R-:W-:Y:S01]  /*f210*/  FMUL.FTZ R68, R60, R67 ;  /* 0x000000433c447220 */ /* 0x000fe20000410000 */
[----:B------:R-:W-:Y:S01]  /*f220*/  HADD2.F32 R67, -RZ, R62.H1_H1 ;  /* 0x3000003eff437230 */ /* 0x000fe20000004100 */
[----:B------:R-:W-:Y:S01]  /*f230*/  F2FP.SATFINITE.E4M3.F32.PACK_AB_MERGE_C R57, R72, R71, R57 ;  /* 0x000000474839723e */ /* 0x000fe20004807039 */
[----:B------:R-:W-:-:S02]  /*f240*/  HADD2.F32 R62, -RZ, R61.H1_H1 ;  /* 0x3000003dff3e7230 */ /* 0x000fc40000004100 */
[-C--:B------:R-:W-:Y:S01]  /*f250*/  FFMA.FTZ R60, R60, R65.reuse, -R69 ;  /* 0x000000413c3c7223 */ /* 0x080fe20000010845 */
[----:B------:R-:W-:Y:S01]  /*f260*/  FFMA.FTZ R61, R63, R65, R68 ;  /* 0x000000413f3d7223 */ /* 0x000fe20000010044 */
[----:B------:R-:W-:Y:S02]  /*f270*/  HADD2.F32 R65, -RZ, R64.H1_H1 ;  /* 0x30000040ff417230 */ /* 0x000fe40000004100 */
[-C--:B------:R-:W-:Y:S01]  /*f280*/  FMUL.FTZ R69, R66, R67.reuse ;  /* 0x0000004342457220 */ /* 0x080fe20000410000 */
[C---:B------:R-:W-:Y:S01]  /*f290*/  FMUL.FTZ R71, R62.reuse, R67 ;  /* 0x000000433e477220 */ /* 0x040fe20000410000 */
[----:B------:R-:W-:Y:S02]  /*f2a0*/  F2FP.F16.E4M3.UNPACK_B R63, R49.H1 ;  /* 0x00000031ff3f723e */ /* 0x000fe400030006ff */
[----:B------:R-:W-:Y:S01]  /*f2b0*/  F2FP.F16.E4M3.UNPACK_B R67, R48.H1 ;  /* 0x00000030ff43723e */ /* 0x000fe200030006ff */
[----:B------:R-:W-:Y:S01]  /*f2c0*/  FFMA.FTZ R49, R62, R65, -R69 ;  /* 0x000000413e317223 */ /* 0x000fe20000010845 */
[----:B------:R-:W-:Y:S01]  /*f2d0*/  F2FP.F16.E4M3.UNPACK_B R54, R54.H1 ;  /* 0x00000036ff36723e */ /* 0x000fe200030006ff */
[----:B------:R-:W-:Y:S01]  /*f2e0*/  HADD2.F32 R64, -RZ, R63.H0_H0 ;  /* 0x2000003fff407230 */ /* 0x000fe20000004100 */
[----:B------:R-:W-:Y:S01]  /*f2f0*/  F2FP.F16.E4M3.UNPACK_B R46, R46.H1 ;  /* 0x0000002eff2e723e */ /* 0x000fe200030006ff */
[----:B------:R-:W-:-:S02]  /*f300*/  HADD2.F32 R69, -RZ, R67.H0_H0 ;  /* 0x20000043ff457230 */ /* 0x000fc40000004100 */
[----:B------:R-:W-:Y:S01]  /*f310*/  FFMA.FTZ R48, R66, R65, R71 ;  /* 0x0000004142307223 */ /* 0x000fe20000010047 */
[----:B------:R-:W-:Y:S01]  /*f320*/  HADD2.F32 R62, -RZ, R54.H0_H0 ;  /* 0x20000036ff3e7230 */ /* 0x000fe20000004100 */
        /* <DEDUP_REMOVED lines=8> */
[----:B------:R-:W-:Y:S01]  /*f3b0*/  FFMA.FTZ R73, R64, R65, R69 ;  /* 0x0000004140497223 */ /* 0x000fe20000010045 */
[----:B------:R-:W-:Y:S02]  /*f3c0*/  HADD2.F32 R66, -RZ, R46.H1_H1 ;  /* 0x3000002eff427230 */ /* 0x000fe40000004100 */
[----:B------:R-:W-:Y:S01]  /*f3d0*/  FMUL.FTZ R64, R54, R67 ;  /* 0x0000004336407220 */ /* 0x000fe20000410000 */
[----:B------:R-:W-:Y:S01]  /*f3e0*/  F2FP.F16.E4M3.UNPACK_B R69, R45.H1 ;  /* 0x0000002dff45723e */ /* 0x000fe200030006ff */
[C---:B------:R-:W-:Y:S01]  /*f3f0*/  FMUL.FTZ R75, R63.reuse, R67 ;  /* 0x000000433f4b7220 */ /* 0x040fe20000410000 */
[----:B------:R-:W-:Y:S01]  /*f400*/  FFMA.FTZ R72, R62, R65, -R71 ;  /* 0x000000413e487223 */ /* 0x000fe20000010847 */
[-C--:B------:R-:W-:Y:S01]  /*f410*/  FFMA.FTZ R74, R63, R66.reuse, R64 ;  /* 0x000000423f4a7223 */ /* 0x080fe20000010040 */
[----:B------:R-:W-:Y:S01]  /*f420*/  F2FP.F16.E4M3.UNPACK_B R63, R51.H1 ;  /* 0x00000033ff3f723e */ /* 0x000fe200030006ff */
[----:B------:R-:W-:Y:S01]  /*f430*/  HADD2.F32 R71, -RZ, R69.H0_H0 ;  /* 0x20000045ff477230 */ /* 0x000fe20000004100 */
[----:B------:R-:W-:Y:S01]  /*f440*/  F2FP.F16.E4M3.UNPACK_B R46, R47 ;  /* 0x0000002fff2e723e */ /* 0x000fe200020006ff */
[----:B------:R-:W-:Y:S01]  /*f450*/  FFMA.FTZ R75, R54, R66, -R75 ;  /* 0x00000042364b7223 */ /* 0x000fe2000001084b */
[----:B------:R-:W-:-:S02]  /*f460*/  F2FP.F16.E4M3.UNPACK_B R68, R45 ;  /* 0x0000002dff44723e */ /* 0x000fc400020006ff */
[----:B------:R-:W-:Y:S01]  /*f470*/  F2FP.F16.E4M3.UNPACK_B R62, R51 ;  /* 0x00000033ff3e723e */ /* 0x000fe200020006ff */
[----:B------:R-:W-:Y:S01]  /*f480*/  HADD2.F32 R51, -RZ, R46.H0_H0 ;  /* 0x2000002eff337230 */ /* 0x000fe20000004100 */
[----:B------:R-:W-:Y:S01]  /*f490*/  F2FP.F16.E4M3.UNPACK_B R47, R47.H1 ;  /* 0x0000002fff2f723e */ /* 0x000fe200030006ff */
[----:B------:R-:W-:Y:S01]  /*f4a0*/  HADD2.F32 R70, -RZ, R68.H0_H0 ;  /* 0x20000044ff467230 */ /* 0x000fe20000004100 */
[-C--:B------:R-:W-:Y:S01]  /*f4b0*/  F2FP.F16.E4M3.UNPACK_B R45, R44.reuse ;  /* 0x0000002cff2d723e */ /* 0x080fe200020006ff */
[----:B------:R-:W-:Y:S01]  /*f4c0*/  HADD2.F32 R64, -RZ, R62.H0_H0 ;  /* 0x2000003eff407230 */ /* 0x000fe20000004100 */
[----:B------:R-:W-:Y:S01]  /*f4d0*/  F2FP.F16.E4M3.UNPACK_B R65, R44.H1 ;  /* 0x0000002cff41723e */ /* 0x000fe200030006ff */
[----:B------:R-:W-:Y:S02]  /*f4e0*/  HADD2.F32 R44, -RZ, R63.H0_H0 ;  /* 0x2000003fff2c7230 */ /* 0x000fe40000004100 */
[----:B------:R-:W-:Y:S01]  /*f4f0*/  FMUL.FTZ R77, R51, R70 ;  /* 0x00000046334d7220 */ /* 0x000fe20000410000 */
[----:B------:R-:W-:-:S02]  /*f500*/  HADD2.F32 R54, -RZ, R47.H0_H0 ;  /* 0x2000002fff367230 */ /* 0x000fc40000004100 */
[----:B------:R-:W-:Y:S01]  /*f510*/  FMUL.FTZ R76, R64, R70 ;  /* 0x00000046404c7220 */ /* 0x000fe20000410000 */
[----:B------:R-:W-:Y:S02]  /*f520*/  HADD2.F32 R67, -RZ, R65.H0_H0 ;  /* 0x20000041ff437230 */ /* 0x000fe40000004100 */
[-C--:B------:R-:W-:Y:S01]  /*f530*/  FMUL.FTZ R79, R44, R71.reuse ;  /* 0x000000472c4f7220 */ /* 0x080fe20000410000 */
[----:B------:R-:W-:Y:S02]  /*f540*/  HADD2.F32 R66, -RZ, R45.H0_H0 ;  /* 0x2000002dff427230 */ /* 0x000fe40000004100 */
[C---:B------:R-:W-:Y:S01]  /*f550*/  FMUL.FTZ R71, R54.reuse, R71 ;  /* 0x0000004736477220 */ /* 0x040fe20000410000 */
[----:B------:R-:W-:Y:S02]  /*f560*/  HADD2.F32 R63, -RZ, R63.H1_H1 ;  /* 0x3000003fff3f7230 */ /* 0x000fe40000004100 */
[----:B------:R-:W-:Y:S01]  /*f570*/  FFMA.FTZ R79, R54, R67, -R79 ;  /* 0x00000043364f7223 */ /* 0x000fe2000001084f */
[----:B------:R-:W-:-:S02]  /*f580*/  HADD2.F32 R54, -RZ, R69.H1_H1 ;  /* 0x30000045ff367230 */ /* 0x000fc40000004100 */
[-C--:B------:R-:W-:Y:S01]  /*f590*/  FFMA.FTZ R76, R51, R66.reuse, -R76 ;  /* 0x00000042334c7223 */ /* 0x080fe2000001084c */
[----:B------:R-:W-:Y:S02]  /*f5a0*/  HADD2.F32 R47, -RZ, R47.H1_H1 ;  /* 0x3000002fff2f7230 */ /* 0x000fe40000004100 */
[----:B------:R-:W-:Y:S01]  /*f5b0*/  FFMA.FTZ R77, R64, R66, R77 ;  /* 0x00000042404d7223 */ /* 0x000fe2000001004d */
[----:B------:R-:W-:Y:S01]  /*f5c0*/  FFMA.FTZ R71, R44, R67, R71 ;  /* 0x000000432c477223 */ /* 0x000fe20000010047 */
[----:B------:R-:W-:Y:S02]  /*f5d0*/  HADD2.F32 R62, -RZ, R62.H1_H1 ;  /* 0x3000003eff3e7230 */ /* 0x000fe40000004100 */
[-C--:B------:R-:W-:Y:S01]  /*f5e0*/  FMUL.FTZ R64, R63, R54.reuse ;  /* 0x000000363f407220 */ /* 0x080fe20000410000 */
[----:B------:R-:W-:Y:S02]  /*f5f0*/  HADD2.F32 R51, -RZ, R68.H1_H1 ;  /* 0x30000044ff337230 */ /* 0x000fe40000004100 */
[----:B------:R-:W-:Y:S01]  /*f600*/  FMUL.FTZ R54, R47, R54 ;  /* 0x000000362f367220 */ /* 0x000fe20000410000 */
[----:B------:R-:W-:Y:S01]  /*f610*/  HADD2.F32 R46, -RZ, R46.H1_H1 ;  /* 0x3000002eff2e7230 */ /* 0x000fe20000004100 */
[----:B------:R-:W-:Y:S01]  /*f620*/  F2FP.SATFINITE.E4M3.F32.PACK_AB_MERGE_C R72, R75, R72, RZ ;  /* 0x000000484b48723e */ /* 0x000fe200048070ff */
[----:B------:R-:W-:-:S02]  /*f630*/  HADD2.F32 R44, -RZ, R65.H1_H1 ;  /* 0x30000041ff2c7230 */ /* 0x000fc40000004100 */
[-C--:B------:R-:W-:Y:S01]  /*f640*/  FMUL.FTZ R65, R62, R51.reuse ;  /* 0x000000333e417220 */ /* 0x080fe20000410000 */
[----:B------:R-:W-:Y:S02]  /*f650*/  HADD2.F32 R45, -RZ, R45.H1_H1 ;  /* 0x3000002dff2d7230 */ /* 0x000fe40000004100 */
[----:B------:R-:W-:Y:S01]  /*f660*/  FMUL.FTZ R51, R46, R51 ;  /* 0x000000332e337220 */ /* 0x000fe20000410000 */
[----:B------:R-:W-:Y:S01]  /*f670*/  F2FP.SATFINITE.E4M3.F32.PACK_AB_MERGE_C R73, R74, R73, RZ ;  /* 0x000000494a49723e */ /* 0x000fe200048070ff */
[-C--:B------:R-:W-:Y:S01]  /*f680*/  FFMA.FTZ R64, R47, R44.reuse, -R64 ;  /* 0x0000002c2f407223 */ /* 0x080fe20000010840 */
[----:B------:R-:W-:Y:S01]  /*f690*/  FFMA.FTZ R54, R63, R44, R54 ;  /* 0x0000002c3f367223 */ /* 0x000fe20000010036 */
[-C--:B------:R-:W-:Y:S01]  /*f6a0*/  FFMA.FTZ R65, R46, R45.reuse, -R65 ;  /* 0x0000002d2e417223 */ /* 0x080fe20000010841 */
[----:B------:R-:W-:Y:S01]  /*f6b0*/  FFMA.FTZ R62, R62, R45, R51 ;  /* 0x0000002d3e3e7223 */ /* 0x000fe20000010033 */
[----:B------:R-:W-:Y:S01]  /*f6c0*/  F2FP.SATFINITE.E4M3.F32.PACK_AB_MERGE_C R45, R49, R60, R72 ;  /* 0x0000003c312d723e */ /* 0x000fe20004807048 */
[----:B------:R-:W-:Y:S01]  /*f6d0*/  IMAD.MOV.U32 R44, RZ, RZ, R59 ;  /* 0x000000ffff2c7224 */ /* 0x000fe200078e003b */
[----:B------:R-:W-:Y:S01]  /*f6e0*/  F2FP.SATFINITE.E4M3.F32.PACK_AB_MERGE_C R64, R64, R79, RZ ;  /* 0x0000004f4040723e */ /* 0x000fe200048070ff */
[----:B------:R-:W-:Y:S01]  /*f6f0*/  IMAD.MOV.U32 R46, RZ, RZ, R57 ;  /* 0x000000ffff2e7224 */ /* 0x000fe200078e0039 */
[----:B------:R-:W-:-:S02]  /*f700*/  F2FP.SATFINITE.E4M3.F32.PACK_AB_MERGE_C R54, R54, R71, RZ ;  /* 0x000000473636723e */ /* 0x000fc400048070ff */
[----:B------:R-:W-:Y:S02]  /*f710*/  F2FP.SATFINITE.E4M3.F32.PACK_AB_MERGE_C R49, R48, R61, R73 ;  /* 0x0000003d3031723e */ /* 0x000fe40004807049 */
[----:B------:R-:W-:Y:S02]  /*f720*/  F2FP.SATFINITE.E4M3.F32.PACK_AB_MERGE_C R47, R65, R76, R64 ;  /* 0x0000004c412f723e */ /* 0x000fe40004807040 */
[----:B------:R-:W-:Y:S02]  /*f730*/  F2FP.SATFINITE.E4M3.F32.PACK_AB_MERGE_C R51, R62, R77, R54 ;  /* 0x0000004d3e33723e */ /* 0x000fe40004807036 */
[----:B------:R-:W-:-:S07]  /*f740*/  MOV R48, R58 ;  /* 0x0000003a00307202 */ /* 0x000fce0000000f00 */
.L_x_424:
[----:B------:R-:W-:Y:S05]  /*f750*/  BSYNC B1 ;  /* 0x0000000000017941 */ /* 0x000fea0003800000 */
.L_x_423:
[----:B-1----:R1:W-:Y:S01]  /*f760*/  STG.E.128 desc[UR54][R52.64], R44 ;  /* 0x0000002c34007986 */ /* 0x0023e2000c101d36 */
[----:B------:R-:W-:-:S13]  /*f770*/  ISETP.GE.AND P3, PT, R55, R156, PT ;  /* 0x0000009c3700720c */ /* 0x000fda0003f66270 */
[----:B------:R-:W-:Y:S05]  /*f780*/  @P3 BRA `(.L_x_373) ;  /* 0x0000000000f83947 */ /* 0x000fea0003800000 */
[--C-:B-1----:R-:W-:Y:S02]  /*f790*/  SHF.R.S32.HI R45, RZ, 0x1f, R55.reuse ;  /* 0x0000001fff2d7819 */ /* 0x102fe40000011437 */
[----:B------:R-:W-:-:S04]  /*f7a0*/  IADD3 R55, P3, P4, R118, R136, R55 ;  /* 0x0000008876377210 */ /* 0x000fc80007c7e037 */
[----:B------:R-:W-:Y:S02]  /*f7b0*/  IADD3.X R56, R4, R56, R45, P3, P4 ;  /* 0x0000003804387210 */ /* 0x000fe40001fe842d */
[----:B------:R-:W-:-:S05]  /*f7c0*/  IADD3 R124, P3, R55, R124, RZ ;  /* 0x0000007c377c7210 */ /* 0x000fca0007f7e0ff */
[----:B------:R-:W-:-:S05]  /*f7d0*/  IMAD.X R125, R56, 0x1, R125, P3 ;  /* 0x00000001387d7824 */ /* 0x000fca00018e067d */
[----:B---3--:R1:W-:Y:S01]  /*f7e0*/  STG.E.128 desc[UR54][R124.64], R48 ;  /* 0x000000307c007986 */ /* 0x0083e2000c101d36 */
[----:B------:R-:W-:Y:S05]  /*f7f0*/  BRA `(.L_x_373) ;  /* 0x0000000000dc7947 */ /* 0x000fea0003800000 */
.L_x_340:
[----:B------:R-:W-:-:S06]  /*f800*/  UISETP.NE.AND UP0, UPT, UR53, 0x3, UPT ;  /* 0x000000033500788c */ /* 0x000fcc000bf05270 */
[----:B------:R-:W-:-:S13]  /*f810*/  PLOP3.LUT P2, PT, PT, PT, UP0, 0x80, 0x0 ;  /* 0x000000000000781c */ /* 0x000fda0003f4f008 */
[----:B------:R-:W-:Y:S05]  /*f820*/  @!P2 BRA `(.L_x_425) ;  /* 0x000000000004a947 */ /* 0x000fea0003800000 */
[----:B------:R-:W-:Y:S01]  /*f830*/  BPT.TRAP 0x1 ;  /* 0x000000040000795c */ /* 0x000fe20000300000 */
.L_x_425:
[----:B------:R-:W-:Y:S01]  /*f840*/  IMAD R43, R17, 0x8, R16 ;  /* 0x00000008112b7824 */ /* 0x000fe200078e0210 */
[----:B------:R-:W-:Y:S01]  /*f850*/  SHF.L.U32 R100, R221, 0x1f, RZ ;  /* 0x0000001fdd647819 */ /* 0x000fe200000006ff */
[----:B------:R-:W-:Y:S01]  /*f860*/  IMAD R42, R24, -0xa0, R2 ;  /* 0xffffff60182a7824 */ /* 0x000fe200078e0202 */
[----:B------:R-:W-:Y:S02]  /*f870*/  BSSY B1, `(.L_x_426) ;  /* 0x0000004000017945 */ /* 0x000fe40003800000 */
[----:B------:R-:W0:Y:S02]  /*f880*/  SYNCS.PHASECHK.TRANS64.TRYWAIT P3, [R43+URZ+0x33490], R100 ;  /* 0x033490642b0075a7 */ /* 0x000e24000806017f */
[----:B------:R-:W-:Y:S01]  /*f890*/  VIMNMX R42, R42, 0xa0, PT ;  /* 0x000000a02a2a7848 */ /* 0x000fe20003fe0100 */
[----:B0-----:R-:W-:Y:S06]  /*f8a0*/  @!P3 BRA `(.L_x_427) ;  /* 0x000001e400d8b947 */ /* 0x001fec0003800000 */
.L_x_675:
[----:B------:R-:W-:Y:S05]  /*f8b0*/  BSYNC B1 ;  /* 0x0000000000017941 */ /* 0x000fea0003800000 */
.L_x_426:
[----:B------:R-:W-:Y:S01]  /*f8c0*/  ISETP.GE.AND P3, PT, R220, R42, PT ;  /* 0x0000002adc00720c */ /* 0x000fe20003f66270 */
[----:B------:R-:W-:-:S12]  /*f8d0*/  BSSY B1, `(.L_x_428) ;  /* 0x0000014000017945 */ /* 0x000fd80003800000 */
[----:B------:R-:W-:Y:S05]  /*f8e0*/  @P3 BRA `(.L_x_429) ;  /* 0x0000000000483947 */ /* 0x000fea0003800000 */
[----:B------:R-:W-:-:S13]  /*f8f0*/  ISETP.NE.AND P3, PT, R34, RZ, PT ;  /* 0x000000ff2200720c */ /* 0x000fda0003f65270 */
[----:B------:R-:W1:Y:S04]  /*f900*/  @P3 LDS.128 R44, [R40+0x24200] ;  /* 0x02420000282c3984 */ /* 0x000e680000000c00 */
[----:B-1----:R-:W-:Y:S01]  /*f910*/  @P3 STG.E.128 desc[UR54][R50.64], R44 ;  /* 0x0000002c32003986 */ /* 0x002fe2000c101d36 */
        /* <DEDUP_REMOVED lines=14> */
[----:B-1----:R1:W-:Y:S02]  /*fa00*/  @P3 STG.E.128 desc[UR54][R50.64+0xa0], R44 ;  /* 0x0000a02c32003986 */ /* 0x0023e4000c101d36 */
.L_x_429:
[----:B------:R-:W-:Y:S05]  /*fa10*/  BSYNC B1 ;  /* 0x0000000000017941 */ /* 0x000fea0003800000 */
.L_x_428:
[----:B-1----:R-:W-:-:S05]  /*fa20*/  VIADD R44, R220, 0x80 ;  /* 0x00000080dc2c7836 */ /* 0x002fca0000000000 */
[----:B------:R-:W-:-:S13]  /*fa30*/  ISETP.GE.AND P3, PT, R44, R42, PT ;  /* 0x0000002a2c00720c */ /* 0x000fda0003f66270 */
        /* <DEDUP_REMOVED lines=19> */
.L_x_373:
[----:B------:R-:W-:Y:S05]  /*fb70*/  BSYNC B0 ;  /* 0x0000000000007941 */ /* 0x000fea0003800000 */
.L_x_339:
[----:B01234-:R-:W0:Y:S01]  /*fb80*/  S2R R44, SR_TID.X ;  /* 0x00000000002c7919 */ /* 0x01fe220000002100 */
[----:B------:R-:W-:Y:S01]  /*fb90*/  @!PT LDS RZ, [RZ] ;  /* 0x00000000fffff984 */ /* 0x000fe20000000800 */
[----:B------:R-:W-:Y:S01]  /*fba0*/  @!PT LDS RZ, [RZ] ;  /* 0x00000000fffff984 */ /* 0x000fe20000000800 */
[----:B------:R-:W-:Y:S01]  /*fbb0*/  @!PT LDS RZ, [RZ] ;  /* 0x00000000fffff984 */ /* 0x000fe20000000800 */
[----:B------:R-:W-:Y:S01]  /*fbc0*/  @!PT LDS RZ, [RZ] ;  /* 0x00000000fffff984 */ /* 0x000fe20000000800 */
[----:B------:R1:W-:Y:S06]  /*fbd0*/  MEMBAR.ALL.CTA ;  /* 0x0000000000007992 */ /* 0x0003ec0000008000 */
[----:B-1----:R-:W1:Y:S01]  /*fbe0*/  FENCE.VIEW.ASYNC.S ;  /* 0x00000000000073c6 */ /* 0x002e620000000000 */
[----:B------:R-:W-:Y:S05]  /*fbf0*/  WARPSYNC.ALL ;  /* 0x0000000000007948 */ /* 0x000fea0003800000 */
[----:B------:R-:W-:Y:S01]  /*fc00*/  BSSY B0, `(.L_x_430) ;  /* 0x0000009000007945 */ /* 0x000fe20003800000 */
[----:B0-----:R-:W-:Y:S01]  /*fc10*/  LOP3.LUT R44, R44, 0x7f, RZ, 0xc0, !PT ;  /* 0x0000007f2c2c7812 */ /* 0x001fe200078ec0ff */
[----:B-1----:R0:W-:Y:S03]  /*fc20*/  BAR.SYNC.DEFER_BLOCKING R163, 0x80 ;  /* 0x000200a30000751d */ /* 0x0021e60000010000 */
[----:B------:R-:W-:-:S13]  /*fc30*/  ISETP.NE.AND P3, PT, R44, RZ, PT ;  /* 0x000000ff2c00720c */ /* 0x000fda0003f65270 */
[----:B------:R-:W-:-:S05]  /*fc40*/  @!P3 VIADD R44, R43, 0x334a0 ;  /* 0x000334a02b2cb836 */ /* 0x000fca0000000000 */
[----:B------:R-:W-:-:S04]  /*fc50*/  @!P3 PRMT R44, RZ, 0x654, R44 ;  /* 0x00000654ff2cb816 */ /* 0x000fc8000000002c */
[----:B------:R0:W-:Y:S01]  /*fc60*/  @!P3 SYNCS.ARRIVE.TRANS64.RED.A1T0 RZ, [R44+URZ], RZ ;  /* 0x000000ff2cffb9a7 */ /* 0x0001e2000810043f */
[----:B------:R-:W-:Y:S05]  /*fc70*/  @!P2 BRA `(.L_x_431) ;  /* 0x000000000004a947 */ /* 0x000fea0003800000 */
[----:B------:R-:W-:Y:S01]  /*fc80*/  BPT.TRAP 0x1 ;  /* 0x000000040000795c */ /* 0x000fe20000300000 */
.L_x_431:
[----:B------:R-:W-:Y:S05]  /*fc90*/  BSYNC B0 ;  /* 0x0000000000007941 */ /* 0x000fea0003800000 */
.L_x_430:
[----:B------:R-:W1:Y:S01]  /*fca0*/  SYNCS.PHASECHK.TRANS64.TRYWAIT P2, [R43+URZ+0x334b0], R100 ;  /* 0x0334b0642b0075a7 */ /* 0x000e62000804017f */
[----:B------:R-:W-:Y:S01]  /*fcb0*/  ULDC UR37, c[0x0][0x2f4] ;  /* 0x0000bd0000257ab9 */ /* 0x000fe20000000800 */
[----:B------:R-:W-:Y:S01]  /*fcc0*/  ULDC.64 UR40, c[0x0][0x328] ;  /* 0x0000ca0000287ab9 */ /* 0x000fe20000000a00 */
[----:B------:R-:W-:Y:S01]  /*fcd0*/  ULDC.64 UR38, c[0x0][0x318] ;  /* 0x0000c60000267ab9 */ /* 0x000fe20000000a00 */
[----:B------:R-:W-:Y:S01]  /*fce0*/  BSSY B0, `(.L_x_432) ;  /* 0x0000003000007945 */ /* 0x000fe20003800000 */
[----:B------:R-:W-:-:S03]  /*fcf0*/  IMAD.WIDE R48, R24, 0xa0, R122 ;  /* 0x000000a018307825 */ /* 0x000fc600078e027a */
[----:B-1----:R-:W-:Y:S05]  /*fd00*/  @!P2 BRA `(.L_x_433) ;  /* 0x000001e000d4a947 */ /* 0x002fea0003800000 */
.L_x_676:
[----:B------:R-:W-:Y:S05]  /*fd10*/  BSYNC B0 ;  /* 0x0000000000007941 */ /* 0x000fea0003800000 */
.L_x_432:
[----:B------:R-:W-:Y:S01]  /*fd20*/  ISETP.GE.AND P2, PT, R220, R42, PT ;  /* 0x0000002adc00720c */ /* 0x000fe20003f46270 */
[----:B------:R-:W-:-:S12]  /*fd30*/  BSSY B0, `(.L_x_434) ;  /* 0x000001b000007945 */ /* 0x000fd80003800000 */
[----:B------:R-:W-:Y:S05]  /*fd40*/  @P2 BRA `(.L_x_435) ;  /* 0x0000000000642947 */ /* 0x000fea0003800000 */
[----:B0-----:R-:W-:Y:S01]  /*fd50*/  MOV R44, R116 ;  /* 0x00000074002c7202 */ /* 0x001fe20000000f00 */
[----:B------:R-:W-:Y:S02]  /*fd60*/  IMAD.MOV.U32 R45, RZ, RZ, R33 ;  /* 0x000000ffff2d7224 */ /* 0x000fe400078e0021 */
[----:B------:R-:W-:Y:S02]  /*fd70*/  IMAD R47, R49, UR40, RZ ;  /* 0x00000028312f7c24 */ /* 0x000fe4000f8e02ff */
[----:B------:R-:W-:-:S04]  /*fd80*/  IMAD.WIDE.U32 R44, R48, UR40, R44 ;  /* 0x00000028302c7c25 */ /* 0x000fc8000f8e002c */
[----:B------:R-:W-:Y:S01]  /*fd90*/  IMAD R47, R48, UR41, R47 ;  /* 0x00000029302f7c24 */ /* 0x000fe2000f8e022f */
[----:B------:R-:W-:-:S04]  /*fda0*/  IADD3 R50, P2, R44, UR38, RZ ;  /* 0x000000262c327c10 */ /* 0x000fc8000ff5e0ff */
[----:B------:R-:W-:Y:S02]  /*fdb0*/  IADD3.X R51, R45, UR39, R47, P2, !PT ;  /* 0x000000272d337c10 */ /* 0x000fe400097fe42f */
[----:B------:R-:W-:-:S13]  /*fdc0*/  ISETP.GE.AND P2, PT, R18, UR37, PT ;  /* 0x0000002512007c0c */ /* 0x000fda000bf46270 */
[----:B------:R-:W0:Y:S04]  /*fdd0*/  @!P2 LDS.128 R44, [R40+0xf200] ;  /* 0x00f20000282ca984 */ /* 0x000e280000000c00 */
[----:B0-----:R-:W-:Y:S01]  /*fde0*/  @!P2 STG.E.128 desc[UR54][R50.64], R44 ;  /* 0x0000002c3200a986 */ /* 0x001fe2000c101d36 */
        /* <DEDUP_REMOVED lines=14> */
[----:B0-----:R2:W-:Y:S02]  /*fed0*/  @!P2 STG.E.128 desc[UR54][R50.64+0xa0], R44 ;  /* 0x0000a02c3200a986 */ /* 0x0015e4000c101d36 */
.L_x_435:
[----:B------:R-:W-:Y:S05]  /*fee0*/  BSYNC B0 ;  /* 0x0000000000007941 */ /* 0x000fea0003800000 */
.L_x_434:
[----:B0-2---:R-:W-:Y:S01]  /*fef0*/  VIADD R44, R220, 0x80 ;  /* 0x00000080dc2c7836 */ /* 0x005fe20000000000 */
[----:B------:R-:W-:Y:S04]  /*ff00*/  BSSY B0, `(.L_x_436) ;  /* 0x000001e000007945 */ /* 0x000fe80003800000 */
[----:B------:R-:W-:-:S13]  /*ff10*/  ISETP.GE.AND P2, PT, R44, R42, PT ;  /* 0x0000002a2c00720c */ /* 0x000fda0003f46270 */
[----:B------:R-:W-:Y:S05]  /*ff20*/  @P2 BRA `(.L_x_437) ;  /* 0x00000000006c2947 */ /* 0x000fea0003800000 */
[----:B------:R-:W-:Y:S01]  /*ff30*/  IADD3 R47, P2, R48, 0x80, RZ ;  /* 0x00000080302f7810 */ /* 0x000fe20007f5e0ff */
[----:B------:R-:W-:Y:S02]  /*ff40*/  IMAD.MOV.U32 R44, RZ, RZ, R116 ;  /* 0x000000ffff2c7224 */ /* 0x000fe400078e0074 */
[----:B------:R-:W-:Y:S02]  /*ff50*/  IMAD.MOV.U32 R45, RZ, RZ, R33 ;  /* 0x000000ffff2d7224 */ /* 0x000fe400078e0021 */
[----:B------:R-:W-:Y:S02]  /*ff60*/  IMAD.X R48, RZ, RZ, R49, P2 ;  /* 0x000000ffff307224 */ /* 0x000fe400010e0631 */
[----:B------:R-:W-:-:S04]  /*ff70*/  IMAD.WIDE.U32 R44, R47, UR40, R44 ;  /* 0x000000282f2c7c25 */ /* 0x000fc8000f8e002c */
[----:B------:R-:W-:-:S04]  /*ff80*/  IMAD R48, R48, UR40, RZ ;  /* 0x0000002830307c24 */ /* 0x000fc8000f8e02ff */
        /* <DEDUP_REMOVED lines=21> */
.L_x_437:
[----:B------:R-:W-:Y:S05]  /*100e0*/  BSYNC B0 ;  /* 0x0000000000007941 */ /* 0x000fea0003800000 */
.L_x_436:
[----:B------:R-:W2:Y:S01]  /*100f0*/  LDL R40, [R1+0x10] ;  /* 0x0000100001287983 */ /* 0x000ea20000100800 */
[----:B------:R-:W-:Y:S01]  /*10100*/  VIADD R17, R17, 0x1 ;  /* 0x0000000111117836 */ /* 0x000fe20000000000 */
[----:B-1----:R-:W-:Y:S01]  /*10110*/  @!P3 IADD3 R43, R43, 0x334c0, RZ ;  /* 0x000334c02b2bb810 */ /* 0x002fe20007ffe0ff */
[----:B------:R-:W-:Y:S01]  /*10120*/  @!PT LDS RZ, [RZ] ;  /* 0x00000000fffff984 */ /* 0x000fe20000000800 */
[----:B------:R-:W-:Y:S01]  /*10130*/  @!PT LDS RZ, [RZ] ;  /* 0x00000000fffff984 */ /* 0x000fe20000000800 */
[----:B------:R-:W-:Y:S01]  /*10140*/  @!PT LDS RZ, [RZ] ;  /* 0x00000000fffff984 */ /* 0x000fe20000000800 */
[----:B------:R-:W-:Y:S01]  /*10150*/  @!PT LDS RZ, [RZ] ;  /* 0x00000000fffff984 */ /* 0x000fe20000000800 */
[----:B------:R1:W-:Y:S06]  /*10160*/  MEMBAR.ALL.CTA ;  /* 0x0000000000007992 */ /* 0x0003ec0000008000 */
[----:B-1----:R-:W1:Y:S02]  /*10170*/  FENCE.VIEW.ASYNC.S ;  /* 0x00000000000073c6 */ /* 0x002e640000000000 */
[----:B-1----:R1:W-:Y:S01]  /*10180*/  BAR.SYNC.DEFER_BLOCKING R163, 0x80 ;  /* 0x000200a30000751d */ /* 0x0023e20000010000 */
[----:B------:R-:W-:-:S02]  /*10190*/  ISETP.NE.AND P2, PT, R17, 0x2, PT ;  /* 0x000000021100780c */ /* 0x000fc40003f45270 */
[----:B------:R-:W-:Y:S02]  /*101a0*/  @!P3 PRMT R43, RZ, 0x654, R43 ;  /* 0x00000654ff2bb816 */ /* 0x000fe4000000002b */
[----:B------:R-:W-:Y:S02]  /*101b0*/  SEL R17, R17, RZ, P2 ;  /* 0x000000ff11117207 */ /* 0x000fe40001000000 */
[----:B------:R1:W-:Y:S01]  /*101c0*/  @!P3 SYNCS.ARRIVE.TRANS64.RED.A1T0 RZ, [R43+URZ], RZ ;  /* 0x000000ff2bffb9a7 */ /* 0x0003e2000810043f */
[----:B--2---:R-:W-:Y:S02]  /*101d0*/  LOP3.LUT P4, RZ, R40, 0x2, RZ, 0xc0, !PT ;  /* 0x0000000228ff7812 */ /* 0x004fe4000788c0ff */
[----:B------:R-:W-:-:S04]  /*101e0*/  SEL R40, RZ, 0x1, P2 ;  /* 0x00000001ff287807 */ /* 0x000fc80001000000 */
[----:B------:R-:W-:-:S07]  /*101f0*/  LOP3.LUT R221, R221, R40, RZ, 0x3c, !PT ;  /* 0x00000028dddd7212 */ /* 0x000fce00078e3cff */
[----:B-1----:R-:W-:Y:S05]  /*10200*/  @P4 BRA `(.L_x_438) ;  /* 0xffffff2c00844947 */ /* 0x002fea000383ffff */
[----:B------:R-:W1:Y:S01]  /*10210*/  S2R R41, SR_TID.X ;  /* 0x0000000000297919 */ /* 0x000e620000002100 */
[----:B------:R-:W-:Y:S02]  /*10220*/  PLOP3.LUT P0, PT, PT, PT, PT, 0x8, 0x0 ;  /* 0x000000000000781c */ /* 0x000fe40003f0e170 */
[----:B-1----:R-:W-:-:S04]  /*10230*/  SHF.R.U32.HI R41, RZ, 0x7, R41 ;  /* 0x00000007ff297819 */ /* 0x002fc80000011629 */
[----:B------:R-:W-:-:S13]  /*10240*/  ISETP.NE.AND P4, PT, R41, 0x1, PT ;  /* 0x000000012900780c */ /* 0x000fda0003f85270 */
[----:B------:R-:W-:Y:S06]  /*10250*/  @!P4 BAR.ARV 0x9, 0x100 ;  /* 0x024400000000cb1d */ /* 0x000fec0000002000 */
.L_x_334:
[----:B------:R-:W-:Y:S01]  /*10260*/  IMAD.MOV.U32 R0, RZ, RZ, RZ ;  /* 0x000000ffff007224 */ /* 0x000fe200078e00ff */
[----:B------:R-:W-:Y:S06]  /*10270*/  @P0 BRA `(.L_x_439) ;  /* 0x00000000000c0947 */ /* 0x000fec0003800000 */
[----:B------:R-:W1:Y:S01]  /*10280*/  FENCE.VIEW.ASYNC.G ;  /* 0x00000000000073c6 */ /* 0x000e620000000100 */
[----:B------:R-:W-:Y:S05]  /*10290*/  WARPSYNC.ALL ;  /* 0x0000000000007948 */ /* 0x000fea0003800000 */
[----:B-1----:R-:W-:Y:S06]  /*102a0*/  BAR.ARV 0xc, 0x180 ;  /* 0x0306000000007b1d */ /* 0x002fec0000002000 */
.L_x_439:
[----:B------:R-:W2:Y:S01]  /*102b0*/  LDL R2, [R1+0x10] ;  /* 0x0000100001027983 */ /* 0x000ea20000100800 */
[----:B------:R-:W-:Y:S01]  /*102c0*/  BSSY B0, `(.L_x_440) ;  /* 0x0000022000007945 */ /* 0x000fe20003800000 */
[----:B--2---:R-:W-:-:S13]  /*102d0*/  LOP3.LUT P0, RZ, R2, 0x8, RZ, 0xc0, !PT ;  /* 0x0000000802ff7812 */ /* 0x004fda000780c0ff */
[----:B------:R-:W-:Y:S05]  /*102e0*/  @!P0 BRA `(.L_x_441) ;  /* 0x00000000007c8947 */ /* 0x000fea0003800000 */
[----:B------:R-:W2:Y:S01]  /*102f0*/  LDL R2, [R1+0x4] ;  /* 0x0000040001027983 */ /* 0x000ea20000100800 */
[----:B------:R-:W-:Y:S01]  /*10300*/  ULDC UR4, c[0x0][0x9f0] ;  /* 0x00027c0000047ab9 */ /* 0x000fe20000000800 */
[----:B--2---:R-:W-:-:S04]  /*10310*/  ISETP.NE.AND P0, PT, R2, RZ, PT ;  /* 0x000000ff0200720c */ /* 0x004fc80003f05270 */
[----:B------:R-:W-:-:S04]  /*10320*/  SEL R9, R2, UR4, P0 ;  /* 0x0000000402097c07 */ /* 0x000fc80008000000 */
[-C--:B------:R-:W-:Y:S02]  /*10330*/  IABS R5, R9.reuse ;  /* 0x0000000900057213 */ /* 0x080fe40000000000 */
[----:B------:R-:W-:Y:S02]  /*10340*/  IADD3 R0, R148, -0x1, R9 ;  /* 0xffffffff94007810 */ /* 0x000fe40007ffe009 */
[----:B------:R-:W1:Y:S01]  /*10350*/  I2F.RP R4, R5 ;  /* 0x0000000500047306 */ /* 0x000e620000209400 */
[----:B0-----:R-:W-:-:S05]  /*10360*/  IABS R8, R9 ;  /* 0x0000000900087213 */ /* 0x001fca0000000000 */
[----:B------:R-:W-:Y:S02]  /*10370*/  IMAD.MOV R8, RZ, RZ, -R8 ;  /* 0x000000ffff087224 */ /* 0x000fe400078e0a08 */
[----:B-1----:R-:W0:Y:S02]  /*10380*/  MUFU.RCP R4, R4 ;  /* 0x0000000400047308 */ /* 0x002e240000001000 */
[----:B0-----:R-:W-:Y:S01]  /*10390*/  VIADD R2, R4, 0xffffffe ;  /* 0x0ffffffe04027836 */ /* 0x001fe20000000000 */
[----:B------:R-:W-:Y:S02]  /*103a0*/  IABS R4, R0 ;  /* 0x0000000000047213 */ /* 0x000fe40000000000 */
[----:B------:R-:W-:-:S03]  /*103b0*/  LOP3.LUT R0, R0, R9, RZ, 0x3c, !PT ;  /* 0x0000000900007212 */ /* 0x000fc600078e3cff */
[----:B------:R0:W1:Y:S01]  /*103c0*/  F2I.FTZ.U32.TRUNC.NTZ R3, R2 ;  /* 0x0000000200037305 */ /* 0x000062000021f000 */
[----:B------:R-:W-:Y:S02]  /*103d0*/  ISETP.GE.AND P2, PT, R0, RZ, PT ;  /* 0x000000ff0000720c */ /* 0x000fe40003f46270 */
[----:B0-----:R-:W-:Y:S01]  /*103e0*/  MOV R2, RZ ;  /* 0x000000ff00027202 */ /* 0x001fe20000000f00 */
        /* <DEDUP_REMOVED lines=15> */
.L_x_441:
[----:B------:R-:W-:Y:S05]  /*104e0*/  BSYNC B0 ;  /* 0x0000000000007941 */ /* 0x000fea0003800000 */
.L_x_440:
[----:B------:R-:W2:Y:S01]  /*104f0*/  LDL R2, [R1+0x24] ;  /* 0x0000240001027983 */ /* 0x000ea20000100800 */
[----:B------:R-:W-:Y:S01]  /*10500*/  PLOP3.LUT P0, PT, PT, PT, PT, 0x80, 0x0 ;  /* 0x000000000000781c */ /* 0x000fe20003f0f070 */
[----:B------:R-:W-:Y:S01]  /*10510*/  IMAD.MOV.U32 R64, RZ, RZ, RZ ;  /* 0x000000ffff407224 */ /* 0x000fe200078e00ff */
[----:B------:R-:W-:Y:S02]  /*10520*/  CS2R R120, SRZ ;  /* 0x0000000000787805 */ /* 0x000fe4000001ff00 */
[----:B------:R-:W-:Y:S02]  /*10530*/  CS2R R142, SRZ ;  /* 0x00000000008e7805 */ /* 0x000fe4000001ff00 */
[----:B0-----:R-:W-:Y:S02]  /*10540*/  CS2R R44, SRZ ;  /* 0x00000000002c7805 */ /* 0x001fe4000001ff00 */
[----:B------:R-:W-:Y:S02]  /*10550*/  CS2R R12, SRZ ;  /* 0x00000000000c7805 */ /* 0x000fe4000001ff00 */
[----:B------:R-:W-:-:S02]  /*10560*/  CS2R R100, SRZ ;  /* 0x0000000000647805 */ /* 0x000fc4000001ff00 */
[----:B------:R-:W-:Y:S01]  /*10570*/  CS2R R144, SRZ ;  /* 0x0000000000907805 */ /* 0x000fe2000001ff00 */
[----:B------:R-:W-:Y:S01]  /*10580*/  IMAD.MOV.U32 R85, RZ, RZ, RZ ;  /* 0x000000ffff557224 */ /* 0x000fe200078e00ff */
        /* <DEDUP_REMOVED lines=33> */
[----:B------:R-:W-:Y:S01]  /*107a0*/  MOV R109, RZ ;  /* 0x000000ff006d7202 */ /* 0x000fe20000000f00 */
[----:B------:R-:W-:Y:S01]  /*107b0*/  IMAD.MOV.U32 R71, RZ, RZ, RZ ;  /* 0x000000ffff477224 */ /* 0x000fe200078e00ff */
[----:B------:R-:W-:Y:S01]  /*107c0*/  CS2R R58, SRZ ;  /* 0x00000000003a7805 */ /* 0x000fe2000001ff00 */
[----:B------:R-:W-:Y:S01]  /*107d0*/  IMAD.MOV.U32 R104, RZ, RZ, RZ ;  /* 0x000000ffff687224 */ /* 0x000fe200078e00ff */
[----:B------:R-:W-:Y:S02]  /*107e0*/  CS2R R32, SRZ ;  /* 0x0000000000207805 */ /* 0x000fe4000001ff00 */
[----:B------:R-:W-:-:S02]  /*107f0*/  CS2R R116, SRZ ;  /* 0x0000000000747805 */ /* 0x000fc4000001ff00 */
[----:B------:R-:W-:Y:S02]  /*10800*/  CS2R R98, SRZ ;  /* 0x0000000000627805 */ /* 0x000fe4000001ff00 */
[----:B------:R-:W-:Y:S01]  /*10810*/  CS2R R14, SRZ ;  /* 0x00000000000e7805 */ /* 0x000fe2000001ff00 */
[----:B------:R-:W-:Y:S01]  /*10820*/  IMAD.MOV.U32 R87, RZ, RZ, RZ ;  /* 0x000000ffff577224 */ /* 0x000fe200078e00ff */
[----:B------:R-:W-:Y:S01]  /*10830*/  CS2R R76, SRZ ;  /* 0x00000000004c7805 */ /* 0x000fe2000001ff00 */
[----:B------:R-:W-:Y:S02]  /*10840*/  IMAD.MOV.U32 R112, RZ, RZ, RZ ;  /* 0x000000ffff707224 */ /* 0x000fe400078e00ff */
[----:B--2---:R-:W-:Y:S02]  /*10850*/  IMAD R233, R2, R0, RZ ;  /* 0x0000000002e97224 */ /* 0x004fe400078e02ff */
[----:B------:R-:W-:-:S03]  /*10860*/  IMAD.MOV.U32 R2, RZ, RZ, RZ ;  /* 0x000000ffff027224 */ /* 0x000fc600078e00ff */
[----:B------:R-:W-:Y:S01]  /*10870*/  VIADDMNMX R148, R233, R0, R148, PT ;  /* 0x00000000e9947246 */ /* 0x000fe20003800194 */
[----:B------:R-:W-:-:S03]  /*10880*/  IMAD.MOV.U32 R0, RZ, RZ, RZ ;  /* 0x000000ffff007224 */ /* 0x000fc600078e00ff */
[----:B------:R-:W-:-:S13]  /*10890*/  ISETP.GT.AND P1, PT, R148, R233, PT ;  /* 0x000000e99400720c */ /* 0x000fda0003f24270 */
[----:B------:R-:W-:Y:S05]  /*108a0*/  @!P1 BRA `(.L_x_442) ;  /* 0x0000010000c09947 */ /* 0x000fea0003800000 */
[----:B------:R-:W0:Y:S01]  /*108b0*/  S2R R3, SR_TID.X ;  /* 0x0000000000037919 */ /* 0x000e220000002100 */
[----:B------:R-:W-:Y:S01]  /*108c0*/  UMOV UR4, 0xffffffff ;  /* 0xffffffff00047882 */ /* 0x000fe20000000000 */
[----:B0-----:R-:W-:-:S05]  /*108d0*/  VIADD R38, R3, 0xffffff80 ;  /* 0xffffff8003267836 */ /* 0x001fca0000000000 */
[----:B------:R-:W-:-:S04]  /*108e0*/  SHF.R.S32.HI R39, RZ, 0x1f, R38 ;  /* 0x0000001fff277819 */ /* 0x000fc80000011426 */
[----:B------:R-:W-:-:S04]  /*108f0*/  LEA.HI R13, R39, R38, RZ, 0x7 ;  /* 0x00000026270d7211 */ /* 0x000fc800078f38ff */
[----:B------:R-:W-:Y:S01]  /*10900*/  SHF.R.S32.HI R13, RZ, 0x7, R13 ;  /* 0x00000007ff0d7819 */ /* 0x000fe2000001140d */
[----:B------:R-:W-:Y:S06]  /*10910*/  BRA.DIV UR4, `(.L_x_443) ;  /* 0x000001d604e47947 */ /* 0x000fec000b800000 */
[----:B------:R0:W1:Y:S02]  /*10920*/  SHFL.IDX PT, R234, R13, RZ, 0x1f ;  /* 0x00001fff0dea7589 */ /* 0x00006400000e0000 */
.L_x_679:
[----:B------:R-:W-:Y:S01]  /*10930*/  ULOP3.LUT UP0, URZ, UR52, 0x9f, URZ, 0xc0, !UPT ;  /* 0x0000009f343f7892 */ /* 0x000fe2000f80c03f */
[----:B-1----:R-:W-:-:S04]  /*10940*/  LEA.HI R0, R234, R234, RZ, 0x1 ;  /* 0x000000eaea007211 */ /* 0x002fc800078f08ff */
[----:B------:R-:W-:Y:S02]  /*10950*/  LOP3.LUT R3, R0, 0x3e, RZ, 0xc0, !PT ;  /* 0x0000003e00037812 */ /* 0x000fe400078ec0ff */
[----:B------:R-:W-:Y:S02]  /*10960*/  PLOP3.LUT P0, PT, PT, PT, UP0, 0x80, 0x0 ;  /* 0x000000000000781c */ /* 0x000fe40003f0f008 */
[----:B------:R-:W-:-:S04]  /*10970*/  IADD3 R3, R234, -R3, RZ ;  /* 0x80000003ea037210 */ /* 0x000fc80007ffe0ff */
[----:B------:R-:W-:-:S04]  /*10980*/  LEA R3, R3, UR52, 0xc ;  /* 0x0000003403037c11 */ /* 0x000fc8000f8e60ff */
[----:B------:R-:W-:-:S04]  /*10990*/  SHF.R.U32.HI R3, RZ, 0x4, R3 ;  /* 0x00000004ff037819 */ /* 0x000fc80000011603 */
[----:B------:R-:W-:Y:S01]  /*109a0*/  LOP3.LUT R44, R3, 0x3fff, RZ, 0xc0, !PT ;  /* 0x00003fff032c7812 */ /* 0x000fe200078ec0ff */
[----:B------:R-:W-:Y:S06]  /*109b0*/  @!P0 BRA `(.L_x_444) ;  /* 0x0000000000408947 */ /* 0x000fec0003800000 */
        /* <DEDUP_REMOVED lines=8> */
[----:B------:R-:W-:Y:S01]  /*10a40*/  MOV R11, UR5 ;  /* 0x00000005000b7c02 */ /* 0x000fe20008000f00 */
[----:B------:R-:W-:Y:S02]  /*10a50*/  IMAD.U32 R7, RZ, RZ, UR7 ;  /* 0x00000007ff077e24 */ /* 0x000fe4000f8e00ff */
[----:B------:R-:W-:-:S02]  /*10a60*/  IMAD.U32 R10, RZ, RZ, UR4 ;  /* 0x00000004ff0a7e24 */ /* 0x000fc4000f8e00ff */
[----:B------:R-:W-:Y:S02]  /*10a70*/  IMAD.MOV.U32 R8, RZ, RZ, 0x70 ;  /* 0x00000070ff087424 */ /* 0x000fe400078e00ff */
[----:B------:R-:W-:Y:S02]  /*10a80*/  IMAD.MOV.U32 R12, RZ, RZ, 0x1 ;  /* 0x00000001ff0c7424 */ /* 0x000fe400078e00ff */
[----:B01----:R-:W-:-:S07]  /*10a90*/  IMAD.MOV.U32 R13, RZ, RZ, RZ ;  /* 0x000000ffff0d7224 */ /* 0x003fce00078e00ff */
[----:B------:R-:W-:-:S07]  /*10aa0*/  LEPC R20, `(.L_x_444) ;  /* 0x000000001014794e */ /* 0x000fce0000000000 */
[----:B--2--5:R-:W-:Y:S05]  /*10ab0*/  CALL.ABS.NOINC R2 ;  /* 0x0000000002007343 */ /* 0x024fea0003c00000 */
.L_x_444:
[----:B------:R-:W2:Y:S01]  /*10ac0*/  LDL R2, [R1+0x14] ;  /* 0x0000140001027983 */ /* 0x000ea20000100800 */
[----:B------:R-:W-:Y:S01]  /*10ad0*/  ULDC.64 UR4, c[0x0][0x990] ;  /* 0x0002640000047ab9 */ /* 0x000fe20000000a00 */
[----:B------:R-:W-:Y:S01]  /*10ae0*/  ULDC.64 UR6, c[0x0][0x998] ;  /* 0x0002660000067ab9 */ /* 0x000fe20000000a00 */
[----:B------:R-:W-:Y:S02]  /*10af0*/  ISETP.NE.U32.AND P0, PT, RZ, UR4, PT ;  /* 0x00000004ff007c0c */ /* 0x000fe4000bf05070 */
[----:B------:R-:W-:Y:S02]  /*10b00*/  ISETP.NE.U32.AND P1, PT, RZ, UR6, PT ;  /* 0x00000006ff007c0c */ /* 0x000fe4000bf25070 */
[----:B------:R-:W-:Y:S02]  /*10b10*/  ISETP.NE.AND.EX P0, PT, RZ, UR5, PT, P0 ;  /* 0x00000005ff007c0c */ /* 0x000fe4000bf05300 */
[----:B------:R-:W-:-:S11]  /*10b20*/  ISETP.NE.AND.EX P1, PT, RZ, UR7, PT, P1 ;  /* 0x00000007ff007c0c */ /* 0x000fd6000bf25310 */
[----:B------:R-:W2:Y:S08]  /*10b30*/  @P0 LDC.64 R6, c[0x0][0x9a8] ;  /* 0x00026a00ff060b82 */ /* 0x000eb00000000a00 */
[----:B------:R-:W1:Y:S08]  /*10b40*/  @P1 LDC.64 R8, c[0x0][0x9b8] ;  /* 0x00026e00ff081b82 */ /* 0x000e700000000a00 */
[----:B------:R-:W3:Y:S08]  /*10b50*/  @P0 LDC.64 R10, c[0x0][0x9b0] ;  /* 0x00026c00ff0a0b82 */ /* 0x000ef00000000a00 */
[----:B0-----:R-:W0:Y:S01]  /*10b60*/  @P1 LDC.64 R12, c[0x0][0x9c0] ;  /* 0x00027000ff0c1b82 */ /* 0x001e220000000a00 */
[----:B-1----:R-:W-:-:S04]  /*10b70*/  @P1 IMAD.WIDE.U32 R4, R237, R8, RZ ;  /* 0x00000008ed041225 */ /* 0x002fc800078e00ff */
[C---:B--2---:R-:W-:Y:S02]  /*10b80*/  @P0 IMAD R0, R2.reuse, R6, RZ ;  /* 0x0000000602000224 */ /* 0x044fe400078e02ff */
[----:B------:R-:W-:Y:S02]  /*10b90*/  @P1 IMAD R2, R2, R8, RZ ;  /* 0x0000000802021224 */ /* 0x000fe400078e02ff */
[C---:B------:R-:W-:Y:S02]  /*10ba0*/  @P0 IMAD R7, R237.reuse, R7, R0 ;  /* 0x00000007ed070224 */ /* 0x040fe400078e0200 */
[C---:B------:R-:W-:Y:S02]  /*10bb0*/  @P1 IMAD R9, R237.reuse, R9, R2 ;  /* 0x00000009ed091224 */ /* 0x040fe400078e0202 */
[----:B------:R-:W-:-:S04]  /*10bc0*/  @P0 IMAD.WIDE.U32 R2, R237, R6, RZ ;  /* 0x00000006ed020225 */ /* 0x000fc800078e00ff */
[----:B------:R-:W-:Y:S02]  /*10bd0*/  @P0 IMAD.IADD R3, R3, 0x1, R7 ;  /* 0x0000000103030824 */ /* 0x000fe400078e0207 */
[----:B------:R-:W-:Y:S02]  /*10be0*/  @P1 IMAD.IADD R5, R5, 0x1, R9 ;  /* 0x0000000105051824 */ /* 0x000fe400078e0209 */
[----:B---3--:R-:W-:-:S04]  /*10bf0*/  @P0 IMAD.WIDE.U32 R2, R235, R10, R2 ;  /* 0x0000000aeb020225 */ /* 0x008fc800078e0002 */
[C---:B0-----:R-:W-:Y:S01]  /*10c00*/  @P1 IMAD.WIDE.U32 R6, R235.reuse, R12, R4 ;  /* 0x0000000ceb061225 */ /* 0x041fe200078e0004 */
[----:B------:R-:W-:Y:S01]  /*10c10*/  @P0 LEA R4, P2, R2, UR4, 0x2 ;  /* 0x0000000402040c11 */ /* 0x000fe2000f8410ff */
[----:B------:R-:W-:Y:S02]  /*10c20*/  ULDC UR4, c[0x0][0x3f4] ;  /* 0x0000fd0000047ab9 */ /* 0x000fe40000000800 */
[C---:B------:R-:W-:Y:S01]  /*10c30*/  @P0 IMAD R5, R235.reuse, R11, R3 ;  /* 0x0000000beb050224 */ /* 0x040fe200078e0203 */
[----:B------:R-:W-:Y:S01]  /*10c40*/  @P1 LEA R8, P3, R6, UR6, 0x2 ;  /* 0x0000000606081c11 */ /* 0x000fe2000f8610ff */
[----:B------:R-:W-:Y:S02]  /*10c50*/  @P1 IMAD R3, R235, R13, R7 ;  /* 0x0000000deb031224 */ /* 0x000fe400078e0207 */
[----:B------:R-:W-:Y:S01]  /*10c60*/  IMAD.MOV.U32 R0, RZ, RZ, 0x3f800000 ;  /* 0x3f800000ff007424 */ /* 0x000fe200078e00ff */
[----:B------:R-:W-:Y:S02]  /*10c70*/  @P0 LEA.HI.X R5, R2, UR5, R5, 0x2, P2 ;  /* 0x0000000502050c11 */ /* 0x000fe400090f1405 */
[----:B------:R-:W-:-:S02]  /*10c80*/  @P1 LEA.HI.X R9, R6, UR7, R3, 0x2, P3 ;  /* 0x0000000706091c11 */ /* 0x000fc400098f1403 */
[----:B------:R-:W-:-:S03]  /*10c90*/  MOV R3, 0x3f800000 ;  /* 0x3f80000000037802 */ /* 0x000fc60000000f00 */
[----:B------:R-:W2:Y:S04]  /*10ca0*/  @P1 LDG.E R0, desc[UR54][R8.64] ;  /* 0x0000003608001981 */ /* 0x000ea8000c1e1900 */
[----:B------:R-:W2:Y:S01]  /*10cb0*/  @P0 LDG.E R3, desc[UR54][R4.64] ;  /* 0x0000003604030981 */ /* 0x000ea2000c1e1900 */
[----:B------:R-:W-:Y:S01]  /*10cc0*/  ISETP.LT.AND P0, PT, RZ, UR4, PT ;  /* 0x00000004ff007c0c */ /* 0x000fe2000bf01270 */
[----:B------:R-:W-:Y:S01]  /*10cd0*/  ULDC UR4, c[0x0][0x9d8] ;  /* 0x0002760000047ab9 */ /* 0x000fe20000000800 */
[----:B--2---:R-:W-:-:S04]  /*10ce0*/  FMUL.FTZ R0, R3, R0 ;  /* 0x0000000003007220 */ /* 0x004fc80000410000 */
[----:B------:R-:W-:-:S07]  /*10cf0*/  FMUL.FTZ R2, R0, UR4 ;  /* 0x0000000400027c20 */ /* 0x000fce0008410000 */
[----:B------:R-:W-:Y:S05]  /*10d00*/  @P0 BRA `(.L_x_445) ;  /* 0x0000000000400947 */ /* 0x000fea0003800000 */
[----:B------:R-:W-:-:S04]  /*10d10*/  ULEA.HI UR4, UR43, UR43, URZ, 0x1 ;  /* 0x0000002b2b047291 */ /* 0x000fc8000f8f083f */
[----:B------:R-:W-:-:S04]  /*10d20*/  ULOP3.LUT UR4, UR4, 0xfffffffe, URZ, 0xc0, !UPT ;  /* 0xfffffffe04047892 */ /* 0x000fc8000f8ec03f */
[----:B------:R-:W-:-:S06]  /*10d30*/  UIADD3 UR4, UR43, -UR4, URZ ;  /* 0x800000042b047290 */ /* 0x000fcc000fffe03f */
[----:B------:R-:W-:-:S05]  /*10d40*/  IMAD.U32 R3, RZ, RZ, UR4 ;  /* 0x00000004ff037e24 */ /* 0x000fca000f8e00ff */
[----:B------:R-:W-:-:S04]  /*10d50*/  SHF.L.U32 R3, R3, 0x1f, RZ ;  /* 0x0000001f03037819 */ /* 0x000fc800000006ff */
[----:B------:R0:W1:Y:S03]  /*10d60*/  SYNCS.PHASECHK.TRANS64.TRYWAIT P0, [R16+URZ+0x33400], R3 ;  /* 0x03340003100075a7 */ /* 0x000066000800017f */
[----:B-1----:R-:W-:Y:S05]  /*10d70*/  @!P0 NANOSLEEP.SYNCS 0x989680 ;  /* 0x009896800000895d */ /* 0x002fea0003900000 */
[----:B------:R-:W1:Y:S01]  /*10d80*/  @!P0 SYNCS.PHASECHK.TRANS64 P0, [R16+URZ+0x33400], R3 ;  /* 0x03340003100085a7 */ /* 0x000e62000800007f */
[----:B------:R-:W-:Y:S04]  /*10d90*/  BSSY B0, `(.L_x_446) ;  /* 0x0000006000007945 */ /* 0x000fe80003800000 */
[----:B-1----:R-:W-:Y:S05]  /*10da0*/  @P0 BRA `(.L_x_447) ;  /* 0x0000000000100947 */ /* 0x002fea0003800000 */
.L_x_448:
[----:B-1----:R1:W2:Y:S02]  /*10db0*/  SYNCS.PHASECHK.TRANS64.TRYWAIT P0, [R16+URZ+0x33400], R3 ;  /* 0x03340003100075a7 */ /* 0x0022a4000800017f */
[----:B--2---:R-:W-:Y:S05]  /*10dc0*/  @!P0 NANOSLEEP.SYNCS 0x989680 ;  /* 0x009896800000895d */ /* 0x004fea0003900000 */
[----:B------:R-:W2:Y:S02]  /*10dd0*/  @!P0 SYNCS.PHASECHK.TRANS64 P0, [R16+URZ+0x33400], R3 ;  /* 0x03340003100085a7 */ /* 0x000ea4000800007f */
[----:B--2---:R-:W-:Y:S05]  /*10de0*/  @!P0 BRA `(.L_x_448) ;  /* 0xfffffffc00f08947 */ /* 0x004fea000383ffff */
.L_x_447:
[----:B------:R-:W-:Y:S05]  /*10df0*/  BSYNC B0 ;  /* 0x0000000000007941 */ /* 0x000fea0003800000 */
.L_x_446:
[----:B------:R-:W-:Y:S05]  /*10e00*/  BRA `(.L_x_449) ;  /* 0x0000006c00747947 */ /* 0x000fea0003800000 */
.L_x_445:
[----:B------:R-:W0:Y:S01]  /*10e10*/  LDC.64 R24, c[0x0][0x3e8] ;  /* 0x0000fa00ff187b82 */ /* 0x000e220000000a00 */
[----:B------:R-:W-:Y:S01]  /*10e20*/  ULOP3.LUT UP0, URZ, UR52, 0x1bf, URZ, 0xc0, !UPT ;  /* 0x000001bf343f7892 */ /* 0x000fe2000f80c03f */
[----:B-----5:R-:W-:Y:S01]  /*10e30*/  SHF.R.S32.HI R0, RZ, 0x1f, R146 ;  /* 0x0000001fff007819 */ /* 0x020fe20000011492 */
[----:B------:R-:W-:Y:S01]  /*10e40*/  ULDC.64 UR4, c[0x0][0x3f8] ;  /* 0x0000fe0000047ab9 */ /* 0x000fe20000000a00 */
[----:B------:R-:W-:-:S03]  /*10e50*/  ULDC.64 UR6, c[0x0][0x408] ;  /* 0x0001020000067ab9 */ /* 0x000fc60000000a00 */
[----:B------:R-:W-:Y:S01]  /*10e60*/  PLOP3.LUT P0, PT, PT, PT, UP0, 0x80, 0x0 ;  /* 0x000000000000781c */ /* 0x000fe20003f0f008 */
[----:B------:R-:W1:Y:S01]  /*10e70*/  LDC.64 R4, c[0x0][0x400] ;  /* 0x00010000ff047b82 */ /* 0x000e620000000a00 */
[C---:B------:R-:W-:Y:S02]  /*10e80*/  IMAD R3, R0.reuse, UR4, RZ ;  /* 0x0000000400037c24 */ /* 0x040fe4000f8e02ff */
[----:B------:R-:W-:Y:S02]  /*10e90*/  IMAD R7, R0, UR6, RZ ;  /* 0x0000000600077c24 */ /* 0x000fe4000f8e02ff */
[C---:B------:R-:W-:Y:S02]  /*10ea0*/  IMAD R3, R146.reuse, UR5, R3 ;  /* 0x0000000592037c24 */ /* 0x040fe4000f8e0203 */
[C---:B------:R-:W-:Y:S02]  /*10eb0*/  IMAD R7, R146.reuse, UR7, R7 ;  /* 0x0000000792077c24 */ /* 0x040fe4000f8e0207 */
[----:B0-----:R-:W-:-:S04]  /*10ec0*/  IMAD.WIDE.U32 R24, R146, UR4, R24 ;  /* 0x0000000492187c25 */ /* 0x001fc8000f8e0018 */
[----:B------:R-:W-:Y:S02]  /*10ed0*/  IMAD.IADD R26, R3, 0x1, R25 ;  /* 0x00000001031a7824 */ /* 0x000fe400078e0219 */
[----:B-1----:R-:W-:-:S04]  /*10ee0*/  IMAD.WIDE.U32 R146, R146, UR6, R4 ;  /* 0x0000000692927c25 */ /* 0x002fc8000f8e0004 */
[----:B------:R-:W-:Y:S01]  /*10ef0*/  IMAD.IADD R27, R7, 0x1, R147 ;  /* 0x00000001071b7824 */ /* 0x000fe200078e0293 */
[----:B------:R-:W-:Y:S06]  /*10f00*/  @!P0 BRA `(.L_x_450) ;  /* 0x0000000000408947 */ /* 0x000fec0003800000 */
[----:B------:R-:W-:Y:S01]  /*10f10*/  MOV R0, 0x0 ;  /* 0x0000000000007802 */ /* 0x000fe20000000f00 */
[----:B------:R-:W-:Y:S01]  /*10f20*/  ULDC.64 UR4, c[0x4][0xc0] ;  /* 0x0100300000047ab9 */ /* 0x000fe20000000a00 */
[----:B------:R-:W-:Y:S01]  /*10f30*/  ULDC.64 UR6, c[0x4][0xc8] ;  /* 0x0100320000067ab9 */ /* 0x000fe20000000a00 */
[----:B------:R-:W-:Y:S01]  /*10f40*/  IMAD.U32 R4, RZ, RZ, UR4 ;  /* 0x00000004ff047e24 */ /* 0x000fe2000f8e00ff */
[----:B------:R0:W1:Y:S01]  /*10f50*/  LDC.64 R14, c[0x4][R0] ;  /* 0x01000000000e7b82 */ /* 0x0000620000000a00 */
[----:B------:R-:W-:Y:S01]  /*10f60*/  MOV R5, UR5 ;  /* 0x0000000500057c02 */ /* 0x000fe20008000f00 */
[----:B------:R-:W-:Y:S01]  /*10f70*/  ULDC.64 UR4, c[0x4][0x28] ;  /* 0x01000a0000047ab9 */ /* 0x000fe20000000a00 */
[----:B------:R-:W-:Y:S01]  /*10f80*/  IMAD.U32 R6, RZ, RZ, UR6 ;  /* 0x00000006ff067e24 */ /* 0x000fe2000f8e00ff */
[----:B------:R-:W-:Y:S01]  /*10f90*/  MOV R12, 0x1 ;  /* 0x00000001000c7802 */ /* 0x000fe20000000f00 */
[----:B------:R-:W-:Y:S02]  /*10fa0*/  IMAD.U32 R7, RZ, RZ, UR7 ;  /* 0x00000007ff077e24 */ /* 0x000fe4000f8e00ff */
[----:B------:R-:W-:-:S02]  /*10fb0*/  IMAD.U32 R10, RZ, RZ, UR4 ;  /* 0x00000004ff0a7e24 */ /* 0x000fc4000f8e00ff */
[----:B------:R-:W-:Y:S02]  /*10fc0*/  IMAD.U32 R11, RZ, RZ, UR5 ;  /* 0x00000005ff0b7e24 */ /* 0x000fe4000f8e00ff */
[----:B------:R-:W-:Y:S02]  /*10fd0*/  IMAD.MOV.U32 R8, RZ, RZ, 0x70 ;  /* 0x00000070ff087424 */ /* 0x000fe400078e00ff */
[----:B0-----:R-:W-:-:S07]  /*10fe0*/  IMAD.MOV.U32 R13, RZ, RZ, RZ ;  /* 0x000000ffff0d7224 */ /* 0x001fce00078e00ff */
[----:B------:R-:W-:-:S07]  /*10ff0*/  LEPC R20, `(.L_x_450) ;  /* 0x000000001014794e */ /* 0x000fce0000000000 */
[----:B-1----:R-:W-:Y:S05]  /*11000*/  CALL.ABS.NOINC R14 ;  /* 0x000000000e007343 */ /* 0x002fea0003c00000 */
.L_x_450:
[----:B------:R-:W-:Y:S01]  /*11010*/  ULDC.U8 UR4, c[0x0][0x410] ;  /* 0x0001040000047ab9 */ /* 0x000fe20000000000 */
[----:B------:R-:W-:Y:S01]  /*11020*/  BSSY B0, `(.L_x_451) ;  /* 0x00006b3000007945 */ /* 0x000fe20003800000 */
[----:B------:R-:W-:Y:S01]  /*11030*/  ISETP.NE.AND P0, PT, RZ, UR4, PT ;  /* 0x00000004ff007c0c */ /* 0x000fe2000bf05270 */
[----:B------:R-:W-:-:S12]  /*11040*/  IMAD R4, R149, 0x80, R220 ;  /* 0x0000008095047824 */ /* 0x000fd800078e02dc */
[----:B------:R-:W-:Y:S05]  /*11050*/  @!P0 BRA `(.L_x_452) ;  /* 0x0000003400508947 */ /* 0x000fea0003800000 */
[----:B------:R-:W-:-:S03]  /*11060*/  UMOV UR4, 0xffffffff ;  /* 0xffffffff00047882 */ /* 0x000fc60000000000 */
[----:B------:R-:W-:Y:S05]  /*11070*/  BRA.DIV UR4, `(.L_x_453) ;  /* 0x000001d204347947 */ /* 0x000fea000b800000 */
[----:B------:R0:W1:Y:S04]  /*11080*/  SHFL.IDX PT, R25, R24, RZ, 0x1e1f ;  /* 0x001e1fff18197589 */ /* 0x00006800000e0000 */
[----:B------:R0:W2:Y:S04]  /*11090*/  SHFL.IDX PT, R14, R146, RZ, 0x1e1f ;  /* 0x001e1fff920e7589 */ /* 0x0000a800000e0000 */
[----:B------:R0:W3:Y:S04]  /*110a0*/  SHFL.IDX PT, R0, R26, RZ, 0x1e1f ;  /* 0x001e1fff1a007589 */ /* 0x0000e800000e0000 */
[----:B------:R0:W4:Y:S02]  /*110b0*/  SHFL.IDX PT, R3, R27, RZ, 0x1e1f ;  /* 0x001e1fff1b037589 */ /* 0x00012400000e0000 */
.L_x_685:
[----:B------:R-:W-:Y:S01]  /*110c0*/  ULDC UR4, c[0x0][0x448] ;  /* 0x0001120000047ab9 */ /* 0x000fe20000000800 */
[----:B------:R-:W-:Y:S01]  /*110d0*/  BSSY B1, `(.L_x_454) ;  /* 0x000004d000017945 */ /* 0x000fe20003800000 */
[----:B------:R-:W-:Y:S01]  /*110e0*/  IMAD R151, R151, UR4, RZ ;  /* 0x0000000497977c24 */ /* 0x000fe2000f8e02ff */
[----:B------:R-:W-:Y:S02]  /*110f0*/  CS2R R8, SRZ ;  /* 0x0000000000087805 */ /* 0x000fe4000001ff00 */
[----:B------:R-:W-:Y:S02]  /*11100*/  CS2R R20, SRZ ;  /* 0x0000000000147805 */ /* 0x000fe4000001ff00 */
[----:B------:R-:W-:Y:S02]  /*11110*/  CS2R R28, SRZ ;  /* 0x00000000001c7805 */ /* 0x000fe4000001ff00 */
[----:B------:R-:W-:Y:S02]  /*11120*/  CS2R R32, SRZ ;  /* 0x0000000000207805 */ /* 0x000fe4000001ff00 */
[----:B------:R-:W-:-:S02]  /*11130*/  ISETP.GE.AND P0, PT, R4, R151, PT ;  /* 0x000000970400720c */ /* 0x000fc40003f06270 */
[----:B------:R-:W-:Y:S02]  /*11140*/  CS2R R34, SRZ ;  /* 0x0000000000227805 */ /* 0x000fe4000001ff00 */
[----:B------:R-:W-:Y:S02]  /*11150*/  CS2R R40, SRZ ;  /* 0x0000000000287805 */ /* 0x000fe4000001ff00 */
[----:B------:R-:W-:Y:S02]  /*11160*/  CS2R R10, SRZ ;  /* 0x00000000000a7805 */ /* 0x000fe4000001ff00 */
[----:B------:R-:W-:Y:S02]  /*11170*/  CS2R R12, SRZ ;  /* 0x00000000000c7805 */ /* 0x000fe4000001ff00 */
[----:B0-----:R-:W-:Y:S02]  /*11180*/  CS2R R26, SRZ ;  /* 0x00000000001a7805 */ /* 0x001fe4000001ff00 */
[----:B------:R-:W-:-:S02]  /*11190*/  CS2R R30, SRZ ;  /* 0x00000000001e7805 */ /* 0x000fc4000001ff00 */
[----:B------:R-:W-:Y:S02]  /*111a0*/  CS2R R36, SRZ ;  /* 0x0000000000247805 */ /* 0x000fe4000001ff00 */
[----:B------:R-:W-:Y:S01]  /*111b0*/  CS2R R42, SRZ ;  /* 0x00000000002a7805 */ /* 0x000fe2000001ff00 */
[----:B------:R-:W-:Y:S06]  /*111c0*/  @P0 BRA `(.L_x_455) ;  /* 0x0000000000f40947 */ /* 0x000fec0003800000 */
[----:B------:R-:W-:Y:S01]  /*111d0*/  ULDC UR4, c[0x0][0x3f4] ;  /* 0x0000fd0000047ab9 */ /* 0x000fe20000000800 */
[----:B------:R-:W-:Y:S02]  /*111e0*/  SHF.R.S32.HI R7, RZ, 0x1f, R224 ;  /* 0x0000001fff077819 */ /* 0x000fe400000114e0 */
[----:B------:R-:W-:Y:S02]  /*111f0*/  CS2R R34, SRZ ;  /* 0x0000000000227805 */ /* 0x000fe4000001ff00 */
[----:B------:R-:W-:Y:S02]  /*11200*/  ISETP.GE.AND P4, PT, R224, UR4, PT ;  /* 0x00000004e0007c0c */ /* 0x000fe4000bf86270 */
[----:B------:R-:W-:Y:S02]  /*11210*/  CS2R R36, SRZ ;  /* 0x0000000000247805 */ /* 0x000fe4000001ff00 */
[----:B------:R-:W-:Y:S02]  /*11220*/  ISETP.GE.AND P3, PT, R223, UR4, PT ;  /* 0x00000004df007c0c */ /* 0x000fe4000bf66270 */
[----:B------:R-:W-:-:S07]  /*11230*/  ISETP.GE.AND P2, PT, R225, UR4, PT ;  /* 0x00000004e1007c0c */ /* 0x000fce000bf46270 */
[C---:B-1----:R-:W-:Y:S02]  /*11240*/  @!P4 IADD3 R4, P0, R224.reuse, R25, RZ ;  /* 0x00000019e004c210 */ /* 0x042fe40007f1e0ff */
[----:B--2---:R-:W-:-:S03]  /*11250*/  @!P4 IADD3 R6, P1, R224, R14, RZ ;  /* 0x0000000ee006c210 */ /* 0x004fc60007f3e0ff */
[--C-:B---3--:R-:W-:Y:S02]  /*11260*/  @!P4 IMAD.X R5, R0, 0x1, R7.reuse, P0 ;  /* 0x000000010005c824 */ /* 0x108fe400000e0607 */
[----:B----4-:R-:W-:Y:S01]  /*11270*/  @!P4 IMAD.X R7, R3, 0x1, R7, P1 ;  /* 0x000000010307c824 */ /* 0x010fe200008e0607 */
[----:B------:R-:W-:Y:S02]  /*11280*/  ISETP.GE.AND P1, PT, R222, UR4, PT ;  /* 0x00000004de007c0c */ /* 0x000fe4000bf26270 */
[----:B------:R-:W5:Y:S01]  /*11290*/  @!P4 LD.E.64 R34, desc[UR54][R4.64] ;  /* 0x000000360422c980 */ /* 0x000f62000c101b00 */
[----:B------:R-:W-:-:S03]  /*112a0*/  SHF.R.S32.HI R11, RZ, 0x1f, R223 ;  /* 0x0000001fff0b7819 */ /* 0x000fc600000114df */
[----:B------:R0:W5:Y:S01]  /*112b0*/  @!P4 LD.E.64 R36, desc[UR54][R6.64] ;  /* 0x000000360624c980 */ /* 0x000162000c101b00 */
[CC--:B------:R-:W-:Y:S02]  /*112c0*/  @!P3 IADD3 R8, P4, R223.reuse, R25.reuse, RZ ;  /* 0x00000019df08b210 */ /* 0x0c0fe40007f9e0ff */
[----:B------:R-:W-:Y:S02]  /*112d0*/  CS2R R32, SRZ ;  /* 0x0000000000207805 */ /* 0x000fe4000001ff00 */
[----:B------:R-:W-:Y:S02]  /*112e0*/  @!P3 IADD3 R10, P5, R223, R14, RZ ;  /* 0x0000000edf0ab210 */ /* 0x000fe40007fbe0ff */
[----:B------:R-:W-:Y:S02]  /*112f0*/  CS2R R30, SRZ ;  /* 0x00000000001e7805 */ /* 0x000fe4000001ff00 */
[----:B------:R-:W-:Y:S01]  /*11300*/  SHF.R.S32.HI R12, RZ, 0x1f, R225 ;  /* 0x0000001fff0c7819 */ /* 0x000fe200000114e1 */
[----:B------:R-:W-:Y:S01]  /*11310*/  @!P3 IMAD.X R9, R0, 0x1, R11, P4 ;  /* 0x000000010009b824 */ /* 0x000fe200020e060b */
[----:B------:R-:W-:-:S02]  /*11320*/  @!P2 IADD3 R46, P4, R225, R25, RZ ;  /* 0x00000019e12ea210 */ /* 0x000fc40007f9e0ff */
[----:B------:R-:W-:Y:S02]  /*11330*/  ISETP.GE.AND P0, PT, R22, UR4, PT ;  /* 0x0000000416007c0c */ /* 0x000fe4000bf06270 */
[----:B------:R-:W-:Y:S01]  /*11340*/  @!P3 IADD3.X R11, R3, R11, RZ, P5, !PT ;  /* 0x0000000b030bb210 */ /* 0x000fe20002ffe4ff */
[----:B------:R-:W-:Y:S01]  /*11350*/  @!P2 IMAD.X R47, R0, 0x1, R12, P4 ;  /* 0x00000001002fa824 */ /* 0x000fe200020e060c */
[-C--:B------:R-:W-:Y:S01]  /*11360*/  @!P2 IADD3 R48, P5, R225, R14.reuse, RZ ;  /* 0x0000000ee130a210 */ /* 0x080fe20007fbe0ff */
[----:B------:R1:W5:Y:S01]  /*11370*/  @!P3 LD.E.64 R32, desc[UR54][R8.64] ;  /* 0x000000360820b980 */ /* 0x000362000c101b00 */
[----:B------:R-:W-:Y:S02]  /*11380*/  SHF.R.S32.HI R13, RZ, 0x1f, R222 ;  /* 0x0000001fff0d7819 */ /* 0x000fe400000114de */
[C---:B------:R-:W-:Y:S01]  /*11390*/  @!P1 IADD3 R50, P4, R222.reuse, R25, RZ ;  /* 0x00000019de329210 */ /* 0x040fe20007f9e0ff */
[C---:B------:R-:W-:Y:S01]  /*113a0*/  @!P2 IMAD.X R49, R3.reuse, 0x1, R12, P5 ;  /* 0x000000010331a824 */ /* 0x040fe200028e060c */
[----:B------:R-:W-:Y:S01]  /*113b0*/  @!P1 IADD3 R52, P5, R222, R14, RZ ;  /* 0x0000000ede349210 */ /* 0x000fe20007fbe0ff */
[----:B------:R2:W5:Y:S01]  /*113c0*/  @!P3 LD.E.64 R30, desc[UR54][R10.64] ;  /* 0x000000360a1eb980 */ /* 0x000562000c101b00 */
[----:B------:R-:W-:Y:S01]  /*113d0*/  SHF.R.S32.HI R12, RZ, 0x1f, R226 ;  /* 0x0000001fff0c7819 */ /* 0x000fe200000114e2 */
[--C-:B------:R-:W-:Y:S01]  /*113e0*/  @!P1 IMAD.X R51, R0, 0x1, R13.reuse, P4 ;  /* 0x0000000100339824 */ /* 0x100fe200020e060d */
[----:B------:R-:W-:Y:S01]  /*113f0*/  ISETP.GE.AND P4, PT, R226, UR4, PT ;  /* 0x00000004e2007c0c */ /* 0x000fe2000bf86270 */
[----:B------:R-:W-:Y:S01]  /*11400*/  @!P1 IMAD.X R53, R3, 0x1, R13, P5 ;  /* 0x0000000103359824 */ /* 0x000fe200028e060d */
[----:B0-----:R-:W-:-:S02]  /*11410*/  @!P0 SHF.R.S32.HI R7, RZ, 0x1f, R22 ;  /* 0x0000001fff078819 */ /* 0x001fc40000011416 */
[----:B------:R-:W-:-:S05]  /*11420*/  @!P0 IADD3 R4, P5, R22, R25, RZ ;  /* 0x0000001916048210 */ /* 0x000fca0007fbe0ff */
[----:B------:R-:W-:Y:S01]  /*11430*/  @!P0 IMAD.X R5, R0, 0x1, R7, P5 ;  /* 0x0000000100058824 */ /* 0x000fe200028e0607 */
[----:B------:R-:W-:-:S04]  /*11440*/  @!P0 IADD3 R6, P5, R22, R14, RZ ;  /* 0x0000000e16068210 */ /* 0x000fc80007fbe0ff */
[----:B------:R-:W-:Y:S02]  /*11450*/  @!P0 IADD3.X R7, R3, R7, RZ, P5, !PT ;  /* 0x0000000703078210 */ /* 0x000fe40002ffe4ff */
[----:B------:R-:W-:-:S05]  /*11460*/  @!P4 IADD3 R24, P5, R226, R25, RZ ;  /* 0x00000019e218c210 */ /* 0x000fca0007fbe0ff */
[--C-:B------:R-:W-:Y:S01]  /*11470*/  @!P4 IMAD.X R25, R0, 0x1, R12.reuse, P5 ;  /* 0x000000010019c824 */ /* 0x100fe200028e060c */
[----:B------:R-:W-:Y:S02]  /*11480*/  @!P4 IADD3 R14, P5, R226, R14, RZ ;  /* 0x0000000ee20ec210 */ /* 0x000fe40007fbe0ff */
[----:B------:R-:W-:Y:S02]  /*11490*/  CS2R R28, SRZ ;  /* 0x00000000001c7805 */ /* 0x000fe4000001ff00 */
[----:B------:R-:W-:Y:S02]  /*114a0*/  CS2R R26, SRZ ;  /* 0x00000000001a7805 */ /* 0x000fe4000001ff00 */
[----:B------:R-:W-:Y:S02]  /*114b0*/  CS2R R20, SRZ ;  /* 0x0000000000147805 */ /* 0x000fe4000001ff00 */
[----:B------:R-:W-:Y:S01]  /*114c0*/  CS2R R40, SRZ ;  /* 0x0000000000287805 */ /* 0x000fe2000001ff00 */
[----:B------:R-:W-:Y:S01]  /*114d0*/  @!P4 IMAD.X R15, R3, 0x1, R12, P5 ;  /* 0x00000001030fc824 */ /* 0x000fe200028e060c */
[----:B------:R-:W-:-:S02]  /*114e0*/  CS2R R12, SRZ ;  /* 0x00000000000c7805 */ /* 0x000fc4000001ff00 */
[----:B------:R-:W-:Y:S02]  /*114f0*/  CS2R R42, SRZ ;  /* 0x00000000002a7805 */ /* 0x000fe4000001ff00 */
[----:B-1----:R-:W-:Y:S02]  /*11500*/  CS2R R8, SRZ ;  /* 0x0000000000087805 */ /* 0x002fe4000001ff00 */
[----:B--2---:R-:W-:Y:S01]  /*11510*/  CS2R R10, SRZ ;  /* 0x00000000000a7805 */ /* 0x004fe2000001ff00 */
[----:B------:R0:W5:Y:S04]  /*11520*/  @!P2 LD.E.64 R28, desc[UR54][R46.64] ;  /* 0x000000362e1ca980 */ /* 0x000168000c101b00 */
[----:B------:R0:W5:Y:S04]  /*11530*/  @!P2 LD.E.64 R26, desc[UR54][R48.64] ;  /* 0x00000036301aa980 */ /* 0x000168000c101b00 */
[----:B------:R0:W5:Y:S04]  /*11540*/  @!P1 LD.E.64 R20, desc[UR54][R50.64] ;  /* 0x0000003632149980 */ /* 0x000168000c101b00 */
[----:B------:R0:W5:Y:S04]  /*11550*/  @!P1 LD.E.64 R12, desc[UR54][R52.64] ;  /* 0x00000036340c9980 */ /* 0x000168000c101b00 */
[----:B------:R0:W5:Y:S04]  /*11560*/  @!P0 LD.E.64 R40, desc[UR54][R4.64] ;  /* 0x0000003604288980 */ /* 0x000168000c101b00 */
[----:B------:R0:W5:Y:S04]  /*11570*/  @!P0 LD.E.64 R42, desc[UR54][R6.64] ;  /* 0x00000036062a8980 */ /* 0x000168000c101b00 */
[----:B------:R0:W5:Y:S04]  /*11580*/  @!P4 LD.E.64 R8, desc[UR54][R24.64] ;  /* 0x000000361808c980 */ /* 0x000168000c101b00 */
[----:B------:R0:W5:Y:S02]  /*11590*/  @!P4 LD.E.64 R10, desc[UR54][R14.64] ;  /* 0x000000360e0ac980 */ /* 0x000164000c101b00 */
.L_x_455:
[----:B------:R-:W-:Y:S05]  /*115a0*/  BSYNC B1 ;  /* 0x0000000000017941 */ /* 0x000fea0003800000 */
.L_x_454:
[----:B------:R-:W-:Y:S01]  /*115b0*/  ULEA.HI UR4, UR43, UR43, URZ, 0x1 ;  /* 0x0000002b2b047291 */ /* 0x000fe2000f8f083f */
[----:B---3--:R-:W-:Y:S01]  /*115c0*/  IMAD R0, R149, -0x80, R151 ;  /* 0xffffff8095007824 */ /* 0x008fe200078e0297 */
[----:B------:R-:W-:Y:S02]  /*115d0*/  BSSY B1, `(.L_x_456) ;  /* 0x0000009000017945 */ /* 0x000fe40003800000 */
[----:B------:R-:W-:Y:S02]  /*115e0*/  ULOP3.LUT UR4, UR4, 0xfffffffe, URZ, 0xc0, !UPT ;  /* 0xfffffffe04047892 */ /* 0x000fe4000f8ec03f */
[----:B----4-:R-:W-:Y:S02]  /*115f0*/  VIMNMX R3, R0, 0x80, PT ;  /* 0x0000008000037848 */ /* 0x010fe40003fe0100 */
[----:B------:R-:W-:Y:S02]  /*11600*/  UIADD3 UR4, UR43, -UR4, URZ ;  /* 0x800000042b047290 */ /* 0x000fe4000fffe03f */
[----:B------:R-:W-:-:S04]  /*11610*/  ISETP.GE.AND P1, PT, R220, R3, PT ;  /* 0x00000003dc00720c */ /* 0x000fc80003f26270 */
[----:B0-----:R-:W-:-:S05]  /*11620*/  IMAD.U32 R5, RZ, RZ, UR4 ;  /* 0x00000004ff057e24 */ /* 0x001fca000f8e00ff */
[----:B------:R-:W-:-:S04]  /*11630*/  SHF.L.U32 R5, R5, 0x1f, RZ ;  /* 0x0000001f05057819 */ /* 0x000fc800000006ff */
[----:B------:R-:W0:Y:S02]  /*11640*/  SYNCS.PHASECHK.TRANS64.TRYWAIT P0, [R16+URZ+0x33400], R5 ;  /* 0x03340005100075a7 */ /* 0x000e24000800017f */
[----:B0-----:R-:W-:Y:S05]  /*11650*/  @!P0 BRA `(.L_x_457) ;  /* 0x000001cc002c8947 */ /* 0x001fea0003800000 */
.L_x_686:
[----:B------:R-:W-:Y:S05]  /*11660*/  BSYNC B1 ;  /* 0x0000000000017941 */ /* 0x000fea0003800000 */
.L_x_456:
[----:B------:R-:W-:Y:S05]  /*11670*/  @P1 BRA `(.L_x_458) ;  /* 0x0000006400341947 */ /* 0x000fea0003800000 */
[----:B0-----:R-:W0:Y:S01]  /*11680*/  LDC R5, c[0x0][0x3f4] ;  /* 0x0000fd00ff057b82 */ /* 0x001e220000000800 */
[----:B------:R-:W-:Y:S01]  /*11690*/  LEA.HI R38, R39, R38, RZ, 0x2 ;  /* 0x0000002627267211 */ /* 0x000fe200078f10ff */
[----:B------:R-:W-:Y:S03]  /*116a0*/  BSSY B1, `(.L_x_459) ;  /* 0x0000086000017945 */ /* 0x000fe60003800000 */
[--C-:B------:R-:W-:Y:S02]  /*116b0*/  SHF.R.S32.HI R0, RZ, 0x2, R38.reuse ;  /* 0x00000002ff007819 */ /* 0x100fe40000011426 */
[----:B------:R-:W-:-:S04]  /*116c0*/  SHF.R.S32.HI R3, RZ, 0x1f, R38 ;  /* 0x0000001fff037819 */ /* 0x000fc80000011426 */
[----:B------:R-:W-:-:S04]  /*116d0*/  LEA.HI R3, R3, R0, RZ, 0x2 ;  /* 0x0000000003037211 */ /* 0x000fc800078f10ff */
[----:B------:R-:W-:Y:S01]  /*116e0*/  LOP3.LUT R7, R3, 0xfffffffc, RZ, 0xc0, !PT ;  /* 0xfffffffc03077812 */ /* 0x000fe200078ec0ff */
[----:B------:R-:W-:-:S04]  /*116f0*/  IMAD.IADD R3, R16, 0x1, R236 ;  /* 0x0000000110037824 */ /* 0x000fc800078e02ec */
[----:B------:R-:W-:Y:S01]  /*11700*/  IMAD.IADD R7, R0, 0x1, -R7 ;  /* 0x0000000100077824 */ /* 0x000fe200078e0a07 */
[----:B------:R-:W-:Y:S02]  /*11710*/  IADD3 R0, R3, 0x20, RZ ;  /* 0x0000002003007810 */ /* 0x000fe40007ffe0ff */
[-C--:B0-----:R-:W-:Y:S02]  /*11720*/  ISETP.GE.AND P6, PT, R22, R5.reuse, PT ;  /* 0x000000051600720c */ /* 0x081fe40003fc6270 */
[----:B------:R-:W-:Y:S02]  /*11730*/  LOP3.LUT P0, RZ, R7, 0x2, RZ, 0xc0, !PT ;  /* 0x0000000207ff7812 */ /* 0x000fe4000780c0ff */
[-C--:B------:R-:W-:Y:S02]  /*11740*/  ISETP.GE.AND P1, PT, R224, R5.reuse, PT ;  /* 0x00000005e000720c */ /* 0x080fe40003f26270 */
[-C--:B------:R-:W-:Y:S02]  /*11750*/  ISETP.GE.AND P2, PT, R223, R5.reuse, PT ;  /* 0x00000005df00720c */ /* 0x080fe40003f46270 */
[----:B------:R-:W-:-:S02]  /*11760*/  ISETP.GE.AND P3, PT, R225, R5, PT ;  /* 0x00000005e100720c */ /* 0x000fc40003f66270 */
[-C--:B------:R-:W-:Y:S02]  /*11770*/  ISETP.GE.AND P4, PT, R222, R5.reuse, PT ;  /* 0x00000005de00720c */ /* 0x080fe40003f86270 */
[----:B------:R-:W-:Y:S01]  /*11780*/  ISETP.GE.AND P5, PT, R226, R5, PT ;  /* 0x00000005e200720c */ /* 0x000fe20003fa6270 */
[----:B------:R-:W-:-:S12]  /*11790*/  @P6 BRA `(.L_x_460) ;  /* 0x0000000400d86947 */ /* 0x000fd80003800000 */
[----:B------:R-:W0:Y:S01]  /*117a0*/  LDS.128 R4, [R3+0x1e200] ;  /* 0x01e2000003047984 */ /* 0x000e220000000c00 */
[----:B-1---5:R-:W-:Y:S02]  /*117b0*/  SHF.R.U32.HI R25, RZ, 0x8, R41 ;  /* 0x00000008ff197819 */ /* 0x022fe40000011629 */
[----:B------:R-:W-:Y:S02]  /*117c0*/  SHF.R.U32.HI R15, RZ, 0x8, R40 ;  /* 0x00000008ff0f7819 */ /* 0x000fe40000011628 */
[----:B------:R-:W-:Y:S02]  /*117d0*/  LOP3.LUT R24, R41, 0xff, RZ, 0xc0, !PT ;  /* 0x000000ff29187812 */ /* 0x000fe400078ec0ff */
[----:B------:R-:W-:Y:S02]  /*117e0*/  LOP3.LUT R25, R25, 0xff, RZ, 0xc0, !PT ;  /* 0x000000ff19197812 */ /* 0x000fe400078ec0ff */
[----:B------:R-:W-:Y:S02]  /*117f0*/  SHF.R.U32.HI R45, RZ, 0x8, R43 ;  /* 0x00000008ff2d7819 */ /* 0x000fe4000001162b */
[----:B--2---:R-:W-:-:S02]  /*11800*/  LOP3.LUT R14, R40, 0xff, RZ, 0xc0, !PT ;  /* 0x000000ff280e7812 */ /* 0x004fc400078ec0ff */
[----:B------:R-:W-:Y:S02]  /*11810*/  LOP3.LUT R15, R15, 0xff, RZ, 0xc0, !PT ;  /* 0x000000ff0f0f7812 */ /* 0x000fe400078ec0ff */
[----:B------:R-:W-:Y:S02]  /*11820*/  PRMT R24, R25, 0x7604, R24 ;  /* 0x0000760419187816 */ /* 0x000fe40000000018 */
[----:B------:R-:W-:Y:S02]  /*11830*/  SHF.R.U32.HI R47, RZ, 0x10, R41 ;  /* 0x00000010ff2f7819 */ /* 0x000fe40000011629 */
[----:B------:R-:W-:Y:S02]  /*11840*/  SHF.R.U32.HI R25, RZ, 0x8, R42 ;  /* 0x00000008ff197819 */ /* 0x000fe4000001162a */
[----:B------:R-:W-:Y:S02]  /*11850*/  LOP3.LUT R38, R43, 0xff, RZ, 0xc0, !PT ;  /* 0x000000ff2b267812 */ /* 0x000fe400078ec0ff */
[----:B------:R-:W-:-:S02]  /*11860*/  LOP3.LUT R45, R45, 0xff, RZ, 0xc0, !PT ;  /* 0x000000ff2d2d7812 */ /* 0x000fc400078ec0ff */
[----:B------:R-:W-:Y:S02]  /*11870*/  SHF.R.U32.HI R46, RZ, 0x10, R43 ;  /* 0x00000010ff2e7819 */ /* 0x000fe4000001162b */
[----:B------:R-:W-:Y:S02]  /*11880*/  PRMT R15, R15, 0x7604, R14 ;  /* 0x000076040f0f7816 */ /* 0x000fe4000000000e */
[----:B------:R-:W-:Y:S02]  /*11890*/  LOP3.LUT R14, R42, 0xff, RZ, 0xc0, !PT ;  /* 0x000000ff2a0e7812 */ /* 0x000fe400078ec0ff */
[----:B------:R-:W-:Y:S01]  /*118a0*/  LOP3.LUT R39, R25, 0xff, RZ, 0xc0, !PT ;  /* 0x000000ff19277812 */ /* 0x000fe200078ec0ff */
[----:B------:R-:W-:Y:S01]  /*118b0*/  IMAD.U32 R25, R47, 0x10000, RZ ;  /* 0x000100002f197824 */ /* 0x000fe200078e00ff */
[----:B------:R-:W-:Y:S01]  /*118c0*/  PRMT R38, R45, 0x7604, R38 ;  /* 0x000076042d267816 */ /* 0x000fe20000000026 */
[----:B------:R-:W-:Y:S01]  /*118d0*/  IMAD.U32 R45, R46, 0x10000, RZ ;  /* 0x000100002e2d7824 */ /* 0x000fe200078e00ff */
[----:B------:R-:W-:-:S02]  /*118e0*/  PRMT R39, R39, 0x7604, R14 ;  /* 0x0000760427277816 */ /* 0x000fc4000000000e */
[----:B------:R-:W-:Y:S02]  /*118f0*/  LOP3.LUT R15, R15, 0xff0000, R40, 0xf8, !PT ;  /* 0x00ff00000f0f7812 */ /* 0x000fe400078ef828 */
[----:B------:R-:W-:Y:S02]  /*11900*/  LOP3.LUT R25, R24, 0xff0000, R25, 0xf8, !PT ;  /* 0x00ff000018197812 */ /* 0x000fe400078ef819 */
[----:B------:R-:W-:Y:S02]  /*11910*/  LOP3.LUT R47, R38, 0xff0000, R45, 0xf8, !PT ;  /* 0x00ff0000262f7812 */ /* 0x000fe400078ef82d */
[----:B------:R-:W-:Y:S02]  /*11920*/  LOP3.LUT R45, R39, 0xff0000, R42, 0xf8, !PT ;  /* 0x00ff0000272d7812 */ /* 0x000fe400078ef82a */
[----:B------:R-:W-:Y:S02]  /*11930*/  LOP3.LUT R39, R15, 0xff000000, R40, 0xf8, !PT ;  /* 0xff0000000f277812 */ /* 0x000fe400078ef828 */
[----:B------:R-:W-:-:S02]  /*11940*/  LOP3.LUT R47, R47, 0xff000000, R43, 0xf8, !PT ;  /* 0xff0000002f2f7812 */ /* 0x000fc400078ef82b */
[----:B------:R-:W-:Y:S02]  /*11950*/  LOP3.LUT R40, R25, 0xff000000, R41, 0xf8, !PT ;  /* 0xff00000019287812 */ /* 0x000fe400078ef829 */
[----:B0-----:R-:W-:Y:S02]  /*11960*/  F2FP.F16.E4M3.UNPACK_B R14, R6.H1 ;  /* 0x00000006ff0e723e */ /* 0x001fe400030006ff */
[----:B------:R-:W-:Y:S02]  /*11970*/  F2FP.F16.E4M3.UNPACK_B R43, R47 ;  /* 0x0000002fff2b723e */ /* 0x000fe400020006ff */
[----:B------:R-:W-:Y:S01]  /*11980*/  F2FP.F16.E4M3.UNPACK_B R41, R40 ;  /* 0x00000028ff29723e */ /* 0x000fe200020006ff */
[--C-:B------:R-:W-:Y:S01]  /*11990*/  HADD2.F32 R25, -RZ, R14.reuse.H0_H0 ;  /* 0x2000000eff197230 */ /* 0x100fe20000004100 */
[----:B------:R-:W-:Y:S01]  /*119a0*/  LOP3.LUT R45, R45, 0xff000000, R42, 0xf8, !PT ;  /* 0xff0000002d2d7812 */ /* 0x000fe200078ef82a */
[----:B------:R-:W-:Y:S01]  /*119b0*/  HADD2.F32 R14, -RZ, R14.H1_H1 ;  /* 0x3000000eff0e7230 */ /* 0x000fe20000004100 */
[----:B------:R-:W-:Y:S01]  /*119c0*/  F2FP.F16.E4M3.UNPACK_B R24, R6 ;  /* 0x00000006ff18723e */ /* 0x000fe200020006ff */
[----:B------:R-:W-:Y:S01]  /*119d0*/  HADD2.F32 R46, -RZ, R43.H1_H1 ;  /* 0x3000002bff2e7230 */ /* 0x000fe20000004100 */
[----:B------:R-:W-:Y:S01]  /*119e0*/  F2FP.F16.E4M3.UNPACK_B R15, R5.H1 ;  /* 0x00000005ff0f723e */ /* 0x000fe200030006ff */
[----:B------:R-:W-:Y:S01]  /*119f0*/  HADD2.F32 R42, -RZ, R41.H1_H1 ;  /* 0x30000029ff2a7230 */ /* 0x000fe20000004100 */
[----:B------:R-:W-:Y:S01]  /*11a00*/  F2FP.F16.E4M3.UNPACK_B R38, R7 ;  /* 0x00000007ff26723e */ /* 0x000fe200020006ff */
[----:B------:R-:W-:-:S02]  /*11a10*/  HADD2.F32 R43, -RZ, R43.H0_H0 ;  /* 0x2000002bff2b7230 */ /* 0x000fc40000004100 */
[C---:B------:R-:W-:Y:S01]  /*11a20*/  FMUL.FTZ R48, R14.reuse, R46 ;  /* 0x0000002e0e307220 */ /* 0x040fe20000410000 */
[----:B------:R-:W-:Y:S02]  /*11a30*/  HADD2.F32 R41, -RZ, R41.H0_H0 ;  /* 0x20000029ff297230 */ /* 0x000fe40000004100 */
[-C--:B------:R-:W-:Y:S01]  /*11a40*/  FMUL.FTZ R49, R14, R42.reuse ;  /* 0x0000002a0e317220 */ /* 0x080fe20000410000 */
[----:B------:R-:W-:Y:S01]  /*11a50*/  F2FP.F16.E4M3.UNPACK_B R14, R5 ;  /* 0x00000005ff0e723e */ /* 0x000fe200020006ff */
[--C-:B------:R-:W-:Y:S02]  /*11a60*/  HADD2.F32 R5, -RZ, R24.reuse.H1_H1 ;  /* 0x30000018ff057230 */ /* 0x100fe40000004100 */
[C---:B------:R-:W-:Y:S01]  /*11a70*/  FFMA.FTZ R50, R25.reuse, R42, -R48 ;  /* 0x0000002a19327223 */ /* 0x040fe20000010830 */
[----:B------:R-:W-:Y:S01]  /*11a80*/  FFMA.FTZ R51, R25, R46, R49 ;  /* 0x0000002e19337223 */ /* 0x000fe20000010031 */
[----:B------:R-:W-:Y:S01]  /*11a90*/  HADD2.F32 R24, -RZ, R24.H0_H0 ;  /* 0x20000018ff187230 */ /* 0x000fe20000004100 */
[----:B------:R-:W-:Y:S01]  /*11aa0*/  F2FP.F16.E4M3.UNPACK_B R47, R47.H1 ;  /* 0x0000002fff2f723e */ /* 0x000fe200030006ff */
[C---:B------:R-:W-:Y:S01]  /*11ab0*/  FMUL.FTZ R25, R5.reuse, R43 ;  /* 0x0000002b05197220 */ /* 0x040fe20000410000 */
[----:B------:R-:W-:Y:S01]  /*11ac0*/  F2FP.F16.E4M3.UNPACK_B R40, R40.H1 ;  /* 0x00000028ff28723e */ /* 0x000fe200030006ff */
[----:B------:R-:W-:Y:S01]  /*11ad0*/  FMUL.FTZ R48, R5, R41 ;  /* 0x0000002905307220 */ /* 0x000fe20000410000 */
[----:B------:R-:W-:Y:S01]  /*11ae0*/  F2FP.F16.E4M3.UNPACK_B R7, R7.H1 ;  /* 0x00000007ff07723e */ /* 0x000fe200030006ff */
[----:B------:R-:W-:Y:S01]  /*11af0*/  FFMA.FTZ R46, R24, R41, -R25 ;  /* 0x00000029182e7223 */ /* 0x000fe20000010819 */
[----:B------:R-:W-:-:S02]  /*11b00*/  HADD2.F32 R5, -RZ, R38.H1_H1 ;  /* 0x30000026ff057230 */ /* 0x000fc40000004100 */
[----:B------:R-:W-:Y:S01]  /*11b10*/  FFMA.FTZ R49, R24, R43, R48 ;  /* 0x0000002b18317223 */ /* 0x000fe20000010030 */
[--C-:B------:R-:W-:Y:S01]  /*11b20*/  HADD2.F32 R42, -RZ, R47.reuse.H0_H0 ;  /* 0x2000002fff2a7230 */ /* 0x100fe20000004100 */
[-C--:B------:R-:W-:Y:S01]  /*11b30*/  F2FP.F16.E4M3.UNPACK_B R6, R4.reuse ;  /* 0x00000004ff06723e */ /* 0x080fe200020006ff */
[----:B------:R-:W-:Y:S01]  /*11b40*/  HADD2.F32 R25, -RZ, R40.H0_H0 ;  /* 0x20000028ff197230 */ /* 0x000fe20000004100 */
[----:B------:R-:W-:Y:S01]  /*11b50*/  F2FP.F16.E4M3.UNPACK_B R4, R4.H1 ;  /* 0x00000004ff04723e */ /* 0x000fe200030006ff */
[----:B------:R-:W-:Y:S02]  /*11b60*/  HADD2.F32 R38, -RZ, R38.H0_H0 ;  /* 0x20000026ff267230 */ /* 0x000fe40000004100 */
[C---:B------:R-:W-:Y:S01]  /*11b70*/  FMUL.FTZ R41, R5.reuse, R42 ;  /* 0x0000002a05297220 */ /* 0x040fe20000410000 */
[----:B------:R-:W-:Y:S02]  /*11b80*/  HADD2.F32 R47, -RZ, R47.H1_H1 ;  /* 0x3000002fff2f7230 */ /* 0x000fe40000004100 */
[----:B------:R-:W-:Y:S01]  /*11b90*/  FMUL.FTZ R43, R5, R25 ;  /* 0x00000019052b7220 */ /* 0x000fe20000410000 */
[----:B------:R-:W-:-:S02]  /*11ba0*/  HADD2.F32 R24, -RZ, R7.H1_H1 ;  /* 0x30000007ff187230 */ /* 0x000fc40000004100 */
[C---:B------:R-:W-:Y:S01]  /*11bb0*/  FFMA.FTZ R48, R38.reuse, R25, -R41 ;  /* 0x0000001926307223 */ /* 0x040fe20000010829 */
[----:B------:R-:W-:Y:S02]  /*11bc0*/  HADD2.F32 R40, -RZ, R40.H1_H1 ;  /* 0x30000028ff287230 */ /* 0x000fe40000004100 */
[----:B------:R-:W-:Y:S01]  /*11bd0*/  FFMA.FTZ R53, R38, R42, R43 ;  /* 0x0000002a26357223 */ /* 0x000fe2000001002b */
[----:B------:R-:W-:Y:S02]  /*11be0*/  HADD2.F32 R5, -RZ, R7.H0_H0 ;  /* 0x20000007ff057230 */ /* 0x000fe40000004100 */
[C---:B------:R-:W-:Y:S01]  /*11bf0*/  FMUL.FTZ R52, R24.reuse, R47 ;  /* 0x0000002f18347220 */ /* 0x040fe20000410000 */
[----:B------:R-:W-:Y:S01]  /*11c00*/  F2FP.F16.E4M3.UNPACK_B R25, R45 ;  /* 0x0000002dff19723e */ /* 0x000fe200020006ff */
[-C--:B------:R-:W-:Y:S01]  /*11c10*/  FMUL.FTZ R38, R24, R40.reuse ;  /* 0x0000002818267220 */ /* 0x080fe20000410000 */
[----:B------:R-:W-:Y:S01]  /*11c20*/  F2FP.F16.E4M3.UNPACK_B R24, R39 ;  /* 0x00000027ff18723e */ /* 0x000fe200020006ff */
[----:B------:R-:W-:Y:S01]  /*11c30*/  FFMA.FTZ R52, R5, R40, -R52 ;  /* 0x0000002805347223 */ /* 0x000fe20000010834 */
[----:B------:R-:W-:-:S02]  /*11c40*/  HADD2.F32 R7, -RZ, R4.H1_H1 ;  /* 0x30000004ff077230 */ /* 0x000fc40000004100 */
[----:B------:R-:W-:Y:S01]  /*11c50*/  FFMA.FTZ R47, R5, R47, R38 ;  /* 0x0000002f052f7223 */ /* 0x000fe20000010026 */
[--C-:B------:R-:W-:Y:S01]  /*11c60*/  HADD2.F32 R40, -RZ, R25.reuse.H1_H1 ;  /* 0x30000019ff287230 */ /* 0x100fe20000004100 */
[----:B------:R-:W-:Y:S01]  /*11c70*/  F2FP.F16.E4M3.UNPACK_B R39, R39.H1 ;  /* 0x00000027ff27723e */ /* 0x000fe200030006ff */
[----:B------:R-:W-:Y:S01]  /*11c80*/  HADD2.F32 R38, -RZ, R24.H1_H1 ;  /* 0x30000018ff267230 */ /* 0x000fe20000004100 */
[----:B------:R-:W-:Y:S01]  /*11c90*/  F2FP.F16.E4M3.UNPACK_B R45, R45.H1 ;  /* 0x0000002dff2d723e */ /* 0x000fe200030006ff */
[----:B------:R-:W-:Y:S02]  /*11ca0*/  HADD2.F32 R5, -RZ, R4.H0_H0 ;  /* 0x20000004ff057230 */ /* 0x000fe40000004100 */
[----:B------:R-:W-:Y:S01]  /*11cb0*/  FMUL.FTZ R42, R7, R40 ;  /* 0x00000028072a7220 */ /* 0x000fe20000410000 */
[----:B------:R-:W-:Y:S01]  /*11cc0*/  HADD2.F32 R41, -RZ, R25.H0_H0 ;  /* 0x20000019ff297230 */ /* 0x000fe20000004100 */
[----:B------:R-:W-:Y:S01]  /*11cd0*/  F2FP.SATFINITE.E4M3.F32.PACK_AB_MERGE_C R47, R47, R52, RZ ;  /* 0x000000342f2f723e */ /* 0x000fe200048070ff */
[----:B------:R-:W-:-:S02]  /*11ce0*/  HADD2.F32 R4, -RZ, R6.H1_H1 ;  /* 0x30000006ff047230 */ /* 0x000fc40000004100 */
[-C--:B------:R-:W-:Y:S01]  /*11cf0*/  FFMA.FTZ R42, R5, R38.reuse, -R42 ;  /* 0x00000026052a7223 */ /* 0x080fe2000001082a */
[----:B------:R-:W-:Y:S02]  /*11d00*/  HADD2.F32 R25, -RZ, R24.H0_H0 ;  /* 0x20000018ff197230 */ /* 0x000fe40000004100 */
[----:B------:R-:W-:Y:S01]  /*11d10*/  FMUL.FTZ R24, R7, R38 ;  /* 0x0000002607187220 */ /* 0x000fe20000410000 */
[----:B------:R-:W-:Y:S02]  /*11d20*/  HADD2.F32 R6, -RZ, R6.H0_H0 ;  /* 0x20000006ff067230 */ /* 0x000fe40000004100 */
[C---:B------:R-:W-:Y:S01]  /*11d30*/  FMUL.FTZ R7, R4.reuse, R41 ;  /* 0x0000002904077220 */ /* 0x040fe20000410000 */
[-C--:B------:R-:W-:Y:S01]  /*11d40*/  FMUL.FTZ R4, R4, R25.reuse ;  /* 0x0000001904047220 */ /* 0x080fe20000410000 */
[----:B------:R-:W-:Y:S02]  /*11d50*/  FFMA.FTZ R43, R5, R40, R24 ;  /* 0x00000028052b7223 */ /* 0x000fe40000010018 */
[----:B------:R-:W-:Y:S01]  /*11d60*/  FFMA.FTZ R25, R6, R25, -R7 ;  /* 0x0000001906197223 */ /* 0x000fe20000010807 */
[----:B------:R-:W-:-:S02]  /*11d70*/  HADD2.F32 R5, -RZ, R15.H1_H1 ;  /* 0x3000000fff057230 */ /* 0x000fc40000004100 */
[----:B------:R-:W-:Y:S01]  /*11d80*/  FFMA.FTZ R38, R6, R41, R4 ;  /* 0x0000002906267223 */ /* 0x000fe20000010004 */
[----:B------:R-:W-:Y:S02]  /*11d90*/  HADD2.F32 R6, -RZ, R39.H1_H1 ;  /* 0x30000027ff067230 */ /* 0x000fe40000004100 */
[--C-:B------:R-:W-:Y:S02]  /*11da0*/  HADD2.F32 R24, -RZ, R45.reuse.H1_H1 ;  /* 0x3000002dff187230 */ /* 0x100fe40000004100 */
[----:B------:R-:W-:Y:S02]  /*11db0*/  HADD2.F32 R45, -RZ, R45.H0_H0 ;  /* 0x2000002dff2d7230 */ /* 0x000fe40000004100 */
[C---:B------:R-:W-:Y:S01]  /*11dc0*/  FMUL.FTZ R7, R5.reuse, R6 ;  /* 0x0000000605077220 */ /* 0x040fe20000410000 */
[----:B------:R-:W-:Y:S02]  /*11dd0*/  HADD2.F32 R4, -RZ, R14.H1_H1 ;  /* 0x3000000eff047230 */ /* 0x000fe40000004100 */
[----:B------:R-:W-:Y:S01]  /*11de0*/  FMUL.FTZ R40, R5, R24 ;  /* 0x0000001805287220 */ /* 0x000fe20000410000 */
[----:B------:R-:W-:-:S02]  /*11df0*/  HADD2.F32 R39, -RZ, R39.H0_H0 ;  /* 0x20000027ff277230 */ /* 0x000fc40000004100 */
[----:B------:R-:W-:Y:S02]  /*11e00*/  HADD2.F32 R15, -RZ, R15.H0_H0 ;  /* 0x2000000fff0f7230 */ /* 0x000fe40000004100 */
[C---:B------:R-:W-:Y:S01]  /*11e10*/  FMUL.FTZ R5, R4.reuse, R45 ;  /* 0x0000002d04057220 */ /* 0x040fe20000410000 */
[----:B------:R-:W-:Y:S02]  /*11e20*/  HADD2.F32 R14, -RZ, R14.H0_H0 ;  /* 0x2000000eff0e7230 */ /* 0x000fe40000004100 */
[-C--:B------:R-:W-:Y:S01]  /*11e30*/  FMUL.FTZ R4, R4, R39.reuse ;  /* 0x0000002704047220 */ /* 0x080fe20000410000 */
[C---:B------:R-:W-:Y:S01]  /*11e40*/  FFMA.FTZ R40, R15.reuse, R6, -R40 ;  /* 0x000000060f287223 */ /* 0x040fe20000010828 */
[----:B------:R-:W-:Y:S01]  /*11e50*/  FFMA.FTZ R7, R15, R24, R7 ;  /* 0x000000180f077223 */ /* 0x000fe20000010007 */
[C---:B------:R-:W-:Y:S01]  /*11e60*/  FFMA.FTZ R5, R14.reuse, R39, -R5 ;  /* 0x000000270e057223 */ /* 0x040fe20000010805 */
[----:B------:R-:W-:Y:S01]  /*11e70*/  FFMA.FTZ R14, R14, R45, R4 ;  /* 0x0000002d0e0e7223 */ /* 0x000fe20000010004 */
[----:B------:R-:W-:-:S02]  /*11e80*/  F2FP.SATFINITE.E4M3.F32.PACK_AB_MERGE_C R6, R51, R50, RZ ;  /* 0x000000323306723e */ /* 0x000fc400048070ff */
[----:B------:R-:W-:Y:S02]  /*11e90*/  F2FP.SATFINITE.E4M3.F32.PACK_AB_MERGE_C R4, R43, R42, RZ ;  /* 0x0000002a2b04723e */ /* 0x000fe400048070ff */
[----:B------:R-:W-:Y:S02]  /*11ea0*/  F2FP.SATFINITE.E4M3.F32.PACK_AB_MERGE_C R40, R7, R40, RZ ;  /* 0x000000280728723e */ /* 0x000fe400048070ff */
[----:B------:R-:W-:Y:S02]  /*11eb0*/  F2FP.SATFINITE.E4M3.F32.PACK_AB_MERGE_C R6, R49, R46, R6 ;  /* 0x0000002e3106723e */ /* 0x000fe40004807006 */
[----:B------:R-:W-:Y:S02]  /*11ec0*/  F2FP.SATFINITE.E4M3.F32.PACK_AB_MERGE_C R7, R53, R48, R47 ;  /* 0x000000303507723e */ /* 0x000fe4000480702f */
[----:B------:R-:W-:Y:S02]  /*11ed0*/  F2FP.SATFINITE.E4M3.F32.PACK_AB_MERGE_C R4, R38, R25, R4 ;  /* 0x000000192604723e */ /* 0x000fe40004807004 */
[----:B------:R-:W-:-:S05]  /*11ee0*/  F2FP.SATFINITE.E4M3.F32.PACK_AB_MERGE_C R5, R14, R5, R40 ;  /* 0x000000050e05723e */ /* 0x000fca0004807028 */
[----:B------:R0:W-:Y:S02]  /*11ef0*/  STS.128 [R3+0x1e200], R4 ;  /* 0x01e2000403007388 */ /* 0x0001e40000000c00 */
.L_x_460:
[----:B------:R-:W-:Y:S05]  /*11f00*/  BSYNC B1 ;  /* 0x0000000000017941 */ /* 0x000fea0003800000 */
.L_x_459:
[----:B------:R-:W-:Y:S01]  /*11f10*/  BSSY B1, `(.L_x_461) ;  /* 0x000007d000017945 */ /* 0x000fe20003800000 */
[----:B------:R-:W-:-:S03]  /*11f20*/  @P0 VIADD R0, R3, 0xffffffe0 ;  /* 0xffffffe003000836 */ /* 0x000fc60000000000 */
[----:B------:R-:W-:Y:S05]  /*11f30*/  @P1 BRA `(.L_x_462) ;  /* 0x0000000400e81947 */ /* 0x000fea0003800000 */
[----:B0-----:R-:W0:Y:S01]  /*11f40*/  LDS.128 R4, [R0+0x1e200] ;  /* 0x01e2000000047984 */ /* 0x001e220000000c00 */
[----:B-----5:R-:W-:Y:S02]  /*11f50*/  SHF.R.U32.HI R24, RZ, 0x8, R35 ;  /* 0x00000008ff187819 */ /* 0x020fe40000011623 */
[----:B------:R-:W-:Y:S02]  /*11f60*/  SHF.R.U32.HI R40, RZ, 0x8, R37 ;  /* 0x00000008ff287819 */ /* 0x000fe40000011625 */
[----:B------:R-:W-:Y:S02]  /*11f70*/  SHF.R.U32.HI R38, RZ, 0x8, R36 ;  /* 0x00000008ff267819 */ /* 0x000fe40000011624 */
[----:B-1----:R-:W-:Y:S02]  /*11f80*/  LOP3.LUT R25, R35, 0xff, RZ, 0xc0, !PT ;  /* 0x000000ff23197812 */ /* 0x002fe400078ec0ff */
[----:B------:R-:W-:Y:S02]  /*11f90*/  LOP3.LUT R41, R37, 0xff, RZ, 0xc0, !PT ;  /* 0x000000ff25297812 */ /* 0x000fe400078ec0ff */
[----:B------:R-:W-:-:S02]  /*11fa0*/  LOP3.LUT R24, R24, 0xff, RZ, 0xc0, !PT ;  /* 0x000000ff18187812 */ /* 0x000fc400078ec0ff */
[----:B------:R-:W-:Y:S02]  /*11fb0*/  LOP3.LUT R40, R40, 0xff, RZ, 0xc0, !PT ;  /* 0x000000ff28287812 */ /* 0x000fe400078ec0ff */
[----:B--2---:R-:W-:Y:S02]  /*11fc0*/  SHF.R.U32.HI R14, RZ, 0x8, R34 ;  /* 0x00000008ff0e7819 */ /* 0x004fe40000011622 */
[----:B------:R-:W-:Y:S02]  /*11fd0*/  LOP3.LUT R39, R36, 0xff, RZ, 0xc0, !PT ;  /* 0x000000ff24277812 */ /* 0x000fe400078ec0ff */
[----:B------:R-:W-:Y:S02]  /*11fe0*/  LOP3.LUT R38, R38, 0xff, RZ, 0xc0, !PT ;  /* 0x000000ff26267812 */ /* 0x000fe400078ec0ff */
[----:B------:R-:W-:Y:S02]  /*11ff0*/  PRMT R25, R24, 0x7604, R25 ;  /* 0x0000760418197816 */ /* 0x000fe40000000019 */
[----:B------:R-:W-:-:S02]  /*12000*/  PRMT R41, R40, 0x7604, R41 ;  /* 0x0000760428297816 */ /* 0x000fc40000000029 */
[----:B------:R-:W-:Y:S02]  /*12010*/  SHF.R.U32.HI R24, RZ, 0x10, R35 ;  /* 0x00000010ff187819 */ /* 0x000fe40000011623 */
[----:B------:R-:W-:Y:S02]  /*12020*/  SHF.R.U32.HI R40, RZ, 0x10, R37 ;  /* 0x00000010ff287819 */ /* 0x000fe40000011625 */
[----:B------:R-:W-:Y:S02]  /*12030*/  LOP3.LUT R15, R34, 0xff, RZ, 0xc0, !PT ;  /* 0x000000ff220f7812 */ /* 0x000fe400078ec0ff */
[----:B------:R-:W-:Y:S02]  /*12040*/  LOP3.LUT R14, R14, 0xff, RZ, 0xc0, !PT ;  /* 0x000000ff0e0e7812 */ /* 0x000fe400078ec0ff */
[----:B------:R-:W-:Y:S02]  /*12050*/  PRMT R39, R38, 0x7604, R39 ;  /* 0x0000760426277816 */ /* 0x000fe40000000027 */
[----:B------:R-:W-:-:S02]  /*12060*/  SHF.R.U32.HI R38, RZ, 0x10, R36 ;  /* 0x00000010ff267819 */ /* 0x000fc40000011624 */
[----:B------:R-:W-:Y:S02]  /*12070*/  LOP3.LUT R24, R24, 0xff, RZ, 0xc0, !PT ;  /* 0x000000ff18187812 */ /* 0x000fe400078ec0ff */
[----:B------:R-:W-:Y:S02]  /*12080*/  LOP3.LUT R40, R40, 0xff, RZ, 0xc0, !PT ;  /* 0x000000ff28287812 */ /* 0x000fe400078ec0ff */
[----:B------:R-:W-:Y:S02]  /*12090*/  PRMT R15, R14, 0x7604, R15 ;  /* 0x000076040e0f7816 */ /* 0x000fe4000000000f */
[----:B------:R-:W-:Y:S02]  /*120a0*/  SHF.R.U32.HI R14, RZ, 0x10, R34 ;  /* 0x00000010ff0e7819 */ /* 0x000fe40000011622 */
[----:B------:R-:W-:Y:S02]  /*120b0*/  LOP3.LUT R38, R38, 0xff, RZ, 0xc0, !PT ;  /* 0x000000ff26267812 */ /* 0x000fe400078ec0ff */
[----:B------:R-:W-:-:S02]  /*120c0*/  PRMT R25, R24, 0x7054, R25 ;  /* 0x0000705418197816 */ /* 0x000fc40000000019 */
[----:B------:R-:W-:Y:S02]  /*120d0*/  PRMT R41, R40, 0x7054, R41 ;  /* 0x0000705428297816 */ /* 0x000fe40000000029 */
[----:B------:R-:W-:Y:S02]  /*120e0*/  LOP3.LUT R14, R14, 0xff, RZ, 0xc0, !PT ;  /* 0x000000ff0e0e7812 */ /* 0x000fe400078ec0ff */
[----:B------:R-:W-:Y:S02]  /*120f0*/  PRMT R39, R38, 0x7054, R39 ;  /* 0x0000705426277816 */ /* 0x000fe40000000027 */
[----:B------:R-:W-:Y:S02]  /*12100*/  LOP3.LUT R41, R41, 0xff000000, R37, 0xf8, !PT ;  /* 0xff00000029297812 */ /* 0x000fe400078ef825 */
[----:B------:R-:W-:Y:S02]  /*12110*/  LOP3.LUT R35, R25, 0xff000000, R35, 0xf8, !PT ;  /* 0xff00000019237812 */ /* 0x000fe400078ef823 */
[----:B------:R-:W-:-:S02]  /*12120*/  PRMT R15, R14, 0x7054, R15 ;  /* 0x000070540e0f7816 */ /* 0x000fc4000000000f */
[-C--:B0-----:R-:W-:Y:S02]  /*12130*/  F2FP.F16.E4M3.UNPACK_B R14, R6.reuse.H1 ;  /* 0x00000006ff0e723e */ /* 0x081fe400030006ff */
[----:B------:R-:W-:Y:S02]  /*12140*/  LOP3.LUT R39, R39, 0xff000000, R36, 0xf8, !PT ;  /* 0xff00000027277812 */ /* 0x000fe400078ef824 */
[----:B------:R-:W-:Y:S01]  /*12150*/  F2FP.F16.E4M3.UNPACK_B R40, R41 ;  /* 0x00000029ff28723e */ /* 0x000fe200020006ff */
[--C-:B------:R-:W-:Y:S01]  /*12160*/  HADD2.F32 R25, -RZ, R14.reuse.H0_H0 ;  /* 0x2000000eff197230 */ /* 0x100fe20000004100 */
[----:B------:R-:W-:Y:S01]  /*12170*/  F2FP.F16.E4M3.UNPACK_B R36, R35 ;  /* 0x00000023ff24723e */ /* 0x000fe200020006ff */
[----:B------:R-:W-:Y:S01]  /*12180*/  HADD2.F32 R14, -RZ, R14.H1_H1 ;  /* 0x3000000eff0e7230 */ /* 0x000fe20000004100 */
[----:B------:R-:W-:Y:S01]  /*12190*/  F2FP.F16.E4M3.UNPACK_B R24, R6 ;  /* 0x00000006ff18723e */ /* 0x000fe200020006ff */
[----:B------:R-:W-:Y:S01]  /*121a0*/  HADD2.F32 R42, -RZ, R40.H1_H1 ;  /* 0x30000028ff2a7230 */ /* 0x000fe20000004100 */
[----:B------:R-:W-:Y:S01]  /*121b0*/  LOP3.LUT R38, R15, 0xff000000, R34, 0xf8, !PT ;  /* 0xff0000000f267812 */ /* 0x000fe200078ef822 */
[----:B------:R-:W-:Y:S01]  /*121c0*/  HADD2.F32 R37, -RZ, R36.H1_H1 ;  /* 0x30000024ff257230 */ /* 0x000fe20000004100 */
[----:B------:R-:W-:Y:S01]  /*121d0*/  F2FP.F16.E4M3.UNPACK_B R15, R5.H1 ;  /* 0x00000005ff0f723e */ /* 0x000fe200030006ff */
[----:B------:R-:W-:-:S02]  /*121e0*/  HADD2.F32 R40, -RZ, R40.H0_H0 ;  /* 0x20000028ff287230 */ /* 0x000fc40000004100 */
[CC--:B------:R-:W-:Y:S01]  /*121f0*/  FMUL.FTZ R46, R14.reuse, R42.reuse ;  /* 0x0000002a0e2e7220 */ /* 0x0c0fe20000410000 */
[----:B------:R-:W-:Y:S02]  /*12200*/  HADD2.F32 R36, -RZ, R36.H0_H0 ;  /* 0x20000024ff247230 */ /* 0x000fe40000004100 */
[----:B------:R-:W-:Y:S01]  /*12210*/  FMUL.FTZ R43, R14, R37 ;  /* 0x000000250e2b7220 */ /* 0x000fe20000410000 */
[----:B------:R-:W-:Y:S01]  /*12220*/  F2FP.F16.E4M3.UNPACK_B R14, R5 ;  /* 0x00000005ff0e723e */ /* 0x000fe200020006ff */
[--C-:B------:R-:W-:Y:S02]  /*12230*/  HADD2.F32 R5, -RZ, R24.reuse.H1_H1 ;  /* 0x30000018ff057230 */ /* 0x100fe40000004100 */
[C---:B------:R-:W-:Y:S01]  /*12240*/  FFMA.FTZ R46, R25.reuse, R37, -R46 ;  /* 0x00000025192e7223 */ /* 0x040fe2000001082e */
[----:B------:R-:W-:Y:S01]  /*12250*/  FFMA.FTZ R45, R25, R42, R43 ;  /* 0x0000002a192d7223 */ /* 0x000fe2000001002b */
[----:B------:R-:W-:Y:S01]  /*12260*/  HADD2.F32 R24, -RZ, R24.H0_H0 ;  /* 0x20000018ff187230 */ /* 0x000fe20000004100 */
[----:B------:R-:W-:Y:S01]  /*12270*/  F2FP.F16.E4M3.UNPACK_B R34, R7 ;  /* 0x00000007ff22723e */ /* 0x000fe200020006ff */
[C---:B------:R-:W-:Y:S01]  /*12280*/  FMUL.FTZ R25, R5.reuse, R40 ;  /* 0x0000002805197220 */ /* 0x040fe20000410000 */
[----:B------:R-:W-:Y:S01]  /*12290*/  F2FP.F16.E4M3.UNPACK_B R41, R41.H1 ;  /* 0x00000029ff29723e */ /* 0x000fe200030006ff */
[-C--:B------:R-:W-:Y:S01]  /*122a0*/  FMUL.FTZ R43, R5, R36.reuse ;  /* 0x00000024052b7220 */ /* 0x080fe20000410000 */
[----:B------:R-:W-:Y:S01]  /*122b0*/  F2FP.F16.E4M3.UNPACK_B R35, R35.H1 ;  /* 0x00000023ff23723e */ /* 0x000fe200030006ff */
[----:B------:R-:W-:Y:S01]  /*122c0*/  FFMA.FTZ R42, R24, R36, -R25 ;  /* 0x00000024182a7223 */ /* 0x000fe20000010819 */
[----:B------:R-:W-:Y:S01]  /*122d0*/  F2FP.F16.E4M3.UNPACK_B R7, R7.H1 ;  /* 0x00000007ff07723e */ /* 0x000fe200030006ff */
[----:B------:R-:W-:-:S02]  /*122e0*/  HADD2.F32 R5, -RZ, R34.H1_H1 ;  /* 0x30000022ff057230 */ /* 0x000fc40000004100 */
[----:B------:R-:W-:Y:S01]  /*122f0*/  FFMA.FTZ R43, R24, R40, R43 ;  /* 0x00000028182b7223 */ /* 0x000fe2000001002b */
[----:B------:R-:W-:Y:S01]  /*12300*/  HADD2.F32 R37, -RZ, R41.H0_H0 ;  /* 0x20000029ff257230 */ /* 0x000fe20000004100 */
        /* <DEDUP_REMOVED lines=25> */
[----:B------:R-:W-:Y:S02]  /*124a0*/  HADD2.F32 R35, -RZ, R25.H0_H0 ;  /* 0x20000019ff237230 */ /* 0x000fe40000004100 */
        /* <DEDUP_REMOVED lines=29> */
[----:B------:R-:W-:Y:S02]  /*12680*/  F2FP.SATFINITE.E4M3.F32.PACK_AB_MERGE_C R35, R35, R36, RZ ;  /* 0x000000242323723e */ /* 0x000fe400048070ff */
[----:B------:R-:W-:Y:S02]  /*12690*/  F2FP.SATFINITE.E4M3.F32.PACK_AB_MERGE_C R6, R43, R42, R6 ;  /* 0x0000002a2b06723e */ /* 0x000fe40004807006 */
[----:B------:R-:W-:Y:S02]  /*126a0*/  F2FP.SATFINITE.E4M3.F32.PACK_AB_MERGE_C R7, R48, R47, R7 ;  /* 0x0000002f3007723e */ /* 0x000fe40004807007 */
[----:B------:R-:W-:-:S02]  /*126b0*/  F2FP.SATFINITE.E4M3.F32.PACK_AB_MERGE_C R4, R34, R25, R4 ;  /* 0x000000192204723e */ /* 0x000fc40004807004 */
[----:B------:R-:W-:-:S05]  /*126c0*/  F2FP.SATFINITE.E4M3.F32.PACK_AB_MERGE_C R5, R14, R5, R35 ;  /* 0x000000050e05723e */ /* 0x000fca0004807023 */
[----:B------:R3:W-:Y:S02]  /*126d0*/  STS.128 [R0+0x1e200], R4 ;  /* 0x01e2000400007388 */ /* 0x0007e40000000c00 */
.L_x_462:
[----:B------:R-:W-:Y:S05]  /*126e0*/  BSYNC B1 ;  /* 0x0000000000017941 */ /* 0x000fea0003800000 */
.L_x_461:
[----:B------:R-:W-:Y:S04]  /*126f0*/  BSSY B1, `(.L_x_463) ;  /* 0x0000078000017945 */ /* 0x000fe80003800000 */
[----:B------:R-:W-:Y:S05]  /*12700*/  @P2 BRA `(.L_x_464) ;  /* 0x0000000400d82947 */ /* 0x000fea0003800000 */
[----:B0--3--:R-:W0:Y:S01]  /*12710*/  LDS.128 R4, [R3+0x20200] ;  /* 0x0202000003047984 */ /* 0x009e220000000c00 */
[----:B-1---5:R-:W-:Y:S02]  /*12720*/  SHF.R.U32.HI R25, RZ, 0x8, R33 ;  /* 0x00000008ff197819 */ /* 0x022fe40000011621 */
[----:B------:R-:W-:Y:S02]  /*12730*/  LOP3.LUT R24, R33, 0xff, RZ, 0xc0, !PT ;  /* 0x000000ff21187812 */ /* 0x000fe400078ec0ff */
[----:B------:R-:W-:Y:S02]  /*12740*/  LOP3.LUT R25, R25, 0xff, RZ, 0xc0, !PT ;  /* 0x000000ff19197812 */ /* 0x000fe400078ec0ff */
[----:B------:R-:W-:Y:S02]  /*12750*/  SHF.R.U32.HI R37, RZ, 0x8, R31 ;  /* 0x00000008ff257819 */ /* 0x000fe4000001161f */
[----:B------:R-:W-:Y:S02]  /*12760*/  PRMT R24, R25, 0x7604, R24 ;  /* 0x0000760419187816 */ /* 0x000fe40000000018 */
[----:B------:R-:W-:-:S02]  /*12770*/  SHF.R.U32.HI R38, RZ, 0x10, R33 ;  /* 0x00000010ff267819 */ /* 0x000fc40000011621 */
[----:B------:R-:W-:Y:S02]  /*12780*/  SHF.R.U32.HI R25, RZ, 0x8, R30 ;  /* 0x00000008ff197819 */ /* 0x000fe4000001161e */
[----:B------:R-:W-:Y:S02]  /*12790*/  LOP3.LUT R34, R31, 0xff, RZ, 0xc0, !PT ;  /* 0x000000ff1f227812 */ /* 0x000fe400078ec0ff */
[----:B------:R-:W-:Y:S02]  /*127a0*/  LOP3.LUT R37, R37, 0xff, RZ, 0xc0, !PT ;  /* 0x000000ff25257812 */ /* 0x000fe400078ec0ff */
[----:B------:R-:W-:Y:S02]  /*127b0*/  SHF.R.U32.HI R36, RZ, 0x10, R31 ;  /* 0x00000010ff247819 */ /* 0x000fe4000001161f */
[----:B------:R-:W-:Y:S02]  /*127c0*/  SHF.R.U32.HI R15, RZ, 0x8, R32 ;  /* 0x00000008ff0f7819 */ /* 0x000fe40000011620 */
[----:B------:R-:W-:Y:S01]  /*127d0*/  LOP3.LUT R35, R25, 0xff, RZ, 0xc0, !PT ;  /* 0x000000ff19237812 */ /* 0x000fe200078ec0ff */
[----:B------:R-:W-:Y:S01]  /*127e0*/  IMAD.U32 R25, R38, 0x10000, RZ ;  /* 0x0001000026197824 */ /* 0x000fe200078e00ff */
[----:B------:R-:W-:Y:S01]  /*127f0*/  PRMT R34, R37, 0x7604, R34 ;  /* 0x0000760425227816 */ /* 0x000fe20000000022 */
[----:B------:R-:W-:Y:S01]  /*12800*/  IMAD.U32 R37, R36, 0x10000, RZ ;  /* 0x0001000024257824 */ /* 0x000fe200078e00ff */
[----:B--2---:R-:W-:-:S02]  /*12810*/  LOP3.LUT R14, R32, 0xff, RZ, 0xc0, !PT ;  /* 0x000000ff200e7812 */ /* 0x004fc400078ec0ff */
[----:B------:R-:W-:Y:S02]  /*12820*/  LOP3.LUT R15, R15, 0xff, RZ, 0xc0, !PT ;  /* 0x000000ff0f0f7812 */ /* 0x000fe400078ec0ff */
[----:B------:R-:W-:Y:S02]  /*12830*/  LOP3.LUT R25, R24, 0xff0000, R25, 0xf8, !PT ;  /* 0x00ff000018197812 */ /* 0x000fe400078ef819 */
[----:B------:R-:W-:Y:S02]  /*12840*/  LOP3.LUT R37, R34, 0xff0000, R37, 0xf8, !PT ;  /* 0x00ff000022257812 */ /* 0x000fe400078ef825 */
[----:B------:R-:W-:Y:S02]  /*12850*/  PRMT R15, R15, 0x7604, R14 ;  /* 0x000076040f0f7816 */ /* 0x000fe4000000000e */
[----:B------:R-:W-:Y:S02]  /*12860*/  LOP3.LUT R14, R30, 0xff, RZ, 0xc0, !PT ;  /* 0x000000ff1e0e7812 */ /* 0x000fe400078ec0ff */
[----:B------:R-:W-:-:S02]  /*12870*/  LOP3.LUT R37, R37, 0xff000000, R31, 0xf8, !PT ;  /* 0xff00000025257812 */ /* 0x000fc400078ef81f */
[----:B------:R-:W-:Y:S02]  /*12880*/  LOP3.LUT R33, R25, 0xff000000, R33, 0xf8, !PT ;  /* 0xff00000019217812 */ /* 0x000fe400078ef821 */
[----:B------:R-:W-:Y:S02]  /*12890*/  PRMT R35, R35, 0x7604, R14 ;  /* 0x0000760423237816 */ /* 0x000fe4000000000e */
[-C--:B0-----:R-:W-:Y:S02]  /*128a0*/  F2FP.F16.E4M3.UNPACK_B R14, R6.reuse.H1 ;  /* 0x00000006ff0e723e */ /* 0x081fe400030006ff */
[----:B------:R-:W-:Y:S02]  /*128b0*/  F2FP.F16.E4M3.UNPACK_B R36, R37 ;  /* 0x00000025ff24723e */ /* 0x000fe400020006ff */
[----:B------:R-:W-:Y:S01]  /*128c0*/  F2FP.F16.E4M3.UNPACK_B R31, R33 ;  /* 0x00000021ff1f723e */ /* 0x000fe200020006ff */
[--C-:B------:R-:W-:Y:S01]  /*128d0*/  HADD2.F32 R25, -RZ, R14.reuse.H0_H0 ;  /* 0x2000000eff197230 */ /* 0x100fe20000004100 */
[--C-:B------:R-:W-:Y:S01]  /*128e0*/  LOP3.LUT R15, R15, 0xff0000, R32.reuse, 0xf8, !PT ;  /* 0x00ff00000f0f7812 */ /* 0x100fe200078ef820 */
[----:B------:R-:W-:Y:S01]  /*128f0*/  HADD2.F32 R14, -RZ, R14.H1_H1 ;  /* 0x3000000eff0e7230 */ /* 0x000fe20000004100 */
[----:B------:R-:W-:Y:S01]  /*12900*/  F2FP.F16.E4M3.UNPACK_B R24, R6 ;  /* 0x00000006ff18723e */ /* 0x000fe200020006ff */
[--C-:B------:R-:W-:Y:S01]  /*12910*/  HADD2.F32 R38, -RZ, R36.reuse.H1_H1 ;  /* 0x30000024ff267230 */ /* 0x100fe20000004100 */
[----:B------:R-:W-:Y:S01]  /*12920*/  LOP3.LUT R32, R15, 0xff000000, R32, 0xf8, !PT ;  /* 0xff0000000f207812 */ /* 0x000fe200078ef820 */
[----:B------:R-:W-:Y:S01]  /*12930*/  HADD2.F32 R34, -RZ, R31.H1_H1 ;  /* 0x3000001fff227230 */ /* 0x000fe20000004100 */
[----:B------:R-:W-:Y:S01]  /*12940*/  F2FP.F16.E4M3.UNPACK_B R15, R5.H1 ;  /* 0x00000005ff0f723e */ /* 0x000fe200030006ff */
[----:B------:R-:W-:-:S02]  /*12950*/  HADD2.F32 R36, -RZ, R36.H0_H0 ;  /* 0x20000024ff247230 */ /* 0x000fc40000004100 */
[C---:B------:R-:W-:Y:S01]  /*12960*/  FMUL.FTZ R40, R14.reuse, R38 ;  /* 0x000000260e287220 */ /* 0x040fe20000410000 */
[--C-:B------:R-:W-:Y:S01]  /*12970*/  LOP3.LUT R35, R35, 0xff0000, R30.reuse, 0xf8, !PT ;  /* 0x00ff000023237812 */ /* 0x100fe200078ef81e */
[-C--:B------:R-:W-:Y:S01]  /*12980*/  FMUL.FTZ R39, R14, R34.reuse ;  /* 0x000000220e277220 */ /* 0x080fe20000410000 */
[----:B------:R-:W-:Y:S01]  /*12990*/  F2FP.F16.E4M3.UNPACK_B R14, R5 ;  /* 0x00000005ff0e723e */ /* 0x000fe200020006ff */
[--C-:B------:R-:W-:Y:S01]  /*129a0*/  HADD2.F32 R5, -RZ, R24.reuse.H1_H1 ;  /* 0x30000018ff057230 */ /* 0x100fe20000004100 */
[----:B------:R-:W-:Y:S01]  /*129b0*/  LOP3.LUT R35, R35, 0xff000000, R30, 0xf8, !PT ;  /* 0xff00000023237812 */ /* 0x000fe200078ef81e */
[C---:B------:R-:W-:Y:S01]  /*129c0*/  FFMA.FTZ R40, R25.reuse, R34, -R40 ;  /* 0x0000002219287223 */ /* 0x040fe20000010828 */
[----:B------:R-:W-:Y:S01]  /*129d0*/  FFMA.FTZ R41, R25, R38, R39 ;  /* 0x0000002619297223 */ /* 0x000fe20000010027 */
[----:B------:R-:W-:Y:S01]  /*129e0*/  HADD2.F32 R31, -RZ, R31.H0_H0 ;  /* 0x2000001fff1f7230 */ /* 0x000fe20000004100 */
[----:B------:R-:W-:Y:S01]  /*129f0*/  F2FP.F16.E4M3.UNPACK_B R30, R7 ;  /* 0x00000007ff1e723e */ /* 0x000fe200020006ff */
        /* <DEDUP_REMOVED lines=50> */
[----:B------:R-:W-:Y:S01]  /*12d20*/  FMUL.FTZ R31, R5, R6 ;  /* 0x00000006051f7220 */ /* 0x000fe20000410000 */
[----:B------:R-:W-:Y:S02]  /*12d30*/  HADD2.F32 R4, -RZ, R14.H1_H1 ;  /* 0x3000000eff047230 */ /* 0x000fe40000004100 */
[----:B------:R-:W-:-:S02]  /*12d40*/  HADD2.F32 R7, -RZ, R32.H0_H0 ;  /* 0x20000020ff077230 */ /* 0x000fc40000004100 */
[----:B------:R-:W-:Y:S01]  /*12d50*/  FMUL.FTZ R32, R5, R24 ;  /* 0x0000001805207220 */ /* 0x000fe20000410000 */
        /* <DEDUP_REMOVED lines=17> */
.L_x_464:
[----:B------:R-:W-:Y:S05]  /*12e70*/  BSYNC B1 ;  /* 0x0000000000017941 */ /* 0x000fea0003800000 */
.L_x_463:
[----:B------:R-:W-:Y:S04]  /*12e80*/  BSSY B1, `(.L_x_465) ;  /* 0x000007c000017945 */ /* 0x000fe80003800000 */
[----:B------:R-:W-:Y:S05]  /*12e90*/  @P3 BRA `(.L_x_466) ;  /* 0x0000000400e83947 */ /* 0x000fea0003800000 */
[----:B0--34-:R-:W0:Y:S01]  /*12ea0*/  LDS.128 R4, [R0+0x20200] ;  /* 0x0202000000047984 */ /* 0x019e220000000c00 */
[----:B-----5:R-:W-:Y:S02]  /*12eb0*/  SHF.R.U32.HI R24, RZ, 0x8, R29 ;  /* 0x00000008ff187819 */ /* 0x020fe4000001161d */
[----:B------:R-:W-:Y:S02]  /*12ec0*/  SHF.R.U32.HI R32, RZ, 0x8, R27 ;  /* 0x00000008ff207819 */ /* 0x000fe4000001161b */
[----:B-1----:R-:W-:Y:S02]  /*12ed0*/  LOP3.LUT R25, R29, 0xff, RZ, 0xc0, !PT ;  /* 0x000000ff1d197812 */ /* 0x002fe400078ec0ff */
[----:B------:R-:W-:Y:S02]  /*12ee0*/  LOP3.LUT R33, R27, 0xff, RZ, 0xc0, !PT ;  /* 0x000000ff1b217812 */ /* 0x000fe400078ec0ff */
[----:B------:R-:W-:Y:S02]  /*12ef0*/  LOP3.LUT R24, R24, 0xff, RZ, 0xc0, !PT ;  /* 0x000000ff18187812 */ /* 0x000fe400078ec0ff */
[----:B------:R-:W-:-:S02]  /*12f00*/  LOP3.LUT R32, R32, 0xff, RZ, 0xc0, !PT ;  /* 0x000000ff20207812 */ /* 0x000fc400078ec0ff */
[----:B--2---:R-:W-:Y:S02]  /*12f10*/  SHF.R.U32.HI R14, RZ, 0x8, R28 ;  /* 0x00000008ff0e7819 */ /* 0x004fe4000001161c */
[----:B------:R-:W-:Y:S02]  /*12f20*/  PRMT R25, R24, 0x7604, R25 ;  /* 0x0000760418197816 */ /* 0x000fe40000000019 */
[----:B------:R-:W-:Y:S02]  /*12f30*/  PRMT R33, R32, 0x7604, R33 ;  /* 0x0000760420217816 */ /* 0x000fe40000000021 */
[----:B------:R-:W-:Y:S02]  /*12f40*/  SHF.R.U32.HI R24, RZ, 0x10, R29 ;  /* 0x00000010ff187819 */ /* 0x000fe4000001161d */
[----:B------:R-:W-:Y:S02]  /*12f50*/  SHF.R.U32.HI R32, RZ, 0x10, R27 ;  /* 0x00000010ff207819 */ /* 0x000fe4000001161b */
[----:B------:R-:W-:-:S02]  /*12f60*/  LOP3.LUT R15, R28, 0xff, RZ, 0xc0, !PT ;  /* 0x000000ff1c0f7812 */ /* 0x000fc400078ec0ff */
[----:B------:R-:W-:Y:S02]  /*12f70*/  LOP3.LUT R14, R14, 0xff, RZ, 0xc0, !PT ;  /* 0x000000ff0e0e7812 */ /* 0x000fe400078ec0ff */
        /* <DEDUP_REMOVED lines=8> */
[----:B------:R-:W-:Y:S02]  /*13000*/  PRMT R33, R32, 0x7054, R33 ;  /* 0x0000705420217816 */ /* 0x000fe40000000021 */
[----:B------:R-:W-:Y:S02]  /*13010*/  LOP3.LUT R14, R14, 0xff, RZ, 0xc0, !PT ;  /* 0x000000ff0e0e7812 */ /* 0x000fe400078ec0ff */
[----:B------:R-:W-:-:S02]  /*13020*/  PRMT R31, R30, 0x7604, R31 ;  /* 0x000076041e1f7816 */ /* 0x000fc4000000001f */
[----:B------:R-:W-:Y:S02]  /*13030*/  SHF.R.U32.HI R30, RZ, 0x10, R26 ;  /* 0x00000010ff1e7819 */ /* 0x000fe4000001161a */
[----:B------:R-:W-:Y:S02]  /*13040*/  LOP3.LUT R33, R33, 0xff000000, R27, 0xf8, !PT ;  /* 0xff00000021217812 */ /* 0x000fe400078ef81b */
[----:B------:R-:W-:Y:S02]  /*13050*/  LOP3.LUT R29, R25, 0xff000000, R29, 0xf8, !PT ;  /* 0xff000000191d7812 */ /* 0x000fe400078ef81d */
[----:B------:R-:W-:Y:S02]  /*13060*/  PRMT R15, R14, 0x7054, R15 ;  /* 0x000070540e0f7816 */ /* 0x000fe4000000000f */
[----:B0-----:R-:W-:Y:S02]  /*13070*/  F2FP.F16.E4M3.UNPACK_B R14, R6.H1 ;  /* 0x00000006ff0e723e */ /* 0x001fe400030006ff */
[----:B------:R-:W-:-:S02]  /*13080*/  LOP3.LUT R30, R30, 0xff, RZ, 0xc0, !PT ;  /* 0x000000ff1e1e7812 */ /* 0x000fc400078ec0ff */
[----:B------:R-:W-:Y:S01]  /*13090*/  F2FP.F16.E4M3.UNPACK_B R32, R33 ;  /* 0x00000021ff20723e */ /* 0x000fe200020006ff */
[--C-:B------:R-:W-:Y:S01]  /*130a0*/  HADD2.F32 R25, -RZ, R14.reuse.H0_H0 ;  /* 0x2000000eff197230 */ /* 0x100fe20000004100 */
[----:B------:R-:W-:Y:S01]  /*130b0*/  F2FP.F16.E4M3.UNPACK_B R27, R29 ;  /* 0x0000001dff1b723e */ /* 0x000fe200020006ff */
[----:B------:R-:W-:Y:S01]  /*130c0*/  HADD2.F32 R14, -RZ, R14.H1_H1 ;  /* 0x3000000eff0e7230 */ /* 0x000fe20000004100 */
[----:B------:R-:W-:Y:S01]  /*130d0*/  PRMT R31, R30, 0x7054, R31 ;  /* 0x000070541e1f7816 */ /* 0x000fe2000000001f */
[--C-:B------:R-:W-:Y:S01]  /*130e0*/  HADD2.F32 R34, -RZ, R32.reuse.H1_H1 ;  /* 0x30000020ff227230 */ /* 0x100fe20000004100 */
[----:B------:R-:W-:Y:S01]  /*130f0*/  F2FP.F16.E4M3.UNPACK_B R24, R6 ;  /* 0x00000006ff18723e */ /* 0x000fe200020006ff */
[--C-:B------:R-:W-:Y:S01]  /*13100*/  HADD2.F32 R30, -RZ, R27.reuse.H1_H1 ;  /* 0x3000001bff1e7230 */ /* 0x100fe20000004100 */
[----:B------:R-:W-:Y:S01]  /*13110*/  LOP3.LUT R28, R15, 0xff000000, R28, 0xf8, !PT ;  /* 0xff0000000f1c7812 */ /* 0x000fe200078ef81c */
[----:B------:R-:W-:Y:S02]  /*13120*/  HADD2.F32 R32, -RZ, R32.H0_H0 ;  /* 0x20000020ff207230 */ /* 0x000fe40000004100 */
[C---:B------:R-:W-:Y:S01]  /*13130*/  FMUL.FTZ R36, R14.reuse, R34 ;  /* 0x000000220e247220 */ /* 0x040fe20000410000 */
[-C--:B------:R-:W-:Y:S01]  /*13140*/  F2FP.F16.E4M3.UNPACK_B R15, R5.reuse.H1 ;  /* 0x00000005ff0f723e */ /* 0x080fe200030006ff */
        /* <DEDUP_REMOVED lines=79> */
.L_x_466:
[----:B------:R-:W-:Y:S05]  /*13640*/  BSYNC B1 ;  /* 0x0000000000017941 */ /* 0x000fea0003800000 */
.L_x_465:
[----:B------:R-:W-:Y:S04]  /*13650*/  BSSY B1, `(.L_x_467) ;  /* 0x0000078000017945 */ /* 0x000fe80003800000 */
[----:B------:R-:W-:Y:S05]  /*13660*/  @P4 BRA `(.L_x_468) ;  /* 0x0000000400d84947 */ /* 0x000fea0003800000 */
[----:B0--34-:R-:W0:Y:S01]  /*13670*/  LDS.128 R4, [R3+0x22200] ;  /* 0x0222000003047984 */ /* 0x019e220000000c00 */
[----:B-1---5:R-:W-:Y:S02]  /*13680*/  SHF.R.U32.HI R25, RZ, 0x8, R21 ;  /* 0x00000008ff197819 */ /* 0x022fe40000011615 */
[----:B------:R-:W-:Y:S02]  /*13690*/  LOP3.LUT R24, R21, 0xff, RZ, 0xc0, !PT ;  /* 0x000000ff15187812 */ /* 0x000fe400078ec0ff */
[----:B------:R-:W-:Y:S02]  /*136a0*/  LOP3.LUT R25, R25, 0xff, RZ, 0xc0, !PT ;  /* 0x000000ff19197812 */ /* 0x000fe400078ec0ff */
[----:B------:R-:W-:Y:S02]  /*136b0*/  SHF.R.U32.HI R29, RZ, 0x8, R13 ;  /* 0x00000008ff1d7819 */ /* 0x000fe4000001160d */
[----:B------:R-:W-:Y:S02]  /*136c0*/  PRMT R24, R25, 0x7604, R24 ;  /* 0x0000760419187816 */ /* 0x000fe40000000018 */
[----:B------:R-:W-:-:S02]  /*136d0*/  LOP3.LUT R26, R13, 0xff, RZ, 0xc0, !PT ;  /* 0x000000ff0d1a7812 */ /* 0x000fc400078ec0ff */
[----:B------:R-:W-:Y:S02]  /*136e0*/  LOP3.LUT R29, R29, 0xff, RZ, 0xc0, !PT ;  /* 0x000000ff1d1d7812 */ /* 0x000fe400078ec0ff */
[----:B------:R-:W-:Y:S02]  /*136f0*/  SHF.R.U32.HI R28, RZ, 0x10, R13 ;  /* 0x00000010ff1c7819 */ /* 0x000fe4000001160d */
[----:B------:R-:W-:Y:S02]  /*13700*/  SHF.R.U32.HI R15, RZ, 0x8, R20 ;  /* 0x00000008ff0f7819 */ /* 0x000fe40000011614 */
[----:B------:R-:W-:Y:S02]  /*13710*/  SHF.R.U32.HI R25, RZ, 0x8, R12 ;  /* 0x00000008ff197819 */ /* 0x000fe4000001160c */
[----:B------:R-:W-:Y:S02]  /*13720*/  SHF.R.U32.HI R30, RZ, 0x10, R21 ;  /* 0x00000010ff1e7819 */ /* 0x000fe40000011615 */
[----:B------:R-:W-:Y:S01]  /*13730*/  PRMT R26, R29, 0x7604, R26 ;  /* 0x000076041d1a7816 */ /* 0x000fe2000000001a */
[----:B------:R-:W-:Y:S01]  /*13740*/  IMAD.U32 R29, R28, 0x10000, RZ ;  /* 0x000100001c1d7824 */ /* 0x000fe200078e00ff */
[----:B--2---:R-:W-:-:S02]  /*13750*/  LOP3.LUT R14, R20, 0xff, RZ, 0xc0, !PT ;  /* 0x000000ff140e7812 */ /* 0x004fc400078ec0ff */
[----:B------:R-:W-:Y:S02]  /*13760*/  LOP3.LUT R15, R15, 0xff, RZ, 0xc0, !PT ;  /* 0x000000ff0f0f7812 */ /* 0x000fe400078ec0ff */
[----:B------:R-:W-:Y:S02]  /*13770*/  LOP3.LUT R27, R25, 0xff, RZ, 0xc0, !PT ;  /* 0x000000ff191b7812 */ /* 0x000fe400078ec0ff */
[----:B------:R-:W-:Y:S02]  /*13780*/  SHF.L.U32 R25, R30, 0x10, RZ ;  /* 0x000000101e197819 */ /* 0x000fe400000006ff */
[----:B------:R-:W-:Y:S02]  /*13790*/  PRMT R15, R15, 0x7604, R14 ;  /* 0x000076040f0f7816 */ /* 0x000fe4000000000e */
[----:B------:R-:W-:Y:S02]  /*137a0*/  LOP3.LUT R14, R12, 0xff, RZ, 0xc0, !PT ;  /* 0x000000ff0c0e7812 */ /* 0x000fe400078ec0ff */
[----:B------:R-:W-:-:S02]  /*137b0*/  LOP3.LUT R25, R24, 0xff0000, R25, 0xf8, !PT ;  /* 0x00ff000018197812 */ /* 0x000fc400078ef819 */
[----:B------:R-:W-:Y:S02]  /*137c0*/  LOP3.LUT R29, R26, 0xff0000, R29, 0xf8, !PT ;  /* 0x00ff00001a1d7812 */ /* 0x000fe400078ef81d */
[----:B------:R-:W-:Y:S02]  /*137d0*/  PRMT R27, R27, 0x7604, R14 ;  /* 0x000076041b1b7816 */ /* 0x000fe4000000000e */
[----:B------:R-:W-:Y:S02]  /*137e0*/  LOP3.LUT R29, R29, 0xff000000, R13, 0xf8, !PT ;  /* 0xff0000001d1d7812 */ /* 0x000fe400078ef80d */
[----:B------:R-:W-:Y:S02]  /*137f0*/  LOP3.LUT R25, R25, 0xff000000, R21, 0xf8, !PT ;  /* 0xff00000019197812 */ /* 0x000fe400078ef815 */
[----:B0-----:R-:W-:Y:S02]  /*13800*/  F2FP.F16.E4M3.UNPACK_B R14, R6.H1 ;  /* 0x00000006ff0e723e */ /* 0x001fe400030006ff */
[----:B------:R-:W-:-:S02]  /*13810*/  LOP3.LUT R27, R27, 0xff0000, R12, 0xf8, !PT ;  /* 0x00ff00001b1b7812 */ /* 0x000fc400078ef80c */
[----:B------:R-:W-:Y:S02]  /*13820*/  F2FP.F16.E4M3.UNPACK_B R28, R29 ;  /* 0x0000001dff1c723e */ /* 0x000fe400020006ff */
[----:B------:R-:W-:Y:S02]  /*13830*/  F2FP.F16.E4M3.UNPACK_B R21, R25 ;  /* 0x00000019ff15723e */ /* 0x000fe400020006ff */
[----:B------:R-:W-:Y:S01]  /*13840*/  LOP3.LUT R15, R15, 0xff0000, R20, 0xf8, !PT ;  /* 0x00ff00000f0f7812 */ /* 0x000fe200078ef814 */
[----:B------:R-:W-:Y:S01]  /*13850*/  HADD2.F32 R30, -RZ, R28.H1_H1 ;  /* 0x3000001cff1e7230 */ /* 0x000fe20000004100 */
[----:B------:R-:W-:Y:S01]  /*13860*/  LOP3.LUT R27, R27, 0xff000000, R12, 0xf8, !PT ;  /* 0xff0000001b1b7812 */ /* 0x000fe200078ef80c */
[--C-:B------:R-:W-:Y:S01]  /*13870*/  HADD2.F32 R12, -RZ, R14.reuse.H1_H1 ;  /* 0x3000000eff0c7230 */ /* 0x100fe20000004100 */
[----:B------:R-:W-:Y:S01]  /*13880*/  LOP3.LUT R24, R15, 0xff000000, R20, 0xf8, !PT ;  /* 0xff0000000f187812 */ /* 0x000fe200078ef814 */
[----:B------:R-:W-:Y:S01]  /*13890*/  HADD2.F32 R26, -RZ, R21.H1_H1 ;  /* 0x30000015ff1a7230 */ /* 0x000fe20000004100 */
[-C--:B------:R-:W-:Y:S01]  /*138a0*/  F2FP.F16.E4M3.UNPACK_B R13, R5.reuse.H1 ;  /* 0x00000005ff0d723e */ /* 0x080fe200030006ff */
[----:B------:R-:W-:Y:S01]  /*138b0*/  HADD2.F32 R15, -RZ, R14.H0_H0 ;  /* 0x2000000eff0f7230 */ /* 0x000fe20000004100 */
[----:B------:R-:W-:Y:S01]  /*138c0*/  F2FP.F16.E4M3.UNPACK_B R14, R6 ;  /* 0x00000006ff0e723e */ /* 0x000fe200020006ff */
[C---:B------:R-:W-:Y:S01]  /*138d0*/  FMUL.FTZ R32, R12.reuse, R30 ;  /* 0x0000001e0c207220 */ /* 0x040fe20000410000 */
[----:B------:R-:W-:Y:S01]  /*138e0*/  FMUL.FTZ R31, R12, R26 ;  /* 0x0000001a0c1f7220 */ /* 0x000fe20000410000 */
[----:B------:R-:W-:Y:S01]  /*138f0*/  F2FP.F16.E4M3.UNPACK_B R12, R5 ;  /* 0x00000005ff0c723e */ /* 0x000fe200020006ff */
[----:B------:R-:W-:-:S02]  /*13900*/  HADD2.F32 R28, -RZ, R28.H0_H0 ;  /* 0x2000001cff1c7230 */ /* 0x000fc40000004100 */
[C---:B------:R-:W-:Y:S01]  /*13910*/  FFMA.FTZ R32, R15.reuse, R26, -R32 ;  /* 0x0000001a0f207223 */ /* 0x040fe20000010820 */
[--C-:B------:R-:W-:Y:S02]  /*13920*/  HADD2.F32 R5, -RZ, R14.reuse.H1_H1 ;  /* 0x3000000eff057230 */ /* 0x100fe40000004100 */
        /* <DEDUP_REMOVED lines=74> */
.L_x_468:
[----:B------:R-:W-:Y:S05]  /*13dd0*/  BSYNC B1 ;  /* 0x0000000000017941 */ /* 0x000fea0003800000 */
.L_x_467:
[----:B------:R-:W-:Y:S05]  /*13de0*/  @P5 BRA `(.L_x_458) ;  /* 0x0000003c00585947 */ /* 0x000fea0003800000 */
[----:B0--34-:R-:W0:Y:S01]  /*13df0*/  LDS.128 R4, [R0+0x22200] ;  /* 0x0222000000047984 */ /* 0x019e220000000c00 */
[----:B-----5:R-:W-:Y:S02]  /*13e00*/  SHF.R.U32.HI R13, RZ, 0x8, R9 ;  /* 0x00000008ff0d7819 */ /* 0x020fe40000011609 */
[----:B------:R-:W-:Y:S02]  /*13e10*/  SHF.R.U32.HI R24, RZ, 0x8, R11 ;  /* 0x00000008ff187819 */ /* 0x000fe4000001160b */
[----:B------:R-:W-:Y:S02]  /*13e20*/  SHF.R.U32.HI R15, RZ, 0x8, R10 ;  /* 0x00000008ff0f7819 */ /* 0x000fe4000001160a */
[----:B--2---:R-:W-:Y:S02]  /*13e30*/  LOP3.LUT R14, R9, 0xff, RZ, 0xc0, !PT ;  /* 0x000000ff090e7812 */ /* 0x004fe400078ec0ff */
[----:B-1----:R-:W-:Y:S02]  /*13e40*/  LOP3.LUT R25, R11, 0xff, RZ, 0xc0, !PT ;  /* 0x000000ff0b197812 */ /* 0x002fe400078ec0ff */
[----:B------:R-:W-:-:S02]  /*13e50*/  LOP3.LUT R13, R13, 0xff, RZ, 0xc0, !PT ;  /* 0x000000ff0d0d7812 */ /* 0x000fc400078ec0ff */
[----:B------:R-:W-:Y:S02]  /*13e60*/  LOP3.LUT R24, R24, 0xff, RZ, 0xc0, !PT ;  /* 0x000000ff18187812 */ /* 0x000fe400078ec0ff */
[----:B------:R-:W-:Y:S02]  /*13e70*/  SHF.R.U32.HI R3, RZ, 0x8, R8 ;  /* 0x00000008ff037819 */ /* 0x000fe40000011608 */
[----:B------:R-:W-:Y:S02]  /*13e80*/  LOP3.LUT R20, R15, 0xff, RZ, 0xc0, !PT ;  /* 0x000000ff0f147812 */ /* 0x000fe400078ec0ff */
[----:B------:R-:W-:Y:S02]  /*13e90*/  PRMT R15, R13, 0x7604, R14 ;  /* 0x000076040d0f7816 */ /* 0x000fe4000000000e */
[----:B------:R-:W-:Y:S02]  /*13ea0*/  PRMT R25, R24, 0x7604, R25 ;  /* 0x0000760418197816 */ /* 0x000fe40000000019 */
[----:B------:R-:W-:-:S02]  /*13eb0*/  SHF.R.U32.HI R14, RZ, 0x10, R9 ;  /* 0x00000010ff0e7819 */ /* 0x000fc40000011609 */
[----:B------:R-:W-:Y:S02]  /*13ec0*/  SHF.R.U32.HI R24, RZ, 0x10, R11 ;  /* 0x00000010ff187819 */ /* 0x000fe4000001160b */
[----:B------:R-:W-:Y:S02]  /*13ed0*/  LOP3.LUT R12, R8, 0xff, RZ, 0xc0, !PT ;  /* 0x000000ff080c7812 */ /* 0x000fe400078ec0ff */
[----:B------:R-:W-:Y:S02]  /*13ee0*/  LOP3.LUT R3, R3, 0xff, RZ, 0xc0, !PT ;  /* 0x000000ff03037812 */ /* 0x000fe400078ec0ff */
[----:B------:R-:W-:Y:S02]  /*13ef0*/  LOP3.LUT R14, R14, 0xff, RZ, 0xc0, !PT ;  /* 0x000000ff0e0e7812 */ /* 0x000fe400078ec0ff */
[----:B------:R-:W-:Y:S02]  /*13f00*/  LOP3.LUT R24, R24, 0xff, RZ, 0xc0, !PT ;  /* 0x000000ff18187812 */ /* 0x000fe400078ec0ff */
[----:B------:R-:W-:-:S02]  /*13f10*/  LOP3.LUT R21, R10, 0xff, RZ, 0xc0, !PT ;  /* 0x000000ff0a157812 */ /* 0x000fc400078ec0ff */
[----:B------:R-:W-:Y:S02]  /*13f20*/  PRMT R12, R3, 0x7604, R12 ;  /* 0x00007604030c7816 */ /* 0x000fe4000000000c */
[----:B------:R-:W-:Y:S02]  /*13f30*/  SHF.R.U32.HI R3, RZ, 0x10, R8 ;  /* 0x00000010ff037819 */ /* 0x000fe40000011608 */
[----:B------:R-:W-:Y:S02]  /*13f40*/  SHF.R.U32.HI R13, RZ, 0x10, R10 ;  /* 0x00000010ff0d7819 */ /* 0x000fe4000001160a */
[----:B------:R-:W-:Y:S02]  /*13f50*/  PRMT R15, R14, 0x7054, R15 ;  /* 0x000070540e0f7816 */ /* 0x000fe4000000000f */
[----:B------:R-:W-:Y:S02]  /*13f60*/  PRMT R25, R24, 0x7054, R25 ;  /* 0x0000705418197816 */ /* 0x000fe40000000019 */
[----:B------:R-:W-:-:S02]  /*13f70*/  PRMT R21, R20, 0x7604, R21 ;  /* 0x0000760414157816 */ /* 0x000fc40000000015 */
[----:B------:R-:W-:Y:S02]  /*13f80*/  LOP3.LUT R3, R3, 0xff, RZ, 0xc0, !PT ;  /* 0x000000ff03037812 */ /* 0x000fe400078ec0ff */
[----:B------:R-:W-:Y:S02]  /*13f90*/  LOP3.LUT R20, R13, 0xff, RZ, 0xc0, !PT ;  /* 0x000000ff0d147812 */ /* 0x000fe400078ec0ff */
[----:B------:R-:W-:Y:S02]  /*13fa0*/  LOP3.LUT R25, R25, 0xff000000, R11, 0xf8, !PT ;  /* 0xff00000019197812 */ /* 0x000fe400078ef80b */
[----:B------:R-:W-:Y:S02]  /*13fb0*/  LOP3.LUT R15, R15, 0xff000000, R9, 0xf8, !PT ;  /* 0xff0000000f0f7812 */ /* 0x000fe400078ef809 */
[----:B------:R-:W-:Y:S02]  /*13fc0*/  PRMT R13, R3, 0x7054, R12 ;  /* 0x00007054030d7816 */ /* 0x000fe4000000000c */
[----:B------:R-:W-:-:S02]  /*13fd0*/  PRMT R21, R20, 0x7054, R21 ;  /* 0x0000705414157816 */ /* 0x000fc40000000015 */
[-C--:B0-----:R-:W-:Y:S02]  /*13fe0*/  F2FP.F16.E4M3.UNPACK_B R3, R6.reuse.H1 ;  /* 0x00000006ff03723e */ /* 0x081fe400030006ff */
[----:B------:R-:W-:Y:S02]  /*13ff0*/  F2FP.F16.E4M3.UNPACK_B R20, R25 ;  /* 0x00000019ff14723e */ /* 0x000fe400020006ff */
[----:B------:R-:W-:Y:S01]  /*14000*/  F2FP.F16.E4M3.UNPACK_B R12, R15 ;  /* 0x0000000fff0c723e */ /* 0x000fe200020006ff */
[--C-:B------:R-:W-:Y:S01]  /*14010*/  HADD2.F32 R9, -RZ, R3.reuse.H0_H0 ;  /* 0x20000003ff097230 */ /* 0x100fe20000004100 */
[----:B------:R-:W-:Y:S01]  /*14020*/  LOP3.LUT R13, R13, 0xff000000, R8, 0xf8, !PT ;  /* 0xff0000000d0d7812 */ /* 0x000fe200078ef808 */
[----:B------:R-:W-:Y:S01]  /*14030*/  HADD2.F32 R8, -RZ, R3.H1_H1 ;  /* 0x30000003ff087230 */ /* 0x000fe20000004100 */
[----:B------:R-:W-:Y:S01]  /*14040*/  F2FP.F16.E4M3.UNPACK_B R6, R6 ;  /* 0x00000006ff06723e */ /* 0x000fe200020006ff */
[----:B------:R-:W-:Y:S01]  /*14050*/  HADD2.F32 R24, -RZ, R20.H1_H1 ;  /* 0x30000014ff187230 */ /* 0x000fe20000004100 */
[----:B------:R-:W-:Y:S01]  /*14060*/  LOP3.LUT R21, R21, 0xff000000, R10, 0xf8, !PT ;  /* 0xff00000015157812 */ /* 0x000fe200078ef80a */
[----:B------:R-:W-:Y:S01]  /*14070*/  HADD2.F32 R14, -RZ, R12.H1_H1 ;  /* 0x3000000cff0e7230 */ /* 0x000fe20000004100 */
[-C--:B------:R-:W-:Y:S01]  /*14080*/  F2FP.F16.E4M3.UNPACK_B R10, R7.reuse ;  /* 0x00000007ff0a723e */ /* 0x080fe200020006ff */
[----:B------:R-:W-:Y:S01]  /*14090*/  HADD2.F32 R20, -RZ, R20.H0_H0 ;  /* 0x20000014ff147230 */ /* 0x000fe20000004100 */
[----:B------:R-:W-:Y:S01]  /*140a0*/  F2FP.F16.E4M3.UNPACK_B R11, R7.H1 ;  /* 0x00000007ff0b723e */ /* 0x000fe200030006ff */
[C---:B------:R-:W-:Y:S01]  /*140b0*/  FMUL.FTZ R26, R8.reuse, R24 ;  /* 0x00000018081a7220 */ /* 0x040fe20000410000 */
[----:B------:R-:W-:Y:S01]  /*140c0*/  FMUL.FTZ R27, R8, R14 ;  /* 0x0000000e081b7220 */ /* 0x000fe20000410000 */
[-C--:B------:R-:W-:Y:S01]  /*140d0*/  F2FP.F16.E4M3.UNPACK_B R7, R5.reuse ;  /* 0x00000005ff07723e */ /* 0x080fe200020006ff */
[----:B------:R-:W-:Y:S01]  /*140e0*/  HADD2.F32 R12, -RZ, R12.H0_H0 ;  /* 0x2000000cff0c7230 */ /* 0x000fe20000004100 */
[----:B------:R-:W-:Y:S01]  /*140f0*/  F2FP.F16.E4M3.UNPACK_B R8, R5.H1 ;  /* 0x00000005ff08723e */ /* 0x000fe200030006ff */
[----:B------:R-:W-:-:S02]  /*14100*/  HADD2.F32 R5, -RZ, R6.H1_H1 ;  /* 0x30000006ff057230 */ /* 0x000fc40000004100 */
[C---:B------:R-:W-:Y:S01]  /*14110*/  FFMA.FTZ R26, R9.reuse, R14, -R26 ;  /* 0x0000000e091a7223 */ /* 0x040fe2000001081a */
[----:B------:R-:W-:Y:S01]  /*14120*/  FFMA.FTZ R29, R9, R24, R27 ;  /* 0x00000018091d7223 */ /* 0x000fe2000001001b */
[----:B------:R-:W-:Y:S01]  /*14130*/  HADD2.F32 R6, -RZ, R6.H0_H0 ;  /* 0x20000006ff067230 */ /* 0x000fe20000004100 */
[----:B------:R-:W-:Y:S01]  /*14140*/  F2FP.F16.E4M3.UNPACK_B R25, R25.H1 ;  /* 0x00000019ff19723e */ /* 0x000fe200030006ff */
[C---:B------:R-:W-:Y:S01]  /*14150*/  FMUL.FTZ R9, R5.reuse, R20 ;  /* 0x0000001405097220 */ /* 0x040fe20000410000 */
[----:B------:R-:W-:Y:S01]  /*14160*/  F2FP.F16.E4M3.UNPACK_B R15, R15.H1 ;  /* 0x0000000fff0f723e */ /* 0x000fe200030006ff */
[-C--:B------:R-:W-:Y:S01]  /*14170*/  FMUL.FTZ R27, R5, R12.reuse ;  /* 0x0000000c051b7220 */ /* 0x080fe20000410000 */
[----:B------:R-:W-:Y:S02]  /*14180*/  HADD2.F32 R5, -RZ, R10.H1_H1 ;  /* 0x3000000aff057230 */ /* 0x000fe40000004100 */
[----:B------:R-:W-:Y:S01]  /*14190*/  FFMA.FTZ R24, R6, R12, -R9 ;  /* 0x0000000c06187223 */ /* 0x000fe20000010809 */
[----:B------:R-:W-:-:S02]  /*141a0*/  HADD2.F32 R14, -RZ, R25.H0_H0 ;  /* 0x20000019ff0e7230 */ /* 0x000fc40000004100 */
[----:B------:R-:W-:Y:S01]  /*141b0*/  FFMA.FTZ R27, R6, R20, R27 ;  /* 0x00000014061b7223 */ /* 0x000fe2000001001b */
[----:B------:R-:W-:Y:S01]  /*141c0*/  HADD2.F32 R9, -RZ, R15.H0_H0 ;  /* 0x2000000fff097230 */ /* 0x000fe20000004100 */
[----:B------:R-:W-:Y:S01]  /*141d0*/  F2FP.F16.E4M3.UNPACK_B R3, R4 ;  /* 0x00000004ff03723e */ /* 0x000fe200020006ff */
[----:B------:R-:W-:Y:S02]  /*141e0*/  HADD2.F32 R10, -RZ, R10.H0_H0 ;  /* 0x2000000aff0a7230 */ /* 0x000fe40000004100 */
[C---:B------:R-:W-:Y:S01]  /*141f0*/  FMUL.FTZ R31, R5.reuse, R14 ;  /* 0x0000000e051f7220 */ /* 0x040fe20000410000 */
[----:B------:R-:W-:Y:S02]  /*14200*/  HADD2.F32 R25, -RZ, R25.H1_H1 ;  /* 0x30000019ff197230 */ /* 0x000fe40000004100 */
[-C--:B------:R-:W-:Y:S01]  /*14210*/  FMUL.FTZ R5, R5, R9.reuse ;  /* 0x0000000905057220 */ /* 0x080fe20000410000 */
[----:B------:R-:W-:Y:S02]  /*14220*/  HADD2.F32 R6, -RZ, R11.H1_H1 ;  /* 0x3000000bff067230 */ /* 0x000fe40000004100 */
[----:B------:R-:W-:Y:S01]  /*14230*/  FFMA.FTZ R31, R10, R9, -R31 ;  /* 0x000000090a1f7223 */ /* 0x000fe2000001081f */
[----:B------:R-:W-:-:S02]  /*14240*/  HADD2.F32 R15, -RZ, R15.H1_H1 ;  /* 0x3000000fff0f7230 */ /* 0x000fc40000004100 */
[----:B------:R-:W-:Y:S01]  /*14250*/  FFMA.FTZ R28, R10, R14, R5 ;  /* 0x0000000e0a1c7223 */ /* 0x000fe20000010005 */
[----:B------:R-:W-:Y:S02]  /*14260*/  HADD2.F32 R11, -RZ, R11.H0_H0 ;  /* 0x2000000bff0b7230 */ /* 0x000fe40000004100 */
[C---:B------:R-:W-:Y:S01]  /*14270*/  FMUL.FTZ R12, R6.reuse, R25 ;  /* 0x00000019060c7220 */ /* 0x040fe20000410000 */
[----:B------:R-:W-:Y:S01]  /*14280*/  F2FP.F16.E4M3.UNPACK_B R5, R21 ;  /* 0x00000015ff05723e */ /* 0x000fe200020006ff */
[-C--:B------:R-:W-:Y:S01]  /*14290*/  FMUL.FTZ R10, R6, R15.reuse ;  /* 0x0000000f060a7220 */ /* 0x080fe20000410000 */
[----:B------:R-:W-:Y:S01]  /*142a0*/  F2FP.F16.E4M3.UNPACK_B R4, R4.H1 ;  /* 0x00000004ff04723e */ /* 0x000fe200030006ff */
[C---:B------:R-:W-:Y:S01]  /*142b0*/  FFMA.FTZ R30, R11.reuse, R15, -R12 ;  /* 0x0000000f0b1e7223 */ /* 0x040fe2000001080c */
[----:B------:R-:W-:Y:S01]  /*142c0*/  F2FP.F16.E4M3.UNPACK_B R9, R13 ;  /* 0x0000000dff09723e */ /* 0x000fe200020006ff */
[----:B------:R-:W-:Y:S01]  /*142d0*/  FFMA.FTZ R25, R11, R25, R10 ;  /* 0x000000190b197223 */ /* 0x000fe2000001000a */
[--C-:B------:R-:W-:Y:S01]  /*142e0*/  HADD2.F32 R12, -RZ, R5.reuse.H1_H1 ;  /* 0x30000005ff0c7230 */ /* 0x100fe20000004100 */
[----:B------:R-:W-:Y:S01]  /*142f0*/  F2FP.F16.E4M3.UNPACK_B R13, R13.H1 ;  /* 0x0000000dff0d723e */ /* 0x000fe200030006ff */
[----:B------:R-:W-:Y:S01]  /*14300*/  HADD2.F32 R11, -RZ, R5.H0_H0 ;  /* 0x20000005ff0b7230 */ /* 0x000fe20000004100 */
[----:B------:R-:W-:Y:S01]  /*14310*/  F2FP.F16.E4M3.UNPACK_B R21, R21.H1 ;  /* 0x00000015ff15723e */ /* 0x000fe200030006ff */
[----:B------:R-:W-:-:S02]  /*14320*/  HADD2.F32 R6, -RZ, R4.H1_H1 ;  /* 0x30000004ff067230 */ /* 0x000fc40000004100 */
[----:B------:R-:W-:Y:S02]  /*14330*/  HADD2.F32 R10, -RZ, R9.H1_H1 ;  /* 0x30000009ff0a7230 */ /* 0x000fe40000004100 */
[----:B------:R-:W-:Y:S02]  /*14340*/  HADD2.F32 R5, -RZ, R4.H0_H0 ;  /* 0x20000004ff057230 */ /* 0x000fe40000004100 */
[C---:B------:R-:W-:Y:S01]  /*14350*/  FMUL.FTZ R14, R6.reuse, R12 ;  /* 0x0000000c060e7220 */ /* 0x040fe20000410000 */
[----:B------:R-:W-:Y:S02]  /*14360*/  HADD2.F32 R4, -RZ, R3.H1_H1 ;  /* 0x30000003ff047230 */ /* 0x000fe40000004100 */
[-C--:B------:R-:W-:Y:S01]  /*14370*/  FMUL.FTZ R20, R6, R10.reuse ;  /* 0x0000000a06147220 */ /* 0x080fe20000410000 */
[----:B------:R-:W-:Y:S02]  /*14380*/  HADD2.F32 R9, -RZ, R9.H0_H0 ;  /* 0x20000009ff097230 */ /* 0x000fe40000004100 */
[----:B------:R-:W-:Y:S01]  /*14390*/  FFMA.FTZ R14, R5, R10, -R14 ;  /* 0x0000000a050e7223 */ /* 0x000fe2000001080e */
[----:B------:R-:W-:-:S02]  /*143a0*/  HADD2.F32 R3, -RZ, R3.H0_H0 ;  /* 0x20000003ff037230 */ /* 0x000fc40000004100 */
[C---:B------:R-:W-:Y:S01]  /*143b0*/  FMUL.FTZ R6, R4.reuse, R11 ;  /* 0x0000000b04067220 */ /* 0x040fe20000410000 */
[----:B------:R-:W-:Y:S01]  /*143c0*/  FFMA.FTZ R15, R5, R12, R20 ;  /* 0x0000000c050f7223 */ /* 0x000fe20000010014 */
[-C--:B------:R-:W-:Y:S01]  /*143d0*/  FMUL.FTZ R4, R4, R9.reuse ;  /* 0x0000000904047220 */ /* 0x080fe20000410000 */
[----:B------:R-:W-:Y:S02]  /*143e0*/  HADD2.F32 R5, -RZ, R13.H1_H1 ;  /* 0x3000000dff057230 */ /* 0x000fe40000004100 */
[C---:B------:R-:W-:Y:S01]  /*143f0*/  FFMA.FTZ R12, R3.reuse, R9, -R6 ;  /* 0x00000009030c7223 */ /* 0x040fe20000010806 */
[--C-:B------:R-:W-:Y:S02]  /*14400*/  HADD2.F32 R9, -RZ, R21.reuse.H1_H1 ;  /* 0x30000015ff097230 */ /* 0x100fe40000004100 */
[----:B------:R-:W-:Y:S01]  /*14410*/  FFMA.FTZ R11, R3, R11, R4 ;  /* 0x0000000b030b7223 */ /* 0x000fe20000010004 */
[----:B------:R-:W-:Y:S02]  /*14420*/  HADD2.F32 R4, -RZ, R8.H1_H1 ;  /* 0x30000008ff047230 */ /* 0x000fe40000004100 */
[----:B------:R-:W-:-:S02]  /*14430*/  HADD2.F32 R10, -RZ, R21.H0_H0 ;  /* 0x20000015ff0a7230 */ /* 0x000fc40000004100 */
[----:B------:R-:W-:Y:S02]  /*14440*/  HADD2.F32 R3, -RZ, R7.H1_H1 ;  /* 0x30000007ff037230 */ /* 0x000fe40000004100 */
[C---:B------:R-:W-:Y:S01]  /*14450*/  FMUL.FTZ R20, R4.reuse, R5 ;  /* 0x0000000504147220 */ /* 0x040fe20000410000 */
[----:B------:R-:W-:Y:S02]  /*14460*/  HADD2.F32 R6, -RZ, R13.H0_H0 ;  /* 0x2000000dff067230 */ /* 0x000fe40000004100 */
        /* <DEDUP_REMOVED lines=17> */
[----:B------:R0:W-:Y:S01]  /*14580*/  STS.128 [R0+0x22200], R4 ;  /* 0x0222000400007388 */ /* 0x0001e20000000c00 */
[----:B------:R-:W-:Y:S05]  /*14590*/  BRA `(.L_x_458) ;  /* 0x00000034006c7947 */ /* 0x000fea0003800000 */
.L_x_452:
[----:B------:R-:W-:-:S03]  /*145a0*/  UMOV UR4, 0xffffffff ;  /* 0xffffffff00047882 */ /* 0x000fc60000000000 */
[----:B------:R-:W-:Y:S05]  /*145b0*/  BRA.DIV UR4, `(.L_x_469) ;  /* 0x0000019e04687947 */ /* 0x000fea000b800000 */
[----:B------:R0:W1:Y:S04]  /*145c0*/  SHFL.IDX PT, R3, R24, RZ, 0x1e1f ;  /* 0x001e1fff18037589 */ /* 0x00006800000e0000 */
[----:B------:R0:W2:Y:S04]  /*145d0*/  SHFL.IDX PT, R147, R146, RZ, 0x1e1f ;  /* 0x001e1fff92937589 */ /* 0x0000a800000e0000 */
[----:B------:R0:W3:Y:S04]  /*145e0*/  SHFL.IDX PT, R0, R26, RZ, 0x1e1f ;  /* 0x001e1fff1a007589 */ /* 0x0000e800000e0000 */
[----:B------:R0:W4:Y:S02]  /*145f0*/  SHFL.IDX PT, R20, R27, RZ, 0x1e1f ;  /* 0x001e1fff1b147589 */ /* 0x00012400000e0000 */
.L_x_692:
        /* <DEDUP_REMOVED lines=12> */
[----:B------:R-:W-:Y:S02]  /*146c0*/  CS2R R12, SRZ ;  /* 0x00000000000c7805 */ /* 0x000fe4000001ff00 */
[----:B------:R-:W-:-:S02]  /*146d0*/  CS2R R14, SRZ ;  /* 0x00000000000e7805 */ /* 0x000fc4000001ff00 */
[----:B0-----:R-:W-:Y:S02]  /*146e0*/  CS2R R24, SRZ ;  /* 0x0000000000187805 */ /* 0x001fe4000001ff00 */
[----:B------:R-:W-:Y:S01]  /*146f0*/  CS2R R26, SRZ ;  /* 0x00000000001a7805 */ /* 0x000fe2000001ff00 */
[----:B------:R-:W-:Y:S06]  /*14700*/  @P0 BRA `(.L_x_471) ;  /* 0x0000000000c40947 */ /* 0x000fec0003800000 */
[----:B------:R-:W-:Y:S01]  /*14710*/  VIADD R5, R18, 0x20 ;  /* 0x0000002012057836 */ /* 0x000fe20000000000 */
[----:B------:R-:W-:Y:S01]  /*14720*/  ULDC UR4, c[0x0][0x3f4] ;  /* 0x0000fd0000047ab9 */ /* 0x000fe20000000800 */
[----:B------:R-:W-:Y:S01]  /*14730*/  IMAD.IADD R4, R22, 0x1, R223 ;  /* 0x0000000116047824 */ /* 0x000fe200078e02df */
[C---:B------:R-:W-:Y:S01]  /*14740*/  ISETP.GE.AND P2, PT, R18.reuse, UR4, PT ;  /* 0x0000000412007c0c */ /* 0x040fe2000bf46270 */
[----:B------:R-:W-:Y:S01]  /*14750*/  VIADD R7, R18, 0x40 ;  /* 0x0000004012077836 */ /* 0x000fe20000000000 */
[----:B------:R-:W-:Y:S01]  /*14760*/  ISETP.GE.AND P1, PT, R5, UR4, PT ;  /* 0x0000000405007c0c */ /* 0x000fe2000bf26270 */
[----:B------:R-:W-:Y:S01]  /*14770*/  IMAD.IADD R6, R22, 0x1, R222 ;  /* 0x0000000116067824 */ /* 0x000fe200078e02de */
[----:B------:R-:W-:Y:S02]  /*14780*/  SHF.R.S32.HI R5, RZ, 0x1f, R4 ;  /* 0x0000001fff057819 */ /* 0x000fe40000011404 */
[----:B------:R-:W-:Y:S02]  /*14790*/  CS2R R32, SRZ ;  /* 0x0000000000207805 */ /* 0x000fe4000001ff00 */
[----:B------:R-:W-:-:S02]  /*147a0*/  ISETP.GE.AND P0, PT, R7, UR4, PT ;  /* 0x0000000407007c0c */ /* 0x000fc4000bf06270 */
[----:B------:R-:W-:Y:S02]  /*147b0*/  CS2R R34, SRZ ;  /* 0x0000000000227805 */ /* 0x000fe4000001ff00 */
[----:B------:R-:W-:Y:S02]  /*147c0*/  SHF.R.S32.HI R7, RZ, 0x1f, R6 ;  /* 0x0000001fff077819 */ /* 0x000fe40000011406 */
[----:B------:R-:W-:Y:S02]  /*147d0*/  CS2R R28, SRZ ;  /* 0x00000000001c7805 */ /* 0x000fe4000001ff00 */
[----:B------:R-:W-:Y:S02]  /*147e0*/  LEA.HI R4, R5, R4, RZ, 0x4 ;  /* 0x0000000405047211 */ /* 0x000fe400078f20ff */
[----:B------:R-:W-:Y:S02]  /*147f0*/  CS2R R30, SRZ ;  /* 0x00000000001e7805 */ /* 0x000fe4000001ff00 */
[----:B------:R-:W-:-:S02]  /*14800*/  LEA.HI R7, R7, R6, RZ, 0x4 ;  /* 0x0000000607077211 */ /* 0x000fc400078f20ff */
[----:B------:R-:W-:Y:S02]  /*14810*/  CS2R R12, SRZ ;  /* 0x00000000000c7805 */ /* 0x000fe4000001ff00 */
[----:B------:R-:W-:Y:S02]  /*14820*/  SHF.R.S32.HI R4, RZ, 0x4, R4 ;  /* 0x00000004ff047819 */ /* 0x000fe40000011404 */
[----:B------:R-:W-:Y:S02]  /*14830*/  CS2R R14, SRZ ;  /* 0x00000000000e7805 */ /* 0x000fe4000001ff00 */
[----:B------:R-:W-:Y:S02]  /*14840*/  @!P2 SHF.R.S32.HI R5, RZ, 0x1f, R18 ;  /* 0x0000001fff05a819 */ /* 0x000fe40000011412 */
[C---:B-1----:R-:W-:Y:S02]  /*14850*/  @!P2 IADD3 R36, P3, R18.reuse, R3, RZ ;  /* 0x000000031224a210 */ /* 0x042fe40007f7e0ff */
[----:B--2---:R-:W-:-:S02]  /*14860*/  @!P2 IADD3 R40, P4, R18, R147, RZ ;  /* 0x000000931228a210 */ /* 0x004fc40007f9e0ff */
[----:B------:R-:W-:Y:S01]  /*14870*/  SHF.R.S32.HI R7, RZ, 0x4, R7 ;  /* 0x00000004ff077819 */ /* 0x000fe20000011407 */
[--C-:B---3--:R-:W-:Y:S01]  /*14880*/  @!P2 IMAD.X R37, R0, 0x1, R5.reuse, P3 ;  /* 0x000000010025a824 */ /* 0x108fe200018e0605 */
[----:B------:R-:W-:Y:S01]  /*14890*/  @!P1 SHF.L.U32 R46, R4, 0x4, RZ ;  /* 0x00000004042e9819 */ /* 0x000fe200000006ff */
[----:B----4-:R-:W-:Y:S02]  /*148a0*/  @!P2 IMAD.X R41, R20, 0x1, R5, P4 ;  /* 0x000000011429a824 */ /* 0x010fe400020e0605 */
[----:B------:R-:W-:Y:S01]  /*148b0*/  @!P0 IMAD.SHL.U32 R50, R7, 0x10, RZ ;  /* 0x0000001007328824 */ /* 0x000fe200078e00ff */
[----:B------:R-:W-:Y:S02]  /*148c0*/  @!P1 SHF.R.S32.HI R5, RZ, 0x1f, R46 ;  /* 0x0000001fff059819 */ /* 0x000fe4000001142e */
[----:B------:R-:W-:Y:S02]  /*148d0*/  CS2R R24, SRZ ;  /* 0x0000000000187805 */ /* 0x000fe4000001ff00 */
[----:B------:R-:W-:-:S02]  /*148e0*/  @!P1 IADD3 R42, P5, R3, R46, RZ ;  /* 0x0000002e032a9210 */ /* 0x000fc40007fbe0ff */
[----:B------:R-:W-:Y:S02]  /*148f0*/  CS2R R26, SRZ ;  /* 0x00000000001a7805 */ /* 0x000fe4000001ff00 */
[----:B------:R-:W-:Y:S02]  /*14900*/  @!P1 IADD3 R46, P4, R147, R46, RZ ;  /* 0x0000002e932e9210 */ /* 0x000fe40007f9e0ff */
[----:B------:R-:W-:Y:S02]  /*14910*/  CS2R R8, SRZ ;  /* 0x0000000000087805 */ /* 0x000fe4000001ff00 */
[-C--:B------:R-:W-:Y:S01]  /*14920*/  @!P0 IADD3 R48, P3, R3, R50.reuse, RZ ;  /* 0x0000003203308210 */ /* 0x080fe20007f7e0ff */
[--C-:B------:R-:W-:Y:S01]  /*14930*/  @!P1 IMAD.X R43, R0, 0x1, R5.reuse, P5 ;  /* 0x00000001002b9824 */ /* 0x100fe200028e0605 */
[----:B------:R-:W-:Y:S01]  /*14940*/  @!P0 SHF.R.S32.HI R3, RZ, 0x1f, R50 ;  /* 0x0000001fff038819 */ /* 0x000fe20000011432 */
[----:B------:R-:W-:Y:S01]  /*14950*/  @!P1 IMAD.X R47, R20, 0x1, R5, P4 ;  /* 0x00000001142f9824 */ /* 0x000fe200020e0605 */
[----:B------:R-:W-:-:S02]  /*14960*/  @!P0 IADD3 R50, P5, R147, R50, RZ ;  /* 0x0000003293328210 */ /* 0x000fc40007fbe0ff */
[----:B------:R-:W-:Y:S02]  /*14970*/  CS2R R4, SRZ ;  /* 0x0000000000047805 */ /* 0x000fe4000001ff00 */
[----:B------:R-:W-:Y:S02]  /*14980*/  CS2R R6, SRZ ;  /* 0x0000000000067805 */ /* 0x000fe4000001ff00 */
[----:B------:R-:W-:Y:S02]  /*14990*/  CS2R R10, SRZ ;  /* 0x00000000000a7805 */ /* 0x000fe4000001ff00 */
[----:B------:R-:W-:Y:S01]  /*149a0*/  @!P0 IADD3.X R49, R0, R3, RZ, P3, !PT ;  /* 0x0000000300318210 */ /* 0x000fe20001ffe4ff */
[----:B------:R-:W-:Y:S01]  /*149b0*/  @!P0 IMAD.X R51, R20, 0x1, R3, P5 ;  /* 0x0000000114338824 */ /* 0x000fe200028e0603 */
[----:B------:R0:W5:Y:S04]  /*149c0*/  @!P2 LD.E.128 R32, desc[UR54][R36.64] ;  /* 0x000000362420a980 */ /* 0x000168000c101d00 */
[----:B------:R0:W5:Y:S04]  /*149d0*/  @!P2 LD.E.128 R28, desc[UR54][R40.64] ;  /* 0x00000036281ca980 */ /* 0x000168000c101d00 */
[----:B------:R0:W5:Y:S04]  /*149e0*/  @!P1 LD.E.128 R12, desc[UR54][R42.64] ;  /* 0x000000362a0c9980 */ /* 0x000168000c101d00 */
[----:B------:R0:W5:Y:S04]  /*149f0*/  @!P1 LD.E.128 R4, desc[UR54][R46.64] ;  /* 0x000000362e049980 */ /* 0x000168000c101d00 */
[----:B------:R0:W5:Y:S04]  /*14a00*/  @!P0 LD.E.128 R24, desc[UR54][R48.64] ;  /* 0x0000003630188980 */ /* 0x000168000c101d00 */
[----:B------:R0:W5:Y:S02]  /*14a10*/  @!P0 LD.E.128 R8, desc[UR54][R50.64] ;  /* 0x0000003632088980 */ /* 0x000164000c101d00 */
.L_x_471:
[----:B------:R-:W-:Y:S05]  /*14a20*/  BSYNC B1 ;  /* 0x0000000000017941 */ /* 0x000fea0003800000 */
.L_x_470:
[----:B------:R-:W-:Y:S01]  /*14a30*/  ULEA.HI UR4, UR43, UR43, URZ, 0x1 ;  /* 0x0000002b2b047291 */ /* 0x000fe2000f8f083f */
[----:B---3--:R-:W-:Y:S01]  /*14a40*/  IMAD R0, R149, -0x80, R151 ;  /* 0xffffff8095007824 */ /* 0x008fe200078e0297 */
[----:B------:R-:W-:Y:S02]  /*14a50*/  BSSY B1, `(.L_x_472) ;  /* 0x0000009000017945 */ /* 0x000fe40003800000 */
[----:B------:R-:W-:Y:S02]  /*14a60*/  ULOP3.LUT UR4, UR4, 0xfffffffe, URZ, 0xc0, !UPT ;  /* 0xfffffffe04047892 */ /* 0x000fe4000f8ec03f */
[----:B-1----:R-:W-:Y:S02]  /*14a70*/  VIMNMX R3, R0, 0x80, PT ;  /* 0x0000008000037848 */ /* 0x002fe40003fe0100 */
[----:B------:R-:W-:Y:S02]  /*14a80*/  UIADD3 UR4, UR43, -UR4, URZ ;  /* 0x800000042b047290 */ /* 0x000fe4000fffe03f */
[----:B------:R-:W-:-:S04]  /*14a90*/  ISETP.GE.AND P1, PT, R220, R3, PT ;  /* 0x00000003dc00720c */ /* 0x000fc80003f26270 */
[----:B------:R-:W-:-:S05]  /*14aa0*/  IMAD.U32 R21, RZ, RZ, UR4 ;  /* 0x00000004ff157e24 */ /* 0x000fca000f8e00ff */
[----:B------:R-:W-:-:S04]  /*14ab0*/  SHF.L.U32 R21, R21, 0x1f, RZ ;  /* 0x0000001f15157819 */ /* 0x000fc800000006ff */
[----:B------:R-:W1:Y:S02]  /*14ac0*/  SYNCS.PHASECHK.TRANS64.TRYWAIT P0, [R16+URZ+0x33400], R21 ;  /* 0x03340015100075a7 */ /* 0x000e64000800017f */
[----:B-1----:R-:W-:Y:S05]  /*14ad0*/  @!P0 BRA `(.L_x_473) ;  /* 0x0000019800948947 */ /* 0x002fea0003800000 */
.L_x_693:
[----:B------:R-:W-:Y:S05]  /*14ae0*/  BSYNC B1 ;  /* 0x0000000000017941 */ /* 0x000fea0003800000 */
.L_x_472:
[----:B------:R-:W-:Y:S05]  /*14af0*/  @P1 BRA `(.L_x_458) ;  /* 0x0000003000141947 */ /* 0x000fea0003800000 */
[----:B------:R-:W3:Y:S01]  /*14b00*/  LDC R3, c[0x0][0x3f4] ;  /* 0x0000fd00ff037b82 */ /* 0x000ee20000000800 */
[C---:B------:R-:W-:Y:S01]  /*14b10*/  VIADD R0, R18.reuse, 0x20 ;  /* 0x0000002012007836 */ /* 0x040fe20000000000 */
[----:B------:R-:W-:Y:S01]  /*14b20*/  BSSY B1, `(.L_x_474) ;  /* 0x0000100000017945 */ /* 0x000fe20003800000 */
[C---:B----4-:R-:W-:Y:S01]  /*14b30*/  VIADD R20, R18.reuse, 0x40 ;  /* 0x0000004012147836 */ /* 0x050fe20000000000 */
[-C--:B---3--:R-:W-:Y:S02]  /*14b40*/  ISETP.GE.AND P0, PT, R18, R3.reuse, PT ;  /* 0x000000031200720c */ /* 0x088fe40003f06270 */
[-C--:B------:R-:W-:Y:S02]  /*14b50*/  ISETP.GE.AND P1, PT, R0, R3.reuse, PT ;  /* 0x000000030000720c */ /* 0x080fe40003f26270 */
[----:B------:R-:W-:-:S09]  /*14b60*/  ISETP.GE.AND P2, PT, R20, R3, PT ;  /* 0x000000031400720c */ /* 0x000fd20003f46270 */
[----:B------:R-:W-:Y:S05]  /*14b70*/  @P0 BRA `(.L_x_475) ;  /* 0x0000000c00e80947 */ /* 0x000fea0003800000 */
[----:B------:R-:W3:Y:S01]  /*14b80*/  LDL R65, [R1+0xd0] ;  /* 0x0000d00001417983 */ /* 0x000ee20000100800 */
[----:B------:R-:W-:Y:S02]  /*14b90*/  LEA.HI R0, R38, R38, RZ, 0x1 ;  /* 0x0000002626007211 */ /* 0x000fe400078f08ff */
[----:B-----5:R-:W-:Y:S02]  /*14ba0*/  LOP3.LUT R20, R32, 0xff, RZ, 0xc0, !PT ;  /* 0x000000ff20147812 */ /* 0x020fe400078ec0ff */
[----:B-1----:R-:W-:Y:S02]  /*14bb0*/  LOP3.LUT R21, R0, 0xfffffffe, RZ, 0xc0, !PT ;  /* 0xfffffffe00157812 */ /* 0x002fe400078ec0ff */
[----:B------:R-:W-:Y:S02]  /*14bc0*/  SHF.R.U32.HI R0, RZ, 0x8, R32 ;  /* 0x00000008ff007819 */ /* 0x000fe40000011620 */
[----:B0-----:R-:W-:Y:S01]  /*14bd0*/  SHF.R.U32.HI R37, RZ, 0x8, R33 ;  /* 0x00000008ff257819 */ /* 0x001fe20000011621 */
[----:B------:R-:W-:Y:S01]  /*14be0*/  IMAD.IADD R40, R38, 0x1, -R21 ;  /* 0x0000000126287824 */ /* 0x000fe200078e0a15 */
[----:B------:R-:W-:-:S02]  /*14bf0*/  LOP3.LUT R21, R0, 0xff, RZ, 0xc0, !PT ;  /* 0x000000ff00157812 */ /* 0x000fc400078ec0ff */
[----:B------:R-:W-:Y:S02]  /*14c00*/  SHF.R.U32.HI R39, RZ, 0x8, R34 ;  /* 0x00000008ff277819 */ /* 0x000fe40000011622 */
[----:B------:R-:W-:Y:S02]  /*14c10*/  LEA.HI R0, R3, R40, RZ, 0x1c ;  /* 0x0000002803007211 */ /* 0x000fe400078fe0ff */
[----:B------:R-:W-:Y:S02]  /*14c20*/  PRMT R45, R21, 0x7604, R20 ;  /* 0x00007604152d7816 */ /* 0x000fe40000000014 */
[----:B------:R-:W-:Y:S02]  /*14c30*/  SHF.R.S32.HI R21, RZ, 0x1f, R0 ;  /* 0x0000001fff157819 */ /* 0x000fe40000011400 */
[----:B------:R-:W-:Y:S02]  /*14c40*/  LOP3.LUT R36, R33, 0xff, RZ, 0xc0, !PT ;  /* 0x000000ff21247812 */ /* 0x000fe400078ec0ff */
[----:B------:R-:W-:-:S02]  /*14c50*/  LEA.HI R20, R21, R0, RZ, 0x2 ;  /* 0x0000000015147211 */ /* 0x000fc400078f10ff */
[----:B------:R-:W-:Y:S02]  /*14c60*/  SHF.L.U32 R0, R0, 0x4, RZ ;  /* 0x0000000400007819 */ /* 0x000fe400000006ff */
[----:B------:R-:W-:Y:S01]  /*14c70*/  LOP3.LUT R38, R34, 0xff, RZ, 0xc0, !PT ;  /* 0x000000ff22267812 */ /* 0x000fe200078ec0ff */
[----:B------:R-:W-:Y:S01]  /*14c80*/  IMAD.SHL.U32 R20, R20, 0x800, RZ ;  /* 0x0000080014147824 */ /* 0x000fe200078e00ff */
[----:B------:R-:W-:Y:S02]  /*14c90*/  LOP3.LUT R21, R227, 0x30, R0, 0xf8, !PT ;  /* 0x00000030e3157812 */ /* 0x000fe400078ef800 */
[----:B------:R-:W-:Y:S02]  /*14ca0*/  LOP3.LUT R37, R37, 0xff, RZ, 0xc0, !PT ;  /* 0x000000ff25257812 */ /* 0x000fe400078ec0ff */
[----:B------:R-:W-:Y:S02]  /*14cb0*/  LOP3.LUT R21, R21, R228, RZ, 0x3c, !PT ;  /* 0x000000e415157212 */ /* 0x000fe400078e3cff */
[----:B------:R-:W-:-:S02]  /*14cc0*/  LOP3.LUT R20, R20, 0xffffe000, RZ, 0xc0, !PT ;  /* 0xffffe00014147812 */ /* 0x000fc400078ec0ff */
[----:B------:R-:W-:Y:S02]  /*14cd0*/  LOP3.LUT R39, R39, 0xff, RZ, 0xc0, !PT ;  /* 0x000000ff27277812 */ /* 0x000fe400078ec0ff */
[----:B------:R-:W-:Y:S02]  /*14ce0*/  IADD3 R21, R21, R229, R20 ;  /* 0x000000e515157210 */ /* 0x000fe40007ffe014 */
[----:B------:R-:W-:Y:S02]  /*14cf0*/  PRMT R46, R37, 0x7604, R36 ;  /* 0x00007604252e7816 */ /* 0x000fe40000000024 */
[----:B------:R-:W-:Y:S01]  /*14d00*/  PRMT R47, R39, 0x7604, R38 ;  /* 0x00007604272f7816 */ /* 0x000fe20000000026 */
[----:B------:R-:W-:Y:S01]  /*14d10*/  IMAD.IADD R0, R16, 0x1, R21 ;  /* 0x0000000110007824 */ /* 0x000fe200078e0215 */
[----:B------:R-:W-:Y:S02]  /*14d20*/  SHF.R.U32.HI R37, RZ, 0x8, R35 ;  /* 0x00000008ff257819 */ /* 0x000fe40000011623 */
[----:B------:R-:W-:-:S02]  /*14d30*/  SHF.R.U32.HI R39, RZ, 0x8, R28 ;  /* 0x00000008ff277819 */ /* 0x000fc4000001161c */
[----:B------:R-:W-:Y:S02]  /*14d40*/  SHF.R.U32.HI R40, RZ, 0x8, R29 ;  /* 0x00000008ff287819 */ /* 0x000fe4000001161d */
[----:B------:R-:W-:Y:S02]  /*14d50*/  LOP3.LUT R36, R35, 0xff, RZ, 0xc0, !PT ;  /* 0x000000ff23247812 */ /* 0x000fe400078ec0ff */
[----:B------:R-:W-:Y:S02]  /*14d60*/  LOP3.LUT R38, R28, 0xff, RZ, 0xc0, !PT ;  /* 0x000000ff1c267812 */ /* 0x000fe400078ec0ff */
[----:B------:R-:W-:Y:S02]  /*14d70*/  LOP3.LUT R37, R37, 0xff, RZ, 0xc0, !PT ;  /* 0x000000ff25257812 */ /* 0x000fe400078ec0ff */
[----:B------:R-:W-:Y:S02]  /*14d80*/  LOP3.LUT R39, R39, 0xff, RZ, 0xc0, !PT ;  /* 0x000000ff27277812 */ /* 0x000fe400078ec0ff */
[----:B------:R-:W-:-:S02]  /*14d90*/  LOP3.LUT R21, R40, 0xff, RZ, 0xc0, !PT ;  /* 0x000000ff28157812 */ /* 0x000fc400078ec0ff */
[----:B------:R-:W0:Y:S01]  /*14da0*/  LDS.128 R40, [R0+0x1e200] ;  /* 0x01e2000000287984 */ /* 0x000e220000000c00 */
[----:B------:R-:W-:Y:S02]  /*14db0*/  PRMT R48, R37, 0x7604, R36 ;  /* 0x0000760425307816 */ /* 0x000fe40000000024 */
[----:B------:R-:W-:Y:S02]  /*14dc0*/  PRMT R51, R39, 0x7604, R38 ;  /* 0x0000760427337816 */ /* 0x000fe40000000026 */
[----:B------:R-:W-:Y:S02]  /*14dd0*/  SHF.R.U32.HI R53, RZ, 0x8, R31 ;  /* 0x00000008ff357819 */ /* 0x000fe4000001161f */
[----:B------:R-:W-:Y:S02]  /*14de0*/  SHF.R.U32.HI R50, RZ, 0x8, R30 ;  /* 0x00000008ff327819 */ /* 0x000fe4000001161e */
[----:B------:R-:W-:Y:S02]  /*14df0*/  LOP3.LUT R52, R31, 0xff, RZ, 0xc0, !PT ;  /* 0x000000ff1f347812 */ /* 0x000fe400078ec0ff */
[----:B------:R-:W-:-:S02]  /*14e00*/  LOP3.LUT R53, R53, 0xff, RZ, 0xc0, !PT ;  /* 0x000000ff35357812 */ /* 0x000fc400078ec0ff */
[----:B------:R-:W-:Y:S02]  /*14e10*/  LOP3.LUT R20, R29, 0xff, RZ, 0xc0, !PT ;  /* 0x000000ff1d147812 */ /* 0x000fe400078ec0ff */
[----:B------:R-:W-:Y:S02]  /*14e20*/  LOP3.LUT R49, R30, 0xff, RZ, 0xc0, !PT ;  /* 0x000000ff1e317812 */ /* 0x000fe400078ec0ff */
[----:B------:R-:W-:Y:S02]  /*14e30*/  LOP3.LUT R50, R50, 0xff, RZ, 0xc0, !PT ;  /* 0x000000ff32327812 */ /* 0x000fe400078ec0ff */
[----:B------:R-:W-:Y:S02]  /*14e40*/  PRMT R52, R53, 0x7604, R52 ;  /* 0x0000760435347816 */ /* 0x000fe40000000034 */
[----:B------:R-:W-:Y:S02]  /*14e50*/  PRMT R20, R21, 0x7604, R20 ;  /* 0x0000760415147816 */ /* 0x000fe40000000014 */
[----:B------:R-:W-:-:S02]  /*14e60*/  SHF.R.U32.HI R53, RZ, 0x10, R29 ;  /* 0x00000010ff357819 */ /* 0x000fc4000001161d */
[----:B------:R-:W-:Y:S02]  /*14e70*/  SHF.R.U32.HI R21, RZ, 0x10, R33 ;  /* 0x00000010ff157819 */ /* 0x000fe40000011621 */
[----:B------:R-:W-:Y:S01]  /*14e80*/  PRMT R57, R50, 0x7604, R49 ;  /* 0x0000760432397816 */ /* 0x000fe20000000031 */
[----:B------:R-:W-:Y:S01]  /*14e90*/  IMAD.U32 R53, R53, 0x10000, RZ ;  /* 0x0001000035357824 */ /* 0x000fe200078e00ff */
[----:B------:R-:W-:Y:S01]  /*14ea0*/  SHF.R.U32.HI R49, RZ, 0x10, R35 ;  /* 0x00000010ff317819 */ /* 0x000fe20000011623 */
[----:B------:R-:W-:Y:S01]  /*14eb0*/  IMAD.U32 R21, R21, 0x10000, RZ ;  /* 0x0001000015157824 */ /* 0x000fe200078e00ff */
[----:B------:R-:W-:Y:S02]  /*14ec0*/  SHF.R.U32.HI R59, RZ, 0x10, R31 ;  /* 0x00000010ff3b7819 */ /* 0x000fe4000001161f */
[----:B------:R-:W-:Y:S01]  /*14ed0*/  LOP3.LUT R55, R20, 0xff0000, R53, 0xf8, !PT ;  /* 0x00ff000014377812 */ /* 0x000fe200078ef835 */
[----:B------:R-:W-:Y:S01]  /*14ee0*/  IMAD.U32 R49, R49, 0x10000, RZ ;  /* 0x0001000031317824 */ /* 0x000fe200078e00ff */
[----:B------:R-:W-:-:S02]  /*14ef0*/  LOP3.LUT R21, R46, 0xff0000, R21, 0xf8, !PT ;  /* 0x00ff00002e157812 */ /* 0x000fc400078ef815 */
[----:B------:R-:W-:Y:S02]  /*14f00*/  SHF.L.U32 R59, R59, 0x10, RZ ;  /* 0x000000103b3b7819 */ /* 0x000fe400000006ff */
[----:B------:R-:W-:Y:S02]  /*14f10*/  LOP3.LUT R49, R48, 0xff0000, R49, 0xf8, !PT ;  /* 0x00ff000030317812 */ /* 0x000fe400078ef831 */
[----:B------:R-:W-:Y:S02]  /*14f20*/  LOP3.LUT R45, R45, 0xff0000, R32, 0xf8, !PT ;  /* 0x00ff00002d2d7812 */ /* 0x000fe400078ef820 */
[----:B------:R-:W-:Y:S02]  /*14f30*/  LOP3.LUT R47, R47, 0xff0000, R34, 0xf8, !PT ;  /* 0x00ff00002f2f7812 */ /* 0x000fe400078ef822 */
[----:B------:R-:W-:Y:S02]  /*14f40*/  LOP3.LUT R55, R55, 0xff000000, R29, 0xf8, !PT ;  /* 0xff00000037377812 */ /* 0x000fe400078ef81d */
[----:B------:R-:W-:-:S02]  /*14f50*/  LOP3.LUT R53, R21, 0xff000000, R33, 0xf8, !PT ;  /* 0xff00000015357812 */ /* 0x000fc400078ef821 */
[----:B------:R-:W-:Y:S02]  /*14f60*/  LOP3.LUT R59, R52, 0xff0000, R59, 0xf8, !PT ;  /* 0x00ff0000343b7812 */ /* 0x000fe400078ef83b */
[----:B------:R-:W-:Y:S02]  /*14f70*/  LOP3.LUT R45, R45, 0xff000000, R32, 0xf8, !PT ;  /* 0xff0000002d2d7812 */ /* 0x000fe400078ef820 */
[----:B------:R-:W-:Y:S02]  /*14f80*/  LOP3.LUT R54, R49, 0xff000000, R35, 0xf8, !PT ;  /* 0xff00000031367812 */ /* 0x000fe400078ef823 */
[----:B------:R-:W-:Y:S02]  /*14f90*/  LOP3.LUT R20, R47, 0xff000000, R34, 0xf8, !PT ;  /* 0xff0000002f147812 */ /* 0x000fe400078ef822 */
[----:B------:R-:W-:Y:S02]  /*14fa0*/  F2FP.F16.E4M3.UNPACK_B R35, R55 ;  /* 0x00000037ff23723e */ /* 0x000fe400020006ff */
[----:B0-----:R-:W-:-:S02]  /*14fb0*/  F2FP.F16.E4M3.UNPACK_B R32, R41 ;  /* 0x00000029ff20723e */ /* 0x001fc400020006ff */
[----:B------:R-:W-:Y:S01]  /*14fc0*/  F2FP.F16.E4M3.UNPACK_B R34, R53 ;  /* 0x00000035ff22723e */ /* 0x000fe200020006ff */
[----:B------:R-:W-:Y:S01]  /*14fd0*/  HADD2.F32 R56, -RZ, R35.H0_H0 ;  /* 0x20000023ff387230 */ /* 0x000fe20000004100 */
[----:B------:R-:W-:Y:S01]  /*14fe0*/  LOP3.LUT R59, R59, 0xff000000, R31, 0xf8, !PT ;  /* 0xff0000003b3b7812 */ /* 0x000fe200078ef81f */
[--C-:B------:R-:W-:Y:S01]  /*14ff0*/  HADD2.F32 R29, -RZ, R32.reuse.H0_H0 ;  /* 0x20000020ff1d7230 */ /* 0x100fe20000004100 */
[----:B------:R-:W-:Y:S01]  /*15000*/  LOP3.LUT R51, R51, 0xff0000, R28, 0xf8, !PT ;  /* 0x00ff000033337812 */ /* 0x000fe200078ef81c */
[----:B------:R-:W-:Y:S01]  /*15010*/  HADD2.F32 R32, -RZ, R32.H1_H1 ;  /* 0x30000020ff207230 */ /* 0x000fe20000004100 */
[----:B------:R-:W-:Y:S02]  /*15020*/  LOP3.LUT R21, R57, 0xff0000, R30, 0xf8, !PT ;  /* 0x00ff000039157812 */ /* 0x000fe400078ef81e */
[----:B------:R-:W-:Y:S02]  /*15030*/  LOP3.LUT R57, R51, 0xff000000, R28, 0xf8, !PT ;  /* 0xff00000033397812 */ /* 0x000fe400078ef81c */
[----:B------:R-:W-:-:S02]  /*15040*/  F2FP.F16.E4M3.UNPACK_B R49, R40 ;  /* 0x00000028ff31723e */ /* 0x000fc400020006ff */
[----:B------:R-:W-:Y:S01]  /*15050*/  F2FP.F16.E4M3.UNPACK_B R50, R40.H1 ;  /* 0x00000028ff32723e */ /* 0x000fe200030006ff */
[----:B------:R-:W-:Y:S01]  /*15060*/  FMUL.FTZ R40, R29, R56 ;  /* 0x000000381d287220 */ /* 0x000fe20000410000 */
[-C--:B------:R-:W-:Y:S02]  /*15070*/  F2FP.F16.E4M3.UNPACK_B R51, R43.reuse ;  /* 0x0000002bff33723e */ /* 0x080fe400020006ff */
[----:B------:R-:W-:Y:S02]  /*15080*/  F2FP.F16.E4M3.UNPACK_B R52, R43.H1 ;  /* 0x0000002bff34723e */ /* 0x000fe400030006ff */
[----:B------:R-:W-:Y:S02]  /*15090*/  F2FP.F16.E4M3.UNPACK_B R41, R41.H1 ;  /* 0x00000029ff29723e */ /* 0x000fe400030006ff */
[----:B------:R-:W-:Y:S02]  /*150a0*/  F2FP.F16.E4M3.UNPACK_B R55, R55.H1 ;  /* 0x00000037ff37723e */ /* 0x000fe400030006ff */
[----:B------:R-:W-:-:S02]  /*150b0*/  F2FP.F16.E4M3.UNPACK_B R53, R53.H1 ;  /* 0x00000035ff35723e */ /* 0x000fc400030006ff */
[----:B------:R-:W-:Y:S02]  /*150c0*/  LOP3.LUT R28, R21, 0xff000000, R30, 0xf8, !PT ;  /* 0xff000000151c7812 */ /* 0x000fe400078ef81e */
[-C--:B------:R-:W-:Y:S02]  /*150d0*/  F2FP.F16.E4M3.UNPACK_B R30, R42.reuse ;  /* 0x0000002aff1e723e */ /* 0x080fe400020006ff */
[----:B------:R-:W-:Y:S01]  /*150e0*/  F2FP.F16.E4M3.UNPACK_B R42, R42.H1 ;  /* 0x0000002aff2a723e */ /* 0x000fe200030006ff */
[----:B---3--:R-:W0:Y:S02]  /*150f0*/  LDS.128 R36, [R65+0x1e200] ;  /* 0x01e2000041247984 */ /* 0x008e240000000c00 */
[----:B0-----:R-:W-:Y:S02]  /*15100*/  F2FP.F16.E4M3.UNPACK_B R31, R37 ;  /* 0x00000025ff1f723e */ /* 0x001fe400020006ff */
[-C--:B------:R-:W-:Y:S02]  /*15110*/  F2FP.F16.E4M3.UNPACK_B R47, R39.reuse ;  /* 0x00000027ff2f723e */ /* 0x080fe400020006ff */
[----:B------:R-:W-:Y:S01]  /*15120*/  F2FP.F16.E4M3.UNPACK_B R48, R39.H1 ;  /* 0x00000027ff30723e */ /* 0x000fe200030006ff */
[--C-:B------:R-:W-:Y:S01]  /*15130*/  HADD2.F32 R33, -RZ, R31.reuse.H0_H0 ;  /* 0x2000001fff217230 */ /* 0x100fe20000004100 */
[-C--:B------:R-:W-:Y:S01]  /*15140*/  F2FP.F16.E4M3.UNPACK_B R39, R36.reuse ;  /* 0x00000024ff27723e */ /* 0x080fe200020006ff */
[----:B------:R-:W-:Y:S01]  /*15150*/  HADD2.F32 R31, -RZ, R31.H1_H1 ;  /* 0x3000001fff1f7230 */ /* 0x000fe20000004100 */
[----:B------:R-:W-:Y:S01]  /*15160*/  F2FP.F16.E4M3.UNPACK_B R46, R36.H1 ;  /* 0x00000024ff2e723e */ /* 0x000fe200030006ff */
[----:B------:R-:W-:Y:S01]  /*15170*/  HADD2.F32 R36, -RZ, R34.H0_H0 ;  /* 0x20000022ff247230 */ /* 0x000fe20000004100 */
[----:B------:R-:W-:-:S02]  /*15180*/  F2FP.F16.E4M3.UNPACK_B R37, R37.H1 ;  /* 0x00000025ff25723e */ /* 0x000fc400030006ff */
[----:B------:R-:W-:Y:S02]  /*15190*/  F2FP.F16.E4M3.UNPACK_B R21, R38 ;  /* 0x00000026ff15723e */ /* 0x000fe400020006ff */
[-C--:B------:R-:W-:Y:S01]  /*151a0*/  FMUL.FTZ R43, R29, R36.reuse ;  /* 0x000000241d2b7220 */ /* 0x080fe20000410000 */
[C---:B------:R-:W-:Y:S01]  /*151b0*/  FFMA.FTZ R29, R33.reuse, R36, -R40 ;  /* 0x00000024211d7223 */ /* 0x040fe20000010828 */
[----:B------:R-:W-:Y:S01]  /*151c0*/  HADD2.F32 R36, -RZ, R34.H1_H1 ;  /* 0x30000022ff247230 */ /* 0x000fe20000004100 */
[----:B------:R-:W-:Y:S01]  /*151d0*/  F2FP.F16.E4M3.UNPACK_B R38, R38.H1 ;  /* 0x00000026ff26723e */ /* 0x000fe200030006ff */
[----:B------:R-:W-:Y:S01]  /*151e0*/  FFMA.FTZ R33, R33, R56, R43 ;  /* 0x0000003821217223 */ /* 0x000fe2000001002b */
[----:B------:R-:W-:Y:S02]  /*151f0*/  HADD2.F32 R43, -RZ, R35.H1_H1 ;  /* 0x30000023ff2b7230 */ /* 0x000fe40000004100 */
[----:B------:R-:W-:Y:S02]  /*15200*/  HADD2.F32 R56, -RZ, R55.H0_H0 ;  /* 0x20000037ff387230 */ /* 0x000fe40000004100 */
[----:B------:R-:W-:Y:S01]  /*15210*/  FMUL.FTZ R60, R32, R36 ;  /* 0x00000024203c7220 */ /* 0x000fe20000410000 */
[----:B------:R-:W-:-:S02]  /*15220*/  HADD2.F32 R34, -RZ, R41.H0_H0 ;  /* 0x20000029ff227230 */ /* 0x000fc40000004100 */
[-C--:B------:R-:W-:Y:S01]  /*15230*/  FMUL.FTZ R58, R32, R43.reuse ;  /* 0x0000002b203a7220 */ /* 0x080fe20000410000 */
[----:B------:R-:W-:Y:S02]  /*15240*/  HADD2.F32 R40, -RZ, R53.H0_H0 ;  /* 0x20000035ff287230 */ /* 0x000fe40000004100 */
[----:B------:R-:W-:Y:S02]  /*15250*/  HADD2.F32 R35, -RZ, R37.H0_H0 ;  /* 0x20000025ff237230 */ /* 0x000fe40000004100 */
[C---:B------:R-:W-:Y:S01]  /*15260*/  FMUL.FTZ R62, R34.reuse, R56 ;  /* 0x00000038223e7220 */ /* 0x040fe20000410000 */
[C---:B------:R-:W-:Y:S01]  /*15270*/  FFMA.FTZ R32, R31.reuse, R36, -R58 ;  /* 0x000000241f207223 */ /* 0x040fe2000001083a */
[-C--:B------:R-:W-:Y:S01]  /*15280*/  FMUL.FTZ R61, R34, R40.reuse ;  /* 0x00000028223d7220 */ /* 0x080fe20000410000 */
[----:B------:R-:W-:Y:S01]  /*15290*/  FFMA.FTZ R34, R31, R43, R60 ;  /* 0x0000002b1f227223 */ /* 0x000fe2000001003c */
[-C--:B------:R-:W-:Y:S01]  /*152a0*/  F2FP.F16.E4M3.UNPACK_B R58, R59.reuse ;  /* 0x0000003bff3a723e */ /* 0x080fe200020006ff */
[C---:B------:R-:W-:Y:S01]  /*152b0*/  FFMA.FTZ R31, R35.reuse, R40, -R62 ;  /* 0x00000028231f7223 */ /* 0x040fe2000001083e */
[----:B------:R-:W-:Y:S01]  /*152c0*/  F2FP.F16.E4M3.UNPACK_B R43, R54 ;  /* 0x00000036ff2b723e */ /* 0x000fe200020006ff */
[----:B------:R-:W-:Y:S01]  /*152d0*/  FFMA.FTZ R35, R35, R56, R61 ;  /* 0x0000003823237223 */ /* 0x000fe2000001003d */
[----:B------:R-:W-:Y:S01]  /*152e0*/  HADD2.F32 R53, -RZ, R53.H1_H1 ;  /* 0x30000035ff357230 */ /* 0x000fe20000004100 */
[----:B------:R-:W-:Y:S01]  /*152f0*/  F2FP.F16.E4M3.UNPACK_B R59, R59.H1 ;  /* 0x0000003bff3b723e */ /* 0x000fe200030006ff */
[----:B------:R-:W-:Y:S01]  /*15300*/  HADD2.F32 R56, -RZ, R55.H1_H1 ;  /* 0x30000037ff387230 */ /* 0x000fe20000004100 */
[----:B------:R-:W-:Y:S01]  /*15310*/  F2FP.F16.E4M3.UNPACK_B R54, R54.H1 ;  /* 0x00000036ff36723e */ /* 0x000fe200030006ff */
[----:B------:R-:W-:-:S02]  /*15320*/  HADD2.F32 R36, -RZ, R41.H1_H1 ;  /* 0x30000029ff247230 */ /* 0x000fc40000004100 */
[----:B------:R-:W-:Y:S02]  /*15330*/  HADD2.F32 R60, -RZ, R58.H0_H0 ;  /* 0x2000003aff3c7230 */ /* 0x000fe40000004100 */
[----:B------:R-:W-:Y:S02]  /*15340*/  HADD2.F32 R40, -RZ, R51.H0_H0 ;  /* 0x20000033ff287230 */ /* 0x000fe40000004100 */
[C---:B------:R-:W-:Y:S01]  /*15350*/  FMUL.FTZ R62, R36.reuse, R56 ;  /* 0x00000038243e7220 */ /* 0x040fe20000410000 */
[----:B------:R-:W-:Y:S02]  /*15360*/  HADD2.F32 R55, -RZ, R43.H0_H0 ;  /* 0x2000002bff377230 */ /* 0x000fe40000004100 */
[----:B------:R-:W-:Y:S01]  /*15370*/  FMUL.FTZ R61, R36, R53 ;  /* 0x00000035243d7220 */ /* 0x000fe20000410000 */
[----:B------:R-:W-:Y:S02]  /*15380*/  HADD2.F32 R37, -RZ, R37.H1_H1 ;  /* 0x30000025ff257230 */ /* 0x000fe40000004100 */
[----:B------:R-:W-:Y:S01]  /*15390*/  FMUL.FTZ R64, R40, R60 ;  /* 0x0000003c28407220 */ /* 0x000fe20000410000 */
[----:B------:R-:W-:-:S02]  /*153a0*/  HADD2.F32 R41, -RZ, R47.H0_H0 ;  /* 0x2000002fff297230 */ /* 0x000fc40000004100 */
[----:B------:R-:W-:Y:S01]  /*153b0*/  FMUL.FTZ R63, R40, R55 ;  /* 0x00000037283f7220 */ /* 0x000fe20000410000 */
[----:B------:R-:W-:Y:S02]  /*153c0*/  HADD2.F32 R51, -RZ, R51.H1_H1 ;  /* 0x30000033ff337230 */ /* 0x000fe40000004100 */
[C---:B------:R-:W-:Y:S01]  /*153d0*/  FFMA.FTZ R36, R37.reuse, R53, -R62 ;  /* 0x0000003525247223 */ /* 0x040fe2000001083e */
[----:B------:R-:W-:Y:S01]  /*153e0*/  FFMA.FTZ R40, R37, R56, R61 ;  /* 0x0000003825287223 */ /* 0x000fe2000001003d */
[C---:B------:R-:W-:Y:S01]  /*153f0*/  FFMA.FTZ R37, R41.reuse, R55, -R64 ;  /* 0x0000003729257223 */ /* 0x040fe20000010840 */
[----:B------:R-:W-:Y:S01]  /*15400*/  FFMA.FTZ R41, R41, R60, R63 ;  /* 0x0000003c29297223 */ /* 0x000fe2000001003f */
[----:B------:R-:W-:Y:S01]  /*15410*/  HADD2.F32 R60, -RZ, R58.H1_H1 ;  /* 0x3000003aff3c7230 */ /* 0x000fe20000004100 */
[-C--:B------:R-:W-:Y:S01]  /*15420*/  F2FP.F16.E4M3.UNPACK_B R55, R57.reuse.H1 ;  /* 0x00000039ff37723e */ /* 0x080fe200030006ff */
[----:B------:R-:W-:Y:S01]  /*15430*/  HADD2.F32 R56, -RZ, R43.H1_H1 ;  /* 0x3000002bff387230 */ /* 0x000fe20000004100 */
[----:B------:R-:W-:Y:S01]  /*15440*/  F2FP.F16.E4M3.UNPACK_B R57, R57 ;  /* 0x00000039ff39723e */ /* 0x000fe200020006ff */
[----:B------:R-:W-:-:S02]  /*15450*/  HADD2.F32 R62, -RZ, R59.H0_H0 ;  /* 0x2000003bff3e7230 */ /* 0x000fc40000004100 */
[C---:B------:R-:W-:Y:S01]  /*15460*/  FMUL.FTZ R64, R51.reuse, R60 ;  /* 0x0000003c33407220 */ /* 0x040fe20000410000 */
[----:B------:R-:W-:Y:S02]  /*15470*/  HADD2.F32 R53, -RZ, R52.H0_H0 ;  /* 0x20000034ff357230 */ /* 0x000fe40000004100 */
[----:B------:R-:W-:Y:S01]  /*15480*/  FMUL.FTZ R51, R51, R56 ;  /* 0x0000003833337220 */ /* 0x000fe20000410000 */
[----:B------:R-:W-:Y:S01]  /*15490*/  HADD2.F32 R58, -RZ, R54.H0_H0 ;  /* 0x20000036ff3a7230 */ /* 0x000fe20000004100 */
[----:B------:R-:W-:Y:S01]  /*154a0*/  F2FP.SATFINITE.E4M3.F32.PACK_AB_MERGE_C R31, R36, R31, RZ ;  /* 0x0000001f241f723e */ /* 0x000fe200048070ff */
[----:B------:R-:W-:Y:S02]  /*154b0*/  HADD2.F32 R47, -RZ, R47.H1_H1 ;  /* 0x3000002fff2f7230 */ /* 0x000fe40000004100 */
[C---:B------:R-:W-:Y:S01]  /*154c0*/  FMUL.FTZ R68, R53.reuse, R62 ;  /* 0x0000003e35447220 */ /* 0x040fe20000410000 */
[----:B------:R-:W-:Y:S02]  /*154d0*/  HADD2.F32 R43, -RZ, R48.H0_H0 ;  /* 0x20000030ff2b7230 */ /* 0x000fe40000004100 */
[----:B------:R-:W-:Y:S01]  /*154e0*/  FMUL.FTZ R53, R53, R58 ;  /* 0x0000003a35357220 */ /* 0x000fe20000410000 */
[----:B------:R-:W-:-:S02]  /*154f0*/  HADD2.F32 R59, -RZ, R59.H1_H1 ;  /* 0x3000003bff3b7230 */ /* 0x000fc40000004100 */
[----:B------:R-:W-:Y:S01]  /*15500*/  FFMA.FTZ R66, R47, R60, R51 ;  /* 0x0000003c2f427223 */ /* 0x000fe20000010033 */
[----:B------:R-:W-:Y:S01]  /*15510*/  F2FP.F16.E4M3.UNPACK_B R51, R45.H1 ;  /* 0x0000002dff33723e */ /* 0x000fe200030006ff */
[----:B------:R-:W-:Y:S01]  /*15520*/  FFMA.FTZ R62, R43, R62, R53 ;  /* 0x0000003e2b3e7223 */ /* 0x000fe20000010035 */
[----:B------:R-:W-:Y:S01]  /*15530*/  FFMA.FTZ R64, R47, R56, -R64 ;  /* 0x000000382f407223 */ /* 0x000fe20000010840 */
[----:B------:R-:W-:Y:S02]  /*15540*/  HADD2.F32 R53, -RZ, R54.H1_H1 ;  /* 0x30000036ff357230 */ /* 0x000fe40000004100 */
[----:B------:R-:W-:Y:S01]  /*15550*/  FFMA.FTZ R68, R43, R58, -R68 ;  /* 0x0000003a2b447223 */ /* 0x000fe20000010844 */
[----:B------:R-:W-:Y:S01]  /*15560*/  HADD2.F32 R52, -RZ, R52.H1_H1 ;  /* 0x30000034ff347230 */ /* 0x000fe20000004100 */
[----:B------:R-:W-:Y:S01]  /*15570*/  F2FP.SATFINITE.E4M3.F32.PACK_AB_MERGE_C R35, R40, R35, RZ ;  /* 0x000000232823723e */ /* 0x000fe200048070ff */
[----:B------:R-:W-:Y:S01]  /*15580*/  HADD2.F32 R56, -RZ, R55.H0_H0 ;  /* 0x20000037ff387230 */ /* 0x000fe20000004100 */
[----:B------:R-:W-:Y:S01]  /*15590*/  F2FP.SATFINITE.E4M3.F32.PACK_AB_MERGE_C R29, R32, R29, R31 ;  /* 0x0000001d201d723e */ /* 0x000fe2000480701f */
[----:B------:R-:W-:-:S02]  /*155a0*/  HADD2.F32 R47, -RZ, R50.H0_H0 ;  /* 0x20000032ff2f7230 */ /* 0x000fc40000004100 */
[C---:B------:R-:W-:Y:S01]  /*155b0*/  FMUL.FTZ R61, R52.reuse, R59 ;  /* 0x0000003b343d7220 */ /* 0x040fe20000410000 */
[----:B------:R-:W-:Y:S02]  /*155c0*/  HADD2.F32 R54, -RZ, R51.H0_H0 ;  /* 0x20000033ff367230 */ /* 0x000fe40000004100 */
[----:B------:R-:W-:Y:S01]  /*155d0*/  FMUL.FTZ R58, R52, R53 ;  /* 0x00000035343a7220 */ /* 0x000fe20000410000 */
[----:B------:R-:W-:Y:S02]  /*155e0*/  HADD2.F32 R48, -RZ, R48.H1_H1 ;  /* 0x30000030ff307230 */ /* 0x000fe40000004100 */
[C---:B------:R-:W-:Y:S01]  /*155f0*/  FMUL.FTZ R52, R47.reuse, R56 ;  /* 0x000000382f347220 */ /* 0x040fe20000410000 */
[----:B------:R-:W-:Y:S02]  /*15600*/  HADD2.F32 R43, -RZ, R46.H0_H0 ;  /* 0x2000002eff2b7230 */ /* 0x000fe40000004100 */
[----:B------:R-:W-:Y:S01]  /*15610*/  FMUL.FTZ R47, R47, R54 ;  /* 0x000000362f2f7220 */ /* 0x000fe20000410000 */
[----:B------:R-:W-:-:S02]  /*15620*/  HADD2.F32 R55, -RZ, R55.H1_H1 ;  /* 0x30000037ff377230 */ /* 0x000fc40000004100 */
[C---:B------:R-:W-:Y:S01]  /*15630*/  FFMA.FTZ R61, R48.reuse, R53, -R61 ;  /* 0x00000035303d7223 */ /* 0x040fe2000001083d */
[----:B------:R-:W-:Y:S02]  /*15640*/  HADD2.F32 R50, -RZ, R50.H1_H1 ;  /* 0x30000032ff327230 */ /* 0x000fe40000004100 */
[----:B------:R-:W-:Y:S01]  /*15650*/  FFMA.FTZ R63, R48, R59, R58 ;  /* 0x0000003b303f7223 */ /* 0x000fe2000001003a */
[----:B------:R-:W-:Y:S02]  /*15660*/  HADD2.F32 R51, -RZ, R51.H1_H1 ;  /* 0x30000033ff337230 */ /* 0x000fe40000004100 */
[C---:B------:R-:W-:Y:S01]  /*15670*/  FFMA.FTZ R53, R43.reuse, R54, -R52 ;  /* 0x000000362b357223 */ /* 0x040fe20000010834 */
[----:B------:R-:W-:Y:S01]  /*15680*/  FFMA.FTZ R58, R43, R56, R47 ;  /* 0x000000382b3a7223 */ /* 0x000fe2000001002f */
[----:B------:R-:W-:Y:S02]  /*15690*/  HADD2.F32 R46, -RZ, R46.H1_H1 ;  /* 0x3000002eff2e7230 */ /* 0x000fe40000004100 */
[C---:B------:R-:W-:Y:S01]  /*156a0*/  FMUL.FTZ R43, R50.reuse, R55 ;  /* 0x00000037322b7220 */ /* 0x040fe20000410000 */
[----:B------:R-:W-:Y:S01]  /*156b0*/  F2FP.F16.E4M3.UNPACK_B R47, R45 ;  /* 0x0000002dff2f723e */ /* 0x000fe200020006ff */
[----:B------:R-:W-:Y:S01]  /*156c0*/  FMUL.FTZ R50, R50, R51 ;  /* 0x0000003332327220 */ /* 0x000fe20000410000 */
[----:B------:R-:W-:-:S02]  /*156d0*/  HADD2.F32 R48, -RZ, R57.H0_H0 ;  /* 0x20000039ff307230 */ /* 0x000fc40000004100 */
[C---:B------:R-:W-:Y:S01]  /*156e0*/  FFMA.FTZ R60, R46.reuse, R51, -R43 ;  /* 0x000000332e3c7223 */ /* 0x040fe2000001082b */
[----:B------:R-:W-:Y:S02]  /*156f0*/  HADD2.F32 R45, -RZ, R49.H0_H0 ;  /* 0x20000031ff2d7230 */ /* 0x000fe40000004100 */
[----:B------:R-:W-:Y:S01]  /*15700*/  FFMA.FTZ R55, R46, R55, R50 ;  /* 0x000000372e377223 */ /* 0x000fe20000010032 */
[----:B------:R-:W-:Y:S01]  /*15710*/  HADD2.F32 R46, -RZ, R47.H0_H0 ;  /* 0x2000002fff2e7230 */ /* 0x000fe20000004100 */
[----:B------:R-:W-:Y:S01]  /*15720*/  F2FP.SATFINITE.E4M3.F32.PACK_AB_MERGE_C R61, R61, R68, RZ ;  /* 0x000000443d3d723e */ /* 0x000fe200048070ff */
[----:B------:R-:W-:Y:S02]  /*15730*/  HADD2.F32 R43, -RZ, R39.H0_H0 ;  /* 0x20000027ff2b7230 */ /* 0x000fe40000004100 */
[C---:B------:R-:W-:Y:S01]  /*15740*/  FMUL.FTZ R52, R45.reuse, R48 ;  /* 0x000000302d347220 */ /* 0x040fe20000410000 */
[----:B------:R-:W-:Y:S02]  /*15750*/  HADD2.F32 R50, -RZ, R57.H1_H1 ;  /* 0x30000039ff327230 */ /* 0x000fe40000004100 */
[----:B------:R-:W-:Y:S01]  /*15760*/  FMUL.FTZ R54, R45, R46 ;  /* 0x0000002e2d367220 */ /* 0x000fe20000410000 */
[----:B------:R-:W-:-:S02]  /*15770*/  HADD2.F32 R49, -RZ, R49.H1_H1 ;  /* 0x30000031ff317230 */ /* 0x000fc40000004100 */
[----:B------:R-:W-:Y:S01]  /*15780*/  FFMA.FTZ R52, R43, R46, -R52 ;  /* 0x0000002e2b347223 */ /* 0x000fe20000010834 */
[----:B------:R-:W-:Y:S01]  /*15790*/  HADD2.F32 R46, -RZ, R47.H1_H1 ;  /* 0x3000002fff2e7230 */ /* 0x000fe20000004100 */
[----:B------:R-:W-:Y:S01]  /*157a0*/  F2FP.F16.E4M3.UNPACK_B R47, R28.H1 ;  /* 0x0000001cff2f723e */ /* 0x000fe200030006ff */
[----:B------:R-:W-:Y:S02]  /*157b0*/  HADD2.F32 R39, -RZ, R39.H1_H1 ;  /* 0x30000027ff277230 */ /* 0x000fe40000004100 */
[----:B------:R-:W-:Y:S01]  /*157c0*/  FMUL.FTZ R56, R49, R50 ;  /* 0x0000003231387220 */ /* 0x000fe20000410000 */
[----:B------:R-:W-:Y:S01]  /*157d0*/  FFMA.FTZ R54, R43, R48, R54 ;  /* 0x000000302b367223 */ /* 0x000fe20000010036 */
[----:B------:R-:W-:Y:S01]  /*157e0*/  F2FP.F16.E4M3.UNPACK_B R45, R20.H1 ;  /* 0x00000014ff2d723e */ /* 0x000fe200030006ff */
[-C--:B------:R-:W-:Y:S01]  /*157f0*/  FMUL.FTZ R51, R49, R46.reuse ;  /* 0x0000002e31337220 */ /* 0x080fe20000410000 */
[----:B------:R-:W-:Y:S02]  /*15800*/  HADD2.F32 R48, -RZ, R47.H0_H0 ;  /* 0x2000002fff307230 */ /* 0x000fe40000004100 */
[----:B------:R-:W-:Y:S01]  /*15810*/  FFMA.FTZ R49, R39, R46, -R56 ;  /* 0x0000002e27317223 */ /* 0x000fe20000010838 */
[----:B------:R-:W-:-:S02]  /*15820*/  HADD2.F32 R43, -RZ, R42.H0_H0 ;  /* 0x2000002aff2b7230 */ /* 0x000fc40000004100 */
[----:B------:R-:W-:Y:S01]  /*15830*/  FFMA.FTZ R51, R39, R50, R51 ;  /* 0x0000003227337223 */ /* 0x000fe20000010033 */
[--C-:B------:R-:W-:Y:S01]  /*15840*/  HADD2.F32 R46, -RZ, R45.reuse.H0_H0 ;  /* 0x2000002dff2e7230 */ /* 0x100fe20000004100 */
        /* <DEDUP_REMOVED lines=9> */
[----:B------:R-:W-:Y:S01]  /*158e0*/  HADD2.F32 R38, -RZ, R38.H1_H1 ;  /* 0x30000026ff267230 */ /* 0x000fe20000004100 */
[----:B------:R-:W-:Y:S01]  /*158f0*/  F2FP.SATFINITE.E4M3.F32.PACK_AB_MERGE_C R62, R63, R62, RZ ;  /* 0x0000003e3f3e723e */ /* 0x000fe200048070ff */
[----:B------:R-:W-:Y:S02]  /*15900*/  HADD2.F32 R39, -RZ, R20.H0_H0 ;  /* 0x20000014ff277230 */ /* 0x000fe40000004100 */
[C---:B------:R-:W-:Y:S01]  /*15910*/  FMUL.FTZ R43, R42.reuse, R47 ;  /* 0x0000002f2a2b7220 */ /* 0x040fe20000410000 */
[-C--:B------:R-:W-:Y:S01]  /*15920*/  FMUL.FTZ R46, R42, R45.reuse ;  /* 0x0000002d2a2e7220 */ /* 0x080fe20000410000 */
[----:B------:R-:W-:Y:S01]  /*15930*/  F2FP.F16.E4M3.UNPACK_B R42, R28 ;  /* 0x0000001cff2a723e */ /* 0x000fe200020006ff */
[--C-:B------:R-:W-:Y:S02]  /*15940*/  HADD2.F32 R28, -RZ, R30.reuse.H0_H0 ;  /* 0x2000001eff1c7230 */ /* 0x100fe40000004100 */
[C---:B------:R-:W-:Y:S01]  /*15950*/  FFMA.FTZ R57, R38.reuse, R45, -R43 ;  /* 0x0000002d26397223 */ /* 0x040fe2000001082b */
[----:B------:R-:W-:Y:S01]  /*15960*/  FFMA.FTZ R59, R38, R47, R46 ;  /* 0x0000002f263b7223 */ /* 0x000fe2000001002e */
[----:B------:R-:W-:Y:S01]  /*15970*/  HADD2.F32 R30, -RZ, R30.H1_H1 ;  /* 0x3000001eff1e7230 */ /* 0x000fe20000004100 */
[----:B------:R-:W-:Y:S01]  /*15980*/  F2FP.SATFINITE.E4M3.F32.PACK_AB_MERGE_C R55, R55, R58, RZ ;  /* 0x0000003a3737723e */ /* 0x000fe200048070ff */
[--C-:B------:R-:W-:Y:S01]  /*15990*/  HADD2.F32 R43, -RZ, R42.reuse.H0_H0 ;  /* 0x2000002aff2b7230 */ /* 0x100fe20000004100 */
[----:B------:R-:W-:Y:S01]  /*159a0*/  F2FP.SATFINITE.E4M3.F32.PACK_AB_MERGE_C R50, R57, R50, RZ ;  /* 0x000000323932723e */ /* 0x000fe200048070ff */
[----:B------:R-:W-:Y:S01]  /*159b0*/  HADD2.F32 R42, -RZ, R42.H1_H1 ;  /* 0x3000002aff2a7230 */ /* 0x000fe20000004100 */
[----:B------:R-:W-:Y:S01]  /*159c0*/  F2FP.SATFINITE.E4M3.F32.PACK_AB_MERGE_C R56, R59, R56, RZ ;  /* 0x000000383b38723e */ /* 0x000fe200048070ff */
[----:B------:R-:W-:-:S02]  /*159d0*/  HADD2.F32 R38, -RZ, R20.H1_H1 ;  /* 0x30000014ff267230 */ /* 0x000fc40000004100 */
[C---:B------:R-:W-:Y:S01]  /*159e0*/  FMUL.FTZ R45, R28.reuse, R43 ;  /* 0x0000002b1c2d7220 */ /* 0x040fe20000410000 */
[--C-:B------:R-:W-:Y:S02]  /*159f0*/  HADD2.F32 R20, -RZ, R21.reuse.H0_H0 ;  /* 0x20000015ff147230 */ /* 0x100fe40000004100 */
[-C--:B------:R-:W-:Y:S01]  /*15a00*/  FMUL.FTZ R28, R28, R39.reuse ;  /* 0x000000271c1c7220 */ /* 0x080fe20000410000 */
[----:B------:R-:W-:Y:S02]  /*15a10*/  HADD2.F32 R21, -RZ, R21.H1_H1 ;  /* 0x30000015ff157230 */ /* 0x000fe40000004100 */
[C---:B------:R-:W-:Y:S01]  /*15a20*/  FMUL.FTZ R46, R30.reuse, R42 ;  /* 0x0000002a1e2e7220 */ /* 0x040fe20000410000 */
[-C--:B------:R-:W-:Y:S01]  /*15a30*/  FMUL.FTZ R47, R30, R38.reuse ;  /* 0x000000261e2f7220 */ /* 0x080fe20000410000 */
[C---:B------:R-:W-:Y:S01]  /*15a40*/  FFMA.FTZ R30, R20.reuse, R39, -R45 ;  /* 0x00000027141e7223 */ /* 0x040fe2000001082d */
[----:B------:R-:W-:Y:S01]  /*15a50*/  FFMA.FTZ R20, R20, R43, R28 ;  /* 0x0000002b14147223 */ /* 0x000fe2000001001c */
[C---:B------:R-:W-:Y:S01]  /*15a60*/  FFMA.FTZ R39, R21.reuse, R38, -R46 ;  /* 0x0000002615277223 */ /* 0x040fe2000001082e */
[----:B------:R-:W-:Y:S01]  /*15a70*/  FFMA.FTZ R47, R21, R42, R47 ;  /* 0x0000002a152f7223 */ /* 0x000fe2000001002f */
[----:B------:R-:W-:-:S02]  /*15a80*/  F2FP.SATFINITE.E4M3.F32.PACK_AB_MERGE_C R28, R60, R53, RZ ;  /* 0x000000353c1c723e */ /* 0x000fc400048070ff */
[----:B------:R-:W-:Y:S02]  /*15a90*/  F2FP.SATFINITE.E4M3.F32.PACK_AB_MERGE_C R31, R64, R37, R61 ;  /* 0x00000025401f723e */ /* 0x000fe4000480703d */
[----:B------:R-:W-:Y:S02]  /*15aa0*/  F2FP.SATFINITE.E4M3.F32.PACK_AB_MERGE_C R33, R34, R33, R35 ;  /* 0x000000212221723e */ /* 0x000fe40004807023 */
[----:B------:R-:W-:Y:S02]  /*15ab0*/  F2FP.SATFINITE.E4M3.F32.PACK_AB_MERGE_C R28, R49, R52, R28 ;  /* 0x00000034311c723e */ /* 0x000fe4000480701c */
[----:B------:R-:W-:Y:S02]  /*15ac0*/  F2FP.SATFINITE.E4M3.F32.PACK_AB_MERGE_C R30, R39, R30, R50 ;  /* 0x0000001e271e723e */ /* 0x000fe40004807032 */
[----:B------:R-:W-:Y:S02]  /*15ad0*/  F2FP.SATFINITE.E4M3.F32.PACK_AB_MERGE_C R35, R66, R41, R62 ;  /* 0x000000294223723e */ /* 0x000fe4000480703e */
[----:B------:R-:W-:Y:S01]  /*15ae0*/  F2FP.SATFINITE.E4M3.F32.PACK_AB_MERGE_C R32, R51, R54, R55 ;  /* 0x000000363320723e */ /* 0x000fe20004807037 */
[----:B------:R3:W-:Y:S01]  /*15af0*/  STS.128 [R65+0x1e200], R28 ;  /* 0x01e2001c41007388 */ /* 0x0007e20000000c00 */
[----:B------:R-:W-:-:S05]  /*15b00*/  F2FP.SATFINITE.E4M3.F32.PACK_AB_MERGE_C R34, R47, R20, R56 ;  /* 0x000000142f22723e */ /* 0x000fca0004807038 */
[----:B------:R3:W-:Y:S02]  /*15b10*/  STS.128 [R0+0x1e200], R32 ;  /* 0x01e2002000007388 */ /* 0x0007e40000000c00 */
.L_x_475:
[----:B------:R-:W-:Y:S05]  /*15b20*/  BSYNC B1 ;  /* 0x0000000000017941 */ /* 0x000fea0003800000 */
.L_x_474:
[----:B------:R-:W-:Y:S04]  /*15b30*/  BSSY B1, `(.L_x_476) ;  /* 0x0000105000017945 */ /* 0x000fe80003800000 */
[----:B------:R-:W-:Y:S05]  /*15b40*/  @P1 BRA `(.L_x_477) ;  /* 0x00000010000c1947 */ /* 0x000fea0003800000 */
[----:B------:R-:W4:Y:S01]  /*15b50*/  LDL R61, [R1+0xcc] ;  /* 0x0000cc00013d7983 */ /* 0x000f220000100800 */
[----:B------:R-:W-:Y:S01]  /*15b60*/  IMAD.IADD R20, R22, 0x1, R223 ;  /* 0x0000000116147824 */ /* 0x000fe200078e02df */
[----:B---3-5:R-:W-:Y:S02]  /*15b70*/  SHF.R.U32.HI R0, RZ, 0x8, R12 ;  /* 0x00000008ff007819 */ /* 0x028fe4000001160c */
[----:B------:R-:W-:Y:S02]  /*15b80*/  SHF.R.U32.HI R32, RZ, 0x8, R15 ;  /* 0x00000008ff207819 */ /* 0x000fe4000001160f */
[----:B-1----:R-:W-:Y:S02]  /*15b90*/  SHF.R.S32.HI R21, RZ, 0x1f, R20 ;  /* 0x0000001fff157819 */ /* 0x002fe40000011414 */
[----:B------:R-:W-:Y:S02]  /*15ba0*/  LOP3.LUT R31, R15, 0xff, RZ, 0xc0, !PT ;  /* 0x000000ff0f1f7812 */ /* 0x000fe400078ec0ff */
[----:B------:R-:W-:-:S02]  /*15bb0*/  LEA.HI R20, R21, R20, RZ, 0x4 ;  /* 0x0000001415147211 */ /* 0x000fc400078f20ff */
[----:B------:R-:W-:Y:S02]  /*15bc0*/  LOP3.LUT R21, R12, 0xff, RZ, 0xc0, !PT ;  /* 0x000000ff0c157812 */ /* 0x000fe400078ec0ff */
[----:B------:R-:W-:Y:S02]  /*15bd0*/  SHF.R.S32.HI R30, RZ, 0x4, R20 ;  /* 0x00000004ff1e7819 */ /* 0x000fe40000011414 */
[----:B------:R-:W-:Y:S02]  /*15be0*/  LOP3.LUT R20, R0, 0xff, RZ, 0xc0, !PT ;  /* 0x000000ff00147812 */ /* 0x000fe400078ec0ff */
[----:B------:R-:W-:Y:S02]  /*15bf0*/  LEA.HI R0, R3, R30, RZ, 0x1c ;  /* 0x0000001e03007211 */ /* 0x000fe400078fe0ff */
[----:B0-----:R-:W-:Y:S02]  /*15c00*/  PRMT R37, R20, 0x7604, R21 ;  /* 0x0000760414257816 */ /* 0x001fe40000000015 */
[----:B------:R-:W-:-:S02]  /*15c10*/  SHF.R.S32.HI R21, RZ, 0x1f, R0 ;  /* 0x0000001fff157819 */ /* 0x000fc40000011400 */
[----:B------:R-:W-:Y:S02]  /*15c20*/  SHF.R.U32.HI R30, RZ, 0x8, R4 ;  /* 0x00000008ff1e7819 */ /* 0x000fe40000011604 */
[----:B------:R-:W-:Y:S01]  /*15c30*/  LEA.HI R20, R21, R0, RZ, 0x2 ;  /* 0x0000000015147211 */ /* 0x000fe200078f10ff */
[----:B------:R-:W-:Y:S01]  /*15c40*/  IMAD.SHL.U32 R0, R0, 0x10, RZ ;  /* 0x0000001000007824 */ /* 0x000fe200078e00ff */
[----:B------:R-:W-:Y:S02]  /*15c50*/  SHF.R.U32.HI R28, RZ, 0x8, R13 ;  /* 0x00000008ff1c7819 */ /* 0x000fe4000001160d */
[----:B------:R-:W-:Y:S01]  /*15c60*/  LOP3.LUT R33, R4, 0xff, RZ, 0xc0, !PT ;  /* 0x000000ff04217812 */ /* 0x000fe200078ec0ff */
[----:B------:R-:W-:Y:S01]  /*15c70*/  IMAD.SHL.U32 R20, R20, 0x800, RZ ;  /* 0x0000080014147824 */ /* 0x000fe200078e00ff */
[----:B------:R-:W-:Y:S02]  /*15c80*/  LOP3.LUT R21, R227, 0x30, R0, 0xf8, !PT ;  /* 0x00000030e3157812 */ /* 0x000fe400078ef800 */
[----:B------:R-:W-:-:S02]  /*15c90*/  LOP3.LUT R0, R32, 0xff, RZ, 0xc0, !PT ;  /* 0x000000ff20007812 */ /* 0x000fc400078ec0ff */
[----:B------:R-:W-:Y:S02]  /*15ca0*/  LOP3.LUT R30, R30, 0xff, RZ, 0xc0, !PT ;  /* 0x000000ff1e1e7812 */ /* 0x000fe400078ec0ff */
[----:B------:R-:W-:Y:S02]  /*15cb0*/  PRMT R41, R0, 0x7604, R31 ;  /* 0x0000760400297816 */ /* 0x000fe4000000001f */
[----:B------:R-:W-:Y:S02]  /*15cc0*/  LOP3.LUT R21, R21, R228, RZ, 0x3c, !PT ;  /* 0x000000e415157212 */ /* 0x000fe400078e3cff */
[----:B------:R-:W-:Y:S02]  /*15cd0*/  LOP3.LUT R20, R20, 0xffffe000, RZ, 0xc0, !PT ;  /* 0xffffe00014147812 */ /* 0x000fe400078ec0ff */
[----:B------:R-:W-:Y:S02]  /*15ce0*/  SHF.R.U32.HI R0, RZ, 0x8, R5 ;  /* 0x00000008ff007819 */ /* 0x000fe40000011605 */
[----:B------:R-:W-:-:S02]  /*15cf0*/  LOP3.LUT R29, R13, 0xff, RZ, 0xc0, !PT ;  /* 0x000000ff0d1d7812 */ /* 0x000fc400078ec0ff */
[----:B------:R-:W-:Y:S02]  /*15d00*/  LOP3.LUT R28, R28, 0xff, RZ, 0xc0, !PT ;  /* 0x000000ff1c1c7812 */ /* 0x000fe400078ec0ff */
[----:B------:R-:W-:Y:S02]  /*15d10*/  PRMT R43, R30, 0x7604, R33 ;  /* 0x000076041e2b7816 */ /* 0x000fe40000000021 */
[----:B------:R-:W-:Y:S02]  /*15d20*/  IADD3 R21, R21, R229, R20 ;  /* 0x000000e515157210 */ /* 0x000fe40007ffe014 */
[----:B------:R-:W-:Y:S02]  /*15d30*/  LOP3.LUT R33, R5, 0xff, RZ, 0xc0, !PT ;  /* 0x000000ff05217812 */ /* 0x000fe400078ec0ff */
[----:B------:R-:W-:Y:S02]  /*15d40*/  SHF.R.U32.HI R32, RZ, 0x8, R7 ;  /* 0x00000008ff207819 */ /* 0x000fe40000011607 */
[----:B------:R-:W-:-:S02]  /*15d50*/  LOP3.LUT R0, R0, 0xff, RZ, 0xc0, !PT ;  /* 0x000000ff00007812 */ /* 0x000fc400078ec0ff */
[----:B------:R-:W-:Y:S02]  /*15d60*/  SHF.R.U32.HI R20, RZ, 0x8, R6 ;  /* 0x00000008ff147819 */ /* 0x000fe40000011606 */
[----:B------:R-:W-:Y:S02]  /*15d70*/  PRMT R36, R28, 0x7604, R29 ;  /* 0x000076041c247816 */ /* 0x000fe4000000001d */
[----:B------:R-:W-:Y:S02]  /*15d80*/  SHF.R.U32.HI R28, RZ, 0x8, R14 ;  /* 0x00000008ff1c7819 */ /* 0x000fe4000001160e */
[----:B------:R-:W-:Y:S02]  /*15d90*/  LOP3.LUT R35, R6, 0xff, RZ, 0xc0, !PT ;  /* 0x000000ff06237812 */ /* 0x000fe400078ec0ff */
[----:B------:R-:W-:Y:S02]  /*15da0*/  LOP3.LUT R32, R32, 0xff, RZ, 0xc0, !PT ;  /* 0x000000ff20207812 */ /* 0x000fe400078ec0ff */
[----:B------:R-:W-:Y:S01]  /*15db0*/  PRMT R45, R0, 0x7604, R33 ;  /* 0x00007604002d7816 */ /* 0x000fe20000000021 */
[----:B------:R-:W-:Y:S01]  /*15dc0*/  IMAD.IADD R0, R16, 0x1, R21 ;  /* 0x0000000110007824 */ /* 0x000fe200078e0215 */
[----:B------:R-:W-:-:S02]  /*15dd0*/  LOP3.LUT R20, R20, 0xff, RZ, 0xc0, !PT ;  /* 0x000000ff14147812 */ /* 0x000fc400078ec0ff */
[----:B------:R-:W-:Y:S02]  /*15de0*/  LOP3.LUT R47, R7, 0xff, RZ, 0xc0, !PT ;  /* 0x000000ff072f7812 */ /* 0x000fe400078ec0ff */
[----:B------:R-:W-:Y:S02]  /*15df0*/  LOP3.LUT R29, R14, 0xff, RZ, 0xc0, !PT ;  /* 0x000000ff0e1d7812 */ /* 0x000fe400078ec0ff */
[----:B------:R-:W-:Y:S02]  /*15e00*/  LOP3.LUT R28, R28, 0xff, RZ, 0xc0, !PT ;  /* 0x000000ff1c1c7812 */ /* 0x000fe400078ec0ff */
[----:B------:R-:W-:Y:S02]  /*15e10*/  PRMT R49, R20, 0x7604, R35 ;  /* 0x0000760414317816 */ /* 0x000fe40000000023 */
[----:B------:R-:W-:Y:S02]  /*15e20*/  PRMT R51, R32, 0x7604, R47 ;  /* 0x0000760420337816 */ /* 0x000fe4000000002f */
[----:B------:R-:W0:Y:S01]  /*15e30*/  LDS.128 R32, [R0+0x1e200] ;  /* 0x01e2000000207984 */ /* 0x000e220000000c00 */
[----:B------:R-:W-:-:S02]  /*15e40*/  PRMT R39, R28, 0x7604, R29 ;  /* 0x000076041c277816 */ /* 0x000fc4000000001d */
[----:B------:R-:W-:Y:S02]  /*15e50*/  SHF.R.U32.HI R21, RZ, 0x10, R13 ;  /* 0x00000010ff157819 */ /* 0x000fe4000001160d */
[----:B------:R-:W-:Y:S02]  /*15e60*/  SHF.R.U32.HI R20, RZ, 0x10, R12 ;  /* 0x00000010ff147819 */ /* 0x000fe4000001160c */
[----:B------:R-:W-:Y:S02]  /*15e70*/  LOP3.LUT R21, R21, 0xff, RZ, 0xc0, !PT ;  /* 0x000000ff15157812 */ /* 0x000fe400078ec0ff */
[----:B------:R-:W-:Y:S02]  /*15e80*/  LOP3.LUT R20, R20, 0xff, RZ, 0xc0, !PT ;  /* 0x000000ff14147812 */ /* 0x000fe400078ec0ff */
[----:B------:R-:W-:Y:S02]  /*15e90*/  PRMT R21, R21, 0x7054, R36 ;  /* 0x0000705415157816 */ /* 0x000fe40000000024 */
[----:B------:R-:W-:-:S02]  /*15ea0*/  SHF.R.U32.HI R36, RZ, 0x10, R5 ;  /* 0x00000010ff247819 */ /* 0x000fc40000011605 */
[----:B------:R-:W-:Y:S02]  /*15eb0*/  PRMT R37, R20, 0x7054, R37 ;  /* 0x0000705414257816 */ /* 0x000fe40000000025 */
[----:B------:R-:W-:Y:S02]  /*15ec0*/  SHF.R.U32.HI R40, RZ, 0x10, R15 ;  /* 0x00000010ff287819 */ /* 0x000fe4000001160f */
[----:B------:R-:W-:Y:S02]  /*15ed0*/  SHF.R.U32.HI R20, RZ, 0x10, R4 ;  /* 0x00000010ff147819 */ /* 0x000fe40000011604 */
[----:B------:R-:W-:Y:S02]  /*15ee0*/  SHF.R.U32.HI R38, RZ, 0x10, R14 ;  /* 0x00000010ff267819 */ /* 0x000fe4000001160e */
[----:B------:R-:W-:Y:S02]  /*15ef0*/  LOP3.LUT R36, R36, 0xff, RZ, 0xc0, !PT ;  /* 0x000000ff24247812 */ /* 0x000fe400078ec0ff */
[----:B------:R-:W-:-:S02]  /*15f00*/  LOP3.LUT R40, R40, 0xff, RZ, 0xc0, !PT ;  /* 0x000000ff28287812 */ /* 0x000fc400078ec0ff */
[----:B------:R-:W-:Y:S02]  /*15f10*/  LOP3.LUT R20, R20, 0xff, RZ, 0xc0, !PT ;  /* 0x000000ff14147812 */ /* 0x000fe400078ec0ff */
[----:B------:R-:W-:Y:S02]  /*15f20*/  LOP3.LUT R38, R38, 0xff, RZ, 0xc0, !PT ;  /* 0x000000ff26267812 */ /* 0x000fe400078ec0ff */
[----:B------:R-:W-:Y:S02]  /*15f30*/  PRMT R47, R36, 0x7054, R45 ;  /* 0x00007054242f7816 */ /* 0x000fe4000000002d */
[----:B------:R-:W-:Y:S02]  /*15f40*/  PRMT R41, R40, 0x7054, R41 ;  /* 0x0000705428297816 */ /* 0x000fe40000000029 */
[----:B------:R-:W-:Y:S02]  /*15f50*/  PRMT R43, R20, 0x7054, R43 ;  /* 0x00007054142b7816 */ /* 0x000fe4000000002b */
[----:B------:R-:W-:-:S02]  /*15f60*/  PRMT R39, R38, 0x7054, R39 ;  /* 0x0000705426277816 */ /* 0x000fc40000000027 */
[----:B------:R-:W-:Y:S02]  /*15f70*/  LOP3.LUT R47, R47, 0xff000000, R5, 0xf8, !PT ;  /* 0xff0000002f2f7812 */ /* 0x000fe400078ef805 */
[----:B------:R-:W-:Y:S02]  /*15f80*/  SHF.R.U32.HI R38, RZ, 0x10, R6 ;  /* 0x00000010ff267819 */ /* 0x000fe40000011606 */
[----:B------:R-:W-:Y:S02]  /*15f90*/  LOP3.LUT R21, R21, 0xff000000, R13, 0xf8, !PT ;  /* 0xff00000015157812 */ /* 0x000fe400078ef80d */
[----:B------:R-:W-:Y:S02]  /*15fa0*/  SHF.R.U32.HI R40, RZ, 0x10, R7 ;  /* 0x00000010ff287819 */ /* 0x000fe40000011607 */
[----:B------:R-:W-:Y:S02]  /*15fb0*/  LOP3.LUT R45, R41, 0xff000000, R15, 0xf8, !PT ;  /* 0xff000000292d7812 */ /* 0x000fe400078ef80f */
[----:B------:R-:W-:-:S02]  /*15fc0*/  LOP3.LUT R48, R43, 0xff000000, R4, 0xf8, !PT ;  /* 0xff0000002b307812 */ /* 0x000fc400078ef804 */
[----:B------:R-:W-:Y:S02]  /*15fd0*/  F2FP.F16.E4M3.UNPACK_B R43, R47 ;  /* 0x0000002fff2b723e */ /* 0x000fe400020006ff */
[----:B0-----:R-:W-:Y:S02]  /*15fe0*/  F2FP.F16.E4M3.UNPACK_B R15, R33 ;  /* 0x00000021ff0f723e */ /* 0x001fe400020006ff */
[----:B------:R-:W-:Y:S01]  /*15ff0*/  LOP3.LUT R38, R38, 0xff, RZ, 0xc0, !PT ;  /* 0x000000ff26267812 */ /* 0x000fe200078ec0ff */
[----:B------:R-:W-:Y:S01]  /*16000*/  HADD2.F32 R50, -RZ, R43.H0_H0 ;  /* 0x2000002bff327230 */ /* 0x000fe20000004100 */
[----:B------:R-:W-:Y:S01]  /*16010*/  LOP3.LUT R42, R37, 0xff000000, R12, 0xf8, !PT ;  /* 0xff000000252a7812 */ /* 0x000fe200078ef80c */
[--C-:B------:R-:W-:Y:S01]  /*16020*/  HADD2.F32 R5, -RZ, R15.reuse.H0_H0 ;  /* 0x2000000fff057230 */ /* 0x100fe20000004100 */
[----:B------:R-:W-:Y:S01]  /*16030*/  F2FP.F16.E4M3.UNPACK_B R20, R21 ;  /* 0x00000015ff14723e */ /* 0x000fe200020006ff */
[----:B------:R-:W-:Y:S01]  /*16040*/  HADD2.F32 R15, -RZ, R15.H1_H1 ;  /* 0x3000000fff0f7230 */ /* 0x000fe20000004100 */
[----:B------:R-:W-:-:S02]  /*16050*/  LOP3.LUT R40, R40, 0xff, RZ, 0xc0, !PT ;  /* 0x000000ff28287812 */ /* 0x000fc400078ec0ff */
[----:B------:R-:W-:Y:S01]  /*16060*/  LOP3.LUT R12, R39, 0xff000000, R14, 0xf8, !PT ;  /* 0xff000000270c7812 */ /* 0x000fe200078ef80e */
[----:B------:R-:W-:Y:S01]  /*16070*/  HADD2.F32 R46, -RZ, R20.H0_H0 ;  /* 0x20000014ff2e7230 */ /* 0x000fe20000004100 */
[----:B------:R-:W-:Y:S02]  /*16080*/  PRMT R49, R38, 0x7054, R49 ;  /* 0x0000705426317816 */ /* 0x000fe40000000031 */
[----:B------:R-:W-:Y:S02]  /*16090*/  PRMT R51, R40, 0x7054, R51 ;  /* 0x0000705428337816 */ /* 0x000fe40000000033 */
[-C--:B------:R-:W-:Y:S01]  /*160a0*/  F2FP.F16.E4M3.UNPACK_B R39, R35.reuse ;  /* 0x00000023ff27723e */ /* 0x080fe200020006ff */
[----:B------:R-:W-:Y:S01]  /*160b0*/  FMUL.FTZ R41, R5, R46 ;  /* 0x0000002e05297220 */ /* 0x000fe20000410000 */
[----:B------:R-:W-:Y:S02]  /*160c0*/  F2FP.F16.E4M3.UNPACK_B R40, R35.H1 ;  /* 0x00000023ff28723e */ /* 0x000fe400030006ff */
[----:B------:R-:W-:-:S02]  /*160d0*/  F2FP.F16.E4M3.UNPACK_B R35, R32.H1 ;  /* 0x00000020ff23723e */ /* 0x000fc400030006ff */
[----:B------:R-:W-:Y:S02]  /*160e0*/  F2FP.F16.E4M3.UNPACK_B R47, R47.H1 ;  /* 0x0000002fff2f723e */ /* 0x000fe400030006ff */
[----:B------:R-:W-:Y:S02]  /*160f0*/  LOP3.LUT R6, R49, 0xff000000, R6, 0xf8, !PT ;  /* 0xff00000031067812 */ /* 0x000fe400078ef806 */
[----:B------:R-:W-:Y:S01]  /*16100*/  LOP3.LUT R51, R51, 0xff000000, R7, 0xf8, !PT ;  /* 0xff00000033337812 */ /* 0x000fe200078ef807 */
[----:B------:R-:W-:Y:S01]  /*16110*/  HADD2.F32 R49, -RZ, R47.H0_H0 ;  /* 0x2000002fff317230 */ /* 0x000fe20000004100 */
[-C--:B------:R-:W-:Y:S02]  /*16120*/  F2FP.F16.E4M3.UNPACK_B R7, R34.reuse ;  /* 0x00000022ff07723e */ /* 0x080fe400020006ff */
[----:B------:R-:W-:Y:S01]  /*16130*/  F2FP.F16.E4M3.UNPACK_B R34, R34.H1 ;  /* 0x00000022ff22723e */ /* 0x000fe200030006ff */
[----:B----4-:R-:W0:Y:S02]  /*16140*/  LDS.128 R28, [R61+0x1e200] ;  /* 0x01e200003d1c7984 */ /* 0x010e240000000c00 */
[----:B0-----:R-:W-:-:S02]  /*16150*/  F2FP.F16.E4M3.UNPACK_B R14, R29 ;  /* 0x0000001dff0e723e */ /* 0x001fc400020006ff */
[----:B------:R-:W-:Y:S02]  /*16160*/  F2FP.F16.E4M3.UNPACK_B R36, R29.H1 ;  /* 0x0000001dff24723e */ /* 0x000fe400030006ff */
[-C--:B------:R-:W-:Y:S01]  /*16170*/  F2FP.F16.E4M3.UNPACK_B R37, R31.reuse ;  /* 0x0000001fff25723e */ /* 0x080fe200020006ff */
[----:B------:R-:W-:Y:S01]  /*16180*/  HADD2.F32 R13, -RZ, R14.H0_H0 ;  /* 0x2000000eff0d7230 */ /* 0x000fe20000004100 */
[----:B------:R-:W-:Y:S02]  /*16190*/  F2FP.F16.E4M3.UNPACK_B R38, R31.H1 ;  /* 0x0000001fff26723e */ /* 0x000fe400030006ff */
[-C--:B------:R-:W-:Y:S02]  /*161a0*/  F2FP.F16.E4M3.UNPACK_B R29, R28.reuse ;  /* 0x0000001cff1d723e */ /* 0x080fe400020006ff */
[----:B------:R-:W-:Y:S02]  /*161b0*/  F2FP.F16.E4M3.UNPACK_B R31, R28.H1 ;  /* 0x0000001cff1f723e */ /* 0x000fe400030006ff */
[----:B------:R-:W-:-:S02]  /*161c0*/  F2FP.F16.E4M3.UNPACK_B R28, R33.H1 ;  /* 0x00000021ff1c723e */ /* 0x000fc400030006ff */
[----:B------:R-:W-:Y:S01]  /*161d0*/  F2FP.F16.E4M3.UNPACK_B R33, R32 ;  /* 0x00000020ff21723e */ /* 0x000fe200020006ff */
[----:B------:R-:W-:Y:S01]  /*161e0*/  FMUL.FTZ R32, R5, R50 ;  /* 0x0000003205207220 */ /* 0x000fe20000410000 */
[-C--:B------:R-:W-:Y:S02]  /*161f0*/  F2FP.F16.E4M3.UNPACK_B R4, R30.reuse ;  /* 0x0000001eff04723e */ /* 0x080fe400020006ff */
[----:B------:R-:W-:Y:S01]  /*16200*/  F2FP.F16.E4M3.UNPACK_B R30, R30.H1 ;  /* 0x0000001eff1e723e */ /* 0x000fe200030006ff */
[C---:B------:R-:W-:Y:S01]  /*16210*/  FFMA.FTZ R5, R13.reuse, R46, -R32 ;  /* 0x0000002e0d057223 */ /* 0x040fe20000010820 */
[----:B------:R-:W-:Y:S01]  /*16220*/  F2FP.F16.E4M3.UNPACK_B R32, R21.H1 ;  /* 0x00000015ff20723e */ /* 0x000fe200030006ff */
[----:B------:R-:W-:Y:S01]  /*16230*/  FFMA.FTZ R13, R13, R50, R41 ;  /* 0x000000320d0d7223 */ /* 0x000fe20000010029 */
[----:B------:R-:W-:Y:S02]  /*16240*/  HADD2.F32 R41, -RZ, R20.H1_H1 ;  /* 0x30000014ff297230 */ /* 0x000fe40000004100 */
[----:B------:R-:W-:-:S02]  /*16250*/  HADD2.F32 R46, -RZ, R43.H1_H1 ;  /* 0x3000002bff2e7230 */ /* 0x000fc40000004100 */
[----:B------:R-:W-:Y:S02]  /*16260*/  HADD2.F32 R20, -RZ, R14.H1_H1 ;  /* 0x3000000eff147230 */ /* 0x000fe40000004100 */
[----:B------:R-:W-:Y:S02]  /*16270*/  HADD2.F32 R14, -RZ, R28.H0_H0 ;  /* 0x2000001cff0e7230 */ /* 0x000fe40000004100 */
[C---:B------:R-:W-:Y:S01]  /*16280*/  FMUL.FTZ R53, R15.reuse, R46 ;  /* 0x0000002e0f357220 */ /* 0x040fe20000410000 */
[----:B------:R-:W-:Y:S02]  /*16290*/  HADD2.F32 R43, -RZ, R32.H0_H0 ;  /* 0x20000020ff2b7230 */ /* 0x000fe40000004100 */
[----:B------:R-:W-:Y:S01]  /*162a0*/  FMUL.FTZ R15, R15, R41 ;  /* 0x000000290f0f7220 */ /* 0x000fe20000410000 */
[----:B------:R-:W-:Y:S02]  /*162b0*/  HADD2.F32 R21, -RZ, R36.H0_H0 ;  /* 0x20000024ff157230 */ /* 0x000fe40000004100 */
[----:B------:R-:W-:Y:S01]  /*162c0*/  FMUL.FTZ R50, R14, R49 ;  /* 0x000000310e327220 */ /* 0x000fe20000410000 */
[----:B------:R-:W-:-:S02]  /*162d0*/  HADD2.F32 R28, -RZ, R28.H1_H1 ;  /* 0x3000001cff1c7230 */ /* 0x000fc40000004100 */
[----:B------:R-:W-:Y:S01]  /*162e0*/  FMUL.FTZ R52, R14, R43 ;  /* 0x0000002b0e347220 */ /* 0x000fe20000410000 */
[C---:B------:R-:W-:Y:S01]  /*162f0*/  FFMA.FTZ R14, R20.reuse, R41, -R53 ;  /* 0x00000029140e7223 */ /* 0x040fe20000010835 */
[----:B------:R-:W-:Y:S01]  /*16300*/  FFMA.FTZ R20, R20, R46, R15 ;  /* 0x0000002e14147223 */ /* 0x000fe2000001000f */
[C---:B------:R-:W-:Y:S01]  /*16310*/  FFMA.FTZ R15, R21.reuse, R43, -R50 ;  /* 0x0000002b150f7223 */ /* 0x040fe20000010832 */
[----:B------:R-:W-:Y:S01]  /*16320*/  FFMA.FTZ R21, R21, R49, R52 ;  /* 0x0000003115157223 */ /* 0x000fe20000010034 */
[----:B------:R-:W-:Y:S01]  /*16330*/  F2FP.F16.E4M3.UNPACK_B R50, R51 ;  /* 0x00000033ff32723e */ /* 0x000fe200020006ff */
[----:B------:R-:W-:Y:S01]  /*16340*/  HADD2.F32 R49, -RZ, R47.H1_H1 ;  /* 0x3000002fff317230 */ /* 0x000fe20000004100 */
[----:B------:R-:W-:Y:S01]  /*16350*/  F2FP.F16.E4M3.UNPACK_B R46, R45 ;  /* 0x0000002dff2e723e */ /* 0x000fe200020006ff */
[----:B------:R-:W-:Y:S01]  /*16360*/  HADD2.F32 R43, -RZ, R32.H1_H1 ;  /* 0x30000020ff2b7230 */ /* 0x000fe20000004100 */
[----:B------:R-:W-:Y:S01]  /*16370*/  F2FP.F16.E4M3.UNPACK_B R51, R51.H1 ;  /* 0x00000033ff33723e */ /* 0x000fe200030006ff */
[----:B------:R-:W-:-:S02]  /*16380*/  HADD2.F32 R52, -RZ, R50.H0_H0 ;  /* 0x20000032ff347230 */ /* 0x000fc40000004100 */
[C---:B------:R-:W-:Y:S01]  /*16390*/  FMUL.FTZ R53, R28.reuse, R49 ;  /* 0x000000311c357220 */ /* 0x040fe20000410000 */
[----:B------:R-:W-:Y:S02]  /*163a0*/  HADD2.F32 R41, -RZ, R39.H0_H0 ;  /* 0x20000027ff297230 */ /* 0x000fe40000004100 */
[----:B------:R-:W-:Y:S01]  /*163b0*/  FMUL.FTZ R28, R28, R43 ;  /* 0x0000002b1c1c7220 */ /* 0x000fe20000410000 */
[----:B------:R-:W-:Y:S01]  /*163c0*/  HADD2.F32 R36, -RZ, R36.H1_H1 ;  /* 0x30000024ff247230 */ /* 0x000fe20000004100 */
[----:B------:R-:W-:Y:S01]  /*163d0*/  F2FP.F16.E4M3.UNPACK_B R45, R45.H1 ;  /* 0x0000002dff2d723e */ /* 0x000fe200030006ff */
[----:B------:R-:W-:Y:S02]  /*163e0*/  HADD2.F32 R47, -RZ, R46.H0_H0 ;  /* 0x2000002eff2f7230 */ /* 0x000fe40000004100 */
[C---:B------:R-:W-:Y:S01]  /*163f0*/  FMUL.FTZ R55, R41.reuse, R52 ;  /* 0x0000003429377220 */ /* 0x040fe20000410000 */
[----:B------:R-:W-:Y:S02]  /*16400*/  HADD2.F32 R32, -RZ, R37.H0_H0 ;  /* 0x20000025ff207230 */ /* 0x000fe40000004100 */
[C---:B------:R-:W-:Y:S01]  /*16410*/  FFMA.FTZ R54, R36.reuse, R43, -R53 ;  /* 0x0000002b24367223 */ /* 0x040fe20000010835 */
[----:B------:R-:W-:Y:S01]  /*16420*/  FFMA.FTZ R56, R36, R49, R28 ;  /* 0x0000003124387223 */ /* 0x000fe2000001001c */
[----:B------:R-:W-:Y:S01]  /*16430*/  FMUL.FTZ R41, R41, R47 ;  /* 0x0000002f29297220 */ /* 0x000fe20000410000 */
[----:B------:R-:W-:-:S02]  /*16440*/  HADD2.F32 R50, -RZ, R50.H1_H1 ;  /* 0x30000032ff327230 */ /* 0x000fc40000004100 */
[C---:B------:R-:W-:Y:S01]  /*16450*/  FFMA.FTZ R28, R32.reuse, R47, -R55 ;  /* 0x0000002f201c7223 */ /* 0x040fe20000010837 */
[----:B------:R-:W-:Y:S02]  /*16460*/  HADD2.F32 R39, -RZ, R39.H1_H1 ;  /* 0x30000027ff277230 */ /* 0x000fe40000004100 */
[----:B------:R-:W-:Y:S01]  /*16470*/  FFMA.FTZ R52, R32, R52, R41 ;  /* 0x0000003420347223 */ /* 0x000fe20000010029 */
[----:B------:R-:W-:Y:S01]  /*16480*/  HADD2.F32 R43, -RZ, R51.H0_H0 ;  /* 0x20000033ff2b7230 */ /* 0x000fe20000004100 */
[----:B------:R-:W-:Y:S01]  /*16490*/  F2FP.SATFINITE.E4M3.F32.PACK_AB_MERGE_C R15, R54, R15, RZ ;  /* 0x0000000f360f723e */ /* 0x000fe200048070ff */
[----:B------:R-:W-:Y:S02]  /*164a0*/  HADD2.F32 R36, -RZ, R40.H0_H0 ;  /* 0x20000028ff247230 */ /* 0x000fe40000004100 */
[----:B------:R-:W-:Y:S01]  /*164b0*/  FMUL.FTZ R58, R39, R50 ;  /* 0x00000032273a7220 */ /* 0x000fe20000410000 */
[----:B------:R-:W-:Y:S01]  /*164c0*/  HADD2.F32 R46, -RZ, R46.H1_H1 ;  /* 0x3000002eff2e7230 */ /* 0x000fe20000004100 */
[----:B------:R-:W-:Y:S01]  /*164d0*/  F2FP.SATFINITE.E4M3.F32.PACK_AB_MERGE_C R21, R56, R21, RZ ;  /* 0x000000153815723e */ /* 0x000fe200048070ff */
[----:B------:R-:W-:-:S02]  /*164e0*/  HADD2.F32 R41, -RZ, R45.H0_H0 ;  /* 0x2000002dff297230 */ /* 0x000fc40000004100 */
[C---:B------:R-:W-:Y:S01]  /*164f0*/  FMUL.FTZ R47, R36.reuse, R43 ;  /* 0x0000002b242f7220 */ /* 0x040fe20000410000 */
[----:B------:R-:W-:Y:S02]  /*16500*/  HADD2.F32 R32, -RZ, R38.H0_H0 ;  /* 0x20000026ff207230 */ /* 0x000fe40000004100 */
[----:B------:R-:W-:Y:S01]  /*16510*/  FMUL.FTZ R39, R39, R46 ;  /* 0x0000002e27277220 */ /* 0x000fe20000410000 */
[----:B------:R-:W-:Y:S02]  /*16520*/  HADD2.F32 R37, -RZ, R37.H1_H1 ;  /* 0x30000025ff257230 */ /* 0x000fe40000004100 */
[-C--:B------:R-:W-:Y:S01]  /*16530*/  FMUL.FTZ R36, R36, R41.reuse ;  /* 0x0000002924247220 */ /* 0x080fe20000410000 */
[----:B------:R-:W-:Y:S02]  /*16540*/  HADD2.F32 R51, -RZ, R51.H1_H1 ;  /* 0x30000033ff337230 */ /* 0x000fe40000004100 */
[C---:B------:R-:W-:Y:S01]  /*16550*/  FFMA.FTZ R55, R32.reuse, R41, -R47 ;  /* 0x0000002920377223 */ /* 0x040fe2000001082f */
[----:B------:R-:W-:Y:S01]  /*16560*/  F2FP.F16.E4M3.UNPACK_B R41, R48.H1 ;  /* 0x00000030ff29723e */ /* 0x000fe200030006ff */
[C---:B------:R-:W-:Y:S01]  /*16570*/  FFMA.FTZ R49, R37.reuse, R46, -R58 ;  /* 0x0000002e25317223 */ /* 0x040fe2000001083a */
[----:B------:R-:W-:Y:S01]  /*16580*/  FFMA.FTZ R53, R37, R50, R39 ;  /* 0x0000003225357223 */ /* 0x000fe20000010027 */
[----:B------:R-:W-:Y:S01]  /*16590*/  F2FP.F16.E4M3.UNPACK_B R37, R42.H1 ;  /* 0x0000002aff25723e */ /* 0x000fe200030006ff */
[----:B------:R-:W-:Y:S01]  /*165a0*/  FFMA.FTZ R57, R32, R43, R36 ;  /* 0x0000002b20397223 */ /* 0x000fe20000010024 */
[----:B------:R-:W-:Y:S01]  /*165b0*/  HADD2.F32 R40, -RZ, R40.H1_H1 ;  /* 0x30000028ff287230 */ /* 0x000fe20000004100 */
[----:B------:R-:W-:Y:S01]  /*165c0*/  F2FP.F16.E4M3.UNPACK_B R48, R48 ;  /* 0x00000030ff30723e */ /* 0x000fe200020006ff */
[----:B------:R-:W-:Y:S01]  /*165d0*/  HADD2.F32 R45, -RZ, R45.H1_H1 ;  /* 0x3000002dff2d7230 */ /* 0x000fe20000004100 */
[----:B------:R-:W-:Y:S01]  /*165e0*/  F2FP.F16.E4M3.UNPACK_B R42, R42 ;  /* 0x0000002aff2a723e */ /* 0x000fe200020006ff */
[----:B------:R-:W-:-:S02]  /*165f0*/  HADD2.F32 R43, -RZ, R41.H0_H0 ;  /* 0x20000029ff2b7230 */ /* 0x000fc40000004100 */
[C---:B------:R-:W-:Y:S01]  /*16600*/  FMUL.FTZ R59, R40.reuse, R51 ;  /* 0x00000033283b7220 */ /* 0x040fe20000410000 */
[----:B------:R-:W-:Y:S02]  /*16610*/  HADD2.F32 R36, -RZ, R35.H0_H0 ;  /* 0x20000023ff247230 */ /* 0x000fe40000004100 */
[----:B------:R-:W-:Y:S01]  /*16620*/  FMUL.FTZ R40, R40, R45 ;  /* 0x0000002d28287220 */ /* 0x000fe20000410000 */
[----:B------:R-:W-:Y:S01]  /*16630*/  HADD2.F32 R39, -RZ, R37.H0_H0 ;  /* 0x20000025ff277230 */ /* 0x000fe20000004100 */
[----:B------:R-:W-:Y:S01]  /*16640*/  F2FP.SATFINITE.E4M3.F32.PACK_AB_MERGE_C R5, R14, R5, R15 ;  /* 0x000000050e05723e */ /* 0x000fe2000480700f */
[----:B------:R-:W-:Y:S02]  /*16650*/  HADD2.F32 R38, -RZ, R38.H1_H1 ;  /* 0x30000026ff267230 */ /* 0x000fe40000004100 */
[C---:B------:R-:W-:Y:S01]  /*16660*/  FMUL.FTZ R47, R36.reuse, R43 ;  /* 0x0000002b242f7220 */ /* 0x040fe20000410000 */
[----:B------:R-:W-:Y:S02]  /*16670*/  HADD2.F32 R32, -RZ, R31.H0_H0 ;  /* 0x2000001fff207230 */ /* 0x000fe40000004100 */
[----:B------:R-:W-:Y:S01]  /*16680*/  FMUL.FTZ R36, R36, R39 ;  /* 0x0000002724247220 */ /* 0x000fe20000410000 */
[----:B------:R-:W-:-:S02]  /*16690*/  HADD2.F32 R35, -RZ, R35.H1_H1 ;  /* 0x30000023ff237230 */ /* 0x000fc40000004100 */
[C---:B------:R-:W-:Y:S01]  /*166a0*/  FFMA.FTZ R58, R38.reuse, R45, -R59 ;  /* 0x0000002d263a7223 */ /* 0x040fe2000001083b */
[----:B------:R-:W-:Y:S01]  /*166b0*/  FFMA.FTZ R60, R38, R51, R40 ;  /* 0x00000033263c7223 */ /* 0x000fe20000010028 */
[C---:B------:R-:W-:Y:S01]  /*166c0*/  FFMA.FTZ R43, R32.reuse, R43, R36 ;  /* 0x0000002b202b7223 */ /* 0x040fe20000010024 */
[----:B------:R-:W-:Y:S02]  /*166d0*/  HADD2.F32 R38, -RZ, R41.H1_H1 ;  /* 0x30000029ff267230 */ /* 0x000fe40000004100 */
[----:B------:R-:W-:Y:S01]  /*166e0*/  FFMA.FTZ R47, R32, R39, -R47 ;  /* 0x00000027202f7223 */ /* 0x000fe2000001082f */
[----:B------:R-:W-:Y:S01]  /*166f0*/  HADD2.F32 R36, -RZ, R37.H1_H1 ;  /* 0x30000025ff247230 */ /* 0x000fe20000004100 */
[----:B------:R-:W-:Y:S01]  /*16700*/  F2FP.SATFINITE.E4M3.F32.PACK_AB_MERGE_C R57, R60, R57, RZ ;  /* 0x000000393c39723e */ /* 0x000fe200048070ff */
[----:B------:R-:W-:Y:S02]  /*16710*/  HADD2.F32 R31, -RZ, R31.H1_H1 ;  /* 0x3000001fff1f7230 */ /* 0x000fe40000004100 */
[----:B------:R-:W-:Y:S01]  /*16720*/  FMUL.FTZ R40, R35, R38 ;  /* 0x0000002623287220 */ /* 0x000fe20000410000 */
[----:B------:R-:W-:-:S02]  /*16730*/  HADD2.F32 R37, -RZ, R48.H0_H0 ;  /* 0x20000030ff257230 */ /* 0x000fc40000004100 */
[-C--:B------:R-:W-:Y:S01]  /*16740*/  FMUL.FTZ R35, R35, R36.reuse ;  /* 0x0000002423237220 */ /* 0x080fe20000410000 */
[----:B------:R-:W-:Y:S02]  /*16750*/  HADD2.F32 R32, -RZ, R33.H0_H0 ;  /* 0x20000021ff207230 */ /* 0x000fe40000004100 */
[C---:B------:R-:W-:Y:S01]  /*16760*/  FFMA.FTZ R40, R31.reuse, R36, -R40 ;  /* 0x000000241f287223 */ /* 0x040fe20000010828 */
[----:B------:R-:W-:Y:S02]  /*16770*/  HADD2.F32 R48, -RZ, R48.H1_H1 ;  /* 0x30000030ff307230 */ /* 0x000fe40000004100 */
[----:B------:R-:W-:Y:S01]  /*16780*/  FFMA.FTZ R46, R31, R38, R35 ;  /* 0x000000261f2e7223 */ /* 0x000fe20000010023 */
[----:B------:R-:W-:Y:S02]  /*16790*/  HADD2.F32 R35, -RZ, R42.H0_H0 ;  /* 0x2000002aff237230 */ /* 0x000fe40000004100 */
[----:B------:R-:W-:Y:S01]  /*167a0*/  FMUL.FTZ R36, R32, R37 ;  /* 0x0000002520247220 */ /* 0x000fe20000410000 */
[----:B------:R-:W-:Y:S01]  /*167b0*/  HADD2.F32 R31, -RZ, R29.H0_H0 ;  /* 0x2000001dff1f7230 */ /* 0x000fe20000004100 */
[----:B------:R-:W-:Y:S01]  /*167c0*/  F2FP.SATFINITE.E4M3.F32.PACK_AB_MERGE_C R13, R20, R13, R21 ;  /* 0x0000000d140d723e */ /* 0x000fe20004807015 */
[----:B------:R-:W-:-:S02]  /*167d0*/  HADD2.F32 R33, -RZ, R33.H1_H1 ;  /* 0x30000021ff217230 */ /* 0x000fc40000004100 */
[-C--:B------:R-:W-:Y:S01]  /*167e0*/  FMUL.FTZ R32, R32, R35.reuse ;  /* 0x0000002320207220 */ /* 0x080fe20000410000 */
[----:B------:R-:W-:Y:S02]  /*167f0*/  HADD2.F32 R42, -RZ, R42.H1_H1 ;  /* 0x3000002aff2a7230 */ /* 0x000fe40000004100 */
[C---:B------:R-:W-:Y:S01]  /*16800*/  FFMA.FTZ R39, R31.reuse, R35, -R36 ;  /* 0x000000231f277223 */ /* 0x040fe20000010824 */
[----:B------:R-:W-:Y:S02]  /*16810*/  HADD2.F32 R29, -RZ, R29.H1_H1 ;  /* 0x3000001dff1d7230 */ /* 0x000fe40000004100 */
[----:B------:R-:W-:Y:S01]  /*16820*/  FFMA.FTZ R37, R31, R37, R32 ;  /* 0x000000251f257223 */ /* 0x000fe20000010020 */
[----:B------:R-:W-:Y:S01]  /*16830*/  F2FP.F16.E4M3.UNPACK_B R35, R6.H1 ;  /* 0x00000006ff23723e */ /* 0x000fe200030006ff */
[C---:B------:R-:W-:Y:S01]  /*16840*/  FMUL.FTZ R36, R33.reuse, R48 ;  /* 0x0000003021247220 */ /* 0x040fe20000410000 */
[----:B------:R-:W-:Y:S01]  /*16850*/  F2FP.F16.E4M3.UNPACK_B R32, R12.H1 ;  /* 0x0000000cff20723e */ /* 0x000fe200030006ff */
[----:B------:R-:W-:Y:S01]  /*16860*/  FMUL.FTZ R33, R33, R42 ;  /* 0x0000002a21217220 */ /* 0x000fe20000410000 */
[----:B------:R-:W-:-:S02]  /*16870*/  HADD2.F32 R31, -RZ, R34.H0_H0 ;  /* 0x20000022ff1f7230 */ /* 0x000fc40000004100 */
[C---:B------:R-:W-:Y:S01]  /*16880*/  FFMA.FTZ R42, R29.reuse, R42, -R36 ;  /* 0x0000002a1d2a7223 */ /* 0x040fe20000010824 */
[--C-:B------:R-:W-:Y:S02]  /*16890*/  HADD2.F32 R38, -RZ, R35.reuse.H0_H0 ;  /* 0x20000023ff267230 */ /* 0x100fe40000004100 */
[----:B------:R-:W-:Y:S01]  /*168a0*/  FFMA.FTZ R48, R29, R48, R33 ;  /* 0x000000301d307223 */ /* 0x000fe20000010021 */
[----:B------:R-:W-:Y:S01]  /*168b0*/  HADD2.F32 R36, -RZ, R32.H0_H0 ;  /* 0x20000020ff247230 */ /* 0x000fe20000004100 */
[----:B------:R-:W-:Y:S01]  /*168c0*/  F2FP.F16.E4M3.UNPACK_B R12, R12 ;  /* 0x0000000cff0c723e */ /* 0x000fe200020006ff */
[----:B------:R-:W-:Y:S01]  /*168d0*/  HADD2.F32 R35, -RZ, R35.H1_H1 ;  /* 0x30000023ff237230 */ /* 0x000fe20000004100 */
[----:B------:R-:W-:Y:S01]  /*168e0*/  F2FP.F16.E4M3.UNPACK_B R6, R6 ;  /* 0x00000006ff06723e */ /* 0x000fe200020006ff */
[----:B------:R-:W-:Y:S02]  /*168f0*/  HADD2.F32 R34, -RZ, R34.H1_H1 ;  /* 0x30000022ff227230 */ /* 0x000fe40000004100 */
[----:B------:R-:W-:Y:S01]  /*16900*/  FMUL.FTZ R50, R31, R36 ;  /* 0x000000241f327220 */ /* 0x000fe20000410000 */
[----:B------:R-:W-:-:S02]  /*16910*/  HADD2.F32 R33, -RZ, R32.H1_H1 ;  /* 0x30000020ff217230 */ /* 0x000fc40000004100 */
[----:B------:R-:W-:Y:S01]  /*16920*/  FMUL.FTZ R32, R31, R38 ;  /* 0x000000261f207220 */ /* 0x000fe20000410000 */
[--C-:B------:R-:W-:Y:S02]  /*16930*/  HADD2.F32 R29, -RZ, R30.reuse.H0_H0 ;  /* 0x2000001eff1d7230 */ /* 0x100fe40000004100 */
[C---:B------:R-:W-:Y:S01]  /*16940*/  FMUL.FTZ R31, R34.reuse, R35 ;  /* 0x00000023221f7220 */ /* 0x040fe20000410000 */
[----:B------:R-:W-:Y:S02]  /*16950*/  HADD2.F32 R30, -RZ, R30.H1_H1 ;  /* 0x3000001eff1e7230 */ /* 0x000fe40000004100 */
[-C--:B------:R-:W-:Y:S01]  /*16960*/  FMUL.FTZ R34, R34, R33.reuse ;  /* 0x0000002122227220 */ /* 0x080fe20000410000 */
[----:B------:R-:W-:Y:S01]  /*16970*/  F2FP.SATFINITE.E4M3.F32.PACK_AB_MERGE_C R15, R53, R52, R57 ;  /* 0x00000034350f723e */ /* 0x000fe20004807039 */
[C---:B------:R-:W-:Y:S01]  /*16980*/  FFMA.FTZ R36, R29.reuse, R36, -R32 ;  /* 0x000000241d247223 */ /* 0x040fe20000010820 */
[----:B------:R-:W-:Y:S01]  /*16990*/  FFMA.FTZ R50, R29, R38, R50 ;  /* 0x000000261d327223 */ /* 0x000fe20000010032 */
[C---:B------:R-:W-:Y:S01]  /*169a0*/  FFMA.FTZ R41, R30.reuse, R33, -R31 ;  /* 0x000000211e297223 */ /* 0x040fe2000001081f */
[----:B------:R-:W-:Y:S01]  /*169b0*/  FFMA.FTZ R45, R30, R35, R34 ;  /* 0x000000231e2d7223 */ /* 0x000fe20000010022 */
[----:B------:R-:W-:-:S02]  /*169c0*/  HADD2.F32 R29, -RZ, R12.H0_H0 ;  /* 0x2000000cff1d7230 */ /* 0x000fc40000004100 */
[----:B------:R-:W-:Y:S01]  /*169d0*/  HADD2.F32 R30, -RZ, R12.H1_H1 ;  /* 0x3000000cff1e7230 */ /* 0x000fe20000004100 */
[----:B------:R-:W-:Y:S01]  /*169e0*/  F2FP.SATFINITE.E4M3.F32.PACK_AB_MERGE_C R36, R41, R36, RZ ;  /* 0x000000242924723e */ /* 0x000fe200048070ff */
[--C-:B------:R-:W-:Y:S01]  /*169f0*/  HADD2.F32 R31, -RZ, R6.reuse.H0_H0 ;  /* 0x20000006ff1f7230 */ /* 0x100fe20000004100 */
[----:B------:R-:W-:Y:S01]  /*16a00*/  F2FP.SATFINITE.E4M3.F32.PACK_AB_MERGE_C R45, R45, R50, RZ ;  /* 0x000000322d2d723e */ /* 0x000fe200048070ff */
[--C-:B------:R-:W-:Y:S02]  /*16a10*/  HADD2.F32 R12, -RZ, R7.reuse.H0_H0 ;  /* 0x20000007ff0c7230 */ /* 0x100fe40000004100 */
[----:B------:R-:W-:Y:S02]  /*16a20*/  HADD2.F32 R32, -RZ, R6.H1_H1 ;  /* 0x30000006ff207230 */ /* 0x000fe40000004100 */
[----:B------:R-:W-:Y:S02]  /*16a30*/  HADD2.F32 R7, -RZ, R7.H1_H1 ;  /* 0x30000007ff077230 */ /* 0x000fe40000004100 */
[----:B------:R-:W-:Y:S01]  /*16a40*/  FMUL.FTZ R33, R12, R31 ;  /* 0x0000001f0c217220 */ /* 0x000fe20000410000 */
[----:B------:R-:W-:-:S02]  /*16a50*/  HADD2.F32 R6, -RZ, R4.H0_H0 ;  /* 0x20000004ff067230 */ /* 0x000fc40000004100 */
        /* <DEDUP_REMOVED lines=8> */
[----:B------:R-:W-:Y:S02]  /*16ae0*/  F2FP.SATFINITE.E4M3.F32.PACK_AB_MERGE_C R7, R58, R55, RZ ;  /* 0x000000373a07723e */ /* 0x000fe400048070ff */
[----:B------:R-:W-:-:S02]  /*16af0*/  F2FP.SATFINITE.E4M3.F32.PACK_AB_MERGE_C R4, R40, R47, RZ ;  /* 0x0000002f2804723e */ /* 0x000fc400048070ff */
[----:B------:R-:W-:Y:S02]  /*16b00*/  F2FP.SATFINITE.E4M3.F32.PACK_AB_MERGE_C R12, R46, R43, RZ ;  /* 0x0000002b2e0c723e */ /* 0x000fe400048070ff */
[----:B------:R-:W-:Y:S02]  /*16b10*/  F2FP.SATFINITE.E4M3.F32.PACK_AB_MERGE_C R7, R49, R28, R7 ;  /* 0x0000001c3107723e */ /* 0x000fe40004807007 */
[----:B------:R-:W-:Y:S02]  /*16b20*/  F2FP.SATFINITE.E4M3.F32.PACK_AB_MERGE_C R4, R42, R39, R4 ;  /* 0x000000272a04723e */ /* 0x000fe40004807004 */
[----:B------:R-:W-:Y:S02]  /*16b30*/  F2FP.SATFINITE.E4M3.F32.PACK_AB_MERGE_C R6, R6, R33, R36 ;  /* 0x000000210606723e */ /* 0x000fe40004807024 */
[----:B------:R-:W-:Y:S02]  /*16b40*/  F2FP.SATFINITE.E4M3.F32.PACK_AB_MERGE_C R12, R48, R37, R12 ;  /* 0x00000025300c723e */ /* 0x000fe4000480700c */
[----:B------:R-:W-:Y:S01]  /*16b50*/  F2FP.SATFINITE.E4M3.F32.PACK_AB_MERGE_C R14, R32, R31, R45 ;  /* 0x0000001f200e723e */ /* 0x000fe2000480702d */
[----:B------:R4:W-:Y:S04]  /*16b60*/  STS.128 [R61+0x1e200], R4 ;  /* 0x01e200043d007388 */ /* 0x0009e80000000c00 */
[----:B------:R4:W-:Y:S02]  /*16b70*/  STS.128 [R0+0x1e200], R12 ;  /* 0x01e2000c00007388 */ /* 0x0009e40000000c00 */
.L_x_477:
[----:B------:R-:W-:Y:S05]  /*16b80*/  BSYNC B1 ;  /* 0x0000000000017941 */ /* 0x000fea0003800000 */
.L_x_476:
[----:B------:R-:W-:Y:S05]  /*16b90*/  @P2 BRA `(.L_x_458) ;  /* 0x0000000c00ec2947 */ /* 0x000fea0003800000 */
[----:B------:R-:W2:Y:S01]  /*16ba0*/  LDL R53, [R1+0xc8] ;  /* 0x0000c80001357983 */ /* 0x000ea20000100800 */
[----:B---34-:R-:W-:Y:S01]  /*16bb0*/  IMAD.IADD R0, R22, 0x1, R222 ;  /* 0x0000000116007824 */ /* 0x018fe200078e02de */
[----:B-----5:R-:W-:Y:S02]  /*16bc0*/  SHF.R.U32.HI R4, RZ, 0x8, R24 ;  /* 0x00000008ff047819 */ /* 0x020fe40000011618 */
[----:B------:R-:W-:Y:S02]  /*16bd0*/  SHF.R.U32.HI R12, RZ, 0x8, R26 ;  /* 0x00000008ff0c7819 */ /* 0x000fe4000001161a */
[----:B------:R-:W-:Y:S02]  /*16be0*/  SHF.R.S32.HI R5, RZ, 0x1f, R0 ;  /* 0x0000001fff057819 */ /* 0x000fe40000011400 */
[----:B------:R-:W-:Y:S02]  /*16bf0*/  LOP3.LUT R13, R12, 0xff, RZ, 0xc0, !PT ;  /* 0x000000ff0c0d7812 */ /* 0x000fe400078ec0ff */
[----:B------:R-:W-:-:S02]  /*16c00*/  LEA.HI R5, R5, R0, RZ, 0x4 ;  /* 0x0000000005057211 */ /* 0x000fc400078f20ff */
[----:B------:R-:W-:Y:S02]  /*16c10*/  LOP3.LUT R0, R24, 0xff, RZ, 0xc0, !PT ;  /* 0x000000ff18007812 */ /* 0x000fe400078ec0ff */
[----:B------:R-:W-:Y:S02]  /*16c20*/  SHF.R.S32.HI R6, RZ, 0x4, R5 ;  /* 0x00000004ff067819 */ /* 0x000fe40000011405 */
[----:B------:R-:W-:Y:S02]  /*16c30*/  LOP3.LUT R5, R4, 0xff, RZ, 0xc0, !PT ;  /* 0x000000ff04057812 */ /* 0x000fe400078ec0ff */
[----:B------:R-:W-:Y:S02]  /*16c40*/  LEA.HI R3, R3, R6, RZ, 0x1c ;  /* 0x0000000603037211 */ /* 0x000fe400078fe0ff */
[----:B------:R-:W-:Y:S02]  /*16c50*/  LOP3.LUT R4, R26, 0xff, RZ, 0xc0, !PT ;  /* 0x000000ff1a047812 */ /* 0x000fe400078ec0ff */
[----:B-1----:R-:W-:-:S02]  /*16c60*/  PRMT R21, R5, 0x7604, R0 ;  /* 0x0000760405157816 */ /* 0x002fc40000000000 */
[----:B------:R-:W-:Y:S02]  /*16c70*/  SHF.R.S32.HI R0, RZ, 0x1f, R3 ;  /* 0x0000001fff007819 */ /* 0x000fe40000011403 */
[----:B------:R-:W-:Y:S02]  /*16c80*/  PRMT R29, R13, 0x7604, R4 ;  /* 0x000076040d1d7816 */ /* 0x000fe40000000004 */
[----:B------:R-:W-:Y:S02]  /*16c90*/  LEA.HI R4, R0, R3, RZ, 0x2 ;  /* 0x0000000300047211 */ /* 0x000fe400078f10ff */
[----:B------:R-:W-:Y:S02]  /*16ca0*/  SHF.L.U32 R0, R3, 0x4, RZ ;  /* 0x0000000403007819 */ /* 0x000fe400000006ff */
[----:B------:R-:W-:Y:S01]  /*16cb0*/  SHF.R.U32.HI R7, RZ, 0x8, R25 ;  /* 0x00000008ff077819 */ /* 0x000fe20000011619 */
[----:B------:R-:W-:Y:S01]  /*16cc0*/  IMAD.SHL.U32 R4, R4, 0x800, RZ ;  /* 0x0000080004047824 */ /* 0x000fe200078e00ff */
[----:B------:R-:W-:-:S02]  /*16cd0*/  LOP3.LUT R3, R227, 0x30, R0, 0xf8, !PT ;  /* 0x00000030e3037812 */ /* 0x000fc400078ef800 */
[----:B------:R-:W-:Y:S02]  /*16ce0*/  LOP3.LUT R6, R25, 0xff, RZ, 0xc0, !PT ;  /* 0x000000ff19067812 */ /* 0x000fe400078ec0ff */
[----:B------:R-:W-:Y:S02]  /*16cf0*/  LOP3.LUT R7, R7, 0xff, RZ, 0xc0, !PT ;  /* 0x000000ff07077812 */ /* 0x000fe400078ec0ff */
[----:B------:R-:W-:Y:S02]  /*16d00*/  SHF.R.U32.HI R12, RZ, 0x8, R8 ;  /* 0x00000008ff0c7819 */ /* 0x000fe40000011608 */
[----:B------:R-:W-:Y:S02]  /*16d10*/  LOP3.LUT R3, R3, R228, RZ, 0x3c, !PT ;  /* 0x000000e403037212 */ /* 0x000fe400078e3cff */
[----:B------:R-:W-:Y:S02]  /*16d20*/  LOP3.LUT R0, R4, 0xffffe000, RZ, 0xc0, !PT ;  /* 0xffffe00004007812 */ /* 0x000fe400078ec0ff */
[----:B------:R-:W-:-:S02]  /*16d30*/  PRMT R20, R7, 0x7604, R6 ;  /* 0x0000760407147816 */ /* 0x000fc40000000006 */
[----:B------:R-:W-:Y:S02]  /*16d40*/  SHF.R.U32.HI R6, RZ, 0x8, R27 ;  /* 0x00000008ff067819 */ /* 0x000fe4000001161b */
[----:B------:R-:W-:Y:S02]  /*16d50*/  LOP3.LUT R7, R8, 0xff, RZ, 0xc0, !PT ;  /* 0x000000ff08077812 */ /* 0x000fe400078ec0ff */
[----:B------:R-:W-:Y:S02]  /*16d60*/  LOP3.LUT R12, R12, 0xff, RZ, 0xc0, !PT ;  /* 0x000000ff0c0c7812 */ /* 0x000fe400078ec0ff */
[----:B------:R-:W-:Y:S02]  /*16d70*/  IADD3 R3, R3, R229, R0 ;  /* 0x000000e503037210 */ /* 0x000fe40007ffe000 */
[----:B------:R-:W-:Y:S02]  /*16d80*/  LOP3.LUT R5, R27, 0xff, RZ, 0xc0, !PT ;  /* 0x000000ff1b057812 */ /* 0x000fe400078ec0ff */
[----:B------:R-:W-:Y:S01]  /*16d90*/  LOP3.LUT R6, R6, 0xff, RZ, 0xc0, !PT ;  /* 0x000000ff06067812 */ /* 0x000fe200078ec0ff */
[----:B------:R-:W-:Y:S01]  /*16da0*/  IMAD.IADD R0, R16, 0x1, R3 ;  /* 0x0000000110007824 */ /* 0x000fe200078e0203 */
[----:B------:R-:W-:-:S02]  /*16db0*/  PRMT R35, R12, 0x7604, R7 ;  /* 0x000076040c237816 */ /* 0x000fc40000000007 */
[----:B------:R-:W-:Y:S02]  /*16dc0*/  SHF.R.U32.HI R12, RZ, 0x8, R9 ;  /* 0x00000008ff0c7819 */ /* 0x000fe40000011609 */
[----:B------:R-:W-:Y:S02]  /*16dd0*/  PRMT R28, R6, 0x7604, R5 ;  /* 0x00007604061c7816 */ /* 0x000fe40000000005 */
[----:B------:R-:W-:Y:S02]  /*16de0*/  LOP3.LUT R3, R12, 0xff, RZ, 0xc0, !PT ;  /* 0x000000ff0c037812 */ /* 0x000fe400078ec0ff */
[----:B------:R-:W1:Y:S01]  /*16df0*/  LDS.128 R12, [R0+0x1e200] ;  /* 0x01e20000000c7984 */ /* 0x000e620000000c00 */
[----:B------:R-:W-:Y:S02]  /*16e00*/  SHF.R.U32.HI R32, RZ, 0x8, R10 ;  /* 0x00000008ff207819 */ /* 0x000fe4000001160a */
[----:B------:R-:W-:Y:S02]  /*16e10*/  LOP3.LUT R30, R9, 0xff, RZ, 0xc0, !PT ;  /* 0x000000ff091e7812 */ /* 0x000fe400078ec0ff */
[----:B------:R-:W-:-:S02]  /*16e20*/  LOP3.LUT R31, R10, 0xff, RZ, 0xc0, !PT ;  /* 0x000000ff0a1f7812 */ /* 0x000fc400078ec0ff */
[----:B------:R-:W-:Y:S02]  /*16e30*/  LOP3.LUT R32, R32, 0xff, RZ, 0xc0, !PT ;  /* 0x000000ff20207812 */ /* 0x000fe400078ec0ff */
[----:B------:R-:W-:Y:S02]  /*16e40*/  PRMT R30, R3, 0x7604, R30 ;  /* 0x00007604031e7816 */ /* 0x000fe4000000001e */
[----:B0-----:R-:W-:Y:S02]  /*16e50*/  SHF.R.U32.HI R37, RZ, 0x10, R9 ;  /* 0x00000010ff257819 */ /* 0x001fe40000011609 */
[----:B------:R-:W-:Y:S02]  /*16e60*/  SHF.R.U32.HI R3, RZ, 0x10, R25 ;  /* 0x00000010ff037819 */ /* 0x000fe40000011619 */
[----:B------:R-:W-:Y:S01]  /*16e70*/  PRMT R39, R32, 0x7604, R31 ;  /* 0x0000760420277816 */ /* 0x000fe2000000001f */
[----:B------:R-:W-:Y:S01]  /*16e80*/  IMAD.U32 R37, R37, 0x10000, RZ ;  /* 0x0001000025257824 */ /* 0x000fe200078e00ff */
[----:B------:R-:W-:Y:S01]  /*16e90*/  SHF.R.U32.HI R31, RZ, 0x10, R27 ;  /* 0x00000010ff1f7819 */ /* 0x000fe2000001161b */
[----:B------:R-:W-:Y:S01]  /*16ea0*/  IMAD.U32 R3, R3, 0x10000, RZ ;  /* 0x0001000003037824 */ /* 0x000fe200078e00ff */
[----:B------:R-:W-:-:S02]  /*16eb0*/  SHF.R.U32.HI R34, RZ, 0x8, R11 ;  /* 0x00000008ff227819 */ /* 0x000fc4000001160b */
[----:B------:R-:W-:Y:S01]  /*16ec0*/  LOP3.LUT R33, R11, 0xff, RZ, 0xc0, !PT ;  /* 0x000000ff0b217812 */ /* 0x000fe200078ec0ff */
[----:B------:R-:W-:Y:S01]  /*16ed0*/  IMAD.U32 R31, R31, 0x10000, RZ ;  /* 0x000100001f1f7824 */ /* 0x000fe200078e00ff */
[----:B------:R-:W-:Y:S02]  /*16ee0*/  LOP3.LUT R34, R34, 0xff, RZ, 0xc0, !PT ;  /* 0x000000ff22227812 */ /* 0x000fe400078ec0ff */
[----:B------:R-:W-:Y:S02]  /*16ef0*/  SHF.R.U32.HI R41, RZ, 0x10, R11 ;  /* 0x00000010ff297819 */ /* 0x000fe4000001160b */
[----:B------:R-:W-:Y:S02]  /*16f00*/  LOP3.LUT R37, R30, 0xff0000, R37, 0xf8, !PT ;  /* 0x00ff00001e257812 */ /* 0x000fe400078ef825 */
[----:B------:R-:W-:Y:S02]  /*16f10*/  LOP3.LUT R3, R20, 0xff0000, R3, 0xf8, !PT ;  /* 0x00ff000014037812 */ /* 0x000fe400078ef803 */
[----:B------:R-:W-:-:S02]  /*16f20*/  LOP3.LUT R21, R21, 0xff0000, R24, 0xf8, !PT ;  /* 0x00ff000015157812 */ /* 0x000fc400078ef818 */
[----:B------:R-:W-:Y:S02]  /*16f30*/  PRMT R34, R34, 0x7604, R33 ;  /* 0x0000760422227816 */ /* 0x000fe40000000021 */
[----:B------:R-:W-:Y:S02]  /*16f40*/  SHF.L.U32 R41, R41, 0x10, RZ ;  /* 0x0000001029297819 */ /* 0x000fe400000006ff */
        /* <DEDUP_REMOVED lines=8> */
[----:B------:R-:W-:Y:S02]  /*16fd0*/  LOP3.LUT R36, R35, 0xff000000, R8, 0xf8, !PT ;  /* 0xff00000023247812 */ /* 0x000fe400078ef808 */
[----:B------:R-:W-:-:S02]  /*16fe0*/  LOP3.LUT R34, R33, 0xff000000, R27, 0xf8, !PT ;  /* 0xff00000021227812 */ /* 0x000fc400078ef81b */
[----:B------:R-:W-:Y:S02]  /*16ff0*/  F2FP.F16.E4M3.UNPACK_B R35, R37 ;  /* 0x00000025ff23723e */ /* 0x000fe400020006ff */
[----:B------:R-:W-:Y:S02]  /*17000*/  F2FP.F16.E4M3.UNPACK_B R33, R32 ;  /* 0x00000020ff21723e */ /* 0x000fe400020006ff */
[----:B------:R-:W-:Y:S01]  /*17010*/  LOP3.LUT R20, R29, 0xff000000, R26, 0xf8, !PT ;  /* 0xff0000001d147812 */ /* 0x000fe200078ef81a */
[----:B------:R-:W-:Y:S01]  /*17020*/  HADD2.F32 R38, -RZ, R35.H0_H0 ;  /* 0x20000023ff267230 */ /* 0x000fe20000004100 */
[----:B------:R-:W-:Y:S02]  /*17030*/  LOP3.LUT R8, R39, 0xff000000, R10, 0xf8, !PT ;  /* 0xff00000027087812 */ /* 0x000fe400078ef80a */
[----:B------:R-:W-:Y:S02]  /*17040*/  LOP3.LUT R40, R41, 0xff000000, R11, 0xf8, !PT ;  /* 0xff00000029287812 */ /* 0x000fe400078ef80b */
[----:B-1----:R-:W-:-:S02]  /*17050*/  F2FP.F16.E4M3.UNPACK_B R27, R13.H1 ;  /* 0x0000000dff1b723e */ /* 0x002fc400030006ff */
[-C--:B------:R-:W-:Y:S02]  /*17060*/  F2FP.F16.E4M3.UNPACK_B R29, R15.reuse ;  /* 0x0000000fff1d723e */ /* 0x080fe400020006ff */
[----:B------:R-:W-:Y:S02]  /*17070*/  F2FP.F16.E4M3.UNPACK_B R30, R15.H1 ;  /* 0x0000000fff1e723e */ /* 0x000fe400030006ff */
[----:B------:R-:W-:Y:S02]  /*17080*/  F2FP.F16.E4M3.UNPACK_B R15, R12.H1 ;  /* 0x0000000cff0f723e */ /* 0x000fe400030006ff */
[----:B------:R-:W-:Y:S02]  /*17090*/  F2FP.F16.E4M3.UNPACK_B R37, R37.H1 ;  /* 0x00000025ff25723e */ /* 0x000fe400030006ff */
[----:B------:R-:W-:Y:S02]  /*170a0*/  F2FP.F16.E4M3.UNPACK_B R32, R32.H1 ;  /* 0x00000020ff20723e */ /* 0x000fe400030006ff */
[----:B------:R-:W-:Y:S01]  /*170b0*/  F2FP.F16.E4M3.UNPACK_B R28, R14.H1 ;  /* 0x0000000eff1c723e */ /* 0x000fe200030006ff */
[----:B------:R-:W-:Y:S01]  /*170c0*/  HADD2.F32 R41, -RZ, R37.H0_H0 ;  /* 0x20000025ff297230 */ /* 0x000fe20000004100 */
[----:B--2---:R-:W0:Y:S02]  /*170d0*/  LDS.128 R4, [R53+0x1e200] ;  /* 0x01e2000035047984 */ /* 0x004e240000000c00 */
[----:B0-----:R-:W-:-:S02]  /*170e0*/  F2FP.F16.E4M3.UNPACK_B R3, R6 ;  /* 0x00000006ff03723e */ /* 0x001fc400020006ff */
[----:B------:R-:W-:Y:S02]  /*170f0*/  F2FP.F16.E4M3.UNPACK_B R24, R6.H1 ;  /* 0x00000006ff18723e */ /* 0x000fe400030006ff */
[----:B------:R-:W-:Y:S02]  /*17100*/  F2FP.F16.E4M3.UNPACK_B R6, R13 ;  /* 0x0000000dff06723e */ /* 0x000fe400020006ff */
[-C--:B------:R-:W-:Y:S02]  /*17110*/  F2FP.F16.E4M3.UNPACK_B R25, R7.reuse ;  /* 0x00000007ff19723e */ /* 0x080fe400020006ff */
[----:B------:R-:W-:Y:S02]  /*17120*/  F2FP.F16.E4M3.UNPACK_B R26, R7.H1 ;  /* 0x00000007ff1a723e */ /* 0x000fe400030006ff */
[----:B------:R-:W-:Y:S02]  /*17130*/  F2FP.F16.E4M3.UNPACK_B R10, R5 ;  /* 0x00000005ff0a723e */ /* 0x000fe400020006ff */
[----:B------:R-:W-:-:S02]  /*17140*/  F2FP.F16.E4M3.UNPACK_B R7, R4 ;  /* 0x00000004ff07723e */ /* 0x000fc400020006ff */
[----:B------:R-:W-:Y:S01]  /*17150*/  F2FP.F16.E4M3.UNPACK_B R11, R4.H1 ;  /* 0x00000004ff0b723e */ /* 0x000fe200030006ff */
[----:B------:R-:W-:Y:S01]  /*17160*/  HADD2.F32 R4, -RZ, R6.H0_H0 ;  /* 0x20000006ff047230 */ /* 0x000fe20000004100 */
[----:B------:R-:W-:Y:S01]  /*17170*/  F2FP.F16.E4M3.UNPACK_B R21, R5.H1 ;  /* 0x00000005ff15723e */ /* 0x000fe200030006ff */
[--C-:B------:R-:W-:Y:S01]  /*17180*/  HADD2.F32 R5, -RZ, R33.reuse.H0_H0 ;  /* 0x20000021ff057230 */ /* 0x100fe20000004100 */
[----:B------:R-:W-:Y:S01]  /*17190*/  F2FP.F16.E4M3.UNPACK_B R13, R12 ;  /* 0x0000000cff0d723e */ /* 0x000fe200020006ff */
[----:B------:R-:W-:Y:S02]  /*171a0*/  HADD2.F32 R9, -RZ, R10.H0_H0 ;  /* 0x2000000aff097230 */ /* 0x000fe40000004100 */
[C---:B------:R-:W-:Y:S01]  /*171b0*/  FMUL.FTZ R12, R4.reuse, R38 ;  /* 0x00000026040c7220 */ /* 0x040fe20000410000 */
[----:B------:R-:W-:Y:S02]  /*171c0*/  HADD2.F32 R6, -RZ, R6.H1_H1 ;  /* 0x30000006ff067230 */ /* 0x000fe40000004100 */
[----:B------:R-:W-:Y:S01]  /*171d0*/  FMUL.FTZ R39, R4, R5 ;  /* 0x0000000504277220 */ /* 0x000fe20000410000 */
[----:B------:R-:W-:-:S02]  /*171e0*/  HADD2.F32 R33, -RZ, R33.H1_H1 ;  /* 0x30000021ff217230 */ /* 0x000fc40000004100 */
[C---:B------:R-:W-:Y:S01]  /*171f0*/  FFMA.FTZ R5, R9.reuse, R5, -R12 ;  /* 0x0000000509057223 */ /* 0x040fe2000001080c */
[----:B------:R-:W-:Y:S01]  /*17200*/  F2FP.F16.E4M3.UNPACK_B R4, R14 ;  /* 0x0000000eff04723e */ /* 0x000fe200020006ff */
[----:B------:R-:W-:Y:S01]  /*17210*/  FFMA.FTZ R9, R9, R38, R39 ;  /* 0x0000002609097223 */ /* 0x000fe20000010027 */
[----:B------:R-:W-:Y:S02]  /*17220*/  HADD2.F32 R39, -RZ, R35.H1_H1 ;  /* 0x30000023ff277230 */ /* 0x000fe40000004100 */
[C---:B------:R-:W-:Y:S01]  /*17230*/  FMUL.FTZ R38, R6.reuse, R33 ;  /* 0x0000002106267220 */ /* 0x040fe20000410000 */
[----:B------:R-:W-:Y:S02]  /*17240*/  HADD2.F32 R10, -RZ, R10.H1_H1 ;  /* 0x3000000aff0a7230 */ /* 0x000fe40000004100 */
[----:B------:R-:W-:Y:S02]  /*17250*/  HADD2.F32 R14, -RZ, R27.H0_H0 ;  /* 0x2000001bff0e7230 */ /* 0x000fe40000004100 */
[----:B------:R-:W-:Y:S01]  /*17260*/  FMUL.FTZ R43, R6, R39 ;  /* 0x00000027062b7220 */ /* 0x000fe20000410000 */
[----:B------:R-:W-:-:S02]  /*17270*/  HADD2.F32 R35, -RZ, R32.H0_H0 ;  /* 0x20000020ff237230 */ /* 0x000fc40000004100 */
[----:B------:R-:W-:Y:S02]  /*17280*/  HADD2.F32 R12, -RZ, R21.H0_H0 ;  /* 0x20000015ff0c7230 */ /* 0x000fe40000004100 */
[----:B------:R-:W-:Y:S01]  /*17290*/  FFMA.FTZ R6, R10, R33, -R43 ;  /* 0x000000210a067223 */ /* 0x000fe2000001082b */
[----:B------:R-:W-:Y:S01]  /*172a0*/  FMUL.FTZ R45, R14, R41 ;  /* 0x000000290e2d7220 */ /* 0x000fe20000410000 */
[----:B------:R-:W-:Y:S01]  /*172b0*/  FFMA.FTZ R10, R10, R39, R38 ;  /* 0x000000270a0a7223 */ /* 0x000fe20000010026 */
[----:B------:R-:W-:Y:S01]  /*172c0*/  FMUL.FTZ R14, R14, R35 ;  /* 0x000000230e0e7220 */ /* 0x000fe20000410000 */
[----:B------:R-:W-:Y:S01]  /*172d0*/  F2FP.F16.E4M3.UNPACK_B R39, R40 ;  /* 0x00000028ff27723e */ /* 0x000fe200020006ff */
[----:B------:R-:W-:Y:S01]  /*172e0*/  HADD2.F32 R38, -RZ, R37.H1_H1 ;  /* 0x30000025ff267230 */ /* 0x000fe20000004100 */
[----:B------:R-:W-:Y:S01]  /*172f0*/  F2FP.F16.E4M3.UNPACK_B R33, R34 ;  /* 0x00000022ff21723e */ /* 0x000fe200020006ff */
[----:B------:R-:W-:Y:S02]  /*17300*/  HADD2.F32 R27, -RZ, R27.H1_H1 ;  /* 0x3000001bff1b7230 */ /* 0x000fe40000004100 */
[----:B------:R-:W-:Y:S01]  /*17310*/  FFMA.FTZ R41, R12, R41, R14 ;  /* 0x000000290c297223 */ /* 0x000fe2000001000e */
[----:B------:R-:W-:-:S02]  /*17320*/  HADD2.F32 R32, -RZ, R32.H1_H1 ;  /* 0x30000020ff207230 */ /* 0x000fc40000004100 */
[----:B------:R-:W-:Y:S01]  /*17330*/  FFMA.FTZ R45, R12, R35, -R45 ;  /* 0x000000230c2d7223 */ /* 0x000fe2000001082d */
[----:B------:R-:W-:Y:S02]  /*17340*/  HADD2.F32 R37, -RZ, R39.H0_H0 ;  /* 0x20000027ff257230 */ /* 0x000fe40000004100 */
[C---:B------:R-:W-:Y:S01]  /*17350*/  FMUL.FTZ R42, R27.reuse, R38 ;  /* 0x000000261b2a7220 */ /* 0x040fe20000410000 */
[----:B------:R-:W-:Y:S02]  /*17360*/  HADD2.F32 R14, -RZ, R29.H0_H0 ;  /* 0x2000001dff0e7230 */ /* 0x000fe40000004100 */
[----:B------:R-:W-:Y:S01]  /*17370*/  FMUL.FTZ R27, R27, R32 ;  /* 0x000000201b1b7220 */ /* 0x000fe20000410000 */
[----:B------:R-:W-:Y:S01]  /*17380*/  HADD2.F32 R35, -RZ, R33.H0_H0 ;  /* 0x20000021ff237230 */ /* 0x000fe20000004100 */
[----:B------:R-:W-:Y:S01]  /*17390*/  F2FP.F16.E4M3.UNPACK_B R40, R40.H1 ;  /* 0x00000028ff28723e */ /* 0x000fe200030006ff */
[----:B------:R-:W-:Y:S02]  /*173a0*/  HADD2.F32 R21, -RZ, R21.H1_H1 ;  /* 0x30000015ff157230 */ /* 0x000fe40000004100 */
[----:B------:R-:W-:Y:S01]  /*173b0*/  FMUL.FTZ R43, R14, R37 ;  /* 0x000000250e2b7220 */ /* 0x000fe20000410000 */
[----:B------:R-:W-:-:S02]  /*173c0*/  HADD2.F32 R12, -RZ, R25.H0_H0 ;  /* 0x20000019ff0c7230 */ /* 0x000fc40000004100 */
[----:B------:R-:W-:Y:S01]  /*173d0*/  FMUL.FTZ R14, R14, R35 ;  /* 0x000000230e0e7220 */ /* 0x000fe20000410000 */
[----:B------:R-:W-:Y:S02]  /*173e0*/  HADD2.F32 R29, -RZ, R29.H1_H1 ;  /* 0x3000001dff1d7230 */ /* 0x000fe40000004100 */
[C---:B------:R-:W-:Y:S01]  /*173f0*/  FFMA.FTZ R46, R21.reuse, R38, R27 ;  /* 0x00000026152e7223 */ /* 0x040fe2000001001b */
[----:B------:R-:W-:Y:S01]  /*17400*/  FFMA.FTZ R42, R21, R32, -R42 ;  /* 0x00000020152a7223 */ /* 0x000fe2000001082a */
[----:B------:R-:W-:Y:S02]  /*17410*/  HADD2.F32 R38, -RZ, R39.H1_H1 ;  /* 0x30000027ff267230 */ /* 0x000fe40000004100 */
[----:B------:R-:W-:Y:S01]  /*17420*/  FFMA.FTZ R47, R12, R37, R14 ;  /* 0x000000250c2f7223 */ /* 0x000fe2000001000e */
[----:B------:R-:W-:Y:S01]  /*17430*/  HADD2.F32 R32, -RZ, R33.H1_H1 ;  /* 0x30000021ff207230 */ /* 0x000fe20000004100 */
[----:B------:R-:W-:Y:S01]  /*17440*/  F2FP.F16.E4M3.UNPACK_B R34, R34.H1 ;  /* 0x00000022ff22723e */ /* 0x000fe200030006ff */
[----:B------:R-:W-:-:S02]  /*17450*/  HADD2.F32 R27, -RZ, R40.H0_H0 ;  /* 0x20000028ff1b7230 */ /* 0x000fc40000004100 */
[----:B------:R-:W-:Y:S01]  /*17460*/  FFMA.FTZ R43, R12, R35, -R43 ;  /* 0x000000230c2b7223 */ /* 0x000fe2000001082b */
[----:B------:R-:W-:Y:S02]  /*17470*/  HADD2.F32 R14, -RZ, R30.H0_H0 ;  /* 0x2000001eff0e7230 */ /* 0x000fe40000004100 */
[C---:B------:R-:W-:Y:S01]  /*17480*/  FMUL.FTZ R48, R29.reuse, R38 ;  /* 0x000000261d307220 */ /* 0x040fe20000410000 */
[----:B------:R-:W-:Y:S02]  /*17490*/  HADD2.F32 R25, -RZ, R25.H1_H1 ;  /* 0x30000019ff197230 */ /* 0x000fe40000004100 */
[----:B------:R-:W-:Y:S01]  /*174a0*/  FMUL.FTZ R29, R29, R32 ;  /* 0x000000201d1d7220 */ /* 0x000fe20000410000 */
[----:B------:R-:W-:Y:S02]  /*174b0*/  HADD2.F32 R21, -RZ, R34.H0_H0 ;  /* 0x20000022ff157230 */ /* 0x000fe40000004100 */
[----:B------:R-:W-:Y:S01]  /*174c0*/  FMUL.FTZ R33, R14, R27 ;  /* 0x0000001b0e217220 */ /* 0x000fe20000410000 */
[----:B------:R-:W-:-:S02]  /*174d0*/  HADD2.F32 R12, -RZ, R26.H0_H0 ;  /* 0x2000001aff0c7230 */ /* 0x000fc40000004100 */
[C---:B------:R-:W-:Y:S01]  /*174e0*/  FFMA.FTZ R50, R25.reuse, R38, R29 ;  /* 0x0000002619327223 */ /* 0x040fe2000001001d */
[----:B------:R-:W-:Y:S01]  /*174f0*/  F2FP.F16.E4M3.UNPACK_B R29, R36.H1 ;  /* 0x00000024ff1d723e */ /* 0x000fe200030006ff */
[-C--:B------:R-:W-:Y:S01]  /*17500*/  FMUL.FTZ R14, R14, R21.reuse ;  /* 0x000000150e0e7220 */ /* 0x080fe20000410000 */
[----:B------:R-:W-:Y:S02]  /*17510*/  HADD2.F32 R35, -RZ, R40.H1_H1 ;  /* 0x30000028ff237230 */ /* 0x000fe40000004100 */
[C---:B------:R-:W-:Y:S01]  /*17520*/  FFMA.FTZ R39, R12.reuse, R21, -R33 ;  /* 0x000000150c277223 */ /* 0x040fe20000010821 */
[----:B------:R-:W-:Y:S01]  /*17530*/  F2FP.F16.E4M3.UNPACK_B R21, R31.H1 ;  /* 0x0000001fff15723e */ /* 0x000fe200030006ff */
[----:B------:R-:W-:Y:S01]  /*17540*/  FFMA.FTZ R49, R12, R27, R14 ;  /* 0x0000001b0c317223 */ /* 0x000fe2000001000e */
[----:B------:R-:W-:Y:S02]  /*17550*/  HADD2.F32 R30, -RZ, R30.H1_H1 ;  /* 0x3000001eff1e7230 */ /* 0x000fe40000004100 */
[----:B------:R-:W-:Y:S01]  /*17560*/  FFMA.FTZ R48, R25, R32, -R48 ;  /* 0x0000002019307223 */ /* 0x000fe20000010830 */
[----:B------:R-:W-:Y:S01]  /*17570*/  HADD2.F32 R27, -RZ, R34.H1_H1 ;  /* 0x30000022ff1b7230 */ /* 0x000fe20000004100 */
[----:B------:R-:W-:Y:S01]  /*17580*/  F2FP.F16.E4M3.UNPACK_B R36, R36 ;  /* 0x00000024ff24723e */ /* 0x000fe200020006ff */
[----:B------:R-:W-:-:S02]  /*17590*/  HADD2.F32 R33, -RZ, R29.H0_H0 ;  /* 0x2000001dff217230 */ /* 0x000fc40000004100 */
[C---:B------:R-:W-:Y:S01]  /*175a0*/  FMUL.FTZ R51, R30.reuse, R35 ;  /* 0x000000231e337220 */ /* 0x040fe20000410000 */
[----:B------:R-:W-:Y:S02]  /*175b0*/  HADD2.F32 R14, -RZ, R15.H0_H0 ;  /* 0x2000000fff0e7230 */ /* 0x000fe40000004100 */
[----:B------:R-:W-:Y:S01]  /*175c0*/  FMUL.FTZ R30, R30, R27 ;  /* 0x0000001b1e1e7220 */ /* 0x000fe20000410000 */
[----:B------:R-:W-:Y:S01]  /*175d0*/  HADD2.F32 R25, -RZ, R21.H0_H0 ;  /* 0x20000015ff197230 */ /* 0x000fe20000004100 */
[----:B------:R-:W-:Y:S01]  /*175e0*/  F2FP.F16.E4M3.UNPACK_B R31, R31 ;  /* 0x0000001fff1f723e */ /* 0x000fe200020006ff */
        /* <DEDUP_REMOVED lines=16> */
[--C-:B------:R-:W-:Y:S02]  /*176f0*/  HADD2.F32 R15, -RZ, R36.reuse.H0_H0 ;  /* 0x20000024ff0f7230 */ /* 0x100fe40000004100 */
[C---:B------:R-:W-:Y:S01]  /*17700*/  FFMA.FTZ R34, R11.reuse, R14, -R30 ;  /* 0x0000000e0b227223 */ /* 0x040fe2000001081e */
[----:B------:R-:W-:Y:S02]  /*17710*/  HADD2.F32 R14, -RZ, R31.H0_H0 ;  /* 0x2000001fff0e7230 */ /* 0x000fe40000004100 */
[----:B------:R-:W-:Y:S01]  /*17720*/  FFMA.FTZ R38, R11, R26, R21 ;  /* 0x0000001a0b267223 */ /* 0x000fe20000010015 */
[----:B------:R-:W-:Y:S02]  /*17730*/  HADD2.F32 R11, -RZ, R7.H0_H0 ;  /* 0x20000007ff0b7230 */ /* 0x000fe40000004100 */
[----:B------:R-:W-:Y:S01]  /*17740*/  FMUL.FTZ R26, R12, R15 ;  /* 0x0000000f0c1a7220 */ /* 0x000fe20000410000 */
[----:B------:R-:W-:-:S02]  /*17750*/  HADD2.F32 R36, -RZ, R36.H1_H1 ;  /* 0x30000024ff247230 */ /* 0x000fc40000004100 */
[-C--:B------:R-:W-:Y:S01]  /*17760*/  FMUL.FTZ R30, R12, R14.reuse ;  /* 0x0000000e0c1e7220 */ /* 0x080fe20000410000 */
[----:B------:R-:W-:Y:S02]  /*17770*/  HADD2.F32 R13, -RZ, R13.H1_H1 ;  /* 0x3000000dff0d7230 */ /* 0x000fe40000004100 */
[----:B------:R-:W-:Y:S01]  /*17780*/  FFMA.FTZ R25, R11, R14, -R26 ;  /* 0x0000000e0b197223 */ /* 0x000fe2000001081a */
[----:B------:R-:W-:Y:S01]  /*17790*/  HADD2.F32 R12, -RZ, R31.H1_H1 ;  /* 0x3000001fff0c7230 */ /* 0x000fe20000004100 */
[----:B------:R-:W-:Y:S01]  /*177a0*/  F2FP.F16.E4M3.UNPACK_B R21, R8.H1 ;  /* 0x00000008ff15723e */ /* 0x000fe200030006ff */
[----:B------:R-:W-:Y:S02]  /*177b0*/  HADD2.F32 R7, -RZ, R7.H1_H1 ;  /* 0x30000007ff077230 */ /* 0x000fe40000004100 */
[----:B------:R-:W-:Y:S01]  /*177c0*/  FMUL.FTZ R26, R13, R36 ;  /* 0x000000240d1a7220 */ /* 0x000fe20000410000 */
[----:B------:R-:W-:Y:S01]  /*177d0*/  F2FP.F16.E4M3.UNPACK_B R14, R20.H1 ;  /* 0x00000014ff0e723e */ /* 0x000fe200030006ff */
[----:B------:R-:W-:Y:S01]  /*177e0*/  FFMA.FTZ R30, R11, R15, R30 ;  /* 0x0000000f0b1e7223 */ /* 0x000fe2000001001e */
[-C--:B------:R-:W-:Y:S01]  /*177f0*/  FMUL.FTZ R13, R13, R12.reuse ;  /* 0x0000000c0d0d7220 */ /* 0x080fe20000410000 */
[----:B------:R-:W-:Y:S01]  /*17800*/  FFMA.FTZ R32, R7, R12, -R26 ;  /* 0x0000000c07207223 */ /* 0x000fe2000001081a */
[----:B------:R-:W-:Y:S01]  /*17810*/  HADD2.F32 R26, -RZ, R21.H0_H0 ;  /* 0x20000015ff1a7230 */ /* 0x000fe20000004100 */
[----:B------:R-:W-:Y:S01]  /*17820*/  F2FP.F16.E4M3.UNPACK_B R8, R8 ;  /* 0x00000008ff08723e */ /* 0x000fe200020006ff */
[----:B------:R-:W-:-:S02]  /*17830*/  HADD2.F32 R11, -RZ, R28.H0_H0 ;  /* 0x2000001cff0b7230 */ /* 0x000fc40000004100 */
[----:B------:R-:W-:Y:S01]  /*17840*/  FFMA.FTZ R15, R7, R36, R13 ;  /* 0x00000024070f7223 */ /* 0x000fe2000001000d */
[----:B------:R-:W-:Y:S01]  /*17850*/  HADD2.F32 R12, -RZ, R14.H0_H0 ;  /* 0x2000000eff0c7230 */ /* 0x000fe20000004100 */
[----:B------:R-:W-:Y:S01]  /*17860*/  F2FP.F16.E4M3.UNPACK_B R20, R20 ;  /* 0x00000014ff14723e */ /* 0x000fe200020006ff */
[----:B------:R-:W-:Y:S01]  /*17870*/  HADD2.F32 R21, -RZ, R21.H1_H1 ;  /* 0x30000015ff157230 */ /* 0x000fe20000004100 */
[----:B------:R-:W-:Y:S01]  /*17880*/  F2FP.SATFINITE.E4M3.F32.PACK_AB_MERGE_C R41, R46, R41, RZ ;  /* 0x000000292e29723e */ /* 0x000fe200048070ff */
[----:B------:R-:W-:Y:S02]  /*17890*/  HADD2.F32 R28, -RZ, R28.H1_H1 ;  /* 0x3000001cff1c7230 */ /* 0x000fe40000004100 */
[C---:B------:R-:W-:Y:S01]  /*178a0*/  FMUL.FTZ R36, R11.reuse, R12 ;  /* 0x0000000c0b247220 */ /* 0x040fe20000410000 */
[----:B------:R-:W-:Y:S02]  /*178b0*/  HADD2.F32 R13, -RZ, R14.H1_H1 ;  /* 0x3000000eff0d7230 */ /* 0x000fe40000004100 */
[----:B------:R-:W-:Y:S01]  /*178c0*/  FMUL.FTZ R14, R11, R26 ;  /* 0x0000001a0b0e7220 */ /* 0x000fe20000410000 */
[----:B------:R-:W-:-:S02]  /*178d0*/  HADD2.F32 R7, -RZ, R24.H0_H0 ;  /* 0x20000018ff077230 */ /* 0x000fc40000004100 */
[C---:B------:R-:W-:Y:S01]  /*178e0*/  FMUL.FTZ R11, R28.reuse, R21 ;  /* 0x000000151c0b7220 */ /* 0x040fe20000410000 */
[----:B------:R-:W-:Y:S02]  /*178f0*/  HADD2.F32 R24, -RZ, R24.H1_H1 ;  /* 0x30000018ff187230 */ /* 0x000fe40000004100 */
[----:B------:R-:W-:Y:S01]  /*17900*/  FMUL.FTZ R28, R28, R13 ;  /* 0x0000000d1c1c7220 */ /* 0x000fe20000410000 */
[----:B------:R-:W-:Y:S01]  /*17910*/  F2FP.SATFINITE.E4M3.F32.PACK_AB_MERGE_C R5, R6, R5, R42 ;  /* 0x000000050605723e */ /* 0x000fe2000480702a */
[C---:B------:R-:W-:Y:S01]  /*17920*/  FFMA.FTZ R36, R7.reuse, R26, R36 ;  /* 0x0000001a07247223 */ /* 0x040fe20000010024 */
[----:B------:R-:W-:Y:S01]  /*17930*/  FFMA.FTZ R27, R7, R12, -R14 ;  /* 0x0000000c071b7223 */ /* 0x000fe2000001080e */
[C---:B------:R-:W-:Y:S01]  /*17940*/  FFMA.FTZ R26, R24.reuse, R13, -R11 ;  /* 0x0000000d181a7223 */ /* 0x040fe2000001080b */
[----:B------:R-:W-:Y:S02]  /*17950*/  HADD2.F32 R12, -RZ, R8.H0_H0 ;  /* 0x20000008ff0c7230 */ /* 0x000fe40000004100 */
[----:B------:R-:W-:Y:S01]  /*17960*/  FFMA.FTZ R29, R24, R21, R28 ;  /* 0x00000015181d7223 */ /* 0x000fe2000001001c */
[----:B------:R-:W-:Y:S01]  /*17970*/  HADD2.F32 R7, -RZ, R4.H0_H0 ;  /* 0x20000004ff077230 */ /* 0x000fe20000004100 */
[----:B------:R-:W-:Y:S01]  /*17980*/  F2FP.SATFINITE.E4M3.F32.PACK_AB_MERGE_C R9, R10, R9, R41 ;  /* 0x000000090a09723e */ /* 0x000fe20004807029 */
[----:B------:R-:W-:Y:S01]  /*17990*/  HADD2.F32 R13, -RZ, R8.H1_H1 ;  /* 0x30000008ff0d7230 */ /* 0x000fe20000004100 */
[----:B------:R-:W-:Y:S01]  /*179a0*/  F2FP.SATFINITE.E4M3.F32.PACK_AB_MERGE_C R26, R26, R27, RZ ;  /* 0x0000001b1a1a723e */ /* 0x000fe200048070ff */
[----:B------:R-:W-:-:S02]  /*179b0*/  HADD2.F32 R11, -RZ, R20.H0_H0 ;  /* 0x20000014ff0b7230 */ /* 0x000fc40000004100 */
[----:B------:R-:W-:Y:S01]  /*179c0*/  FMUL.FTZ R21, R7, R12 ;  /* 0x0000000c07157220 */ /* 0x000fe20000410000 */
[----:B------:R-:W-:Y:S01]  /*179d0*/  HADD2.F32 R8, -RZ, R4.H1_H1 ;  /* 0x30000004ff087230 */ /* 0x000fe20000004100 */
[----:B------:R-:W-:Y:S01]  /*179e0*/  F2FP.SATFINITE.E4M3.F32.PACK_AB_MERGE_C R29, R29, R36, RZ ;  /* 0x000000241d1d723e */ /* 0x000fe200048070ff */
[----:B------:R-:W-:Y:S02]  /*179f0*/  HADD2.F32 R20, -RZ, R20.H1_H1 ;  /* 0x30000014ff147230 */ /* 0x000fe40000004100 */
[----:B------:R-:W-:Y:S01]  /*17a00*/  FMUL.FTZ R7, R7, R11 ;  /* 0x0000000b07077220 */ /* 0x000fe20000410000 */
[--C-:B------:R-:W-:Y:S02]  /*17a10*/  HADD2.F32 R4, -RZ, R3.reuse.H0_H0 ;  /* 0x20000003ff047230 */ /* 0x100fe40000004100 */
[C---:B------:R-:W-:Y:S01]  /*17a20*/  FMUL.FTZ R14, R8.reuse, R13 ;  /* 0x0000000d080e7220 */ /* 0x040fe20000410000 */
[----:B------:R-:W-:Y:S02]  /*17a30*/  HADD2.F32 R3, -RZ, R3.H1_H1 ;  /* 0x30000003ff037230 */ /* 0x000fe40000004100 */
[----:B------:R-:W-:Y:S01]  /*17a40*/  FMUL.FTZ R8, R8, R20 ;  /* 0x0000001408087220 */ /* 0x000fe20000410000 */
        /* <DEDUP_REMOVED lines=11> */
[----:B------:R-:W-:Y:S02]  /*17b00*/  F2FP.SATFINITE.E4M3.F32.PACK_AB_MERGE_C R11, R50, R47, R11 ;  /* 0x0000002f320b723e */ /* 0x000fe4000480700b */
[----:B------:R-:W-:Y:S01]  /*17b10*/  F2FP.SATFINITE.E4M3.F32.PACK_AB_MERGE_C R8, R15, R30, R8 ;  /* 0x0000001e0f08723e */ /* 0x000fe20004807008 */
[----:B------:R0:W-:Y:S01]  /*17b20*/  STS.128 [R53+0x1e200], R4 ;  /* 0x01e2000435007388 */ /* 0x0001e20000000c00 */
[----:B------:R-:W-:-:S05]  /*17b30*/  F2FP.SATFINITE.E4M3.F32.PACK_AB_MERGE_C R10, R3, R12, R29 ;  /* 0x0000000c030a723e */ /* 0x000fca000480701d */
[----:B------:R0:W-:Y:S02]  /*17b40*/  STS.128 [R0+0x1e200], R8 ;  /* 0x01e2000800007388 */ /* 0x0001e40000000c00 */
.L_x_458:
[----:B------:R-:W-:Y:S05]  /*17b50*/  BSYNC B0 ;  /* 0x0000000000007941 */ /* 0x000fea0003800000 */
.L_x_451:
[----:B------:R-:W-:Y:S01]  /*17b60*/  @!PT LDS RZ, [RZ] ;  /* 0x00000000fffff984 */ /* 0x000fe20000000800 */
[----:B------:R-:W-:Y:S01]  /*17b70*/  @!PT LDS RZ, [RZ] ;  /* 0x00000000fffff984 */ /* 0x000fe20000000800 */
[----:B------:R-:W-:Y:S01]  /*17b80*/  @!PT LDS RZ, [RZ] ;  /* 0x00000000fffff984 */ /* 0x000fe20000000800 */
[----:B------:R-:W-:Y:S01]  /*17b90*/  @!PT LDS RZ, [RZ] ;  /* 0x00000000fffff984 */ /* 0x000fe20000000800 */
[----:B------:R1:W-:Y:S06]  /*17ba0*/  MEMBAR.ALL.CTA ;  /* 0x0000000000007992 */ /* 0x0003ec0000008000 */
[----:B-1----:R-:W1:Y:S01]  /*17bb0*/  FENCE.VIEW.ASYNC.S ;  /* 0x00000000000073c6 */ /* 0x002e620000000000 */
[----:B------:R-:W-:Y:S05]  /*17bc0*/  WARPSYNC.ALL ;  /* 0x0000000000007948 */ /* 0x000fea0003800000 */
[----:B-1----:R-:W-:Y:S06]  /*17bd0*/  BAR.SYNC.DEFER_BLOCKING 0xd, 0x100 ;  /* 0x0344000000007b1d */ /* 0x002fec0000010000 */
.L_x_449:
[----:B0--34-:R-:W-:-:S05]  /*17be0*/  IMAD.U32 R0, RZ, RZ, UR53 ;  /* 0x00000035ff007e24 */ /* 0x019fca000f8e00ff */
[----:B------:R-:W-:-:S13]  /*17bf0*/  ISETP.NE.AND P0, PT, R0, 0x3, PT ;  /* 0x000000030000780c */ /* 0x000fda0003f05270 */
[----:B------:R-:W-:Y:S05]  /*17c00*/  @!P0 BRA `(.L_x_478) ;  /* 0x0000000000048947 */ /* 0x000fea0003800000 */
[----:B------:R-:W-:Y:S01]  /*17c10*/  BPT.TRAP 0x1 ;  /* 0x000000040000795c */ /* 0x000fe20000300000 */
.L_x_478:
[----:B------:R-:W-:Y:S01]  /*17c20*/  IMAD R0, R152, 0x8, R16 ;  /* 0x0000000898007824 */ /* 0x000fe200078e0210 */
[----:B-1----:R-:W-:-:S04]  /*17c30*/  SHF.L.U32 R3, R230, 0x1f, RZ ;  /* 0x0000001fe6037819 */ /* 0x002fc800000006ff */
[----:B------:R0:W1:Y:S01]  /*17c40*/  SYNCS.PHASECHK.TRANS64.TRYWAIT P2, [R0+URZ+0x33430], R3 ;  /* 0x03343003000075a7 */ /* 0x000062000804017f */
[----:B------:R-:W-:Y:S05]  /*17c50*/  @!P0 BRA `(.L_x_479) ;  /* 0x0000000000048947 */ /* 0x000fea0003800000 */
[----:B------:R-:W-:Y:S01]  /*17c60*/  BPT.TRAP 0x1 ;  /* 0x000000040000795c */ /* 0x000fe20000300000 */
.L_x_479:
[----:B-----5:R-:W3:Y:S01]  /*17c70*/  S2R R4, SR_TID.X ;  /* 0x0000000000047919 */ /* 0x020ee20000002100 */
[----:B------:R-:W-:Y:S01]  /*17c80*/  IMAD.MOV.U32 R25, RZ, RZ, RZ ;  /* 0x000000ffff197224 */ /* 0x000fe200078e00ff */
[----:B---3--:R-:W-:-:S04]  /*17c90*/  LOP3.LUT R4, R4, 0x7f, RZ, 0xc0, !PT ;  /* 0x0000007f04047812 */ /* 0x008fc800078ec0ff */
[----:B------:R-:W-:Y:S01]  /*17ca0*/  ISETP.NE.AND P1, PT, R4, RZ, PT ;  /* 0x000000ff0400720c */ /* 0x000fe20003f25270 */
[----:B-1----:R-:W-:-:S12]  /*17cb0*/  @P2 BRA `(.L_x_480) ;  /* 0x0000000000082947 */ /* 0x002fd80003800000 */
[----:B------:R-:W1:Y:S02]  /*17cc0*/  SYNCS.PHASECHK.TRANS64.TRYWAIT P2, [R0+URZ+0x33430], R3 ;  /* 0x03343003000075a7 */ /* 0x000e64000804017f */
[----:B-1----:R-:W-:Y:S05]  /*17cd0*/  @!P2 BRA `(.L_x_481) ;  /* 0x000001680028a947 */ /* 0x002fea0003800000 */
.L_x_480:
[----:B------:R-:W-:Y:S05]  /*17ce0*/  WARPSYNC.ALL ;  /* 0x0000000000007948 */ /* 0x000fea0003800000 */
[----:B01----:R-:W-:Y:S01]  /*17cf0*/  VIADD R3, R16, 0x24200 ;  /* 0x0002420010037836 */ /* 0x003fe20000000000 */
[----:B------:R-:W-:Y:S01]  /*17d00*/  R2UR UR32, R44 ;  /* 0x000000002c2072ca */ /* 0x000fe200000e0000 */
[----:B------:R-:W-:Y:S01]  /*17d10*/  IMAD.MOV.U32 R5, RZ, RZ, -0x7fffffe0 ;  /* 0x80000020ff057424 */ /* 0x000fe200078e00ff */
[----:B------:R-:W-:Y:S01]  /*17d20*/  WARPGROUP.ARRIVE ;  /* 0x00000000000079c5 */ /* 0x000fe20000000000 */
[----:B------:R-:W-:Y:S01]  /*17d30*/  UMOV UR29, 0x80000020 ;  /* 0x80000020001d7882 */ /* 0x000fe20000000000 */
[----:B------:R-:W-:Y:S01]  /*17d40*/  SHF.R.U32.HI R3, RZ, 0x4, R3 ;  /* 0x00000004ff037819 */ /* 0x000fe20000011603 */
[----:B------:R-:W-:Y:S01]  /*17d50*/  IMAD.MOV.U32 R7, RZ, RZ, -0x7fffffe0 ;  /* 0x80000020ff077424 */ /* 0x000fe200078e00ff */
[----:B------:R-:W3:Y:S01]  /*17d60*/  LDL R108, [R1] ;  /* 0x00000000016c7983 */ /* 0x000ee20000100800 */
[----:B------:R-:W-:Y:S01]  /*17d70*/  R2UR UR31, R5 ;  /* 0x00000000051f72ca */ /* 0x000fe200000e0000 */
[----:B------:R-:W-:Y:S01]  /*17d80*/  IMAD.MOV.U32 R9, RZ, RZ, -0x7fffffe0 ;  /* 0x80000020ff097424 */ /* 0x000fe200078e00ff */
[----:B------:R-:W-:Y:S01]  /*17d90*/  LOP3.LUT R3, R3, 0x3fff, RZ, 0xc0, !PT ;  /* 0x00003fff03037812 */ /* 0x000fe200078ec0ff */
[----:B------:R-:W-:Y:S01]  /*17da0*/  UMOV UR5, UR29 ;  /* 0x0000001d00057c82 */ /* 0x000fe20008000000 */
[----:B------:R-:W-:Y:S01]  /*17db0*/  UMOV UR9, UR29 ;  /* 0x0000001d00097c82 */ /* 0x000fe20008000000 */
[----:B------:R-:W-:Y:S01]  /*17dc0*/  UMOV UR13, UR29 ;  /* 0x0000001d000d7c82 */ /* 0x000fe20008000000 */
[----:B--2---:R-:W-:Y:S01]  /*17dd0*/  LOP3.LUT R14, R3, 0x10000, RZ, 0xfc, !PT ;  /* 0x00010000030e7812 */ /* 0x004fe200078efcff */
[----:B------:R-:W-:Y:S01]  /*17de0*/  ULOP3.LUT UR32, UR32, 0x10000, URZ, 0xfc, !UPT ;  /* 0x0001000020207892 */ /* 0x000fe2000f8efc3f */
[----:B------:R-:W-:Y:S01]  /*17df0*/  R2UR UR7, R9 ;  /* 0x00000000090772ca */ /* 0x000fe200000e0000 */
[----:B------:R-:W-:Y:S01]  /*17e00*/  IMAD.MOV.U32 R9, RZ, RZ, -0x7fffffe0 ;  /* 0x80000020ff097424 */ /* 0x000fe200078e00ff */
[----:B------:R-:W-:Y:S01]  /*17e10*/  UMOV UR49, 0x80000020 ;  /* 0x8000002000317882 */ /* 0x000fe20000000000 */
[----:B------:R-:W-:Y:S01]  /*17e20*/  IMAD R4, R152, 0x780, R14 ;  /* 0x0000078098047824 */ /* 0x000fe200078e020e */
[----:B------:R-:W-:Y:S01]  /*17e30*/  UIADD3 UR48, UR32, 0x2, URZ ;  /* 0x0000000220307890 */ /* 0x000fe2000fffe03f */
[----:B------:R-:W-:Y:S01]  /*17e40*/  IMAD.MOV.U32 R11, RZ, RZ, -0x7fffffe0 ;  /* 0x80000020ff0b7424 */ /* 0x000fe200078e00ff */
[----:B------:R-:W-:Y:S01]  /*17e50*/  UMOV UR28, UR32 ;  /* 0x00000020001c7c82 */ /* 0x000fe20008000000 */
[C---:B------:R-:W-:Y:S01]  /*17e60*/  VIADD R8, R4.reuse, 0x100 ;  /* 0x0000010004087836 */ /* 0x040fe20000000000 */
[C---:B------:R-:W-:Y:S01]  /*17e70*/  R2UR UR30, R4.reuse ;  /* 0x00000000041e72ca */ /* 0x040fe200000e0000 */
[----:B------:R-:W-:Y:S01]  /*17e80*/  UMOV UR4, UR28 ;  /* 0x0000001c00047c82 */ /* 0x000fe20008000000 */
[----:B------:R-:W-:Y:S01]  /*17e90*/  IADD3 R6, R4, 0x80, RZ ;  /* 0x0000008004067810 */ /* 0x000fe20007ffe0ff */
[----:B------:R-:W-:Y:S01]  /*17ea0*/  UMOV UR8, UR28 ;  /* 0x0000001c00087c82 */ /* 0x000fe20008000000 */
[----:B------:R-:W-:Y:S01]  /*17eb0*/  R2UR UR6, R8 ;  /* 0x00000000080672ca */ /* 0x000fe200000e0000 */
[C---:B------:R-:W-:Y:S01]  /*17ec0*/  VIADD R8, R4.reuse, 0x200 ;  /* 0x0000020004087836 */ /* 0x040fe20000000000 */
[----:B------:R-:W-:Y:S01]  /*17ed0*/  R2UR UR15, R9 ;  /* 0x00000000090f72ca */ /* 0x000fe200000e0000 */
[----:B------:R-:W-:Y:S01]  /*17ee0*/  UMOV UR12, UR28 ;  /* 0x0000001c000c7c82 */ /* 0x000fe20008000000 */
[----:B------:R-:W-:Y:S01]  /*17ef0*/  IADD3 R10, R4, 0x2, RZ ;  /* 0x00000002040a7810 */ /* 0x000fe20007ffe0ff */
[----:B------:R-:W-:Y:S01]  /*17f00*/  IMAD.MOV.U32 R9, RZ, RZ, -0x7fffffe0 ;  /* 0x80000020ff097424 */ /* 0x000fe200078e00ff */
[----:B------:R-:W-:Y:S01]  /*17f10*/  R2UR UR14, R8 ;  /* 0x00000000080e72ca */ /* 0x000fe200000e0000 */
[----:B------:R-:W-:Y:S01]  /*17f20*/  VIADD R8, R4, 0x102 ;  /* 0x0000010204087836 */ /* 0x000fe20000000000 */
[----:B------:R-:W-:Y:S01]  /*17f30*/  R2UR UR50, R10 ;  /* 0x000000000a3272ca */ /* 0x000fe200000e0000 */
[----:B------:R-:W-:Y:S01]  /*17f40*/  QGMMA.64x32x32.F32.E4M3.E4M3 R92, gdesc[UR28], RZ, !UPT, gsb0 ;  /* 0x006000001c5c79f3 */ /* 0x000fe2000c0008ff */
[----:B------:R-:W-:Y:S01]  /*17f50*/  R2UR UR30, R6 ;  /* 0x00000000061e72ca */ /* 0x000fe200000e0000 */
[----:B------:R-:W-:Y:S01]  /*17f60*/  VIADD R6, R4, 0x180 ;  /* 0x0000018004067836 */ /* 0x000fe20000000000 */
[----:B------:R-:W-:Y:S01]  /*17f70*/  R2UR UR31, R7 ;  /* 0x00000000071f72ca */ /* 0x000fe200000e0000 */
[----:B------:R-:W-:Y:S01]  /*17f80*/  IMAD.MOV.U32 R7, RZ, RZ, -0x7fffffe0 ;  /* 0x80000020ff077424 */ /* 0x000fe200078e00ff */
[----:B------:R-:W-:Y:S01]  /*17f90*/  R2UR UR51, R11 ;  /* 0x000000000b3372ca */ /* 0x000fe200000e0000 */
[----:B------:R-:W-:Y:S01]  /*17fa0*/  UMOV UR16, UR48 ;  /* 0x0000003000107c82 */ /* 0x000fe20008000000 */
[----:B------:R-:W-:Y:S01]  /*17fb0*/  R2UR UR10, R6 ;  /* 0x00000000060a72ca */ /* 0x000fe200000e0000 */
[C---:B------:R-:W-:Y:S01]  /*17fc0*/  VIADD R6, R4.reuse, 0x82 ;  /* 0x0000008204067836 */ /* 0x040fe20000000000 */
[----:B------:R-:W-:Y:S01]  /*17fd0*/  R2UR UR11, R7 ;  /* 0x00000000070b72ca */ /* 0x000fe200000e0000 */
[----:B------:R-:W-:Y:S01]  /*17fe0*/  UMOV UR17, UR49 ;  /* 0x0000003100117c82 */ /* 0x000fe20008000000 */
[----:B------:R-:W-:Y:S01]  /*17ff0*/  MOV R7, 0x80000020 ;  /* 0x8000002000077802 */ /* 0x000fe20000000f00 */
[----:B------:R-:W-:Y:S01]  /*18000*/  VIADD R10, R4, 0x280 ;  /* 0x00000280040a7836 */ /* 0x000fe20000000000 */
[----:B------:R-:W-:Y:S01]  /*18010*/  ULDC UR56, c[0x0][0x988] ;  /* 0x0002620000387ab9 */ /* 0x000fe20000000800 */
[----:B------:R-:W-:-:S02]  /*18020*/  IMAD.MOV.U32 R11, RZ, RZ, -0x7fffffe0 ;  /* 0x80000020ff0b7424 */ /* 0x000fc400078e00ff */
[----:B------:R-:W-:Y:S02]  /*18030*/  IMAD.MOV.U32 R5, RZ, RZ, -0x7fffffe0 ;  /* 0x80000020ff057424 */ /* 0x000fe400078e00ff */
[--C-:B------:R-:W-:Y:S02]  /*18040*/  IMAD.MOV.U32 R110, RZ, RZ, R25.reuse ;  /* 0x000000ffff6e7224 */ /* 0x100fe400078e0019 */
[--C-:B------:R-:W-:Y:S02]  /*18050*/  IMAD.MOV.U32 R112, RZ, RZ, R25.reuse ;  /* 0x000000ffff707224 */ /* 0x100fe400078e0019 */
[--C-:B------:R-:W-:Y:S02]  /*18060*/  IMAD.MOV.U32 R114, RZ, RZ, R25.reuse ;  /* 0x000000ffff727224 */ /* 0x100fe400078e0019 */
[--C-:B------:R-:W-:Y:S02]  /*18070*/  IMAD.MOV.U32 R116, RZ, RZ, R25.reuse ;  /* 0x000000ffff747224 */ /* 0x100fe400078e0019 */
[----:B------:R-:W-:Y:S01]  /*18080*/  IMAD.MOV.U32 R118, RZ, RZ, R25 ;  /* 0x000000ffff767224 */ /* 0x000fe200078e0019 */
[----:B------:R-:W-:-:S02]  /*18090*/  WARPGROUP.DEPBAR.LE gsb0, 0x0 ;  /* 0x00008000000079c5 */ /* 0x000fc40000010000 */
[----:B------:R-:W-:-:S06]  /*180a0*/  WARPGROUP.ARRIVE ;  /* 0x00000000000079c5 */ /* 0x000fcc0000000000 */
[----:B------:R-:W-:Y:S03]  /*180b0*/  QGMMA.64x32x32.F32.E4M3.E4M3 R76, gdesc[UR28], RZ, !UPT, gsb0 ;  /* 0x006000001c4c79f3 */ /* 0x000fe6000c0008ff */
[----:B------:R-:W-:Y:S02]  /*180c0*/  WARPGROUP.DEPBAR.LE gsb0, 0x0 ;  /* 0x00008000000079c5 */ /* 0x000fe40000010000 */
[----:B------:R-:W-:-:S06]  /*180d0*/  WARPGROUP.ARRIVE ;  /* 0x00000000000079c5 */ /* 0x000fcc0000000000 */
[----:B------:R-:W-:Y:S01]  /*180e0*/  QGMMA.64x32x32.F32.E4M3.E4M3 R60, gdesc[UR4], RZ, !UPT, gsb0 ;  /* 0x00600000043c79f3 */ /* 0x000fe2000c0008ff */
[----:B------:R-:W-:Y:S01]  /*180f0*/  R2UR UR6, R10 ;  /* 0x000000000a0672ca */ /* 0x000fe200000e0000 */
[----:B------:R-:W-:Y:S01]  /*18100*/  UIADD3 UR4, UR32, 0x200, URZ ;  /* 0x0000020020047890 */ /* 0x000fe2000fffe03f */
[----:B------:R-:W-:Y:S01]  /*18110*/  R2UR UR7, R11 ;  /* 0x000000000b0772ca */ /* 0x000fe200000e0000 */
[----:B------:R-:W-:Y:S01]  /*18120*/  UMOV UR5, 0x80000020 ;  /* 0x8000002000057882 */ /* 0x000fe20000000000 */
[----:B------:R-:W-:Y:S01]  /*18130*/  VIADD R10, R4, 0x282 ;  /* 0x00000282040a7836 */ /* 0x000fe20000000000 */
[----:B------:R-:W-:Y:S01]  /*18140*/  UMOV UR21, UR5 ;  /* 0x0000000500157c82 */ /* 0x000fe20008000000 */
[----:B------:R-:W-:Y:S02]  /*18150*/  IMAD.MOV.U32 R11, RZ, RZ, -0x7fffffe0 ;  /* 0x80000020ff0b7424 */ /* 0x000fe400078e00ff */
[----:B------:R-:W-:Y:S01]  /*18160*/  UMOV UR20, UR4 ;  /* 0x0000000400147c82 */ /* 0x000fe20008000000 */
[----:B------:R-:W-:-:S02]  /*18170*/  WARPGROUP.DEPBAR.LE gsb0, 0x0 ;  /* 0x00008000000079c5 */ /* 0x000fc40000010000 */
[----:B------:R-:W-:-:S06]  /*18180*/  WARPGROUP.ARRIVE ;  /* 0x00000000000079c5 */ /* 0x000fcc0000000000 */
[----:B------:R-:W-:Y:S01]  /*18190*/  QGMMA.64x32x32.F32.E4M3.E4M3 R44, gdesc[UR8], RZ, !UPT, gsb0 ;  /* 0x00600000082c79f3 */ /* 0x000fe2000c0008ff */
[----:B------:R-:W-:Y:S01]  /*181a0*/  R2UR UR10, R8 ;  /* 0x00000000080a72ca */ /* 0x000fe200000e0000 */
[----:B------:R-:W-:Y:S01]  /*181b0*/  UMOV UR8, UR48 ;  /* 0x0000003000087c82 */ /* 0x000fe20008000000 */
[----:B------:R-:W-:Y:S01]  /*181c0*/  R2UR UR11, R9 ;  /* 0x00000000090b72ca */ /* 0x000fe200000e0000 */
[----:B------:R-:W-:Y:S01]  /*181d0*/  UMOV UR9, UR49 ;  /* 0x0000003100097c82 */ /* 0x000fe20008000000 */
[----:B------:R-:W-:Y:S01]  /*181e0*/  VIADD R8, R4, 0x202 ;  /* 0x0000020204087836 */ /* 0x000fe20000000000 */
[----:B------:R-:W-:-:S04]  /*181f0*/  MOV R9, 0x80000020 ;  /* 0x8000002000097802 */ /* 0x000fc80000000f00 */
[----:B------:R-:W-:Y:S01]  /*18200*/  R2UR UR18, R8 ;  /* 0x00000000081272ca */ /* 0x000fe200000e0000 */
[----:B------:R-:W-:Y:S01]  /*18210*/  VIADD R8, R4, 0x380 ;  /* 0x0000038004087836 */ /* 0x000fe20000000000 */
[----:B------:R-:W-:Y:S02]  /*18220*/  R2UR UR19, R9 ;  /* 0x00000000091372ca */ /* 0x000fe400000e0000 */
[----:B------:R-:W-:Y:S01]  /*18230*/  MOV R9, 0x80000020 ;  /* 0x8000002000097802 */ /* 0x000fe20000000f00 */
[----:B------:R-:W-:Y:S02]  /*18240*/  WARPGROUP.DEPBAR.LE gsb0, 0x0 ;  /* 0x00008000000079c5 */ /* 0x000fe40000010000 */
[----:B------:R-:W-:Y:S01]  /*18250*/  WARPGROUP.ARRIVE ;  /* 0x00000000000079c5 */ /* 0x000fe20000000000 */
[----:B---3--:R-:W-:Y:S01]  /*18260*/  IADD3 R157, R157, 0xa0, -R108 ;  /* 0x000000a09d9d7810 */ /* 0x008fe20007ffe86c */
[----:B------:R-:W-:-:S04]  /*18270*/  IMAD.MOV.U32 R108, RZ, RZ, R25 ;  /* 0x000000ffff6c7224 */ /* 0x000fc800078e0019 */
[----:B------:R-:W-:Y:S01]  /*18280*/  QGMMA.64x32x32.F32.E4M3.E4M3 R28, gdesc[UR12], RZ, !UPT, gsb0 ;  /* 0x006000000c1c79f3 */ /* 0x000fe2000c0008ff */
[----:B------:R-:W-:Y:S01]  /*18290*/  UMOV UR12, UR48 ;  /* 0x00000030000c7c82 */ /* 0x000fe20008000000 */
[----:B------:R-:W-:Y:S01]  /*182a0*/  UMOV UR13, UR49 ;  /* 0x00000031000d7c82 */ /* 0x000fe20008000000 */
[----:B------:R-:W-:Y:S02]  /*182b0*/  WARPGROUP.DEPBAR.LE gsb0, 0x0 ;  /* 0x00008000000079c5 */ /* 0x000fe40000010000 */
[----:B------:R-:W-:-:S06]  /*182c0*/  WARPGROUP.ARRIVE ;  /* 0x00000000000079c5 */ /* 0x000fcc0000000000 */
[----:B------:R-:W-:Y:S01]  /*182d0*/  QGMMA.64x32x32.F32.E4M3.E4M3 R92, gdesc[UR48], R92, gsb0 ;  /* 0x00600000305c79f3 */ /* 0x000fe2000800085c */
[----:B------:R-:W-:Y:S01]  /*182e0*/  R2UR UR50, R6 ;  /* 0x00000000063272ca */ /* 0x000fe200000e0000 */
[----:B------:R-:W-:Y:S01]  /*182f0*/  VIADD R6, R4, 0x182 ;  /* 0x0000018204067836 */ /* 0x000fe20000000000 */
[----:B------:R-:W-:Y:S01]  /*18300*/  R2UR UR51, R7 ;  /* 0x00000000073372ca */ /* 0x000fe200000e0000 */
[----:B------:R-:W-:-:S03]  /*18310*/  IMAD.MOV.U32 R7, RZ, RZ, -0x7fffffe0 ;  /* 0x80000020ff077424 */ /* 0x000fc600078e00ff */
[----:B------:R-:W-:Y:S01]  /*18320*/  R2UR UR14, R6 ;  /* 0x00000000060e72ca */ /* 0x000fe200000e0000 */
[----:B------:R-:W-:Y:S01]  /*18330*/  VIADD R6, R4, 0x300 ;  /* 0x0000030004067836 */ /* 0x000fe20000000000 */
[----:B------:R-:W-:Y:S01]  /*18340*/  R2UR UR15, R7 ;  /* 0x00000000070f72ca */ /* 0x000fe200000e0000 */
[----:B------:R-:W-:Y:S01]  /*18350*/  IMAD.MOV.U32 R7, RZ, RZ, -0x7fffffe0 ;  /* 0x80000020ff077424 */ /* 0x000fe200078e00ff */
[----:B------:R-:W-:Y:S02]  /*18360*/  WARPGROUP.DEPBAR.LE gsb0, 0x0 ;  /* 0x00008000000079c5 */ /* 0x000fe40000010000 */
[----:B------:R-:W-:-:S06]  /*18370*/  WARPGROUP.ARRIVE ;  /* 0x00000000000079c5 */ /* 0x000fcc0000000000 */
[----:B------:R-:W-:Y:S03]  /*18380*/  QGMMA.64x32x32.F32.E4M3.E4M3 R76, gdesc[UR48], R76, gsb0 ;  /* 0x00600000304c79f3 */ /* 0x000fe6000800084c */
[----:B------:R-:W-:Y:S02]  /*18390*/  WARPGROUP.DEPBAR.LE gsb0, 0x0 ;  /* 0x00008000000079c5 */ /* 0x000fe40000010000 */
[----:B------:R-:W-:-:S06]  /*183a0*/  WARPGROUP.ARRIVE ;  /* 0x00000000000079c5 */ /* 0x000fcc0000000000 */
[----:B------:R-:W-:Y:S01]  /*183b0*/  QGMMA.64x32x32.F32.E4M3.E4M3 R60, gdesc[UR8], R60, gsb0 ;  /* 0x00600000083c79f3 */ /* 0x000fe2000800083c */
[----:B------:R-:W-:Y:S01]  /*183c0*/  R2UR UR10, R10 ;  /* 0x000000000a0a72ca */ /* 0x000fe200000e0000 */
[----:B------:R-:W-:Y:S01]  /*183d0*/  UIADD3 UR8, UR32, 0x202, URZ ;  /* 0x0000020220087890 */ /* 0x000fe2000fffe03f */
[----:B------:R-:W-:Y:S01]  /*183e0*/  R2UR UR11, R11 ;  /* 0x000000000b0b72ca */ /* 0x000fe200000e0000 */
[----:B------:R-:W-:Y:S01]  /*183f0*/  UMOV UR9, 0x80000020 ;  /* 0x8000002000097882 */ /* 0x000fe20000000000 */
[----:B------:R-:W-:Y:S01]  /*18400*/  IMAD.MOV.U32 R11, RZ, RZ, -0x7fffffe0 ;  /* 0x80000020ff0b7424 */ /* 0x000fe200078e00ff */
[----:B------:R-:W-:Y:S01]  /*18410*/  UMOV UR25, UR9 ;  /* 0x0000000900197c82 */ /* 0x000fe20008000000 */
[----:B------:R-:W-:Y:S02]  /*18420*/  IADD3 R10, R4, 0x500, RZ ;  /* 0x00000500040a7810 */ /* 0x000fe40007ffe0ff */
[----:B------:R-:W-:Y:S01]  /*18430*/  UMOV UR24, UR8 ;  /* 0x0000000800187c82 */ /* 0x000fe20008000000 */
[----:B------:R-:W-:-:S02]  /*18440*/  WARPGROUP.DEPBAR.LE gsb0, 0x0 ;  /* 0x00008000000079c5 */ /* 0x000fc40000010000 */
[----:B------:R-:W-:-:S06]  /*18450*/  WARPGROUP.ARRIVE ;  /* 0x00000000000079c5 */ /* 0x000fcc0000000000 */
[----:B------:R-:W-:Y:S01]  /*18460*/  QGMMA.64x32x32.F32.E4M3.E4M3 R44, gdesc[UR12], R44, gsb0 ;  /* 0x006000000c2c79f3 */ /* 0x000fe2000800082c */
[----:B------:R-:W-:Y:S01]  /*18470*/  R2UR UR14, R8 ;  /* 0x00000000080e72ca */ /* 0x000fe200000e0000 */
[----:B------:R-:W-:Y:S01]  /*18480*/  UMOV UR12, UR4 ;  /* 0x00000004000c7c82 */ /* 0x000fe20008000000 */
[----:B------:R-:W-:Y:S01]  /*18490*/  R2UR UR15, R9 ;  /* 0x00000000090f72ca */ /* 0x000fe200000e0000 */
[----:B------:R-:W-:Y:S01]  /*184a0*/  UMOV UR13, UR5 ;  /* 0x00000005000d7c82 */ /* 0x000fe20008000000 */
[----:B------:R-:W-:Y:S02]  /*184b0*/  VIADD R8, R4, 0x480 ;  /* 0x0000048004087836 */ /* 0x000fe40000000000 */
[----:B------:R-:W-:-:S03]  /*184c0*/  IMAD.MOV.U32 R9, RZ, RZ, -0x7fffffe0 ;  /* 0x80000020ff097424 */ /* 0x000fc600078e00ff */
[----:B------:R-:W-:Y:S01]  /*184d0*/  R2UR UR22, R8 ;  /* 0x00000000081672ca */ /* 0x000fe200000e0000 */
[----:B------:R-:W-:Y:S01]  /*184e0*/  VIADD R8, R4, 0x382 ;  /* 0x0000038204087836 */ /* 0x000fe20000000000 */
[----:B------:R-:W-:Y:S01]  /*184f0*/  R2UR UR23, R9 ;  /* 0x00000000091772ca */ /* 0x000fe200000e0000 */
[----:B------:R-:W-:Y:S01]  /*18500*/  IMAD.MOV.U32 R9, RZ, RZ, -0x7fffffe0 ;  /* 0x80000020ff097424 */ /* 0x000fe200078e00ff */
[----:B------:R-:W-:Y:S02]  /*18510*/  WARPGROUP.DEPBAR.LE gsb0, 0x0 ;  /* 0x00008000000079c5 */ /* 0x000fe40000010000 */
[----:B------:R-:W-:-:S06]  /*18520*/  WARPGROUP.ARRIVE ;  /* 0x00000000000079c5 */ /* 0x000fcc0000000000 */
[----:B------:R-:W-:Y:S01]  /*18530*/  QGMMA.64x32x32.F32.E4M3.E4M3 R28, gdesc[UR16], R28, gsb0 ;  /* 0x00600000101c79f3 */ /* 0x000fe2000800081c */
        /* <DEDUP_REMOVED lines=9> */
[----:B------:R-:W-:Y:S02]  /*185d0*/  R2UR UR18, R6 ;  /* 0x00000000061272ca */ /* 0x000fe400000e0000 */
[----:B------:R-:W-:Y:S01]  /*185e0*/  R2UR UR19, R7 ;  /* 0x00000000071372ca */ /* 0x000fe200000e0000 */
[----:B------:R-:W-:Y:S01]  /*185f0*/  IMAD.MOV.U32 R7, RZ, RZ, -0x7fffffe0 ;  /* 0x80000020ff077424 */ /* 0x000fe200078e00ff */
[----:B------:R-:W-:Y:S01]  /*18600*/  IADD3 R6, R4, 0x302, RZ ;  /* 0x0000030204067810 */ /* 0x000fe20007ffe0ff */
[----:B------:R-:W-:Y:S02]  /*18610*/  WARPGROUP.DEPBAR.LE gsb0, 0x0 ;  /* 0x00008000000079c5 */ /* 0x000fe40000010000 */
[----:B------:R-:W-:-:S06]  /*18620*/  WARPGROUP.ARRIVE ;  /* 0x00000000000079c5 */ /* 0x000fcc0000000000 */
[----:B------:R-:W-:Y:S01]  /*18630*/  QGMMA.64x32x32.F32.E4M3.E4M3 R76, gdesc[UR4], R76, gsb0 ;  /* 0x00600000044c79f3 */ /* 0x000fe2000800084c */
[----:B------:R-:W-:Y:S02]  /*18640*/  ULDC UR6, c[0x0][0x988] ;  /* 0x0002620000067ab9 */ /* 0x000fe40000000800 */
[----:B------:R-:W-:Y:S02]  /*18650*/  WARPGROUP.DEPBAR.LE gsb0, 0x0 ;  /* 0x00008000000079c5 */ /* 0x000fe40000010000 */
[----:B------:R-:W-:-:S06]  /*18660*/  WARPGROUP.ARRIVE ;  /* 0x00000000000079c5 */ /* 0x000fcc0000000000 */
[----:B------:R-:W-:Y:S01]  /*18670*/  QGMMA.64x32x32.F32.E4M3.E4M3 R60, gdesc[UR12], R60, gsb0 ;  /* 0x006000000c3c79f3 */ /* 0x000fe2000800083c */
[----:B------:R-:W-:Y:S01]  /*18680*/  R2UR UR14, R10 ;  /* 0x000000000a0e72ca */ /* 0x000fe200000e0000 */
[----:B------:R-:W-:Y:S01]  /*18690*/  UIADD3 UR12, UR32, 0x400, URZ ;  /* 0x00000400200c7890 */ /* 0x000fe2000fffe03f */
[----:B------:R-:W-:Y:S01]  /*186a0*/  R2UR UR15, R11 ;  /* 0x000000000b0f72ca */ /* 0x000fe200000e0000 */
[----:B------:R-:W-:Y:S01]  /*186b0*/  UMOV UR13, 0x80000020 ;  /* 0x80000020000d7882 */ /* 0x000fe20000000000 */
[----:B------:R-:W-:Y:S01]  /*186c0*/  VIADD R10, R4, 0x502 ;  /* 0x00000502040a7836 */ /* 0x000fe20000000000 */
[----:B------:R-:W-:Y:S01]  /*186d0*/  UMOV UR33, UR13 ;  /* 0x0000000d00217c82 */ /* 0x000fe20008000000 */
[----:B------:R-:W-:Y:S01]  /*186e0*/  IMAD.MOV.U32 R11, RZ, RZ, -0x7fffffe0 ;  /* 0x80000020ff0b7424 */ /* 0x000fe200078e00ff */
[----:B------:R-:W-:Y:S02]  /*186f0*/  WARPGROUP.DEPBAR.LE gsb0, 0x0 ;  /* 0x00008000000079c5 */ /* 0x000fe40000010000 */
        /* <DEDUP_REMOVED lines=26> */
[----:B------:R-:W-:Y:S02]  /*188a0*/  R2UR UR23, R7 ;  /* 0x00000000071772ca */ /* 0x000fe400000e0000 */
[----:B------:R-:W-:Y:S01]  /*188b0*/  MOV R7, 0x80000020 ;  /* 0x8000002000077802 */ /* 0x000fe20000000f00 */
[----:B------:R-:W-:Y:S02]  /*188c0*/  WARPGROUP.DEPBAR.LE gsb0, 0x0 ;  /* 0x00008000000079c5 */ /* 0x000fe40000010000 */
[----:B------:R-:W-:-:S06]  /*188d0*/  WARPGROUP.ARRIVE ;  /* 0x00000000000079c5 */ /* 0x000fcc0000000000 */
[----:B------:R-:W-:Y:S03]  /*188e0*/  QGMMA.64x32x32.F32.E4M3.E4M3 R76, gdesc[UR8], R76, gsb0 ;  /* 0x00600000084c79f3 */ /* 0x000fe6000800084c */
[----:B------:R-:W-:Y:S02]  /*188f0*/  WARPGROUP.DEPBAR.LE gsb0, 0x0 ;  /* 0x00008000000079c5 */ /* 0x000fe40000010000 */
[----:B------:R-:W-:-:S06]  /*18900*/  WARPGROUP.ARRIVE ;  /* 0x00000000000079c5 */ /* 0x000fcc0000000000 */
[----:B------:R-:W-:Y:S01]  /*18910*/  QGMMA.64x32x32.F32.E4M3.E4M3 R60, gdesc[UR16], R60, gsb0 ;  /* 0x00600000103c79f3 */ /* 0x000fe2000800083c */
[----:B------:R-:W-:Y:S01]  /*18920*/  UIADD3 UR16, UR32, 0x402, URZ ;  /* 0x0000040220107890 */ /* 0x000fe2000fffe03f */
[----:B------:R-:W-:Y:S01]  /*18930*/  R2UR UR18, R10 ;  /* 0x000000000a1272ca */ /* 0x000fe200000e0000 */
[----:B------:R-:W-:Y:S01]  /*18940*/  UMOV UR17, 0x80000020 ;  /* 0x8000002000117882 */ /* 0x000fe20000000000 */
[----:B------:R-:W-:Y:S01]  /*18950*/  UMOV UR32, UR12 ;  /* 0x0000000c00207c82 */ /* 0x000fe20008000000 */
[----:B------:R-:W-:Y:S01]  /*18960*/  R2UR UR19, R11 ;  /* 0x000000000b1372ca */ /* 0x000fe200000e0000 */
[----:B------:R-:W-:Y:S02]  /*18970*/  WARPGROUP.DEPBAR.LE gsb0, 0x0 ;  /* 0x00008000000079c5 */ /* 0x000fe40000010000 */
[----:B------:R-:W-:-:S06]  /*18980*/  WARPGROUP.ARRIVE ;  /* 0x00000000000079c5 */ /* 0x000fcc0000000000 */
[----:B------:R-:W-:Y:S01]  /*18990*/  QGMMA.64x32x32.F32.E4M3.E4M3 R44, gdesc[UR20], R44, gsb0 ;  /* 0x00600000142c79f3 */ /* 0x000fe2000800082c */
[----:B------:R-:W-:Y:S01]  /*189a0*/  R2UR UR22, R8 ;  /* 0x00000000081672ca */ /* 0x000fe200000e0000 */
[----:B------:R-:W-:Y:S01]  /*189b0*/  UMOV UR20, UR12 ;  /* 0x0000000c00147c82 */ /* 0x000fe20008000000 */
[----:B------:R-:W-:Y:S01]  /*189c0*/  R2UR UR23, R9 ;  /* 0x00000000091772ca */ /* 0x000fe200000e0000 */
[----:B------:R-:W-:Y:S01]  /*189d0*/  UMOV UR21, UR13 ;  /* 0x0000000d00157c82 */ /* 0x000fe20008000000 */
[----:B------:R-:W-:Y:S01]  /*189e0*/  VIADD R8, R4, 0x700 ;  /* 0x0000070004087836 */ /* 0x000fe20000000000 */
[----:B------:R-:W-:-:S04]  /*189f0*/  MOV R9, 0x80000020 ;  /* 0x8000002000097802 */ /* 0x000fc80000000f00 */
[----:B------:R-:W-:Y:S02]  /*18a00*/  R2UR UR34, R8 ;  /* 0x00000000082272ca */ /* 0x000fe400000e0000 */
[----:B------:R-:W-:Y:S01]  /*18a10*/  R2UR UR35, R9 ;  /* 0x00000000092372ca */ /* 0x000fe200000e0000 */
        /* <DEDUP_REMOVED lines=31> */
[----:B------:R-:W-:Y:S01]  /*18c10*/  R2UR UR18, R6 ;  /* 0x00000000061272ca */ /* 0x000fe200000e0000 */
[----:B------:R-:W-:Y:S01]  /*18c20*/  VIADD R6, R4, 0x602 ;  /* 0x0000060204067836 */ /* 0x000fe20000000000 */
[----:B------:R-:W-:Y:S01]  /*18c30*/  R2UR UR19, R7 ;  /* 0x00000000071372ca */ /* 0x000fe200000e0000 */
[----:B------:R-:W-:Y:S01]  /*18c40*/  IMAD.MOV.U32 R7, RZ, RZ, -0x7fffffe0 ;  /* 0x80000020ff077424 */ /* 0x000fe200078e00ff */
[----:B------:R-:W-:Y:S02]  /*18c50*/  WARPGROUP.DEPBAR.LE gsb0, 0x0 ;  /* 0x00008000000079c5 */ /* 0x000fe40000010000 */
[----:B------:R-:W-:Y:S01]  /*18c60*/  WARPGROUP.ARRIVE ;  /* 0x00000000000079c5 */ /* 0x000fe20000000000 */
[C---:B------:R-:W-:Y:S01]  /*18c70*/  FMUL.FTZ R8, R2.reuse, R92 ;  /* 0x0000005c02087220 */ /* 0x040fe20000410000 */
[C---:B------:R-:W-:Y:S01]  /*18c80*/  FMUL.FTZ R3, R2.reuse, R94 ;  /* 0x0000005e02037220 */ /* 0x040fe20000410000 */
[C---:B------:R-:W-:Y:S01]  /*18c90*/  FMUL.FTZ R9, R2.reuse, R93 ;  /* 0x0000005d02097220 */ /* 0x040fe20000410000 */
[C---:B------:R-:W-:Y:S01]  /*18ca0*/  FMUL.FTZ R21, R2.reuse, R100 ;  /* 0x0000006402157220 */ /* 0x040fe20000410000 */
[----:B------:R-:W-:-:S04]  /*18cb0*/  FMUL.FTZ R94, R2, R102 ;  /* 0x00000066025e7220 */ /* 0x000fc80000410000 */
[----:B------:R-:W-:Y:S01]  /*18cc0*/  QGMMA.64x32x32.F32.E4M3.E4M3 R76, gdesc[UR16], R76, gsb0 ;  /* 0x00600000104c79f3 */ /* 0x000fe2000800084c */
[----:B------:R-:W-:Y:S01]  /*18cd0*/  R2UR UR18, R6 ;  /* 0x00000000061272ca */ /* 0x000fe200000e0000 */
[----:B------:R-:W-:Y:S01]  /*18ce0*/  MUFU.TANH R8, R8 ;  /* 0x0000000800087308 */ /* 0x000fe20000002400 */
[----:B------:R-:W-:Y:S01]  /*18cf0*/  R2UR UR19, R7 ;  /* 0x00000000071372ca */ /* 0x000fe200000e0000 */
[----:B------:R-:W-:Y:S01]  /*18d00*/  IMAD.MOV.U32 R7, RZ, RZ, -0x7fffffe0 ;  /* 0x80000020ff077424 */ /* 0x000fe200078e00ff */
[----:B------:R-:W-:Y:S01]  /*18d10*/  IADD3 R6, R4, 0x682, RZ ;  /* 0x0000068204067810 */ /* 0x000fe20007ffe0ff */
[C---:B------:R-:W-:Y:S01]  /*18d20*/  FMUL.FTZ R11, R2.reuse, R96 ;  /* 0x00000060020b7220 */ /* 0x040fe20000410000 */
[C---:B------:R-:W-:Y:S01]  /*18d30*/  FMUL.FTZ R13, R2.reuse, R97 ;  /* 0x00000061020d7220 */ /* 0x040fe20000410000 */
[C---:B------:R-:W-:Y:S01]  /*18d40*/  FMUL.FTZ R15, R2.reuse, R95 ;  /* 0x0000005f020f7220 */ /* 0x040fe20000410000 */
[C---:B------:R-:W-:Y:S01]  /*18d50*/  FMUL.FTZ R97, R2.reuse, R105 ;  /* 0x0000006902617220 */ /* 0x040fe20000410000 */
[----:B------:R-:W0:Y:S01]  /*18d60*/  MUFU.TANH R3, R3 ;  /* 0x0000000300037308 */ /* 0x000e220000002400 */
[----:B------:R-:W-:Y:S01]  /*18d70*/  FMUL.FTZ R27, R2, R98 ;  /* 0x00000062021b7220 */ /* 0x000fe20000410000 */
[----:B------:R-:W-:-:S02]  /*18d80*/  VIADD R4, R4, 0x702 ;  /* 0x0000070204047836 */ /* 0x000fc40000000000 */
[C---:B------:R-:W-:Y:S01]  /*18d90*/  FMUL.FTZ R93, R2.reuse, R101 ;  /* 0x00000065025d7220 */ /* 0x040fe20000410000 */
[C---:B------:R-:W-:Y:S01]  /*18da0*/  FMUL.FTZ R96, R2.reuse, R103 ;  /* 0x0000006702607220 */ /* 0x040fe20000410000 */
[C---:B------:R-:W-:Y:S01]  /*18db0*/  FMUL.FTZ R92, R2.reuse, R99 ;  /* 0x00000063025c7220 */ /* 0x040fe20000410000 */
[C---:B------:R-:W-:Y:S01]  /*18dc0*/  FMUL.FTZ R95, R2.reuse, R104 ;  /* 0x00000068025f7220 */ /* 0x040fe20000410000 */
[C---:B------:R-:W-:Y:S01]  /*18dd0*/  FMUL.FTZ R99, R2.reuse, R106 ;  /* 0x0000006a02637220 */ /* 0x040fe20000410000 */
[----:B------:R-:W-:Y:S01]  /*18de0*/  MUFU.TANH R9, R9 ;  /* 0x0000000900097308 */ /* 0x000fe20000002400 */
[----:B------:R-:W-:-:S07]  /*18df0*/  FMUL.FTZ R100, R2, R107 ;  /* 0x0000006b02647220 */ /* 0x000fce0000410000 */
[----:B------:R-:W-:Y:S08]  /*18e00*/  MUFU.TANH R21, R21 ;  /* 0x0000001500157308 */ /* 0x000ff00000002400 */
[----:B------:R-:W-:Y:S08]  /*18e10*/  MUFU.TANH R94, R94 ;  /* 0x0000005e005e7308 */ /* 0x000ff00000002400 */
[----:B------:R-:W-:Y:S08]  /*18e20*/  MUFU.TANH R11, R11 ;  /* 0x0000000b000b7308 */ /* 0x000ff00000002400 */
[----:B------:R-:W-:Y:S08]  /*18e30*/  MUFU.TANH R13, R13 ;  /* 0x0000000d000d7308 */ /* 0x000ff00000002400 */
[----:B------:R-:W-:Y:S01]  /*18e40*/  MUFU.TANH R15, R15 ;  /* 0x0000000f000f7308 */ /* 0x000fe20000002400 */
[----:B------:R-:W-:-:S02]  /*18e50*/  WARPGROUP.DEPBAR.LE gsb0, 0x0 ;  /* 0x00008000000079c5 */ /* 0x000fc40000010000 */
[----:B------:R-:W-:Y:S01]  /*18e60*/  WARPGROUP.ARRIVE ;  /* 0x00000000000079c5 */ /* 0x000fe20000000000 */
[C---:B------:R-:W-:Y:S01]  /*18e70*/  FMUL.FTZ R78, R2.reuse, R78 ;  /* 0x0000004e024e7220 */ /* 0x040fe20000410000 */
[C---:B------:R-:W-:Y:S01]  /*18e80*/  FMUL.FTZ R98, R2.reuse, R76 ;  /* 0x0000004c02627220 */ /* 0x040fe20000410000 */
[C---:B------:R-:W-:Y:S02]  /*18e90*/  FMUL.FTZ R101, R2.reuse, R77 ;  /* 0x0000004d02657220 */ /* 0x040fe40000410000 */
[----:B------:R-:W-:Y:S01]  /*18ea0*/  MUFU.TANH R27, R27 ;  /* 0x0000001b001b7308 */ /* 0x000fe20000002400 */
[----:B------:R-:W-:Y:S01]  /*18eb0*/  FMUL.FTZ R102, R2, R79 ;  /* 0x0000004f02667220 */ /* 0x000fe20000410000 */
[----:B------:R-:W-:Y:S01]  /*18ec0*/  QGMMA.64x32x32.F32.E4M3.E4M3 R60, gdesc[UR16], R60, gsb0 ;  /* 0x00600000103c79f3 */ /* 0x000fe2000800083c */
[----:B------:R-:W-:Y:S01]  /*18ed0*/  R2UR UR18, R6 ;  /* 0x00000000061272ca */ /* 0x000fe200000e0000 */
[----:B------:R-:W-:Y:S01]  /*18ee0*/  IMAD R6, R148, -0xa0, R157 ;  /* 0xffffff6094067824 */ /* 0x000fe200078e029d */
[----:B------:R-:W-:Y:S01]  /*18ef0*/  R2UR UR19, R7 ;  /* 0x00000000071372ca */ /* 0x000fe200000e0000 */
[C---:B------:R-:W-:Y:S01]  /*18f00*/  FMUL.FTZ R79, R2.reuse, R80 ;  /* 0x00000050024f7220 */ /* 0x040fe20000410000 */
[----:B------:R-:W-:Y:S01]  /*18f10*/  FMUL.FTZ R83, R2, R83 ;  /* 0x0000005302537220 */ /* 0x000fe20000410000 */
[----:B------:R-:W-:Y:S01]  /*18f20*/  MUFU.TANH R78, R78 ;  /* 0x0000004e004e7308 */ /* 0x000fe20000002400 */
[----:B------:R-:W-:Y:S01]  /*18f30*/  ISETP.GT.AND P2, PT, R6, RZ, PT ;  /* 0x000000ff0600720c */ /* 0x000fe20003f44270 */
[----:B------:R-:W-:Y:S01]  /*18f40*/  FMUL.FTZ R80, R2, R81 ;  /* 0x0000005102507220 */ /* 0x000fe20000410000 */
[----:B------:R-:W-:Y:S01]  /*18f50*/  ISETP.GT.AND P3, PT, R6, 0x1, PT ;  /* 0x000000010600780c */ /* 0x000fe20003f64270 */
[C---:B------:R-:W-:Y:S01]  /*18f60*/  FMUL.FTZ R10, R2.reuse, R89 ;  /* 0x00000059020a7220 */ /* 0x040fe20000410000 */
[----:B0-----:R-:W-:Y:S01]  /*18f70*/  FSEL R3, R3, -INF , P2 ;  /* 0xff80000003037808 */ /* 0x001fe20001000000 */
[----:B------:R-:W-:Y:S01]  /*18f80*/  FMUL.FTZ R81, R2, R84 ;  /* 0x0000005402517220 */ /* 0x000fe20000410000 */
[C---:B------:R-:W-:Y:S01]  /*18f90*/  ISETP.GT.AND P4, PT, R6.reuse, 0x8, PT ;  /* 0x000000080600780c */ /* 0x040fe20003f84270 */
[----:B------:R-:W-:Y:S01]  /*18fa0*/  MUFU.TANH R93, R93 ;  /* 0x0000005d005d7308 */ /* 0x000fe20000002400 */
[----:B------:R-:W-:Y:S01]  /*18fb0*/  ISETP.GT.AND P5, PT, R6, 0x9, PT ;  /* 0x000000090600780c */ /* 0x000fe20003fa4270 */
[C---:B------:R-:W-:Y:S01]  /*18fc0*/  FMUL.FTZ R84, R2.reuse, R86 ;  /* 0x0000005602547220 */ /* 0x040fe20000410000 */
[C---:B------:R-:W-:Y:S01]  /*18fd0*/  FMUL.FTZ R86, R2.reuse, R87 ;  /* 0x0000005702567220 */ /* 0x040fe20000410000 */
[C---:B------:R-:W-:Y:S01]  /*18fe0*/  FMUL.FTZ R82, R2.reuse, R82 ;  /* 0x0000005202527220 */ /* 0x040fe20000410000 */
[C---:B------:R-:W-:Y:S01]  /*18ff0*/  FMUL.FTZ R87, R2.reuse, R90 ;  /* 0x0000005a02577220 */ /* 0x040fe20000410000 */
[C---:B------:R-:W-:Y:S01]  /*19000*/  FMUL.FTZ R20, R2.reuse, R85 ;  /* 0x0000005502147220 */ /* 0x040fe20000410000 */
[C---:B------:R-:W-:Y:S01]  /*19010*/  FMUL.FTZ R24, R2.reuse, R88 ;  /* 0x0000005802187220 */ /* 0x040fe20000410000 */
[----:B------:R-:W0:Y:S01]  /*19020*/  MUFU.TANH R92, R92 ;  /* 0x0000005c005c7308 */ /* 0x000e220000002400 */
[----:B------:R-:W-:-:S07]  /*19030*/  FMUL.FTZ R88, R2, R91 ;  /* 0x0000005b02587220 */ /* 0x000fce0000410000 */
[----:B------:R-:W1:Y:S08]  /*19040*/  MUFU.TANH R95, R95 ;  /* 0x0000005f005f7308 */ /* 0x000e700000002400 */
[----:B------:R-:W2:Y:S01]  /*19050*/  MUFU.TANH R97, R97 ;  /* 0x0000006100617308 */ /* 0x000ea20000002400 */
[----:B0-----:R-:W-:Y:S01]  /*19060*/  FSEL R7, R92, -INF , P5 ;  /* 0xff8000005c077808 */ /* 0x001fe20002800000 */
[----:B------:R-:W-:-:S06]  /*19070*/  IMAD.MOV.U32 R92, RZ, RZ, R25 ;  /* 0x000000ffff5c7224 */ /* 0x000fcc00078e0019 */
[----:B------:R-:W0:Y:S08]  /*19080*/  MUFU.TANH R96, R96 ;  /* 0x0000006000607308 */ /* 0x000e300000002400 */
[----:B------:R-:W3:Y:S01]  /*19090*/  MUFU.TANH R98, R98 ;  /* 0x0000006200627308 */ /* 0x000ee20000002400 */
[----:B------:R-:W-:Y:S02]  /*190a0*/  WARPGROUP.DEPBAR.LE gsb0, 0x0 ;  /* 0x00008000000079c5 */ /* 0x000fe40000010000 */
[----:B------:R-:W-:Y:S01]  /*190b0*/  WARPGROUP.ARRIVE ;  /* 0x00000000000079c5 */ /* 0x000fe20000000000 */
[----:B------:R-:W-:-:S04]  /*190c0*/  FMUL.FTZ R103, R2, R71 ;  /* 0x0000004702677220 */ /* 0x000fc80000410000 */
[----:B------:R-:W4:Y:S01]  /*190d0*/  MUFU.TANH R99, R99 ;  /* 0x0000006300637308 */ /* 0x000f220000002400 */
[C---:B------:R-:W-:Y:S01]  /*190e0*/  FMUL.FTZ R89, R2.reuse, R63 ;  /* 0x0000003f02597220 */ /* 0x040fe20000410000 */
[C---:B------:R-:W-:Y:S01]  /*190f0*/  FMUL.FTZ R77, R2.reuse, R62 ;  /* 0x0000003e024d7220 */ /* 0x040fe20000410000 */
[----:B------:R-:W-:Y:S01]  /*19100*/  FMUL.FTZ R62, R2, R65 ;  /* 0x00000041023e7220 */ /* 0x000fe20000410000 */
[----:B------:R-:W-:Y:S01]  /*19110*/  QGMMA.64x32x32.F32.E4M3.E4M3 R44, gdesc[UR16], R44, gsb0 ;  /* 0x00600000102c79f3 */ /* 0x000fe2000800082c */
[----:B------:R-:W-:Y:S01]  /*19120*/  R2UR UR18, R4 ;  /* 0x00000000041272ca */ /* 0x000fe200000e0000 */
[C---:B------:R-:W-:Y:S01]  /*19130*/  FMUL.FTZ R90, R2.reuse, R66 ;  /* 0x00000042025a7220 */ /* 0x040fe20000410000 */
[----:B------:R-:W-:Y:S01]  /*19140*/  R2UR UR19, R5 ;  /* 0x00000000051372ca */ /* 0x000fe200000e0000 */
[----:B------:R-:W5:Y:S01]  /*19150*/  MUFU.TANH R101, R101 ;  /* 0x0000006500657308 */ /* 0x000f620000002400 */
[----:B------:R-:W-:Y:S01]  /*19160*/  FSEL R4, R15, -INF , P3 ;  /* 0xff8000000f047808 */ /* 0x000fe20001800000 */
[C---:B------:R-:W-:Y:S01]  /*19170*/  FMUL.FTZ R66, R2.reuse, R68 ;  /* 0x0000004402427220 */ /* 0x040fe20000410000 */
[----:B------:R-:W-:Y:S01]  /*19180*/  FSEL R5, R27, -INF , P4 ;  /* 0xff8000001b057808 */ /* 0x000fe20002000000 */
        /* <DEDUP_REMOVED lines=9> */
[C---:B------:R-:W-:Y:S01]  /*19220*/  FMUL.FTZ R26, R2.reuse, R73 ;  /* 0x00000049021a7220 */ /* 0x040fe20000410000 */
[----:B------:R-:W-:-:S02]  /*19230*/  FMUL.FTZ R70, R2, R70 ;  /* 0x0000004602467220 */ /* 0x000fc40000410000 */
[----:B------:R-:W5:Y:S08]  /*19240*/  MUFU.TANH R79, R79 ;  /* 0x0000004f004f7308 */ /* 0x000f700000002400 */
[----:B------:R-:W5:Y:S08]  /*19250*/  MUFU.TANH R83, R83 ;  /* 0x0000005300537308 */ /* 0x000f700000002400 */
[----:B------:R-:W5:Y:S08]  /*19260*/  MUFU.TANH R80, R80 ;  /* 0x0000005000507308 */ /* 0x000f700000002400 */
[----:B------:R-:W5:Y:S08]  /*19270*/  MUFU.TANH R102, R102 ;  /* 0x0000006600667308 */ /* 0x000f700000002400 */
[----:B------:R-:W5:Y:S01]  /*19280*/  MUFU.TANH R81, R81 ;  /* 0x0000005100517308 */ /* 0x000f620000002400 */
[----:B------:R-:W-:-:S02]  /*19290*/  WARPGROUP.DEPBAR.LE gsb0, 0x0 ;  /* 0x00008000000079c5 */ /* 0x000fc40000010000 */
[----:B------:R-:W-:Y:S01]  /*192a0*/  FMUL.FTZ R105, R2, R47 ;  /* 0x0000002f02697220 */ /* 0x000fe20000410000 */
[----:B------:R-:W-:Y:S01]  /*192b0*/  FSEL R47, R8, -INF , P2 ;  /* 0xff800000082f7808 */ /* 0x000fe20001000000 */
[----:B------:R-:W-:Y:S01]  /*192c0*/  FMUL.FTZ R71, R2, R55 ;  /* 0x0000003702477220 */ /* 0x000fe20000410000 */
[----:B------:R-:W-:Y:S01]  /*192d0*/  ISETP.GT.AND P2, PT, R6, 0x10, PT ;  /* 0x000000100600780c */ /* 0x000fe20003f44270 */
[C---:B------:R-:W-:Y:S01]  /*192e0*/  FMUL.FTZ R104, R2.reuse, R46 ;  /* 0x0000002e02687220 */ /* 0x040fe20000410000 */
[----:B------:R-:W-:Y:S01]  /*192f0*/  FSEL R8, R9, -INF , P3 ;  /* 0xff80000009087808 */ /* 0x000fe20001800000 */
[----:B------:R-:W-:Y:S01]  /*19300*/  FMUL.FTZ R46, R2, R45 ;  /* 0x0000002d022e7220 */ /* 0x000fe20000410000 */
[----:B------:R-:W-:Y:S01]  /*19310*/  FSEL R9, R94, -INF , P2 ;  /* 0xff8000005e097808 */ /* 0x000fe20001000000 */
[----:B------:R-:W-:Y:S01]  /*19320*/  FMUL.FTZ R45, R2, R51 ;  /* 0x00000033022d7220 */ /* 0x000fe20000410000 */
[----:B------:R-:W-:Y:S01]  /*19330*/  FSEL R55, R21, -INF , P2 ;  /* 0xff80000015377808 */ /* 0x000fe20001000000 */
[----:B------:R-:W-:Y:S01]  /*19340*/  WARPGROUP.ARRIVE ;  /* 0x00000000000079c5 */ /* 0x000fe20000000000 */
[----:B------:R-:W-:Y:S01]  /*19350*/  ISETP.GT.AND P2, PT, R6, 0x20, PT ;  /* 0x000000200600780c */ /* 0x000fe20003f44270 */
[C---:B------:R-:W-:Y:S01]  /*19360*/  FMUL.FTZ R141, R2.reuse, R53 ;  /* 0x00000035028d7220 */ /* 0x040fe20000410000 */
[----:B------:R-:W-:Y:S01]  /*19370*/  FSEL R51, R11, -INF , P4 ;  /* 0xff8000000b337808 */ /* 0x000fe20002000000 */
[----:B------:R-:W-:Y:S01]  /*19380*/  FMUL.FTZ R106, R2, R59 ;  /* 0x0000003b026a7220 */ /* 0x000fe20000410000 */
[----:B------:R-:W-:Y:S01]  /*19390*/  FSEL R21, R78, -INF , P2 ;  /* 0xff8000004e157808 */ /* 0x000fe20001000000 */
[----:B------:R-:W-:Y:S01]  /*193a0*/  QGMMA.64x32x32.F32.E4M3.E4M3 R28, gdesc[UR16], R28, gsb0 ;  /* 0x00600000101c79f3 */ /* 0x000fe2000800081c */
[----:B------:R-:W-:Y:S01]  /*193b0*/  FMNMX.FTZ R78, R47, R8, !PT ;  /* 0x000000082f4e7209 */ /* 0x000fe20007810000 */
[----:B------:R-:W-:Y:S01]  /*193c0*/  MUFU.TANH R82, R82 ;  /* 0x0000005200527308 */ /* 0x000fe20000002400 */
[----:B------:R-:W-:Y:S01]  /*193d0*/  FSEL R53, R13, -INF , P5 ;  /* 0xff8000000d357808 */ /* 0x000fe20002800000 */
[C---:B------:R-:W-:Y:S01]  /*193e0*/  FMUL.FTZ R49, R2.reuse, R49 ;  /* 0x0000003102317220 */ /* 0x040fe20000410000 */
[----:B------:R-:W-:Y:S01]  /*193f0*/  FMNMX.FTZ R78, R51, R78, !PT ;  /* 0x0000004e334e7209 */ /* 0x000fe20007810000 */
[----:B------:R-:W-:Y:S01]  /*19400*/  FMUL.FTZ R61, R2, R52 ;  /* 0x00000034023d7220 */ /* 0x000fe20000410000 */
[----:B------:R-:W-:Y:S01]  /*19410*/  ISETP.GT.AND P3, PT, R6, 0x11, PT ;  /* 0x000000110600780c */ /* 0x000fe20003f64270 */
[----:B------:R-:W-:Y:S01]  /*19420*/  FMUL.FTZ R67, R2, R54 ;  /* 0x0000003602437220 */ /* 0x000fe20000410000 */
[----:B------:R-:W-:Y:S01]  /*19430*/  FMNMX.FTZ R78, R53, R78, !PT ;  /* 0x0000004e354e7209 */ /* 0x000fe20007810000 */
[----:B------:R-:W5:Y:S01]  /*19440*/  MUFU.TANH R20, R20 ;  /* 0x0000001400147308 */ /* 0x000f620000002400 */
[----:B------:R-:W-:Y:S01]  /*19450*/  ISETP.GT.AND P4, PT, R6, 0x18, PT ;  /* 0x000000180600780c */ /* 0x000fe20003f84270 */
[C---:B------:R-:W-:Y:S01]  /*19460*/  FMUL.FTZ R145, R2.reuse, R57 ;  /* 0x0000003902917220 */ /* 0x040fe20000410000 */
[----:B------:R-:W-:Y:S01]  /*19470*/  FSEL R59, R93, -INF , P3 ;  /* 0xff8000005d3b7808 */ /* 0x000fe20001800000 */
[C---:B------:R-:W-:Y:S01]  /*19480*/  FMUL.FTZ R143, R2.reuse, R56 ;  /* 0x00000038028f7220 */ /* 0x040fe20000410000 */
[----:B------:R-:W-:Y:S01]  /*19490*/  FMNMX.FTZ R78, R55, R78, !PT ;  /* 0x0000004e374e7209 */ /* 0x000fe20007810000 */
[----:B------:R-:W-:Y:S01]  /*194a0*/  FMUL.FTZ R73, R2, R58 ;  /* 0x0000003a02497220 */ /* 0x000fe20000410000 */
[----:B------:R-:W-:Y:S01]  /*194b0*/  ISETP.GT.AND P5, PT, R6, 0x19, PT ;  /* 0x000000190600780c */ /* 0x000fe20003fa4270 */
[----:B------:R-:W-:Y:S01]  /*194c0*/  MUFU.TANH R24, R24 ;  /* 0x0000001800187308 */ /* 0x000fe20000002400 */
[----:B-1----:R-:W-:Y:S01]  /*194d0*/  FSEL R63, R95, -INF , P4 ;  /* 0xff8000005f3f7808 */ /* 0x002fe20002000000 */
[C---:B------:R-:W-:Y:S01]  /*194e0*/  FMUL.FTZ R44, R2.reuse, R44 ;  /* 0x0000002c022c7220 */ /* 0x040fe20000410000 */
[----:B------:R-:W-:Y:S01]  /*194f0*/  FMNMX.FTZ R78, R59, R78, !PT ;  /* 0x0000004e3b4e7209 */ /* 0x000fe20007810000 */
[C---:B------:R-:W-:Y:S01]  /*19500*/  FMUL.FTZ R48, R2.reuse, R48 ;  /* 0x0000003002307220 */ /* 0x040fe20000410000 */
[----:B--2---:R-:W-:Y:S01]  /*19510*/  FSEL R65, R97, -INF , P5 ;  /* 0xff80000061417808 */ /* 0x004fe20002800000 */
[----:B------:R-:W-:Y:S01]  /*19520*/  FMUL.FTZ R50, R2, R50 ;  /* 0x0000003202327220 */ /* 0x000fe20000410000 */
[----:B------:R-:W-:Y:S01]  /*19530*/  FMNMX.FTZ R78, R63, R78, !PT ;  /* 0x0000004e3f4e7209 */ /* 0x000fe20007810000 */
[----:B------:R-:W1:Y:S01]  /*19540*/  MUFU.TANH R84, R84 ;  /* 0x0000005400547308 */ /* 0x000e620000002400 */
[----:B0-----:R-:W-:Y:S01]  /*19550*/  FSEL R11, R96, -INF , P3 ;  /* 0xff800000600b7808 */ /* 0x001fe20001800000 */
[--C-:B------:R-:W-:Y:S01]  /*19560*/  IMAD.MOV.U32 R94, RZ, RZ, R25.reuse ;  /* 0x000000ffff5e7224 */ /* 0x100fe200078e0019 */
[----:B------:R-:W-:Y:S01]  /*19570*/  ISETP.GT.AND P3, PT, R6, 0x21, PT ;  /* 0x000000210600780c */ /* 0x000fe20003f64270 */
[--C-:B------:R-:W-:Y:S01]  /*19580*/  IMAD.MOV.U32 R96, RZ, RZ, R25.reuse ;  /* 0x000000ffff607224 */ /* 0x100fe200078e0019 */
[----:B---3--:R-:W-:Y:S01]  /*19590*/  FSEL R69, R98, -INF , P2 ;  /* 0xff80000062457808 */ /* 0x008fe20001000000 */
[----:B------:R-:W-:Y:S01]  /*195a0*/  IMAD.MOV.U32 R98, RZ, RZ, R25 ;  /* 0x000000ffff627224 */ /* 0x000fe200078e0019 */
[----:B------:R-:W-:Y:S01]  /*195b0*/  FMNMX.FTZ R78, R65, R78, !PT ;  /* 0x0000004e414e7209 */ /* 0x000fe20007810000 */
[----:B------:R0:W-:Y:S01]  /*195c0*/  MUFU.TANH R52, R49 ;  /* 0x0000003100347308 */ /* 0x0001e20000002400 */
[----:B----4-:R-:W-:-:S02]  /*195d0*/  FSEL R13, R99, -INF , P4 ;  /* 0xff800000630d7808 */ /* 0x010fc40002000000 */
[----:B------:R-:W-:Y:S02]  /*195e0*/  ISETP.GT.AND P4, PT, R6, 0x28, PT ;  /* 0x000000280600780c */ /* 0x000fe40003f84270 */
[----:B-----5:R-:W-:Y:S02]  /*195f0*/  FSEL R75, R101, -INF , P3 ;  /* 0xff800000654b7808 */ /* 0x020fe40001800000 */
[----:B------:R-:W-:Y:S01]  /*19600*/  FMNMX.FTZ R78, R69, R78, !PT ;  /* 0x0000004e454e7209 */ /* 0x000fe20007810000 */
[----:B------:R-:W2:Y:S01]  /*19610*/  MUFU.TANH R10, R10 ;  /* 0x0000000a000a7308 */ /* 0x000ea20000002400 */
[----:B------:R-:W-:Y:S01]  /*19620*/  FSEL R15, R100, -INF , P5 ;  /* 0xff800000640f7808 */ /* 0x000fe20002800000 */
[----:B------:R-:W-:Y:S01]  /*19630*/  IMAD.MOV.U32 R100, RZ, RZ, R25 ;  /* 0x000000ffff647224 */ /* 0x000fe200078e0019 */
[----:B------:R-:W-:Y:S02]  /*19640*/  ISETP.GT.AND P5, PT, R6, 0x29, PT ;  /* 0x000000290600780c */ /* 0x000fe40003fa4270 */
[----:B------:R-:W-:-:S02]  /*19650*/  FSEL R79, R79, -INF , P4 ;  /* 0xff8000004f4f7808 */ /* 0x000fc40002000000 */
[----:B------:R-:W-:Y:S01]  /*19660*/  FMNMX.FTZ R78, R75, R78, !PT ;  /* 0x0000004e4b4e7209 */ /* 0x000fe20007810000 */
[----:B------:R-:W-:Y:S01]  /*19670*/  MUFU.TANH R86, R86 ;  /* 0x0000005600567308 */ /* 0x000fe20000002400 */
[----:B0-----:R-:W-:Y:S02]  /*19680*/  FSEL R49, R83, -INF , P5 ;  /* 0xff80000053317808 */ /* 0x001fe40002800000 */
[----:B------:R-:W-:Y:S02]  /*19690*/  ISETP.GT.AND P2, PT, R6, 0x30, PT ;  /* 0x000000300600780c */ /* 0x000fe40003f44270 */
[----:B------:R-:W-:Y:S01]  /*196a0*/  FSEL R83, R80, -INF , P5 ;  /* 0xff80000050537808 */ /* 0x000fe20002800000 */
[----:B------:R-:W-:Y:S01]  /*196b0*/  IMAD.MOV.U32 R80, RZ, RZ, R25 ;  /* 0x000000ffff507224 */ /* 0x000fe200078e0019 */
[----:B------:R-:W-:Y:S01]  /*196c0*/  FMNMX.FTZ R78, R79, R78, !PT ;  /* 0x0000004e4f4e7209 */ /* 0x000fe20007810000 */
[----:B------:R-:W0:Y:S01]  /*196d0*/  MUFU.TANH R12, R12 ;  /* 0x0000000c000c7308 */ /* 0x000e220000002400 */
[----:B------:R-:W-:Y:S01]  /*196e0*/  FSEL R27, R102, -INF , P3 ;  /* 0xff800000661b7808 */ /* 0x000fe20001800000 */
[----:B------:R-:W-:-:S02]  /*196f0*/  WARPGROUP.DEPBAR.LE gsb0, 0x0 ;  /* 0x00008000000079c5 */ /* 0x000fc40000010000 */
[----:B------:R-:W-:Y:S01]  /*19700*/  ISETP.GT.AND P3, PT, R6, 0x31, PT ;  /* 0x000000310600780c */ /* 0x000fe20003f64270 */
[C---:B------:R-:W-:Y:S01]  /*19710*/  FMUL.FTZ R28, R2.reuse, R28 ;  /* 0x0000001c021c7220 */ /* 0x040fe20000410000 */
[----:B------:R-:W-:Y:S01]  /*19720*/  FSEL R85, R81, -INF , P2 ;  /* 0xff80000051557808 */ /* 0x000fe20001000000 */
[----:B------:R-:W-:Y:S01]  /*19730*/  FMUL.FTZ R32, R2, R32 ;  /* 0x0000002002207220 */ /* 0x000fe20000410000 */
        /* <DEDUP_REMOVED lines=9> */
[----:B------:R3:W-:Y:S01]  /*197d0*/  MUFU.TANH R54, R45 ;  /* 0x0000002d00367308 */ /* 0x0007e20000002400 */
[----:B-1----:R-:W-:Y:S01]  /*197e0*/  FSEL R57, R84, -INF , P2 ;  /* 0xff80000054397808 */ /* 0x002fe20001000000 */
[----:B------:R-:W-:Y:S01]  /*197f0*/  FMUL.FTZ R40, R2, R40 ;  /* 0x0000002802287220 */ /* 0x000fe20000410000 */
[----:B------:R-:W-:Y:S01]  /*19800*/  ISETP.GT.AND P2, PT, R6, 0x40, PT ;  /* 0x000000400600780c */ /* 0x000fe20003f44270 */
[----:B------:R-:W-:Y:S01]  /*19810*/  FMUL.FTZ R41, R2, R41 ;  /* 0x0000002902297220 */ /* 0x000fe20000410000 */
[----:B--2---:R-:W-:Y:S01]  /*19820*/  FSEL R113, R10, -INF , P5 ;  /* 0xff8000000a717808 */ /* 0x004fe20002800000 */
[----:B------:R-:W-:Y:S01]  /*19830*/  FMUL.FTZ R10, R2, R29 ;  /* 0x0000001d020a7220 */ /* 0x000fe20000410000 */
[----:B0-----:R-:W-:Y:S01]  /*19840*/  FSEL R115, R12, -INF , P2 ;  /* 0xff8000000c737808 */ /* 0x001fe20001000000 */
[----:B------:R-:W-:Y:S01]  /*19850*/  MUFU.TANH R60, R60 ;  /* 0x0000003c003c7308 */ /* 0x000fe20000002400 */
[----:B---3--:R-:W-:Y:S01]  /*19860*/  FSEL R45, R82, -INF , P4 ;  /* 0xff800000522d7808 */ /* 0x008fe20002000000 */
[----:B------:R-:W-:Y:S01]  /*19870*/  FMUL.FTZ R12, R2, R31 ;  /* 0x0000001f020c7220 */ /* 0x000fe20000410000 */
[----:B------:R-:W-:Y:S01]  /*19880*/  ISETP.GT.AND P4, PT, R6, 0x38, PT ;  /* 0x000000380600780c */ /* 0x000fe20003f84270 */
[----:B------:R-:W-:-:S02]  /*19890*/  IMAD.MOV.U32 R82, RZ, RZ, R25 ;  /* 0x000000ffff527224 */ /* 0x000fc400078e0019 */
[--C-:B------:R-:W-:Y:S01]  /*198a0*/  IMAD.MOV.U32 R84, RZ, RZ, R25.reuse ;  /* 0x000000ffff547224 */ /* 0x100fe200078e0019 */
[----:B------:R-:W-:Y:S01]  /*198b0*/  FSEL R111, R24, -INF , P4 ;  /* 0xff800000186f7808 */ /* 0x000fe20002000000 */
[----:B------:R-:W-:Y:S01]  /*198c0*/  MUFU.TANH R88, R88 ;  /* 0x0000005800587308 */ /* 0x000fe20000002400 */
[----:B------:R-:W-:Y:S01]  /*198d0*/  FMUL.FTZ R24, R2, R33 ;  /* 0x0000002102187220 */ /* 0x000fe20000410000 */
[----:B------:R-:W-:Y:S01]  /*198e0*/  IMAD.MOV.U32 R102, RZ, RZ, R25 ;  /* 0x000000ffff667224 */ /* 0x000fe200078e0019 */
[----:B------:R-:W-:-:S04]  /*198f0*/  FMNMX.FTZ R78, R111, R78, !PT ;  /* 0x0000004e6f4e7209 */ /* 0x000fc80007810000 */
[----:B------:R-:W-:Y:S01]  /*19900*/  FMNMX.FTZ R78, R113, R78, !PT ;  /* 0x0000004e714e7209 */ /* 0x000fe20007810000 */
[----:B------:R-:W-:Y:S03]  /*19910*/  MUFU.TANH R76, R76 ;  /* 0x0000004c004c7308 */ /* 0x000fe60000002400 */
[----:B------:R-:W-:-:S05]  /*19920*/  FMNMX.FTZ R78, R115, R78, !PT ;  /* 0x0000004e734e7209 */ /* 0x000fca0007810000 */
[----:B------:R-:W0:Y:S08]  /*19930*/  MUFU.TANH R77, R77 ;  /* 0x0000004d004d7308 */ /* 0x000e300000002400 */
[----:B------:R-:W-:Y:S08]  /*19940*/  MUFU.TANH R62, R62 ;  /* 0x0000003e003e7308 */ /* 0x000ff00000002400 */
[----:B------:R-:W-:Y:S01]  /*19950*/  MUFU.TANH R89, R89 ;  /* 0x0000005900597308 */ /* 0x000fe20000002400 */
[----:B0-----:R-:W-:-:S02]  /*19960*/  FSEL R77, R77, -INF , P2 ;  /* 0xff8000004d4d7808 */ /* 0x001fc40001000000 */
[----:B------:R-:W-:-:S05]  /*19970*/  ISETP.GT.AND P2, PT, R6, 0x50, PT ;  /* 0x000000500600780c */ /* 0x000fca0003f44270 */
[----:B------:R0:W-:Y:S08]  /*19980*/  MUFU.TANH R56, R61 ;  /* 0x0000003d00387308 */ /* 0x0001f00000002400 */
[----:B------:R-:W1:Y:S01]  /*19990*/  MUFU.TANH R66, R66 ;  /* 0x0000004200427308 */ /* 0x000e620000002400 */
[----:B0-----:R-:W-:Y:S01]  /*199a0*/  FSEL R61, R86, -INF , P3 ;  /* 0xff800000563d7808 */ /* 0x001fe20001800000 */
[----:B------:R-:W-:Y:S01]  /*199b0*/  IMAD.MOV.U32 R86, RZ, RZ, R25 ;  /* 0x000000ffff567224 */ /* 0x000fe200078e0019 */
[----:B------:R-:W-:-:S04]  /*199c0*/  ISETP.GT.AND P3, PT, R6, 0x41, PT ;  /* 0x000000410600780c */ /* 0x000fc80003f64270 */
[----:B------:R-:W-:Y:S01]  /*199d0*/  FSEL R117, R60, -INF , P3 ;  /* 0xff8000003c757808 */ /* 0x000fe20001800000 */
[----:B------:R-:W-:Y:S03]  /*199e0*/  MUFU.TANH R68, R68 ;  /* 0x0000004400447308 */ /* 0x000fe60000002400 */
[----:B------:R-:W-:-:S05]  /*199f0*/  FMNMX.FTZ R78, R117, R78, !PT ;  /* 0x0000004e754e7209 */ /* 0x000fca0007810000 */
[----:B------:R-:W-:Y:S01]  /*19a00*/  MUFU.TANH R103, R103 ;  /* 0x0000006700677308 */ /* 0x000fe20000002400 */
[----:B-1----:R-:W-:-:S07]  /*19a10*/  FSEL R123, R66, -INF , P2 ;  /* 0xff800000427b7808 */ /* 0x002fce0001000000 */
[----:B------:R-:W0:Y:S08]  /*19a20*/  MUFU.TANH R90, R90 ;  /* 0x0000005a005a7308 */ /* 0x000e300000002400 */
[----:B------:R1:W-:Y:S08]  /*19a30*/  MUFU.TANH R58, R67 ;  /* 0x00000043003a7308 */ /* 0x0003f00000002400 */
[----:B------:R-:W2:Y:S01]  /*19a40*/  MUFU.TANH R91, R91 ;  /* 0x0000005b005b7308 */ /* 0x000ea20000002400 */
[----:B-1----:R-:W-:-:S02]  /*19a50*/  FSEL R67, R87, -INF , P4 ;  /* 0xff80000057437808 */ /* 0x002fc40002000000 */
[----:B------:R-:W-:-:S04]  /*19a60*/  ISETP.GT.AND P4, PT, R6, 0x48, PT ;  /* 0x000000480600780c */ /* 0x000fc80003f84270 */
[----:B------:R-:W-:Y:S01]  /*19a70*/  FSEL R119, R76, -INF , P4 ;  /* 0xff8000004c777808 */ /* 0x000fe20002000000 */
[----:B------:R-:W-:Y:S01]  /*19a80*/  MUFU.TANH R46, R46 ;  /* 0x0000002e002e7308 */ /* 0x000fe20000002400 */
[----:B0-----:R-:W-:Y:S01]  /*19a90*/  FSEL R81, R90, -INF , P4 ;  /* 0xff8000005a517808 */ /* 0x001fe20002000000 */
[--C-:B------:R-:W-:Y:S01]  /*19aa0*/  IMAD.MOV.U32 R76, RZ, RZ, R25.reuse ;  /* 0x000000ffff4c7224 */ /* 0x100fe200078e0019 */
[----:B------:R-:W-:Y:S01]  /*19ab0*/  FMNMX.FTZ R78, R119, R78, !PT ;  /* 0x0000004e774e7209 */ /* 0x000fe20007810000 */
[----:B------:R-:W-:Y:S01]  /*19ac0*/  IMAD.MOV.U32 R90, RZ, RZ, R25 ;  /* 0x000000ffff5a7224 */ /* 0x000fe200078e0019 */
[----:B------:R-:W-:-:S03]  /*19ad0*/  ISETP.GT.AND P4, PT, R6, 0x58, PT ;  /* 0x000000580600780c */ /* 0x000fc60003f84270 */
[----:B------:R-:W-:Y:S08]  /*19ae0*/  MUFU.TANH R105, R105 ;  /* 0x0000006900697308 */ /* 0x000ff00000002400 */
[----:B------:R0:W-:Y:S08]  /*19af0*/  MUFU.TANH R99, R71 ;  /* 0x0000004700637308 */ /* 0x0001f00000002400 */
[----:B------:R-:W1:Y:S01]  /*19b00*/  MUFU.TANH R64, R64 ;  /* 0x0000004000407308 */ /* 0x000e620000002400 */
[----:B0-----:R-:W-:Y:S01]  /*19b10*/  FSEL R71, R88, -INF , P5 ;  /* 0xff80000058477808 */ /* 0x001fe20002800000 */
[----:B------:R-:W-:Y:S01]  /*19b20*/  IMAD.MOV.U32 R88, RZ, RZ, R25 ;  /* 0x000000ffff587224 */ /* 0x000fe200078e0019 */
[----:B------:R-:W-:-:S04]  /*19b30*/  ISETP.GT.AND P5, PT, R6, 0x49, PT ;  /* 0x000000490600780c */ /* 0x000fc80003fa4270 */
[----:B------:R-:W-:Y:S01]  /*19b40*/  FSEL R121, R62, -INF , P5 ;  /* 0xff8000003e797808 */ /* 0x000fe20002800000 */
[----:B------:R-:W-:Y:S01]  /*19b50*/  MUFU.TANH R70, R70 ;  /* 0x0000004600467308 */ /* 0x000fe20000002400 */
[----:B--2---:R-:W-:Y:S02]  /*19b60*/  FSEL R87, R91, -INF , P5 ;  /* 0xff8000005b577808 */ /* 0x004fe40002800000 */
[----:B------:R-:W-:Y:S02]  /*19b70*/  FMNMX.FTZ R78, R121, R78, !PT ;  /* 0x0000004e794e7209 */ /* 0x000fe40007810000 */
[----:B------:R-:W-:Y:S02]  /*19b80*/  ISETP.GT.AND P5, PT, R6, 0x59, PT ;  /* 0x000000590600780c */ /* 0x000fe40003fa4270 */
[----:B------:R-:W-:Y:S01]  /*19b90*/  FMNMX.FTZ R78, R123, R78, !PT ;  /* 0x0000004e7b4e7209 */ /* 0x000fe20007810000 */
[----:B------:R-:W0:Y:S01]  /*19ba0*/  MUFU.TANH R26, R26 ;  /* 0x0000001a001a7308 */ /* 0x000e220000002400 */
[----:B-1----:R-:W-:-:S07]  /*19bb0*/  FSEL R127, R64, -INF , P4 ;  /* 0xff800000407f7808 */ /* 0x002fce0002000000 */
[----:B------:R-:W1:Y:S08]  /*19bc0*/  MUFU.TANH R141, R141 ;  /* 0x0000008d008d7308 */ /* 0x000e700000002400 */
[----:B------:R2:W-:Y:S01]  /*19bd0*/  MUFU.TANH R20, R73 ;  /* 0x0000004900147308 */ /* 0x0005e20000002400 */
[----:B0-----:R-:W-:Y:S01]  /*19be0*/  FSEL R129, R26, -INF , P5 ;  /* 0xff8000001a817808 */ /* 0x001fe20002800000 */
[----:B------:R-:W-:-:S06]  /*19bf0*/  FMUL.FTZ R26, R2, R35 ;  /* 0x00000023021a7220 */ /* 0x000fcc0000410000 */
[----:B------:R-:W0:Y:S01]  /*19c00*/  MUFU.TANH R44, R44 ;  /* 0x0000002c002c7308 */ /* 0x000e220000002400 */
[----:B--2---:R-:W-:Y:S02]  /*19c10*/  FSEL R73, R89, -INF , P3 ;  /* 0xff80000059497808 */ /* 0x004fe40001800000 */
[----:B------:R-:W-:Y:S02]  /*19c20*/  ISETP.GT.AND P3, PT, R6, 0x51, PT ;  /* 0x000000510600780c */ /* 0x000fe40003f64270 */
[----:B------:R-:W-:Y:S02]  /*19c30*/  FSEL R89, R70, -INF , P2 ;  /* 0xff80000046597808 */ /* 0x000fe40001000000 */
[----:B------:R-:W-:Y:S01]  /*19c40*/  FSEL R29, R103, -INF , P3 ;  /* 0xff800000671d7808 */ /* 0x000fe20001800000 */
[----:B------:R-:W2:Y:S01]  /*19c50*/  MUFU.TANH R12, R12 ;  /* 0x0000000c000c7308 */ /* 0x000ea20000002400 */
[----:B------:R-:W-:Y:S02]  /*19c60*/  FSEL R125, R68, -INF , P3 ;  /* 0xff800000447d7808 */ /* 0x000fe40001800000 */
[----:B------:R-:W-:-:S02]  /*19c70*/  ISETP.GT.AND P3, PT, R6, 0x61, PT ;  /* 0x000000610600780c */ /* 0x000fc40003f64270 */
[----:B------:R-:W-:Y:S02]  /*19c80*/  FMNMX.FTZ R78, R125, R78, !PT ;  /* 0x0000004e7d4e7209 */ /* 0x000fe40007810000 */
[----:B------:R-:W-:Y:S01]  /*19c90*/  FSEL R95, R105, -INF , P3 ;  /* 0xff800000695f7808 */ /* 0x000fe20001800000 */
[----:B------:R-:W3:Y:S01]  /*19ca0*/  MUFU.TANH R72, R72 ;  /* 0x0000004800487308 */ /* 0x000ee20000002400 */
[----:B------:R-:W-:Y:S02]  /*19cb0*/  FSEL R133, R46, -INF , P3 ;  /* 0xff8000002e857808 */ /* 0x000fe40001800000 */
[C---:B------:R-:W-:Y:S02]  /*19cc0*/  ISETP.GT.AND P3, PT, R6.reuse, 0x71, PT ;  /* 0x000000710600780c */ /* 0x040fe40003f64270 */
[----:B------:R-:W-:Y:S02]  /*19cd0*/  ISETP.GT.AND P2, PT, R6, 0x60, PT ;  /* 0x000000600600780c */ /* 0x000fe40003f44270 */
[----:B------:R-:W-:Y:S01]  /*19ce0*/  FMNMX.FTZ R78, R127, R78, !PT ;  /* 0x0000004e7f4e7209 */ /* 0x000fe20007810000 */
[----:B------:R-:W4:Y:S01]  /*19cf0*/  MUFU.TANH R74, R74 ;  /* 0x0000004a004a7308 */ /* 0x000f220000002400 */
[----:B------:R-:W-:-:S02]  /*19d00*/  FSEL R99, R99, -INF , P3 ;  /* 0xff80000063637808 */ /* 0x000fc40001800000 */
[----:B-1----:R-:W-:Y:S02]  /*19d10*/  FSEL R141, R141, -INF , P3 ;  /* 0xff8000008d8d7808 */ /* 0x002fe40001800000 */
[----:B------:R-:W-:Y:S02]  /*19d20*/  ISETP.GT.AND P3, PT, R6, 0x81, PT ;  /* 0x000000810600780c */ /* 0x000fe40003f64270 */
[----:B0-----:R-:W-:Y:S01]  /*19d30*/  FSEL R131, R44, -INF , P2 ;  /* 0xff8000002c837808 */ /* 0x001fe20001000000 */
[----:B------:R-:W0:Y:S01]  /*19d40*/  MUFU.TANH R48, R48 ;  /* 0x0000003000307308 */ /* 0x000e220000002400 */
[----:B------:R-:W-:Y:S01]  /*19d50*/  FMNMX.FTZ R78, R129, R78, !PT ;  /* 0x0000004e814e7209 */ /* 0x000fe20007810000 */
[----:B------:R-:W-:Y:S01]  /*19d60*/  FMUL.FTZ R44, R2, R37 ;  /* 0x00000025022c7220 */ /* 0x000fe20000410000 */
[----:B--2---:R-:W-:Y:S02]  /*19d70*/  FSEL R105, R12, -INF , P3 ;  /* 0xff8000000c697808 */ /* 0x004fe40001800000 */
[----:B------:R-:W-:-:S02]  /*19d80*/  FMNMX.FTZ R12, R3, R4, !PT ;  /* 0x00000004030c7209 */ /* 0x000fc40007810000 */
[----:B---3--:R-:W-:Y:S01]  /*19d90*/  FSEL R31, R72, -INF , P4 ;  /* 0xff800000481f7808 */ /* 0x008fe20002000000 */
[----:B------:R-:W1:Y:S01]  /*19da0*/  MUFU.TANH R104, R104 ;  /* 0x0000006800687308 */ /* 0x000e620000002400 */
[----:B------:R-:W-:Y:S01]  /*19db0*/  ISETP.GT.AND P4, PT, R6, 0x68, PT ;  /* 0x000000680600780c */ /* 0x000fe20003f84270 */
[--C-:B------:R-:W-:Y:S01]  /*19dc0*/  IMAD.MOV.U32 R72, RZ, RZ, R25.reuse ;  /* 0x000000ffff487224 */ /* 0x100fe200078e0019 */
[----:B------:R-:W-:Y:S02]  /*19dd0*/  FMNMX.FTZ R78, R131, R78, !PT ;  /* 0x0000004e834e7209 */ /* 0x000fe40007810000 */
[----:B------:R-:W-:Y:S02]  /*19de0*/  FMNMX.FTZ R12, R5, R12, !PT ;  /* 0x0000000c050c7209 */ /* 0x000fe40007810000 */
[----:B----4-:R-:W-:Y:S01]  /*19df0*/  FSEL R91, R74, -INF , P5 ;  /* 0xff8000004a5b7808 */ /* 0x010fe20002800000 */
[----:B------:R-:W2:Y:S01]  /*19e00*/  MUFU.TANH R50, R50 ;  /* 0x0000003200327308 */ /* 0x000ea20000002400 */
[----:B------:R-:W-:Y:S01]  /*19e10*/  ISETP.GT.AND P5, PT, R6, 0x69, PT ;  /* 0x000000690600780c */ /* 0x000fe20003fa4270 */
[----:B------:R-:W-:Y:S01]  /*19e20*/  IMAD.MOV.U32 R74, RZ, RZ, R25 ;  /* 0x000000ffff4a7224 */ /* 0x000fe200078e0019 */
[----:B0-----:R-:W-:-:S02]  /*19e30*/  FSEL R135, R48, -INF , P4 ;  /* 0xff80000030877808 */ /* 0x001fc40002000000 */
[----:B------:R-:W-:Y:S02]  /*19e40*/  FMNMX.FTZ R78, R133, R78, !PT ;  /* 0x0000004e854e7209 */ /* 0x000fe40007810000 */
[----:B------:R-:W-:Y:S01]  /*19e50*/  FMNMX.FTZ R12, R7, R12, !PT ;  /* 0x0000000c070c7209 */ /* 0x000fe20007810000 */
[----:B------:R-:W0:Y:S01]  /*19e60*/  MUFU.TANH R143, R143 ;  /* 0x0000008f008f7308 */ /* 0x000e220000002400 */
[----:B-1----:R-:W-:Y:S01]  /*19e70*/  FSEL R93, R104, -INF , P2 ;  /* 0xff800000685d7808 */ /* 0x002fe20001000000 */
[----:B------:R-:W-:Y:S01]  /*19e80*/  IMAD.MOV.U32 R104, RZ, RZ, R25 ;  /* 0x000000ffff687224 */ /* 0x000fe200078e0019 */
[----:B------:R-:W-:Y:S02]  /*19e90*/  ISETP.GT.AND P2, PT, R6, 0x70, PT ;  /* 0x000000700600780c */ /* 0x000fe40003f44270 */
[----:B------:R-:W-:Y:S02]  /*19ea0*/  FSEL R137, R52, -INF , P5 ;  /* 0xff80000034897808 */ /* 0x000fe40002800000 */
[----:B------:R-:W-:Y:S01]  /*19eb0*/  FMNMX.FTZ R78, R135, R78, !PT ;  /* 0x0000004e874e7209 */ /* 0x000fe20007810000 */
[----:B------:R-:W1:Y:S01]  /*19ec0*/  MUFU.TANH R145, R145 ;  /* 0x0000009100917308 */ /* 0x000e620000002400 */
[----:B------:R-:W-:-:S02]  /*19ed0*/  FMNMX.FTZ R12, R9, R12, !PT ;  /* 0x0000000c090c7209 */ /* 0x000fc40007810000 */
[----:B------:R-:W-:Y:S02]  /*19ee0*/  FSEL R139, R56, -INF , P2 ;  /* 0xff800000388b7808 */ /* 0x000fe40001000000 */
[----:B------:R-:W-:Y:S02]  /*19ef0*/  FMNMX.FTZ R78, R137, R78, !PT ;  /* 0x0000004e894e7209 */ /* 0x000fe40007810000 */
[----:B------:R-:W-:Y:S01]  /*19f00*/  FMNMX.FTZ R12, R11, R12, !PT ;  /* 0x0000000c0b0c7209 */ /* 0x000fe20007810000 */
[----:B------:R-:W3:Y:S01]  /*19f10*/  MUFU.TANH R28, R28 ;  /* 0x0000001c001c7308 */ /* 0x000ee20000002400 */
[----:B--2---:R-:W-:Y:S02]  /*19f20*/  FSEL R33, R50, -INF , P4 ;  /* 0xff80000032217808 */ /* 0x004fe40002000000 */
[----:B------:R-:W-:Y:S02]  /*19f30*/  ISETP.GT.AND P4, PT, R6, 0x78, PT ;  /* 0x000000780600780c */ /* 0x000fe40003f84270 */
[----:B------:R-:W-:-:S02]  /*19f40*/  FMNMX.FTZ R78, R139, R78, !PT ;  /* 0x0000004e8b4e7209 */ /* 0x000fc40007810000 */
[----:B------:R-:W-:Y:S01]  /*19f50*/  FMNMX.FTZ R12, R13, R12, !PT ;  /* 0x0000000c0d0c7209 */ /* 0x000fe20007810000 */
[----:B------:R-:W2:Y:S01]  /*19f60*/  MUFU.TANH R10, R10 ;  /* 0x0000000a000a7308 */ /* 0x000ea20000002400 */
[----:B------:R-:W-:Y:S02]  /*19f70*/  FSEL R35, R54, -INF , P5 ;  /* 0xff80000036237808 */ /* 0x000fe40002800000 */
[----:B------:R-:W-:Y:S02]  /*19f80*/  ISETP.GT.AND P5, PT, R6, 0x79, PT ;  /* 0x000000790600780c */ /* 0x000fe40003fa4270 */
[----:B0-----:R-:W-:Y:S02]  /*19f90*/  FSEL R143, R143, -INF , P4 ;  /* 0xff8000008f8f7808 */ /* 0x001fe40002000000 */
[----:B------:R-:W-:Y:S01]  /*19fa0*/  FMNMX.FTZ R78, R141, R78, !PT ;  /* 0x0000004e8d4e7209 */ /* 0x000fe20007810000 */
[----:B------:R0:W4:Y:S01]  /*19fb0*/  MUFU.TANH R101, R106 ;  /* 0x0000006a00657308 */ /* 0x0001220000002400 */
[----:B------:R-:W-:-:S02]  /*19fc0*/  FSEL R37, R20, -INF , P4 ;  /* 0xff80000014257808 */ /* 0x000fc40002000000 */
[----:B------:R-:W-:Y:S02]  /*19fd0*/  FMNMX.FTZ R20, R15, R12, !PT ;  /* 0x0000000c0f147209 */ /* 0x000fe40007810000 */
[----:B------:R-:W-:Y:S02]  /*19fe0*/  FSEL R97, R58, -INF , P2 ;  /* 0xff8000003a617808 */ /* 0x000fe40001000000 */
[----:B------:R-:W-:Y:S01]  /*19ff0*/  ISETP.GT.AND P2, PT, R6, 0x80, PT ;  /* 0x000000800600780c */ /* 0x000fe20003f44270 */
[----:B------:R-:W5:Y:S01]  /*1a000*/  MUFU.TANH R32, R32 ;  /* 0x0000002000207308 */ /* 0x000f620000002400 */
[----:B-1----:R-:W-:Y:S01]  /*1a010*/  FSEL R145, R145, -INF , P5 ;  /* 0xff80000091917808 */ /* 0x002fe20002800000 */
[----:B0-----:R-:W-:Y:S01]  /*1a020*/  IMAD.MOV.U32 R106, RZ, RZ, R25 ;  /* 0x000000ffff6a7224 */ /* 0x001fe200078e0019 */
[----:B------:R-:W-:Y:S02]  /*1a030*/  FMNMX.FTZ R78, R143, R78, !PT ;  /* 0x0000004e8f4e7209 */ /* 0x000fe40007810000 */
[----:B------:R-:W-:-:S02]  /*1a040*/  FMNMX.FTZ R20, R21, R20, !PT ;  /* 0x0000001415147209 */ /* 0x000fc40007810000 */
[----:B---3--:R-:W-:Y:S01]  /*1a050*/  FSEL R147, R28, -INF , P2 ;  /* 0xff8000001c937808 */ /* 0x008fe20001000000 */
[----:B------:R-:W0:Y:S01]  /*1a060*/  MUFU.TANH R30, R30 ;  /* 0x0000001e001e7308 */ /* 0x000e220000002400 */
[----:B------:R-:W-:Y:S02]  /*1a070*/  FMNMX.FTZ R78, R145, R78, !PT ;  /* 0x0000004e914e7209 */ /* 0x000fe40007810000 */
[----:B------:R-:W-:Y:S02]  /*1a080*/  FMNMX.FTZ R20, R27, R20, !PT ;  /* 0x000000141b147209 */ /* 0x000fe40007810000 */
[----:B------:R-:W-:Y:S02]  /*1a090*/  ISETP.GT.AND P4, PT, R6, 0x88, PT ;  /* 0x000000880600780c */ /* 0x000fe40003f84270 */
[----:B--2---:R-:W-:Y:S01]  /*1a0a0*/  FSEL R149, R10, -INF , P3 ;  /* 0xff8000000a957808 */ /* 0x004fe20001800000 */
[----:B------:R-:W1:Y:S01]  /*1a0b0*/  MUFU.TANH R24, R24 ;  /* 0x0000001800187308 */ /* 0x000e620000002400 */
[----:B------:R-:W-:Y:S01]  /*1a0c0*/  FMNMX.FTZ R78, R147, R78, !PT ;  /* 0x0000004e934e7209 */ /* 0x000fe20007810000 */
[----:B------:R-:W-:Y:S01]  /*1a0d0*/  IMAD.U32 R10, RZ, RZ, UR6 ;  /* 0x00000006ff0a7e24 */ /* 0x000fe2000f8e00ff */
[----:B------:R-:W-:-:S02]  /*1a0e0*/  FMNMX.FTZ R20, R45, R20, !PT ;  /* 0x000000142d147209 */ /* 0x000fc40007810000 */
[----:B----4-:R-:W-:Y:S02]  /*1a0f0*/  FSEL R101, R101, -INF , P5 ;  /* 0xff80000065657808 */ /* 0x010fe40002800000 */
[----:B------:R-:W-:Y:S01]  /*1a100*/  ISETP.GT.AND P5, PT, R6, 0x89, PT ;  /* 0x000000890600780c */ /* 0x000fe20003fa4270 */
[----:B------:R-:W2:Y:S01]  /*1a110*/  MUFU.TANH R36, R36 ;  /* 0x0000002400247308 */ /* 0x000ea20000002400 */
[----:B-----5:R-:W-:Y:S01]  /*1a120*/  FSEL R151, R32, -INF , P4 ;  /* 0xff80000020977808 */ /* 0x020fe20002000000 */
[----:B------:R-:W-:Y:S01]  /*1a130*/  FMUL.FTZ R32, R2, R43 ;  /* 0x0000002b02207220 */ /* 0x000fe20000410000 */
[----:B------:R-:W-:Y:S02]  /*1a140*/  FMNMX.FTZ R78, R149, R78, !PT ;  /* 0x0000004e954e7209 */ /* 0x000fe40007810000 */
[----:B------:R-:W-:Y:S02]  /*1a150*/  FMNMX.FTZ R20, R49, R20, !PT ;  /* 0x0000001431147209 */ /* 0x000fe40007810000 */
[----:B0-----:R-:W-:Y:S01]  /*1a160*/  FSEL R103, R30, -INF , P2 ;  /* 0xff8000001e677808 */ /* 0x001fe20001000000 */
[----:B------:R-:W0:Y:S01]  /*1a170*/  MUFU.TANH R34, R34 ;  /* 0x0000002200227308 */ /* 0x000e220000002400 */
[----:B------:R-:W-:Y:S01]  /*1a180*/  ISETP.GT.AND P2, PT, R6, 0x90, PT ;  /* 0x000000900600780c */ /* 0x000fe20003f44270 */
[----:B------:R-:W-:Y:S01]  /*1a190*/  FMUL.FTZ R30, R2, R42 ;  /* 0x0000002a021e7220 */ /* 0x000fe20000410000 */
[----:B-1----:R-:W-:-:S02]  /*1a1a0*/  FSEL R153, R24, -INF , P5 ;  /* 0xff80000018997808 */ /* 0x002fc40002800000 */
[----:B------:R-:W-:Y:S02]  /*1a1b0*/  FMNMX.FTZ R78, R151, R78, !PT ;  /* 0x0000004e974e7209 */ /* 0x000fe40007810000 */
[----:B------:R-:W-:Y:S01]  /*1a1c0*/  FMNMX.FTZ R20, R57, R20, !PT ;  /* 0x0000001439147209 */ /* 0x000fe20007810000 */
[----:B------:R-:W1:Y:S01]  /*1a1d0*/  MUFU.TANH R44, R44 ;  /* 0x0000002c002c7308 */ /* 0x000e620000002400 */
[----:B------:R-:W-:Y:S02]  /*1a1e0*/  ISETP.GT.AND P3, PT, R6, 0x91, PT ;  /* 0x000000910600780c */ /* 0x000fe40003f64270 */
[----:B--2---:R-:W-:Y:S01]  /*1a1f0*/  FSEL R155, R36, -INF , P2 ;  /* 0xff800000249b7808 */ /* 0x004fe20001000000 */
[----:B------:R-:W-:Y:S01]  /*1a200*/  FMUL.FTZ R36, R2, R39 ;  /* 0x0000002702247220 */ /* 0x000fe20000410000 */
[----:B------:R-:W-:Y:S02]  /*1a210*/  FMNMX.FTZ R78, R153, R78, !PT ;  /* 0x0000004e994e7209 */ /* 0x000fe40007810000 */
[----:B------:R-:W-:Y:S01]  /*1a220*/  FMNMX.FTZ R20, R61, R20, !PT ;  /* 0x000000143d147209 */ /* 0x000fe20007810000 */
[----:B------:R-:W2:Y:S01]  /*1a230*/  MUFU.TANH R26, R26 ;  /* 0x0000001a001a7308 */ /* 0x000ea20000002400 */
[----:B0-----:R-:W-:Y:S01]  /*1a240*/  FSEL R107, R34, -INF , P4 ;  /* 0xff800000226b7808 */ /* 0x001fe20002000000 */
[----:B------:R-:W-:Y:S01]  /*1a250*/  FMUL.FTZ R34, R2, R38 ;  /* 0x0000002602227220 */ /* 0x000fe20000410000 */
[----:B------:R-:W-:-:S02]  /*1a260*/  ISETP.GT.AND P4, PT, R6, 0x98, PT ;  /* 0x000000980600780c */ /* 0x000fc40003f84270 */
[----:B------:R-:W-:Y:S02]  /*1a270*/  FMNMX.FTZ R78, R155, R78, !PT ;  /* 0x0000004e9b4e7209 */ /* 0x000fe40007810000 */
[----:B------:R-:W-:Y:S01]  /*1a280*/  FMNMX.FTZ R20, R67, R20, !PT ;  /* 0x0000001443147209 */ /* 0x000fe20007810000 */
[----:B------:R-:W0:Y:S01]  /*1a290*/  MUFU.TANH R40, R40 ;  /* 0x0000002800287308 */ /* 0x000e220000002400 */
[----:B-1----:R-:W-:-:S04]  /*1a2a0*/  FSEL R157, R44, -INF , P3 ;  /* 0xff8000002c9d7808 */ /* 0x002fc80001800000 */
[----:B------:R-:W-:-:S03]  /*1a2b0*/  FMNMX.FTZ R78, R157, R78, !PT ;  /* 0x0000004e9d4e7209 */ /* 0x000fc60007810000 */
[----:B------:R2:W1:Y:S08]  /*1a2c0*/  MUFU.TANH R159, R41 ;  /* 0x00000029009f7308 */ /* 0x0004700000002400 */
[----:B------:R-:W3:Y:S01]  /*1a2d0*/  MUFU.TANH R34, R34 ;  /* 0x0000002200227308 */ /* 0x000ee20000002400 */
[----:B--2---:R-:W-:Y:S02]  /*1a2e0*/  FSEL R41, R26, -INF , P5 ;  /* 0xff8000001a297808 */ /* 0x004fe40002800000 */
[----:B------:R-:W-:-:S02]  /*1a2f0*/  ISETP.GT.AND P5, PT, R6, 0x99, PT ;  /* 0x000000990600780c */ /* 0x000fc40003fa4270 */
[----:B0-----:R-:W-:Y:S02]  /*1a300*/  FSEL R161, R40, -INF , P4 ;  /* 0xff80000028a17808 */ /* 0x001fe40002000000 */
[----:B------:R-:W-:Y:S01]  /*1a310*/  FMNMX.FTZ R26, R71, R20, !PT ;  /* 0x00000014471a7209 */ /* 0x000fe20007810000 */
[----:B------:R-:W0:Y:S01]  /*1a320*/  MUFU.TANH R36, R36 ;  /* 0x0000002400247308 */ /* 0x000e220000002400 */
[----:B-1----:R-:W-:Y:S02]  /*1a330*/  FSEL R159, R159, -INF , P5 ;  /* 0xff8000009f9f7808 */ /* 0x002fe40002800000 */
[----:B------:R-:W-:Y:S02]  /*1a340*/  FMNMX.FTZ R78, R161, R78, !PT ;  /* 0x0000004ea14e7209 */ /* 0x000fe40007810000 */
[----:B------:R-:W-:Y:S02]  /*1a350*/  FMNMX.FTZ R26, R77, R26, !PT ;  /* 0x0000001a4d1a7209 */ /* 0x000fe40007810000 */
[----:B------:R-:W-:Y:S01]  /*1a360*/  FMNMX.FTZ R78, R159, R78, !PT ;  /* 0x0000004e9f4e7209 */ /* 0x000fe20007810000 */
[----:B------:R-:W-:Y:S01]  /*1a370*/  MUFU.TANH R30, R30 ;  /* 0x0000001e001e7308 */ /* 0x000fe20000002400 */
[----:B------:R-:W-:-:S03]  /*1a380*/  FMNMX.FTZ R26, R73, R26, !PT ;  /* 0x0000001a491a7209 */ /* 0x000fc60007810000 */
[----:B------:R-:W1:Y:S01]  /*1a390*/  SHFL.BFLY PT, R163, R78, 0x2, 0x1f ;  /* 0x0c401f004ea37f89 */ /* 0x000e6200000e0000 */
[----:B------:R-:W-:-:S03]  /*1a3a0*/  FMNMX.FTZ R26, R81, R26, !PT ;  /* 0x0000001a511a7209 */ /* 0x000fc60007810000 */
[----:B------:R-:W2:Y:S01]  /*1a3b0*/  MUFU.TANH R32, R32 ;  /* 0x0000002000207308 */ /* 0x000ea20000002400 */
[----:B------:R-:W-:-:S04]  /*1a3c0*/  FMNMX.FTZ R26, R87, R26, !PT ;  /* 0x0000001a571a7209 */ /* 0x000fc80007810000 */
[----:B------:R-:W-:-:S04]  /*1a3d0*/  FMNMX.FTZ R26, R89, R26, !PT ;  /* 0x0000001a591a7209 */ /* 0x000fc80007810000 */
[----:B------:R-:W-:-:S04]  /*1a3e0*/  FMNMX.FTZ R26, R29, R26, !PT ;  /* 0x0000001a1d1a7209 */ /* 0x000fc80007810000 */
[----:B------:R-:W-:-:S04]  /*1a3f0*/  FMNMX.FTZ R26, R31, R26, !PT ;  /* 0x0000001a1f1a7209 */ /* 0x000fc80007810000 */
[----:B------:R-:W-:Y:S02]  /*1a400*/  FMNMX.FTZ R28, R91, R26, !PT ;  /* 0x0000001a5b1c7209 */ /* 0x000fe40007810000 */
[----:B-1----:R-:W-:Y:S01]  /*1a410*/  FMNMX.FTZ R163, R78, R163, !PT ;  /* 0x000000a34ea37209 */ /* 0x002fe20007810000 */
[----:B------:R-:W-:Y:S01]  /*1a420*/  IMAD.MOV.U32 R78, RZ, RZ, R25 ;  /* 0x000000ffff4e7224 */ /* 0x000fe200078e0019 */
[----:B------:R-:W-:-:S03]  /*1a430*/  FMNMX.FTZ R28, R93, R28, !PT ;  /* 0x0000001c5d1c7209 */ /* 0x000fc60007810000 */
[----:B------:R-:W1:Y:S01]  /*1a440*/  SHFL.BFLY PT, R122, R163, 0x1, 0x1f ;  /* 0x0c201f00a37a7f89 */ /* 0x000e6200000e0000 */
[----:B------:R-:W-:-:S04]  /*1a450*/  FMNMX.FTZ R28, R95, R28, !PT ;  /* 0x0000001c5f1c7209 */ /* 0x000fc80007810000 */
[----:B------:R-:W-:-:S04]  /*1a460*/  FMNMX.FTZ R28, R33, R28, !PT ;  /* 0x0000001c211c7209 */ /* 0x000fc80007810000 */
[----:B------:R-:W-:-:S04]  /*1a470*/  FMNMX.FTZ R28, R35, R28, !PT ;  /* 0x0000001c231c7209 */ /* 0x000fc80007810000 */
[----:B------:R-:W-:-:S04]  /*1a480*/  FMNMX.FTZ R28, R97, R28, !PT ;  /* 0x0000001c611c7209 */ /* 0x000fc80007810000 */
[----:B------:R-:W-:-:S04]  /*1a490*/  FMNMX.FTZ R28, R99, R28, !PT ;  /* 0x0000001c631c7209 */ /* 0x000fc80007810000 */
[----:B------:R-:W-:Y:S02]  /*1a4a0*/  FMNMX.FTZ R28, R37, R28, !PT ;  /* 0x0000001c251c7209 */ /* 0x000fe40007810000 */
[----:B-1----:R-:W-:Y:S02]  /*1a4b0*/  FMNMX.FTZ R122, R163, R122, !PT ;  /* 0x0000007aa37a7209 */ /* 0x002fe40007810000 */
[----:B------:R-:W-:Y:S02]  /*1a4c0*/  FMNMX.FTZ R38, R101, R28, !PT ;  /* 0x0000001c65267209 */ /* 0x000fe40007810000 */
[C---:B------:R-:W-:Y:S01]  /*1a4d0*/  FSETP.NEU.FTZ.AND P6, PT, R122.reuse, -INF , PT ;  /* 0xff8000007a00780b */ /* 0x040fe20003fdd000 */
[----:B------:R-:W-:-:S01]  /*1a4e0*/  FFMA.FTZ R24, R122, R10, -8 ;  /* 0xc10000007a187423 */ /* 0x000fc2000001000a */
[----:B------:R-:W-:-:S04]  /*1a4f0*/  FMNMX.FTZ R38, R103, R38, !PT ;  /* 0x0000002667267209 */ /* 0x000fc80007810000 */
[----:B------:R-:W-:Y:S02]  /*1a500*/  FMNMX.FTZ R38, R105, R38, !PT ;  /* 0x0000002669267209 */ /* 0x000fe40007810000 */
[----:B------:R-:W-:Y:S02]  /*1a510*/  FSEL R24, R24, RZ, P6 ;  /* 0x000000ff18187208 */ /* 0x000fe40003000000 */
[----:B------:R-:W-:-:S03]  /*1a520*/  FMNMX.FTZ R38, R107, R38, !PT ;  /* 0x000000266b267209 */ /* 0x000fc60007810000 */
[-CC-:B------:R-:W-:Y:S01]  /*1a530*/  FFMA.FTZ R206, R85, R10.reuse, -R24.reuse ;  /* 0x0000000a55ce7223 */ /* 0x180fe20000010818 */
[----:B---3--:R-:W-:Y:S01]  /*1a540*/  FSEL R85, R34, -INF , P2 ;  /* 0xff80000022557808 */ /* 0x008fe20001000000 */
[--C-:B------:R-:W-:Y:S01]  /*1a550*/  FFMA.FTZ R202, R55, R10, -R24.reuse ;  /* 0x0000000a37ca7223 */ /* 0x100fe20000010818 */
[----:B------:R-:W-:Y:S01]  /*1a560*/  FMNMX.FTZ R38, R41, R38, !PT ;  /* 0x0000002629267209 */ /* 0x000fe20007810000 */
[-CC-:B------:R-:W-:Y:S01]  /*1a570*/  FFMA.FTZ R55, R109, R10.reuse, -R24.reuse ;  /* 0x0000000a6d377223 */ /* 0x180fe20000010818 */
[----:B------:R-:W-:-:S01]  /*1a580*/  FFMA.FTZ R111, R111, R10, -R24 ;  /* 0x0000000a6f6f7223 */ /* 0x000fc20000010818 */
[----:B0-----:R-:W-:Y:S01]  /*1a590*/  FSEL R109, R36, -INF , P3 ;  /* 0xff800000246d7808 */ /* 0x001fe20001800000 */
[----:B------:R-:W-:-:S01]  /*1a5a0*/  FFMA.FTZ R43, R53, R10, -R24 ;  /* 0x0000000a352b7223 */ /* 0x000fc20000010818 */
[----:B------:R-:W-:Y:S01]  /*1a5b0*/  FMNMX.FTZ R38, R85, R38, !PT ;  /* 0x0000002655267209 */ /* 0x000fe20007810000 */
[----:B------:R0:W-:Y:S01]  /*1a5c0*/  MUFU.EX2 R20, R111 ;  /* 0x0000006f00147308 */ /* 0x0001e20000000800 */
[----:B------:R-:W-:-:S01]  /*1a5d0*/  FFMA.FTZ R53, R65, R10, -R24 ;  /* 0x0000000a41357223 */ /* 0x000fc20000010818 */
[--C-:B------:R-:W-:Y:S01]  /*1a5e0*/  FFMA.FTZ R65, R113, R10, -R24.reuse ;  /* 0x0000000a71417223 */ /* 0x100fe20000010818 */
[----:B------:R-:W-:Y:S01]  /*1a5f0*/  FMNMX.FTZ R38, R109, R38, !PT ;  /* 0x000000266d267209 */ /* 0x000fe20007810000 */
[-CC-:B------:R-:W-:Y:S01]  /*1a600*/  FFMA.FTZ R204, R69, R10.reuse, -R24.reuse ;  /* 0x0000000a45cc7223 */ /* 0x180fe20000010818 */
[----:B--2---:R-:W-:Y:S01]  /*1a610*/  FSEL R113, R32, -INF , P5 ;  /* 0xff80000020717808 */ /* 0x004fe20002800000 */
[-CC-:B------:R-:W-:Y:S01]  /*1a620*/  FFMA.FTZ R69, R121, R10.reuse, -R24.reuse ;  /* 0x0000000a79457223 */ /* 0x180fe20000010818 */
[----:B------:R-:W-:-:S01]  /*1a630*/  FFMA.FTZ R210, R123, R10, -R24 ;  /* 0x0000000a7bd27223 */ /* 0x000fc20000010818 */
[-CC-:B------:R-:W-:Y:S01]  /*1a640*/  FFMA.FTZ R79, R79, R10.reuse, -R24.reuse ;  /* 0x0000000a4f4f7223 */ /* 0x180fe20000010818 */
[----:B0-----:R-:W-:Y:S01]  /*1a650*/  FSEL R111, R30, -INF , P4 ;  /* 0xff8000001e6f7808 */ /* 0x001fe20002000000 */
[-CC-:B------:R-:W-:Y:S01]  /*1a660*/  FFMA.FTZ R119, R119, R10.reuse, -R24.reuse ;  /* 0x0000000a77777223 */ /* 0x180fe20000010818 */
[----:B------:R-:W-:-:S01]  /*1a670*/  FFMA.FTZ R127, R127, R10, -R24 ;  /* 0x0000000a7f7f7223 */ /* 0x000fc20000010818 */
[--C-:B------:R-:W-:Y:S01]  /*1a680*/  FFMA.FTZ R200, R47, R10, -R24.reuse ;  /* 0x0000000a2fc87223 */ /* 0x100fe20000010818 */
[----:B------:R-:W-:Y:S01]  /*1a690*/  FMNMX.FTZ R38, R111, R38, !PT ;  /* 0x000000266f267209 */ /* 0x000fe20007810000 */
[-CC-:B------:R-:W-:Y:S01]  /*1a6a0*/  FFMA.FTZ R39, R8, R10.reuse, -R24.reuse ;  /* 0x0000000a08277223 */ /* 0x180fe20000010818 */
[----:B------:R-:W-:-:S01]  /*1a6b0*/  FFMA.FTZ R6, R51, R10, -R24 ;  /* 0x0000000a33067223 */ /* 0x000fc20000010818 */
[--C-:B------:R-:W-:Y:S01]  /*1a6c0*/  FFMA.FTZ R47, R59, R10, -R24.reuse ;  /* 0x0000000a3b2f7223 */ /* 0x100fe20000010818 */
[----:B------:R-:W-:Y:S01]  /*1a6d0*/  FMNMX.FTZ R38, R113, R38, !PT ;  /* 0x0000002671267209 */ /* 0x000fe20007810000 */
[-CC-:B------:R-:W-:Y:S01]  /*1a6e0*/  FFMA.FTZ R8, R63, R10.reuse, -R24.reuse ;  /* 0x0000000a3f087223 */ /* 0x180fe20000010818 */
[----:B------:R-:W-:-:S01]  /*1a6f0*/  FFMA.FTZ R51, R75, R10, -R24 ;  /* 0x0000000a4b337223 */ /* 0x000fc20000010818 */
[----:B------:R0:W-:Y:S01]  /*1a700*/  MUFU.EX2 R12, R79 ;  /* 0x0000004f000c7308 */ /* 0x0001e20000000800 */
[----:B------:R-:W-:-:S01]  /*1a710*/  FFMA.FTZ R59, R83, R10, -R24 ;  /* 0x0000000a533b7223 */ /* 0x000fc20000010818 */
[----:B------:R-:W1:Y:S01]  /*1a720*/  SHFL.BFLY PT, R121, R38, 0x2, 0x1f ;  /* 0x0c401f0026797f89 */ /* 0x000e6200000e0000 */
[----:B------:R-:W-:-:S01]  /*1a730*/  FFMA.FTZ R208, R115, R10, -R24 ;  /* 0x0000000a73d07223 */ /* 0x000fc20000010818 */
[-CC-:B------:R-:W-:Y:S01]  /*1a740*/  FFMA.FTZ R63, R117, R10.reuse, -R24.reuse ;  /* 0x0000000a753f7223 */ /* 0x180fe20000010818 */
[----:B------:R-:W-:-:S01]  /*1a750*/  FFMA.FTZ R75, R125, R10, -R24 ;  /* 0x0000000a7d4b7223 */ /* 0x000fc20000010818 */
[-CC-:B------:R-:W-:Y:S01]  /*1a760*/  FFMA.FTZ R212, R131, R10.reuse, -R24.reuse ;  /* 0x0000000a83d47223 */ /* 0x180fe20000010818 */
[----:B------:R-:W-:-:S01]  /*1a770*/  FFMA.FTZ R83, R133, R10, -R24 ;  /* 0x0000000a85537223 */ /* 0x000fc20000010818 */
[----:B------:R2:W-:Y:S01]  /*1a780*/  MUFU.EX2 R26, R119 ;  /* 0x00000077001a7308 */ /* 0x0005e20000000800 */
[----:B0-----:R-:W-:-:S01]  /*1a790*/  FFMA.FTZ R79, R129, R10, -R24 ;  /* 0x0000000a814f7223 */ /* 0x001fc20000010818 */
[-CC-:B------:R-:W-:Y:S01]  /*1a7a0*/  FFMA.FTZ R30, R135, R10.reuse, -R24.reuse ;  /* 0x0000000a871e7223 */ /* 0x180fe20000010818 */
[----:B------:R-:W-:-:S01]  /*1a7b0*/  FFMA.FTZ R115, R137, R10, -R24 ;  /* 0x0000000a89737223 */ /* 0x000fc20000010818 */
[-CC-:B------:R-:W-:Y:S01]  /*1a7c0*/  FFMA.FTZ R214, R139, R10.reuse, -R24.reuse ;  /* 0x0000000a8bd67223 */ /* 0x180fe20000010818 */
[----:B------:R-:W-:-:S01]  /*1a7d0*/  FFMA.FTZ R117, R141, R10, -R24 ;  /* 0x0000000a8d757223 */ /* 0x000fc20000010818 */
[-CC-:B------:R-:W-:Y:S01]  /*1a7e0*/  FFMA.FTZ R32, R143, R10.reuse, -R24.reuse ;  /* 0x0000000a8f207223 */ /* 0x180fe20000010818 */
[----:B------:R-:W-:-:S01]  /*1a7f0*/  FFMA.FTZ R34, R147, R10, -R24 ;  /* 0x0000000a93227223 */ /* 0x000fc20000010818 */
[----:B------:R0:W-:Y:S01]  /*1a800*/  MUFU.EX2 R28, R127 ;  /* 0x0000007f001c7308 */ /* 0x0001e20000000800 */
[----:B--2---:R-:W-:-:S01]  /*1a810*/  FFMA.FTZ R119, R145, R10, -R24 ;  /* 0x0000000a91777223 */ /* 0x004fc20000010818 */
[-CC-:B------:R-:W-:Y:S01]  /*1a820*/  FFMA.FTZ R125, R151, R10.reuse, -R24.reuse ;  /* 0x0000000a977d7223 */ /* 0x180fe20000010818 */
[----:B------:R-:W-:-:S01]  /*1a830*/  FFMA.FTZ R36, R155, R10, -R24 ;  /* 0x0000000a9b247223 */ /* 0x000fc20000010818 */
[----:B------:R-:W-:-:S04]  /*1a840*/  FFMA.FTZ R129, R159, R10, -R24 ;  /* 0x0000000a9f817223 */ /* 0x000fc80000010818 */
[----:B------:R-:W-:Y:S01]  /*1a850*/  MUFU.EX2 R200, R200 ;  /* 0x000000c800c87308 */ /* 0x000fe20000000800 */
[----:B0-----:R-:W-:-:S01]  /*1a860*/  FFMA.FTZ R127, R157, R10, -R24 ;  /* 0x0000000a9d7f7223 */ /* 0x001fc20000010818 */
[----:B-1----:R-:W-:Y:S01]  /*1a870*/  FMNMX.FTZ R40, R38, R121, !PT ;  /* 0x0000007926287209 */ /* 0x002fe20007810000 */
[----:B------:R-:W-:-:S01]  /*1a880*/  FFMA.FTZ R121, R149, R10, -R24 ;  /* 0x0000000a95797223 */ /* 0x000fc20000010818 */
[----:B------:R-:W-:-:S03]  /*1a890*/  FFMA.FTZ R38, R153, R10, -R24 ;  /* 0x0000000a99267223 */ /* 0x000fc60000010818 */
[----:B------:R-:W0:Y:S01]  /*1a8a0*/  SHFL.BFLY PT, R123, R40, 0x1, 0x1f ;  /* 0x0c201f00287b7f89 */ /* 0x000e2200000e0000 */
[----:B------:R-:W1:Y:S08]  /*1a8b0*/  MUFU.EX2 R39, R39 ;  /* 0x0000002700277308 */ /* 0x000e700000000800 */
[----:B------:R-:W2:Y:S08]  /*1a8c0*/  MUFU.EX2 R6, R6 ;  /* 0x0000000600067308 */ /* 0x000eb00000000800 */
[----:B------:R-:W3:Y:S01]  /*1a8d0*/  MUFU.EX2 R43, R43 ;  /* 0x0000002b002b7308 */ /* 0x000ee20000000800 */
[----:B0-----:R-:W-:Y:S01]  /*1a8e0*/  FMNMX.FTZ R123, R40, R123, !PT ;  /* 0x0000007b287b7209 */ /* 0x001fe20007810000 */
[----:B------:R-:W-:-:S06]  /*1a8f0*/  FFMA.FTZ R40, R161, R10, -R24 ;  /* 0x0000000aa1287223 */ /* 0x000fcc0000010818 */
[----:B------:R-:W0:Y:S01]  /*1a900*/  MUFU.EX2 R202, R202 ;  /* 0x000000ca00ca7308 */ /* 0x000e220000000800 */
[C---:B------:R-:W-:Y:S01]  /*1a910*/  FSETP.NEU.FTZ.AND P2, PT, R123.reuse, -INF , PT ;  /* 0xff8000007b00780b */ /* 0x040fe20003f5d000 */
[----:B------:R-:W-:-:S05]  /*1a920*/  FFMA.FTZ R42, R123, R10, -8 ;  /* 0xc10000007b2a7423 */ /* 0x000fca000001000a */
[----:B------:R-:W-:Y:S01]  /*1a930*/  FSEL R24, R42, RZ, P2 ;  /* 0x000000ff2a187208 */ /* 0x000fe20001000000 */
[----:B------:R-:W4:Y:S04]  /*1a940*/  MUFU.EX2 R47, R47 ;  /* 0x0000002f002f7308 */ /* 0x000f280000000800 */
[----:B------:R-:W-:-:S01]  /*1a950*/  FFMA.FTZ R201, R3, R10, -R24 ;  /* 0x0000000a03c97223 */ /* 0x000fc20000010818 */
[-CC-:B------:R-:W-:Y:S01]  /*1a960*/  FFMA.FTZ R4, R4, R10.reuse, -R24.reuse ;  /* 0x0000000a04047223 */ /* 0x180fe20000010818 */
[----:B------:R-:W-:-:S01]  /*1a970*/  FFMA.FTZ R3, R5, R10, -R24 ;  /* 0x0000000a05037223 */ /* 0x000fc20000010818 */
[-CC-:B------:R-:W-:Y:S01]  /*1a980*/  FFMA.FTZ R46, R7, R10.reuse, -R24.reuse ;  /* 0x0000000a072e7223 */ /* 0x180fe20000010818 */
[----:B------:R-:W-:-:S01]  /*1a990*/  FFMA.FTZ R203, R9, R10, -R24 ;  /* 0x0000000a09cb7223 */ /* 0x000fc20000010818 */
[-CC-:B------:R-:W-:Y:S01]  /*1a9a0*/  FFMA.FTZ R42, R11, R10.reuse, -R24.reuse ;  /* 0x0000000a0b2a7223 */ /* 0x180fe20000010818 */
[----:B------:R-:W-:Y:S01]  /*1a9b0*/  MUFU.EX2 R201, R201 ;  /* 0x000000c900c97308 */ /* 0x000fe20000000800 */
[----:B------:R-:W-:-:S01]  /*1a9c0*/  FFMA.FTZ R9, R13, R10, -R24 ;  /* 0x0000000a0d097223 */ /* 0x000fc20000010818 */
[----:B------:R-:W-:Y:S01]  /*1a9d0*/  FFMA.FTZ R44, R27, R10, -R24 ;  /* 0x0000000a1b2c7223 */ /* 0x000fe20000010818 */
[----:B-1----:R-:W-:-:S01]  /*1a9e0*/  FADD.FTZ R27, R200, R39 ;  /* 0x00000027c81b7221 */ /* 0x002fc20000010000 */
[-CC-:B------:R-:W-:Y:S01]  /*1a9f0*/  FFMA.FTZ R52, R15, R10.reuse, -R24.reuse ;  /* 0x0000000a0f347223 */ /* 0x180fe20000010818 */
[----:B------:R-:W-:-:S01]  /*1aa00*/  FFMA.FTZ R54, R29, R10, -R24 ;  /* 0x0000000a1d367223 */ /* 0x000fc20000010818 */
[----:B------:R-:W-:Y:S01]  /*1aa10*/  FFMA.FTZ R29, R31, R10, -R24 ;  /* 0x0000000a1f1d7223 */ /* 0x000fe20000010818 */
[----:B--2---:R-:W-:-:S01]  /*1aa20*/  FADD.FTZ R66, R6, R27 ;  /* 0x0000001b06427221 */ /* 0x004fc20000010000 */
[----:B------:R-:W1:Y:S01]  /*1aa30*/  MUFU.EX2 R4, R4 ;  /* 0x0000000400047308 */ /* 0x000e620000000800 */
[----:B------:R-:W-:-:S01]  /*1aa40*/  FFMA.FTZ R5, R21, R10, -R24 ;  /* 0x0000000a15057223 */ /* 0x000fc20000010818 */
[----:B------:R-:W-:Y:S01]  /*1aa50*/  FFMA.FTZ R13, R45, R10, -R24 ;  /* 0x0000000a2d0d7223 */ /* 0x000fe20000010818 */
[----:B---3--:R-:W-:-:S01]  /*1aa60*/  FADD.FTZ R45, R43, R66 ;  /* 0x000000422b2d7221 */ /* 0x008fc20000010000 */
[-CC-:B------:R-:W-:Y:S01]  /*1aa70*/  FFMA.FTZ R56, R49, R10.reuse, -R24.reuse ;  /* 0x0000000a31387223 */ /* 0x180fe20000010818 */
[----:B------:R-:W-:-:S01]  /*1aa80*/  FFMA.FTZ R7, R57, R10, -R24 ;  /* 0x0000000a39077223 */ /* 0x000fc20000010818 */
[----:B------:R-:W-:Y:S01]  /*1aa90*/  FFMA.FTZ R48, R61, R10, -R24 ;  /* 0x0000000a3d307223 */ /* 0x000fe20000010818 */
[----:B0-----:R-:W-:-:S01]  /*1aaa0*/  FADD.FTZ R66, R202, R45 ;  /* 0x0000002dca427221 */ /* 0x001fc20000010000 */
[----:B------:R-:W0:Y:S01]  /*1aab0*/  MUFU.EX2 R3, R3 ;  /* 0x0000000300037308 */ /* 0x000e220000000800 */
[----:B------:R-:W-:-:S01]  /*1aac0*/  FFMA.FTZ R15, R67, R10, -R24 ;  /* 0x0000000a430f7223 */ /* 0x000fc20000010818 */
[----:B------:R-:W-:Y:S01]  /*1aad0*/  FFMA.FTZ R58, R71, R10, -R24 ;  /* 0x0000000a473a7223 */ /* 0x000fe20000010818 */
[----:B----4-:R-:W-:-:S01]  /*1aae0*/  FADD.FTZ R45, R47, R66 ;  /* 0x000000422f2d7221 */ /* 0x010fc20000010000 */
[-CC-:B------:R-:W-:Y:S01]  /*1aaf0*/  FFMA.FTZ R66, R35, R10.reuse, -R24.reuse ;  /* 0x0000000a23427223 */ /* 0x180fe20000010818 */
[----:B------:R-:W-:-:S01]  /*1ab00*/  FFMA.FTZ R209, R77, R10, -R24 ;  /* 0x0000000a4dd17223 */ /* 0x000fc20000010818 */
[-CC-:B------:R-:W-:Y:S01]  /*1ab10*/  FFMA.FTZ R50, R73, R10.reuse, -R24.reuse ;  /* 0x0000000a49327223 */ /* 0x180fe20000010818 */
[----:B------:R-:W-:-:S01]  /*1ab20*/  FFMA.FTZ R21, R81, R10, -R24 ;  /* 0x0000000a51157223 */ /* 0x000fc20000010818 */
[----:B------:R-:W2:Y:S01]  /*1ab30*/  MUFU.EX2 R46, R46 ;  /* 0x0000002e002e7308 */ /* 0x000ea20000000800 */
[----:B-1----:R-:W-:-:S01]  /*1ab40*/  FADD.FTZ R64, R201, R4 ;  /* 0x00000004c9407221 */ /* 0x002fc20000010000 */
[-CC-:B------:R-:W-:Y:S01]  /*1ab50*/  FFMA.FTZ R60, R87, R10.reuse, -R24.reuse ;  /* 0x0000000a573c7223 */ /* 0x180fe20000010818 */
[----:B------:R-:W-:-:S01]  /*1ab60*/  FFMA.FTZ R11, R89, R10, -R24 ;  /* 0x0000000a590b7223 */ /* 0x000fc20000010818 */
[----:B------:R-:W-:Y:S01]  /*1ab70*/  F2FP.SATFINITE.E4M3.F32.PACK_AB_MERGE_C R49, R43, R6, RZ ;  /* 0x000000062b31723e */ /* 0x000fe200048070ff */
[----:B------:R-:W-:-:S01]  /*1ab80*/  FFMA.FTZ R62, R91, R10, -R24 ;  /* 0x0000000a5b3e7223 */ /* 0x000fc20000010818 */
[----:B------:R-:W-:-:S02]  /*1ab90*/  @!P1 VIADD R27, R0, 0x33440 ;  /* 0x00033440001b9836 */ /* 0x000fc40000000000 */
[----:B------:R-:W-:-:S01]  /*1aba0*/  FFMA.FTZ R93, R93, R10, -R24 ;  /* 0x0000000a5d5d7223 */ /* 0x000fc20000010818 */
[----:B------:R-:W1:Y:S01]  /*1abb0*/  MUFU.EX2 R203, R203 ;  /* 0x000000cb00cb7308 */ /* 0x000e620000000800 */
[----:B0-----:R-:W-:-:S01]  /*1abc0*/  FADD.FTZ R31, R3, R64 ;  /* 0x00000040031f7221 */ /* 0x001fc20000010000 */
[-CC-:B------:R-:W-:Y:S01]  /*1abd0*/  FFMA.FTZ R95, R95, R10.reuse, -R24.reuse ;  /* 0x0000000a5f5f7223 */ /* 0x180fe20000010818 */
[----:B------:R-:W-:Y:S01]  /*1abe0*/  @!P1 PRMT R27, RZ, 0x654, R27 ;  /* 0x00000654ff1b9816 */ /* 0x000fe2000000001b */
[-CC-:B------:R-:W-:Y:S01]  /*1abf0*/  FFMA.FTZ R33, R33, R10.reuse, -R24.reuse ;  /* 0x0000000a21217223 */ /* 0x180fe20000010818 */
[----:B------:R-:W-:-:S01]  /*1ac00*/  FFMA.FTZ R37, R37, R10, -R24 ;  /* 0x0000000a25257223 */ /* 0x000fc20000010818 */
[----:B------:R-:W-:Y:S01]  /*1ac10*/  FFMA.FTZ R101, R101, R10, -R24 ;  /* 0x0000000a65657223 */ /* 0x000fe20000010818 */
[----:B------:R0:W-:Y:S01]  /*1ac20*/  @!P1 SYNCS.ARRIVE.TRANS64.RED.A1T0 RZ, [R27+URZ], RZ ;  /* 0x000000ff1bff99a7 */ /* 0x0001e2000810043f */
[----:B------:R-:W3:Y:S01]  /*1ac30*/  MUFU.EX2 R42, R42 ;  /* 0x0000002a002a7308 */ /* 0x000ee20000000800 */
[----:B--2---:R-:W-:-:S01]  /*1ac40*/  FADD.FTZ R64, R46, R31 ;  /* 0x0000001f2e407221 */ /* 0x004fc20000010000 */
[----:B------:R-:W-:Y:S01]  /*1ac50*/  F2FP.SATFINITE.E4M3.F32.PACK_AB_MERGE_C R46, R46, R3, RZ ;  /* 0x000000032e2e723e */ /* 0x000fe200048070ff */
[----:B------:R-:W-:-:S01]  /*1ac60*/  FFMA.FTZ R103, R103, R10, -R24 ;  /* 0x0000000a67677223 */ /* 0x000fc20000010818 */
        /* <DEDUP_REMOVED lines=8> */
[----:B------:R-:W-:Y:S01]  /*1acf0*/  F2FP.SATFINITE.E4M3.F32.PACK_AB_MERGE_C R201, R4, R201, R46 ;  /* 0x000000c904c9723e */ /* 0x000fe2000480702e */
[----:B------:R-:W-:Y:S01]  /*1ad00*/  IMAD.MOV.U32 R46, RZ, RZ, R25 ;  /* 0x000000ffff2e7224 */ /* 0x000fe200078e0019 */
[----:B------:R-:W-:Y:S01]  /*1ad10*/  F2FP.SATFINITE.E4M3.F32.PACK_AB_MERGE_C R200, R39, R200, R49 ;  /* 0x000000c827c8723e */ /* 0x000fe20004807031 */
[----:B------:R-:W-:Y:S01]  /*1ad20*/  IMAD.MOV.U32 R39, RZ, RZ, R25 ;  /* 0x000000ffff277224 */ /* 0x000fe200078e0019 */
[----:B------:R-:W1:Y:S01]  /*1ad30*/  MUFU.EX2 R9, R9 ;  /* 0x0000000900097308 */ /* 0x000e620000000800 */
[----:B---3--:R-:W-:-:S01]  /*1ad40*/  FADD.FTZ R64, R42, R31 ;  /* 0x0000001f2a407221 */ /* 0x008fc20000010000 */
[----:B------:R-:W-:Y:S01]  /*1ad50*/  FFMA.FTZ R31, R97, R10, -R24 ;  /* 0x0000000a611f7223 */ /* 0x000fe20000010818 */
[-C--:B------:R-:W-:Y:S01]  /*1ad60*/  MOV R49, R25.reuse ;  /* 0x0000001900317202 */ /* 0x080fe20000000f00 */
[--C-:B------:R-:W-:Y:S01]  /*1ad70*/  IMAD.MOV.U32 R57, RZ, RZ, R25.reuse ;  /* 0x000000ffff397224 */ /* 0x100fe200078e0019 */
[-C--:B------:R-:W-:Y:S01]  /*1ad80*/  MOV R61, R25.reuse ;  /* 0x00000019003d7202 */ /* 0x080fe20000000f00 */
[----:B------:R-:W-:Y:S01]  /*1ad90*/  IMAD.MOV.U32 R71, RZ, RZ, R25 ;  /* 0x000000ffff477224 */ /* 0x000fe200078e0019 */
[----:B------:R-:W-:Y:S01]  /*1ada0*/  MOV R67, R25 ;  /* 0x0000001900437202 */ /* 0x000fe20000000f00 */
[----:B------:R-:W3:Y:S01]  /*1adb0*/  MUFU.EX2 R53, R53 ;  /* 0x0000003500357308 */ /* 0x000ee20000000800 */
[----:B--2---:R-:W-:-:S01]  /*1adc0*/  FADD.FTZ R68, R8, R45 ;  /* 0x0000002d08447221 */ /* 0x004fc20000010000 */
[-C--:B------:R-:W-:Y:S01]  /*1add0*/  MOV R73, R25.reuse ;  /* 0x0000001900497202 */ /* 0x080fe20000000f00 */
[--C-:B------:R-:W-:Y:S01]  /*1ade0*/  IMAD.MOV.U32 R77, RZ, RZ, R25.reuse ;  /* 0x000000ffff4d7224 */ /* 0x100fe200078e0019 */
[-C--:B------:R-:W-:Y:S01]  /*1adf0*/  MOV R91, R25.reuse ;  /* 0x00000019005b7202 */ /* 0x080fe20000000f00 */
[--C-:B------:R-:W-:Y:S01]  /*1ae00*/  IMAD.MOV.U32 R81, RZ, RZ, R25.reuse ;  /* 0x000000ffff517224 */ /* 0x100fe200078e0019 */
[----:B------:R-:W-:Y:S01]  /*1ae10*/  MOV R97, R25 ;  /* 0x0000001900617202 */ /* 0x000fe20000000f00 */
[----:B------:R-:W-:Y:S01]  /*1ae20*/  IMAD.MOV.U32 R87, RZ, RZ, R25 ;  /* 0x000000ffff577224 */ /* 0x000fe200078e0019 */
[----:B------:R-:W2:Y:S01]  /*1ae30*/  MUFU.EX2 R52, R52 ;  /* 0x0000003400347308 */ /* 0x000ea20000000800 */
[----:B-1----:R-:W-:-:S01]  /*1ae40*/  FADD.FTZ R45, R9, R64 ;  /* 0x00000040092d7221 */ /* 0x002fc20000010000 */
[-CC-:B------:R-:W-:Y:S01]  /*1ae50*/  FFMA.FTZ R64, R99, R10.reuse, -R24.reuse ;  /* 0x0000000a63407223 */ /* 0x180fe20000010818 */
[----:B------:R-:W-:-:S01]  /*1ae60*/  FFMA.FTZ R24, R113, R10, -R24 ;  /* 0x0000000a71187223 */ /* 0x000fc20000010818 */
[----:B------:R-:W-:-:S02]  /*1ae70*/  IMAD.MOV.U32 R89, RZ, RZ, R25 ;  /* 0x000000ffff597224 */ /* 0x000fc400078e0019 */
[----:B------:R-:W-:Y:S02]  /*1ae80*/  IMAD.MOV.U32 R99, RZ, RZ, R25 ;  /* 0x000000ffff637224 */ /* 0x000fe400078e0019 */
[----:B------:R-:W1:Y:S01]  /*1ae90*/  MUFU.EX2 R204, R204 ;  /* 0x000000cc00cc7308 */ /* 0x000e620000000800 */
[----:B---3--:R-:W-:-:S01]  /*1aea0*/  FADD.FTZ R35, R53, R68 ;  /* 0x0000004435237221 */ /* 0x008fc20000010000 */
[----:B------:R-:W-:Y:S01]  /*1aeb0*/  F2FP.SATFINITE.E4M3.F32.PACK_AB_MERGE_C R53, R53, R8, RZ ;  /* 0x000000083535723e */ /* 0x000fe200048070ff */
[----:B------:R-:W-:-:S03]  /*1aec0*/  IMAD.MOV.U32 R113, RZ, RZ, R25 ;  /* 0x000000ffff717224 */ /* 0x000fc600078e0019 */
[----:B------:R-:W-:Y:S01]  /*1aed0*/  F2FP.SATFINITE.E4M3.F32.PACK_AB_MERGE_C R202, R47, R202, R53 ;  /* 0x000000ca2fca723e */ /* 0x000fe20004807035 */
[----:B------:R-:W-:Y:S01]  /*1aee0*/  IMAD.MOV.U32 R47, RZ, RZ, R25 ;  /* 0x000000ffff2f7224 */ /* 0x000fe200078e0019 */
[----:B------:R-:W3:Y:S01]  /*1aef0*/  MUFU.EX2 R5, R5 ;  /* 0x0000000500057308 */ /* 0x000ee20000000800 */
[----:B--2---:R-:W-:-:S01]  /*1af00*/  FADD.FTZ R68, R52, R45 ;  /* 0x0000002d34447221 */ /* 0x004fc20000010000 */
[----:B------:R-:W-:Y:S01]  /*1af10*/  F2FP.SATFINITE.E4M3.F32.PACK_AB_MERGE_C R52, R52, R9, RZ ;  /* 0x000000093434723e */ /* 0x000fe200048070ff */
[----:B------:R-:W-:-:S03]  /*1af20*/  IMAD.MOV.U32 R53, RZ, RZ, R25 ;  /* 0x000000ffff357224 */ /* 0x000fc600078e0019 */
[----:B------:R-:W-:Y:S01]  /*1af30*/  F2FP.SATFINITE.E4M3.F32.PACK_AB_MERGE_C R203, R42, R203, R52 ;  /* 0x000000cb2acb723e */ /* 0x000fe20004807034 */
[----:B------:R-:W-:Y:S01]  /*1af40*/  IMAD.MOV.U32 R42, RZ, RZ, R25 ;  /* 0x000000ffff2a7224 */ /* 0x000fe200078e0019 */
[----:B------:R-:W2:Y:S01]  /*1af50*/  MUFU.EX2 R51, R51 ;  /* 0x0000003300337308 */ /* 0x000ea20000000800 */
[----:B-1----:R-:W-:-:S01]  /*1af60*/  FADD.FTZ R70, R204, R35 ;  /* 0x00000023cc467221 */ /* 0x002fc20000010000 */
[----:B------:R-:W-:-:S06]  /*1af70*/  IMAD.MOV.U32 R52, RZ, RZ, R25 ;  /* 0x000000ffff347224 */ /* 0x000fcc00078e0019 */
[----:B------:R-:W1:Y:S01]  /*1af80*/  MUFU.EX2 R44, R44 ;  /* 0x0000002c002c7308 */ /* 0x000e620000000800 */
[----:B---3--:R-:W-:-:S07]  /*1af90*/  FADD.FTZ R35, R5, R68 ;  /* 0x0000004405237221 */ /* 0x008fce0000010000 */
[----:B------:R-:W3:Y:S01]  /*1afa0*/  MUFU.EX2 R13, R13 ;  /* 0x0000000d000d7308 */ /* 0x000ee20000000800 */
[----:B--2---:R-:W-:-:S04]  /*1afb0*/  FADD.FTZ R45, R51, R70 ;  /* 0x00000046332d7221 */ /* 0x004fc80000010000 */
[----:B------:R-:W-:-:S03]  /*1afc0*/  FADD.FTZ R70, R12, R45 ;  /* 0x0000002d0c467221 */ /* 0x000fc60000010000 */
[----:B------:R-:W2:Y:S01]  /*1afd0*/  MUFU.EX2 R59, R59 ;  /* 0x0000003b003b7308 */ /* 0x000ea20000000800 */
[----:B-1----:R-:W-:-:S07]  /*1afe0*/  FADD.FTZ R68, R44, R35 ;  /* 0x000000232c447221 */ /* 0x002fce0000010000 */
[----:B------:R-:W1:Y:S01]  /*1aff0*/  MUFU.EX2 R56, R56 ;  /* 0x0000003800387308 */ /* 0x000e620000000800 */
[----:B---3--:R-:W-:-:S07]  /*1b000*/  FADD.FTZ R35, R13, R68 ;  /* 0x000000440d237221 */ /* 0x008fce0000010000 */
[----:B------:R-:W3:Y:S01]  /*1b010*/  MUFU.EX2 R206, R206 ;  /* 0x000000ce00ce7308 */ /* 0x000ee20000000800 */
[----:B--2---:R-:W-:-:S01]  /*1b020*/  FADD.FTZ R45, R59, R70 ;  /* 0x000000463b2d7221 */ /* 0x004fc20000010000 */
[----:B------:R-:W-:-:S04]  /*1b030*/  F2FP.SATFINITE.E4M3.F32.PACK_AB_MERGE_C R59, R59, R12, RZ ;  /* 0x0000000c3b3b723e */ /* 0x000fc800048070ff */
[----:B------:R-:W-:Y:S01]  /*1b040*/  F2FP.SATFINITE.E4M3.F32.PACK_AB_MERGE_C R204, R51, R204, R59 ;  /* 0x000000cc33cc723e */ /* 0x000fe2000480703b */
[----:B------:R-:W-:Y:S01]  /*1b050*/  IMAD.MOV.U32 R51, RZ, RZ, R25 ;  /* 0x000000ffff337224 */ /* 0x000fe200078e0019 */
[----:B------:R-:W2:Y:S01]  /*1b060*/  MUFU.EX2 R7, R7 ;  /* 0x0000000700077308 */ /* 0x000ea20000000800 */
[----:B-1----:R-:W-:-:S01]  /*1b070*/  FADD.FTZ R68, R56, R35 ;  /* 0x0000002338447221 */ /* 0x002fc20000010000 */
[----:B------:R-:W-:Y:S01]  /*1b080*/  F2FP.SATFINITE.E4M3.F32.PACK_AB_MERGE_C R205, R56, R13, RZ ;  /* 0x0000000d38cd723e */ /* 0x000fe200048070ff */
[--C-:B------:R-:W-:Y:S02]  /*1b090*/  IMAD.MOV.U32 R56, RZ, RZ, R25.reuse ;  /* 0x000000ffff387224 */ /* 0x100fe400078e0019 */
[----:B------:R-:W-:Y:S01]  /*1b0a0*/  IMAD.MOV.U32 R59, RZ, RZ, R25 ;  /* 0x000000ffff3b7224 */ /* 0x000fe200078e0019 */
[----:B------:R-:W-:Y:S01]  /*1b0b0*/  F2FP.SATFINITE.E4M3.F32.PACK_AB_MERGE_C R205, R44, R5, R205 ;  /* 0x000000052ccd723e */ /* 0x000fe200048070cd */
[----:B------:R-:W-:Y:S01]  /*1b0c0*/  IMAD.MOV.U32 R44, RZ, RZ, R25 ;  /* 0x000000ffff2c7224 */ /* 0x000fe200078e0019 */
[----:B------:R-:W1:Y:S01]  /*1b0d0*/  MUFU.EX2 R55, R55 ;  /* 0x0000003700377308 */ /* 0x000e620000000800 */
[----:B---3--:R-:W-:-:S07]  /*1b0e0*/  FADD.FTZ R70, R206, R45 ;  /* 0x0000002dce467221 */ /* 0x008fce0000010000 */
[----:B------:R-:W3:Y:S01]  /*1b0f0*/  MUFU.EX2 R48, R48 ;  /* 0x0000003000307308 */ /* 0x000ee20000000800 */
[----:B--2---:R-:W-:-:S07]  /*1b100*/  FADD.FTZ R35, R7, R68 ;  /* 0x0000004407237221 */ /* 0x004fce0000010000 */
[----:B------:R-:W2:Y:S01]  /*1b110*/  MUFU.EX2 R15, R15 ;  /* 0x0000000f000f7308 */ /* 0x000ea20000000800 */
[----:B-1----:R-:W-:-:S04]  /*1b120*/  FADD.FTZ R45, R55, R70 ;  /* 0x00000046372d7221 */ /* 0x002fc80000010000 */
[----:B------:R-:W-:-:S03]  /*1b130*/  FADD.FTZ R70, R20, R45 ;  /* 0x0000002d14467221 */ /* 0x000fc60000010000 */
[----:B------:R-:W1:Y:S01]  /*1b140*/  MUFU.EX2 R65, R65 ;  /* 0x0000004100417308 */ /* 0x000e620000000800 */
[----:B---3--:R-:W-:-:S07]  /*1b150*/  FADD.FTZ R68, R48, R35 ;  /* 0x0000002330447221 */ /* 0x008fce0000010000 */
[----:B------:R-:W3:Y:S01]  /*1b160*/  MUFU.EX2 R58, R58 ;  /* 0x0000003a003a7308 */ /* 0x000ee20000000800 */
[----:B--2---:R-:W-:-:S07]  /*1b170*/  FADD.FTZ R35, R15, R68 ;  /* 0x000000440f237221 */ /* 0x004fce0000010000 */
[----:B------:R-:W2:Y:S01]  /*1b180*/  MUFU.EX2 R208, R208 ;  /* 0x000000d000d07308 */ /* 0x000ea20000000800 */
[----:B-1----:R-:W-:-:S01]  /*1b190*/  FADD.FTZ R45, R65, R70 ;  /* 0x00000046412d7221 */ /* 0x002fc20000010000 */
[----:B------:R-:W-:Y:S01]  /*1b1a0*/  F2FP.SATFINITE.E4M3.F32.PACK_AB_MERGE_C R65, R65, R20, RZ ;  /* 0x000000144141723e */ /* 0x000fe200048070ff */
[----:B------:R-:W-:-:S03]  /*1b1b0*/  IMAD.MOV.U32 R70, RZ, RZ, R25 ;  /* 0x000000ffff467224 */ /* 0x000fc600078e0019 */
[----:B------:R-:W-:Y:S01]  /*1b1c0*/  F2FP.SATFINITE.E4M3.F32.PACK_AB_MERGE_C R206, R55, R206, R65 ;  /* 0x000000ce37ce723e */ /* 0x000fe20004807041 */
[----:B------:R-:W-:Y:S01]  /*1b1d0*/  IMAD.MOV.U32 R65, RZ, RZ, R25 ;  /* 0x000000ffff417224 */ /* 0x000fe200078e0019 */
[----:B------:R-:W1:Y:S01]  /*1b1e0*/  MUFU.EX2 R209, R209 ;  /* 0x000000d100d17308 */ /* 0x000e620000000800 */
[----:B---3--:R-:W-:-:S01]  /*1b1f0*/  FADD.FTZ R6, R58, R35 ;  /* 0x000000233a067221 */ /* 0x008fc20000010000 */
[----:B------:R-:W-:Y:S01]  /*1b200*/  F2FP.SATFINITE.E4M3.F32.PACK_AB_MERGE_C R207, R58, R15, RZ ;  /* 0x0000000f3acf723e */ /* 0x000fe200048070ff */
[----:B------:R-:W-:Y:S01]  /*1b210*/  IMAD.MOV.U32 R58, RZ, RZ, R25 ;  /* 0x000000ffff3a7224 */ /* 0x000fe200078e0019 */
[----:B------:R-:W-:Y:S02]  /*1b220*/  MOV R55, R25 ;  /* 0x0000001900377202 */ /* 0x000fe40000000f00 */
[----:B------:R-:W-:Y:S01]  /*1b230*/  F2FP.SATFINITE.E4M3.F32.PACK_AB_MERGE_C R207, R48, R7, R207 ;  /* 0x0000000730cf723e */ /* 0x000fe200048070cf */
[----:B------:R-:W-:Y:S01]  /*1b240*/  IMAD.MOV.U32 R48, RZ, RZ, R25 ;  /* 0x000000ffff307224 */ /* 0x000fe200078e0019 */
[----:B------:R-:W3:Y:S01]  /*1b250*/  MUFU.EX2 R63, R63 ;  /* 0x0000003f003f7308 */ /* 0x000ee20000000800 */
[----:B--2---:R-:W-:-:S01]  /*1b260*/  FADD.FTZ R68, R208, R45 ;  /* 0x0000002dd0447221 */ /* 0x004fc20000010000 */
[----:B------:R-:W-:-:S06]  /*1b270*/  IMAD.MOV.U32 R45, RZ, RZ, R25 ;  /* 0x000000ffff2d7224 */ /* 0x000fcc00078e0019 */
[----:B------:R-:W2:Y:S01]  /*1b280*/  MUFU.EX2 R50, R50 ;  /* 0x0000003200327308 */ /* 0x000ea20000000800 */
[----:B-1----:R-:W-:-:S07]  /*1b290*/  FADD.FTZ R35, R209, R6 ;  /* 0x00000006d1237221 */ /* 0x002fce0000010000 */
[----:B------:R-:W1:Y:S01]  /*1b2a0*/  MUFU.EX2 R21, R21 ;  /* 0x0000001500157308 */ /* 0x000e620000000800 */
[----:B---3--:R-:W-:-:S01]  /*1b2b0*/  FADD.FTZ R43, R63, R68 ;  /* 0x000000443f2b7221 */ /* 0x008fc20000010000 */
[----:B------:R-:W-:-:S03]  /*1b2c0*/  IMAD.MOV.U32 R68, RZ, RZ, R25 ;  /* 0x000000ffff447224 */ /* 0x000fc600078e0019 */
[----:B------:R-:W-:Y:S01]  /*1b2d0*/  FADD.FTZ R12, R26, R43 ;  /* 0x0000002b1a0c7221 */ /* 0x000fe20000010000 */
[----:B------:R-:W-:Y:S02]  /*1b2e0*/  MOV R43, R25 ;  /* 0x00000019002b7202 */ /* 0x000fe40000000f00 */
[----:B------:R-:W3:Y:S01]  /*1b2f0*/  MUFU.EX2 R69, R69 ;  /* 0x0000004500457308 */ /* 0x000ee20000000800 */
[----:B--2---:R-:W-:-:S07]  /*1b300*/  FADD.FTZ R8, R50, R35 ;  /* 0x0000002332087221 */ /* 0x004fce0000010000 */
[----:B------:R-:W2:Y:S01]  /*1b310*/  MUFU.EX2 R60, R60 ;  /* 0x0000003c003c7308 */ /* 0x000ea20000000800 */
[----:B-1----:R-:W-:-:S07]  /*1b320*/  FADD.FTZ R3, R21, R8 ;  /* 0x0000000815037221 */ /* 0x002fce0000010000 */
[----:B------:R-:W1:Y:S01]  /*1b330*/  MUFU.EX2 R210, R210 ;  /* 0x000000d200d27308 */ /* 0x000e620000000800 */
[C---:B---3--:R-:W-:Y:S01]  /*1b340*/  F2FP.SATFINITE.E4M3.F32.PACK_AB_MERGE_C R35, R69.reuse, R26, RZ ;  /* 0x0000001a4523723e */ /* 0x048fe200048070ff */
[----:B------:R-:W-:-:S03]  /*1b350*/  FADD.FTZ R69, R69, R12 ;  /* 0x0000000c45457221 */ /* 0x000fc60000010000 */
[----:B------:R-:W-:Y:S01]  /*1b360*/  F2FP.SATFINITE.E4M3.F32.PACK_AB_MERGE_C R208, R63, R208, R35 ;  /* 0x000000d03fd0723e */ /* 0x000fe20004807023 */
        /* <DEDUP_REMOVED lines=21> */
[C---:B--2---:R-:W-:Y:S01]  /*1b4c0*/  F2FP.SATFINITE.E4M3.F32.PACK_AB_MERGE_C R28, R79.reuse, R28, RZ ;  /* 0x0000001c4f1c723e */ /* 0x044fe200048070ff */
[----:B------:R-:W-:-:S03]  /*1b4d0*/  FADD.FTZ R79, R79, R20 ;  /* 0x000000144f4f7221 */ /* 0x000fc60000010000 */
[----:B------:R-:W-:Y:S01]  /*1b4e0*/  F2FP.SATFINITE.E4M3.F32.PACK_AB_MERGE_C R210, R75, R210, R28 ;  /* 0x000000d24bd2723e */ /* 0x000fe2000480701c */
[----:B------:R-:W-:Y:S02]  /*1b4f0*/  IMAD.MOV.U32 R28, RZ, RZ, R25 ;  /* 0x000000ffff1c7224 */ /* 0x000fe400078e0019 */
[----:B------:R2:W4:Y:S01]  /*1b500*/  MUFU.EX2 R0, R93 ;  /* 0x0000005d00007308 */ /* 0x0005220000000800 */
[----:B-1----:R-:W-:-:S01]  /*1b510*/  FADD.FTZ R9, R62, R9 ;  /* 0x000000093e097221 */ /* 0x002fc20000010000 */
[----:B------:R-:W-:Y:S01]  /*1b520*/  F2FP.SATFINITE.E4M3.F32.PACK_AB_MERGE_C R211, R62, R29, RZ ;  /* 0x0000001d3ed3723e */ /* 0x000fe200048070ff */
[--C-:B------:R-:W-:Y:S02]  /*1b530*/  IMAD.MOV.U32 R29, RZ, RZ, R25.reuse ;  /* 0x000000ffff1d7224 */ /* 0x100fe400078e0019 */
[----:B------:R-:W-:Y:S01]  /*1b540*/  IMAD.MOV.U32 R62, RZ, RZ, R25 ;  /* 0x000000ffff3e7224 */ /* 0x000fe200078e0019 */
[----:B------:R-:W-:Y:S01]  /*1b550*/  F2FP.SATFINITE.E4M3.F32.PACK_AB_MERGE_C R211, R54, R11, R211 ;  /* 0x0000000b36d3723e */ /* 0x000fe200048070d3 */
[----:B------:R-:W-:Y:S01]  /*1b560*/  IMAD.MOV.U32 R54, RZ, RZ, R25 ;  /* 0x000000ffff367224 */ /* 0x000fe200078e0019 */
[----:B------:R-:W1:Y:S01]  /*1b570*/  MUFU.EX2 R83, R83 ;  /* 0x0000005300537308 */ /* 0x000e620000000800 */
[----:B---3--:R-:W-:-:S01]  /*1b580*/  FADD.FTZ R12, R212, R79 ;  /* 0x0000004fd40c7221 */ /* 0x008fc20000010000 */
[--C-:B------:R-:W-:Y:S01]  /*1b590*/  IMAD.MOV.U32 R75, RZ, RZ, R25.reuse ;  /* 0x000000ffff4b7224 */ /* 0x100fe200078e0019 */
[----:B------:R-:W-:Y:S01]  /*1b5a0*/  MOV R79, R25 ;  /* 0x00000019004f7202 */ /* 0x000fe20000000f00 */
[----:B--2---:R-:W-:-:S04]  /*1b5b0*/  IMAD.MOV.U32 R93, RZ, RZ, R25 ;  /* 0x000000ffff5d7224 */ /* 0x004fc800078e0019 */
[----:B0-----:R0:W2:Y:S01]  /*1b5c0*/  MUFU.EX2 R27, R95 ;  /* 0x0000005f001b7308 */ /* 0x0010a20000000800 */
[----:B----4-:R-:W-:-:S07]  /*1b5d0*/  FADD.FTZ R20, R0, R9 ;  /* 0x0000000900147221 */ /* 0x010fce0000010000 */
[----:B------:R-:W3:Y:S01]  /*1b5e0*/  MUFU.EX2 R30, R30 ;  /* 0x0000001e001e7308 */ /* 0x000ee20000000800 */
[----:B-1----:R-:W-:-:S01]  /*1b5f0*/  FADD.FTZ R9, R83, R12 ;  /* 0x0000000c53097221 */ /* 0x002fc20000010000 */
[----:B0-----:R-:W-:-:S06]  /*1b600*/  IMAD.MOV.U32 R95, RZ, RZ, R25 ;  /* 0x000000ffff5f7224 */ /* 0x001fcc00078e0019 */
[----:B------:R-:W0:Y:S01]  /*1b610*/  MUFU.EX2 R33, R33 ;  /* 0x0000002100217308 */ /* 0x000e220000000800 */
[----:B--2---:R-:W-:-:S07]  /*1b620*/  FADD.FTZ R20, R27, R20 ;  /* 0x000000141b147221 */ /* 0x004fce0000010000 */
[----:B------:R-:W1:Y:S01]  /*1b630*/  MUFU.EX2 R66, R66 ;  /* 0x0000004200427308 */ /* 0x000e620000000800 */
[----:B---3--:R-:W-:-:S07]  /*1b640*/  FADD.FTZ R26, R30, R9 ;  /* 0x000000091e1a7221 */ /* 0x008fce0000010000 */
[----:B------:R-:W2:Y:S01]  /*1b650*/  MUFU.EX2 R115, R115 ;  /* 0x0000007300737308 */ /* 0x000ea20000000800 */
[----:B0-----:R-:W-:-:S07]  /*1b660*/  FADD.FTZ R9, R33, R20 ;  /* 0x0000001421097221 */ /* 0x001fce0000010000 */
[----:B------:R-:W0:Y:S01]  /*1b670*/  MUFU.EX2 R31, R31 ;  /* 0x0000001f001f7308 */ /* 0x000e220000000800 */
[C---:B-1----:R-:W-:Y:S01]  /*1b680*/  F2FP.SATFINITE.E4M3.F32.PACK_AB_MERGE_C R213, R66.reuse, R33, RZ ;  /* 0x0000002142d5723e */ /* 0x042fe200048070ff */
[----:B------:R-:W-:Y:S01]  /*1b690*/  FADD.FTZ R66, R66, R9 ;  /* 0x0000000942427221 */ /* 0x000fe20000010000 */
[----:B------:R-:W-:Y:S02]  /*1b6a0*/  IMAD.MOV.U32 R33, RZ, RZ, R25 ;  /* 0x000000ffff217224 */ /* 0x000fe400078e0019 */
[----:B------:R-:W-:Y:S01]  /*1b6b0*/  F2FP.SATFINITE.E4M3.F32.PACK_AB_MERGE_C R213, R27, R0, R213 ;  /* 0x000000001bd5723e */ /* 0x000fe200048070d5 */
[----:B------:R-:W-:Y:S02]  /*1b6c0*/  IMAD.MOV.U32 R27, RZ, RZ, R25 ;  /* 0x000000ffff1b7224 */ /* 0x000fe400078e0019 */
[----:B------:R-:W1:Y:S01]  /*1b6d0*/  MUFU.EX2 R214, R214 ;  /* 0x000000d600d67308 */ /* 0x000e620000000800 */
[C---:B--2---:R-:W-:Y:S01]  /*1b6e0*/  F2FP.SATFINITE.E4M3.F32.PACK_AB_MERGE_C R30, R115.reuse, R30, RZ ;  /* 0x0000001e731e723e */ /* 0x044fe200048070ff */
[----:B------:R-:W-:-:S03]  /*1b6f0*/  FADD.FTZ R115, R115, R26 ;  /* 0x0000001a73737221 */ /* 0x000fc60000010000 */
[----:B------:R-:W-:Y:S01]  /*1b700*/  F2FP.SATFINITE.E4M3.F32.PACK_AB_MERGE_C R212, R83, R212, R30 ;  /* 0x000000d453d4723e */ /* 0x000fe2000480701e */
[----:B------:R-:W-:Y:S02]  /*1b710*/  IMAD.MOV.U32 R30, RZ, RZ, R25 ;  /* 0x000000ffff1e7224 */ /* 0x000fe400078e0019 */
[----:B------:R-:W2:Y:S01]  /*1b720*/  MUFU.EX2 R64, R64 ;  /* 0x0000004000407308 */ /* 0x000ea20000000800 */
[----:B0-----:R-:W-:-:S01]  /*1b730*/  FADD.FTZ R9, R31, R66 ;  /* 0x000000421f097221 */ /* 0x001fc20000010000 */
[--C-:B------:R-:W-:Y:S02]  /*1b740*/  IMAD.MOV.U32 R66, RZ, RZ, R25.reuse ;  /* 0x000000ffff427224 */ /* 0x100fe400078e0019 */
[----:B------:R-:W-:-:S04]  /*1b750*/  IMAD.MOV.U32 R83, RZ, RZ, R25 ;  /* 0x000000ffff537224 */ /* 0x000fc800078e0019 */
[----:B------:R-:W0:Y:S01]  /*1b760*/  MUFU.EX2 R117, R117 ;  /* 0x0000007500757308 */ /* 0x000e220000000800 */
[----:B-1----:R-:W-:-:S01]  /*1b770*/  FADD.FTZ R20, R214, R115 ;  /* 0x00000073d6147221 */ /* 0x002fc20000010000 */
[----:B------:R-:W-:-:S06]  /*1b780*/  MOV R115, R25 ;  /* 0x0000001900737202 */ /* 0x000fcc0000000f00 */
[----:B------:R-:W1:Y:S01]  /*1b790*/  MUFU.EX2 R37, R37 ;  /* 0x0000002500257308 */ /* 0x000e620000000800 */
[----:B--2---:R-:W-:-:S07]  /*1b7a0*/  FADD.FTZ R26, R64, R9 ;  /* 0x00000009401a7221 */ /* 0x004fce0000010000 */
[----:B------:R-:W-:Y:S01]  /*1b7b0*/  MUFU.EX2 R32, R32 ;  /* 0x0000002000207308 */ /* 0x000fe20000000800 */
[----:B0-----:R-:W-:-:S07]  /*1b7c0*/  FADD.FTZ R13, R117, R20 ;  /* 0x00000014750d7221 */ /* 0x001fce0000010000 */
[----:B------:R-:W0:Y:S01]  /*1b7d0*/  MUFU.EX2 R119, R119 ;  /* 0x0000007700777308 */ /* 0x000e220000000800 */
[----:B-1----:R-:W-:-:S01]  /*1b7e0*/  FADD.FTZ R9, R37, R26 ;  /* 0x0000001a25097221 */ /* 0x002fc20000010000 */
[----:B------:R-:W-:-:S06]  /*1b7f0*/  IMAD.MOV.U32 R26, RZ, RZ, R25 ;  /* 0x000000ffff1a7224 */ /* 0x000fcc00078e0019 */
[----:B------:R1:W2:Y:S08]  /*1b800*/  MUFU.EX2 R6, R101 ;  /* 0x0000006500067308 */ /* 0x0002b00000000800 */
[----:B------:R-:W3:Y:S01]  /*1b810*/  MUFU.EX2 R3, R103 ;  /* 0x0000006700037308 */ /* 0x000ee20000000800 */
[----:B0-----:R-:W-:Y:S01]  /*1b820*/  F2FP.SATFINITE.E4M3.F32.PACK_AB_MERGE_C R15, R119, R32, RZ ;  /* 0x00000020770f723e */ /* 0x001fe200048070ff */
[----:B------:R-:W-:Y:S01]  /*1b830*/  FADD.FTZ R32, R32, R13 ;  /* 0x0000000d20207221 */ /* 0x000fe20000010000 */
[----:B-1----:R-:W-:-:S02]  /*1b840*/  IMAD.MOV.U32 R101, RZ, RZ, R25 ;  /* 0x000000ffff657224 */ /* 0x002fc400078e0019 */
[----:B------:R-:W-:Y:S01]  /*1b850*/  F2FP.SATFINITE.E4M3.F32.PACK_AB_MERGE_C R214, R117, R214, R15 ;  /* 0x000000d675d6723e */ /* 0x000fe2000480700f */
[----:B------:R-:W-:-:S01]  /*1b860*/  FADD.FTZ R119, R119, R32 ;  /* 0x0000002077777221 */ /* 0x000fc20000010000 */
[----:B------:R-:W-:Y:S01]  /*1b870*/  IMAD.MOV.U32 R32, RZ, RZ, R25 ;  /* 0x000000ffff207224 */ /* 0x000fe200078e0019 */
[----:B------:R-:W0:Y:S01]  /*1b880*/  MUFU.EX2 R34, R34 ;  /* 0x0000002200227308 */ /* 0x000e220000000800 */
[C---:B--2---:R-:W-:Y:S01]  /*1b890*/  F2FP.SATFINITE.E4M3.F32.PACK_AB_MERGE_C R215, R6.reuse, R37, RZ ;  /* 0x0000002506d7723e */ /* 0x044fe200048070ff */
[----:B------:R-:W-:Y:S01]  /*1b8a0*/  FADD.FTZ R6, R6, R9 ;  /* 0x0000000906067221 */ /* 0x000fe20000010000 */
[----:B------:R-:W-:Y:S01]  /*1b8b0*/  MOV R37, R25 ;  /* 0x0000001900257202 */ /* 0x000fe20000000f00 */
[----:B------:R-:W-:Y:S01]  /*1b8c0*/  IMAD.MOV.U32 R117, RZ, RZ, R25 ;  /* 0x000000ffff757224 */ /* 0x000fe200078e0019 */
[----:B------:R-:W-:Y:S01]  /*1b8d0*/  F2FP.SATFINITE.E4M3.F32.PACK_AB_MERGE_C R215, R64, R31, R215 ;  /* 0x0000001f40d7723e */ /* 0x000fe200048070d7 */
[----:B------:R-:W-:Y:S01]  /*1b8e0*/  IMAD.MOV.U32 R64, RZ, RZ, R25 ;  /* 0x000000ffff407224 */ /* 0x000fe200078e0019 */
[----:B------:R-:W-:Y:S01]  /*1b8f0*/  MOV R31, R25 ;  /* 0x00000019001f7202 */ /* 0x000fe20000000f00 */
[----:B------:R1:W2:Y:S01]  /*1b900*/  MUFU.EX2 R8, R105 ;  /* 0x0000006900087308 */ /* 0x0002a20000000800 */
[----:B---3--:R-:W-:-:S01]  /*1b910*/  FADD.FTZ R9, R3, R6 ;  /* 0x0000000603097221 */ /* 0x008fc20000010000 */
[----:B------:R-:W-:-:S06]  /*1b920*/  MOV R103, R25 ;  /* 0x0000001900677202 */ /* 0x000fcc0000000f00 */
[----:B------:R-:W3:Y:S01]  /*1b930*/  MUFU.EX2 R121, R121 ;  /* 0x0000007900797308 */ /* 0x000ee20000000800 */
[----:B0-----:R-:W-:-:S01]  /*1b940*/  FADD.FTZ R4, R34, R119 ;  /* 0x0000007722047221 */ /* 0x001fc20000010000 */
[--C-:B-1----:R-:W-:Y:S02]  /*1b950*/  IMAD.MOV.U32 R105, RZ, RZ, R25.reuse ;  /* 0x000000ffff697224 */ /* 0x102fe400078e0019 */
[----:B------:R-:W-:-:S04]  /*1b960*/  IMAD.MOV.U32 R119, RZ, RZ, R25 ;  /* 0x000000ffff777224 */ /* 0x000fc800078e0019 */
[----:B------:R-:W0:Y:S01]  /*1b970*/  MUFU.EX2 R107, R107 ;  /* 0x0000006b006b7308 */ /* 0x000e220000000800 */
[----:B--2---:R-:W-:-:S07]  /*1b980*/  FADD.FTZ R6, R8, R9 ;  /* 0x0000000908067221 */ /* 0x004fce0000010000 */
[----:B------:R1:W2:Y:S01]  /*1b990*/  MUFU.EX2 R12, R41 ;  /* 0x00000029000c7308 */ /* 0x0002a20000000800 */
[----:B---3--:R-:W-:-:S07]  /*1b9a0*/  FADD.FTZ R4, R121, R4 ;  /* 0x0000000479047221 */ /* 0x008fce0000010000 */
[----:B------:R-:W-:Y:S01]  /*1b9b0*/  MUFU.EX2 R125, R125 ;  /* 0x0000007d007d7308 */ /* 0x000fe20000000800 */
[----:B0-----:R-:W-:-:S01]  /*1b9c0*/  FADD.FTZ R5, R107, R6 ;  /* 0x000000066b057221 */ /* 0x001fc20000010000 */
[----:B-1----:R-:W-:-:S06]  /*1b9d0*/  IMAD.MOV.U32 R41, RZ, RZ, R25 ;  /* 0x000000ffff297224 */ /* 0x002fcc00078e0019 */
[----:B------:R-:W0:Y:S01]  /*1b9e0*/  MUFU.EX2 R38, R38 ;  /* 0x0000002600267308 */ /* 0x000e220000000800 */
[C---:B--2---:R-:W-:Y:S01]  /*1b9f0*/  F2FP.SATFINITE.E4M3.F32.PACK_AB_MERGE_C R107, R12.reuse, R107, RZ ;  /* 0x0000006b0c6b723e */ /* 0x044fe200048070ff */
[----:B------:R-:W-:-:S03]  /*1ba00*/  FADD.FTZ R12, R12, R5 ;  /* 0x000000050c0c7221 */ /* 0x000fc60000010000 */
[----:B------:R-:W-:Y:S01]  /*1ba10*/  F2FP.SATFINITE.E4M3.F32.PACK_AB_MERGE_C R217, R8, R3, R107 ;  /* 0x0000000308d9723e */ /* 0x000fe2000480706b */
[----:B------:R-:W-:Y:S01]  /*1ba20*/  IMAD.MOV.U32 R107, RZ, RZ, R25 ;  /* 0x000000ffff6b7224 */ /* 0x000fe200078e0019 */
[----:B------:R-:W-:Y:S01]  /*1ba30*/  IADD3 R3, R148, -0x2, RZ ;  /* 0xfffffffe94037810 */ /* 0x000fe20007ffe0ff */
[----:B------:R-:W-:Y:S03]  /*1ba40*/  MUFU.EX2 R40, R40 ;  /* 0x0000002800287308 */ /* 0x000fe60000000800 */
[----:B------:R-:W-:-:S05]  /*1ba50*/  ISETP.GE.AND P1, PT, R3, R233, PT ;  /* 0x000000e90300720c */ /* 0x000fca0003f26270 */
[----:B------:R-:W1:Y:S01]  /*1ba60*/  MUFU.EX2 R129, R129 ;  /* 0x0000008100817308 */ /* 0x000e620000000800 */
[----:B0-----:R-:W-:Y:S01]  /*1ba70*/  F2FP.SATFINITE.E4M3.F32.PACK_AB_MERGE_C R216, R38, R125, RZ ;  /* 0x0000007d26d8723e */ /* 0x001fe200048070ff */
[----:B------:R-:W-:-:S03]  /*1ba80*/  FADD.FTZ R125, R125, R4 ;  /* 0x000000047d7d7221 */ /* 0x000fc60000010000 */
[----:B------:R-:W-:Y:S01]  /*1ba90*/  F2FP.SATFINITE.E4M3.F32.PACK_AB_MERGE_C R216, R121, R34, R216 ;  /* 0x0000002279d8723e */ /* 0x000fe200048070d8 */
[----:B------:R-:W-:-:S01]  /*1baa0*/  FADD.FTZ R125, R38, R125 ;  /* 0x0000007d267d7221 */ /* 0x000fc20000010000 */
[--C-:B------:R-:W-:Y:S01]  /*1bab0*/  IMAD.MOV.U32 R34, RZ, RZ, R25.reuse ;  /* 0x000000ffff227224 */ /* 0x100fe200078e0019 */
[----:B------:R-:W0:Y:S01]  /*1bac0*/  MUFU.EX2 R36, R36 ;  /* 0x0000002400247308 */ /* 0x000e220000000800 */
[----:B------:R-:W-:-:S07]  /*1bad0*/  IMAD.MOV.U32 R38, RZ, RZ, R25 ;  /* 0x000000ffff267224 */ /* 0x000fce00078e0019 */
[----:B------:R-:W2:Y:S01]  /*1bae0*/  MUFU.EX2 R85, R85 ;  /* 0x0000005500557308 */ /* 0x000ea20000000800 */
[----:B-1----:R-:W-:-:S07]  /*1baf0*/  F2FP.SATFINITE.E4M3.F32.PACK_AB_MERGE_C R218, R129, R40, RZ ;  /* 0x0000002881da723e */ /* 0x002fce00048070ff */
[----:B------:R-:W1:Y:S01]  /*1bb00*/  MUFU.EX2 R127, R127 ;  /* 0x0000007f007f7308 */ /* 0x000e620000000800 */
[----:B0-----:R-:W-:-:S07]  /*1bb10*/  FADD.FTZ R4, R36, R125 ;  /* 0x0000007d24047221 */ /* 0x001fce0000010000 */
[----:B------:R0:W3:Y:S01]  /*1bb20*/  MUFU.EX2 R20, R109 ;  /* 0x0000006d00147308 */ /* 0x0000e20000000800 */
[----:B--2---:R-:W-:-:S07]  /*1bb30*/  FADD.FTZ R5, R85, R12 ;  /* 0x0000000c55057221 */ /* 0x004fce0000010000 */
[----:B------:R-:W-:Y:S01]  /*1bb40*/  MUFU.EX2 R111, R111 ;  /* 0x0000006f006f7308 */ /* 0x000fe20000000800 */
[C---:B-1----:R-:W-:Y:S01]  /*1bb50*/  F2FP.SATFINITE.E4M3.F32.PACK_AB_MERGE_C R218, R127.reuse, R36, R218 ;  /* 0x000000247fda723e */ /* 0x042fe200048070da */
[----:B------:R-:W-:Y:S01]  /*1bb60*/  FADD.FTZ R127, R127, R4 ;  /* 0x000000047f7f7221 */ /* 0x000fe20000010000 */
[----:B------:R-:W-:Y:S01]  /*1bb70*/  IMAD.MOV.U32 R36, RZ, RZ, R25 ;  /* 0x000000ffff247224 */ /* 0x000fe200078e0019 */
[----:B0-----:R-:W-:Y:S02]  /*1bb80*/  MOV R109, R25 ;  /* 0x00000019006d7202 */ /* 0x001fe40000000f00 */
[----:B------:R-:W-:-:S02]  /*1bb90*/  FADD.FTZ R40, R40, R127 ;  /* 0x0000007f28287221 */ /* 0x000fc40000010000 */
[----:B------:R-:W0:Y:S01]  /*1bba0*/  MUFU.EX2 R24, R24 ;  /* 0x0000001800187308 */ /* 0x000e220000000800 */
[----:B---3--:R-:W-:-:S01]  /*1bbb0*/  FADD.FTZ R0, R20, R5 ;  /* 0x0000000514007221 */ /* 0x008fc20000010000 */
[----:B------:R-:W-:Y:S01]  /*1bbc0*/  FADD.FTZ R9, R129, R40 ;  /* 0x0000002881097221 */ /* 0x000fe20000010000 */
[----:B------:R-:W-:Y:S01]  /*1bbd0*/  IMAD.MOV.U32 R40, RZ, RZ, R25 ;  /* 0x000000ffff287224 */ /* 0x000fe200078e0019 */
[----:B0-----:R-:W-:Y:S01]  /*1bbe0*/  F2FP.SATFINITE.E4M3.F32.PACK_AB_MERGE_C R4, R24, R111, RZ ;  /* 0x0000006f1804723e */ /* 0x001fe200048070ff */
[----:B------:R-:W-:-:S03]  /*1bbf0*/  FADD.FTZ R111, R111, R0 ;  /* 0x000000006f6f7221 */ /* 0x000fc60000010000 */
[----:B------:R-:W-:Y:S01]  /*1bc00*/  F2FP.SATFINITE.E4M3.F32.PACK_AB_MERGE_C R219, R20, R85, R4 ;  /* 0x0000005514db723e */ /* 0x000fe20004807004 */
[----:B------:R-:W-:-:S01]  /*1bc10*/  FADD.FTZ R0, R24, R111 ;  /* 0x0000006f18007221 */ /* 0x000fc20000010000 */
[--C-:B------:R-:W-:Y:S01]  /*1bc20*/  IMAD.MOV.U32 R24, RZ, RZ, R25.reuse ;  /* 0x000000ffff187224 */ /* 0x100fe200078e0019 */
[----:B------:R-:W-:Y:S01]  /*1bc30*/  MOV R85, R25 ;  /* 0x0000001900557202 */ /* 0x000fe20000000f00 */
[----:B------:R-:W-:Y:S01]  /*1bc40*/  IMAD.MOV.U32 R111, RZ, RZ, R25 ;  /* 0x000000ffff6f7224 */ /* 0x000fe200078e0019 */
[----:B------:R-:W-:Y:S06]  /*1bc50*/  @!P1 BRA `(.L_x_482) ;  /* 0x0000004000989947 */ /* 0x000fec0003800000 */
[----:B------:R-:W-:Y:S01]  /*1bc60*/  MOV R4, R123 ;  /* 0x0000007b00047202 */ /* 0x000fe20000000f00 */
[----:B------:R-:W-:Y:S01]  /*1bc70*/  IMAD.MOV.U32 R5, RZ, RZ, R122 ;  /* 0x000000ffff057224 */ /* 0x000fe200078e007a */
[----:B------:R-:W-:Y:S01]  /*1bc80*/  CS2R R118, SRZ ;  /* 0x0000000000767805 */ /* 0x000fe2000001ff00 */
[----:B------:R-:W-:Y:S01]  /*1bc90*/  IMAD.MOV.U32 R6, RZ, RZ, R230 ;  /* 0x000000ffff067224 */ /* 0x000fe200078e00e6 */
[----:B------:R-:W-:Y:S01]  /*1bca0*/  CS2R R116, SRZ ;  /* 0x0000000000747805 */ /* 0x000fe2000001ff00 */
[----:B------:R-:W-:Y:S01]  /*1bcb0*/  IMAD.MOV.U32 R7, RZ, RZ, R152 ;  /* 0x000000ffff077224 */ /* 0x000fe200078e0098 */
        /* <DEDUP_REMOVED lines=45> */
[----:B------:R-:W-:-:S07]  /*1bf90*/  CS2R R24, SRZ ;  /* 0x0000000000187805 */ /* 0x000fce000001ff00 */
.L_x_493:
[----:B------:R-:W-:Y:S01]  /*1bfa0*/  ISETP.NE.AND P1, PT, R7, 0x1, PT ;  /* 0x000000010700780c */ /* 0x000fe20003f25270 */
[----:B------:R-:W-:Y:S05]  /*1bfb0*/  YIELD ;  /* 0x0000000000007946 */ /* 0x000fea0003800000 */
[----:B------:R-:W-:Y:S02]  /*1bfc0*/  SEL R11, RZ, 0x1, P1 ;  /* 0x00000001ff0b7807 */ /* 0x000fe40000800000 */
[----:B------:R-:W-:Y:S02]  /*1bfd0*/  ISETP.NE.AND P1, PT, R234, RZ, PT ;  /* 0x000000ffea00720c */ /* 0x000fe40003f25270 */
[----:B------:R-:W-:-:S11]  /*1bfe0*/  LOP3.LUT R230, R6, R11, RZ, 0x3c, !PT ;  /* 0x0000000b06e67212 */ /* 0x000fd600078e3cff */
[----:B------:R-:W-:Y:S05]  /*1bff0*/  @P1 BRA `(.L_x_483) ;  /* 0x00000000003c1947 */ /* 0x000fea0003800000 */
[----:B------:R-:W-:Y:S05]  /*1c000*/  @!P0 BRA `(.L_x_484) ;  /* 0x0000000000048947 */ /* 0x000fea0003800000 */
[----:B------:R-:W-:Y:S01]  /*1c010*/  BPT.TRAP 0x1 ;  /* 0x000000040000795c */ /* 0x000fe20000300000 */
.L_x_484:
[----:B------:R-:W-:-:S05]  /*1c020*/  VIADD R8, R7, 0x1 ;  /* 0x0000000107087836 */ /* 0x000fca0000000000 */
[----:B------:R-:W-:-:S04]  /*1c030*/  ISETP.NE.AND P2, PT, R8, 0x2, PT ;  /* 0x000000020800780c */ /* 0x000fc80003f45270 */
[----:B------:R-:W-:Y:S02]  /*1c040*/  SEL R11, R8, RZ, P2 ;  /* 0x000000ff080b7207 */ /* 0x000fe40001000000 */
[----:B------:R-:W-:-:S03]  /*1c050*/  SHF.L.U32 R8, R230, 0x1f, RZ ;  /* 0x0000001fe6087819 */ /* 0x000fc600000006ff */
[----:B------:R-:W-:-:S04]  /*1c060*/  IMAD R11, R11, 0x8, R16 ;  /* 0x000000080b0b7824 */ /* 0x000fc800078e0210 */
[----:B------:R0:W1:Y:S01]  /*1c070*/  SYNCS.PHASECHK.TRANS64.TRYWAIT P2, [R11+URZ+0x33430], R8 ;  /* 0x033430080b0075a7 */ /* 0x000062000804017f */
[----:B------:R-:W-:Y:S05]  /*1c080*/  @!P0 BRA `(.L_x_485) ;  /* 0x0000000000048947 */ /* 0x000fea0003800000 */
[----:B------:R-:W-:Y:S01]  /*1c090*/  BPT.TRAP 0x1 ;  /* 0x000000040000795c */ /* 0x000fe20000300000 */
.L_x_485:
[----:B------:R-:W-:Y:S04]  /*1c0a0*/  BSSY B0, `(.L_x_483) ;  /* 0x0000004000007945 */ /* 0x000fe80003800000 */
[----:B-1----:R-:W-:Y:S05]  /*1c0b0*/  @P2 BRA `(.L_x_486) ;  /* 0x0000000000082947 */ /* 0x002fea0003800000 */
[----:B------:R-:W1:Y:S02]  /*1c0c0*/  SYNCS.PHASECHK.TRANS64.TRYWAIT P2, [R11+URZ+0x33430], R8 ;  /* 0x033430080b0075a7 */ /* 0x000e64000804017f */
[----:B-1----:R-:W-:Y:S05]  /*1c0d0*/  @!P2 BRA `(.L_x_487) ;  /* 0x00000124003ca947 */ /* 0x002fea0003800000 */
.L_x_486:
[----:B------:R-:W-:Y:S05]  /*1c0e0*/  BSYNC B0 ;  /* 0x0000000000007941 */ /* 0x000fea0003800000 */
.L_x_483:
[----:B01----:R-:W0:Y:S01]  /*1c0f0*/  S2R R8, SR_TID.X ;  /* 0x0000000000087919 */ /* 0x003e220000002100 */
[----:B------:R-:W-:Y:S05]  /*1c100*/  WARPSYNC.ALL ;  /* 0x0000000000007948 */ /* 0x000fea0003800000 */
[----:B------:R-:W-:Y:S01]  /*1c110*/  IMAD.MOV.U32 R11, RZ, RZ, -0x7fffffe0 ;  /* 0x80000020ff0b7424 */ /* 0x000fe200078e00ff */
[----:B------:R-:W-:Y:S01]  /*1c120*/  UMOV UR20, UR28 ;  /* 0x0000001c00147c82 */ /* 0x000fe20008000000 */
[----:B------:R-:W-:Y:S01]  /*1c130*/  UMOV UR21, UR29 ;  /* 0x0000001d00157c82 */ /* 0x000fe20008000000 */
[----:B------:R-:W-:Y:S01]  /*1c140*/  MOV R121, 0x80000020 ;  /* 0x8000002000797802 */ /* 0x000fe20000000f00 */
[----:B------:R-:W-:Y:S01]  /*1c150*/  UMOV UR24, UR28 ;  /* 0x0000001c00187c82 */ /* 0x000fe20008000000 */
[----:B------:R-:W-:Y:S01]  /*1c160*/  R2UR UR23, R11 ;  /* 0x000000000b1772ca */ /* 0x000fe200000e0000 */
[----:B------:R-:W-:Y:S01]  /*1c170*/  UMOV UR25, UR29 ;  /* 0x0000001d00197c82 */ /* 0x000fe20008000000 */
[C---:B------:R-:W-:Y:S01]  /*1c180*/  R2UR UR27, R121.reuse ;  /* 0x00000000791b72ca */ /* 0x040fe200000e0000 */
[----:B------:R-:W-:Y:S01]  /*1c190*/  IMAD.MOV.U32 R13, RZ, RZ, -0x7fffffe0 ;  /* 0x80000020ff0d7424 */ /* 0x000fe200078e00ff */
[----:B------:R-:W-:Y:S01]  /*1c1a0*/  UMOV UR32, UR28 ;  /* 0x0000001c00207c82 */ /* 0x000fe20008000000 */
[----:B------:R-:W-:Y:S01]  /*1c1b0*/  IMAD.MOV.U32 R21, RZ, RZ, -0x7fffffe0 ;  /* 0x80000020ff157424 */ /* 0x000fe200078e00ff */
[----:B------:R-:W-:Y:S01]  /*1c1c0*/  UMOV UR33, UR29 ;  /* 0x0000001d00217c82 */ /* 0x000fe20008000000 */
[----:B------:R-:W-:Y:S01]  /*1c1d0*/  R2UR UR47, R121 ;  /* 0x00000000792f72ca */ /* 0x000fe200000e0000 */
[----:B------:R-:W-:Y:S01]  /*1c1e0*/  UMOV UR44, UR28 ;  /* 0x0000001c002c7c82 */ /* 0x000fe20008000000 */
[----:B------:R-:W-:Y:S01]  /*1c1f0*/  R2UR UR31, R13 ;  /* 0x000000000d1f72ca */ /* 0x000fe200000e0000 */
[----:B------:R-:W-:Y:S01]  /*1c200*/  UMOV UR45, UR29 ;  /* 0x0000001d002d7c82 */ /* 0x000fe20008000000 */
[----:B------:R-:W-:Y:S01]  /*1c210*/  R2UR UR35, R21 ;  /* 0x00000000152372ca */ /* 0x000fe200000e0000 */
[----:B------:R-:W-:Y:S01]  /*1c220*/  IMAD.MOV.U32 R21, RZ, RZ, -0x7fffffe0 ;  /* 0x80000020ff157424 */ /* 0x000fe200078e00ff */
[----:B------:R-:W-:Y:S01]  /*1c230*/  R2UR UR51, R13 ;  /* 0x000000000d3372ca */ /* 0x000fe200000e0000 */
[----:B------:R-:W-:-:S02]  /*1c240*/  IMAD.MOV.U32 R13, RZ, RZ, -0x7fffffe0 ;  /* 0x80000020ff0d7424 */ /* 0x000fc400078e00ff */
[----:B------:R-:W-:Y:S01]  /*1c250*/  IMAD.MOV.U32 R11, RZ, RZ, -0x7fffffe0 ;  /* 0x80000020ff0b7424 */ /* 0x000fe200078e00ff */
[----:B0-----:R-:W-:Y:S02]  /*1c260*/  SHF.R.U32.HI R10, RZ, 0x7, R8 ;  /* 0x00000007ff0a7819 */ /* 0x001fe40000011608 */
[----:B------:R-:W-:-:S03]  /*1c270*/  IADD3 R8, R7, 0x1, RZ ;  /* 0x0000000107087810 */ /* 0x000fc60007ffe0ff */
[----:B------:R-:W-:-:S05]  /*1c280*/  VIADD R15, R10, 0x8 ;  /* 0x000000080a0f7836 */ /* 0x000fca0000000000 */
[----:B------:R0:W-:Y:S01]  /*1c290*/  BAR.SYNC.DEFER_BLOCKING R15, 0x100 ;  /* 0x0004000f0000751d */ /* 0x0001e20000010000 */
[----:B------:R-:W-:-:S04]  /*1c2a0*/  ISETP.NE.AND P2, PT, R8, 0x2, PT ;  /* 0x000000020800780c */ /* 0x000fc80003f45270 */
[----:B------:R-:W-:-:S05]  /*1c2b0*/  SEL R8, R8, RZ, P2 ;  /* 0x000000ff08087207 */ /* 0x000fca0001000000 */
[----:B------:R-:W-:-:S04]  /*1c2c0*/  IMAD R10, R8, 0x780, R14 ;  /* 0x00000780080a7824 */ /* 0x000fc800078e020e */
[C---:B------:R-:W-:Y:S01]  /*1c2d0*/  VIADD R120, R10.reuse, 0x80 ;  /* 0x000000800a787836 */ /* 0x040fe20000000000 */
[C---:B------:R-:W-:Y:S01]  /*1c2e0*/  R2UR UR22, R10.reuse ;  /* 0x000000000a1672ca */ /* 0x040fe200000e0000 */
[C---:B------:R-:W-:Y:S02]  /*1c2f0*/  VIADD R12, R10.reuse, 0x100 ;  /* 0x000001000a0c7836 */ /* 0x040fe40000000000 */
[----:B------:R-:W-:Y:S01]  /*1c300*/  VIADD R20, R10, 0x180 ;  /* 0x000001800a147836 */ /* 0x000fe20000000000 */
[----:B------:R-:W-:Y:S01]  /*1c310*/  R2UR UR26, R120 ;  /* 0x00000000781a72ca */ /* 0x000fe200000e0000 */
[----:B------:R-:W-:Y:S01]  /*1c320*/  VIADD R120, R10, 0x200 ;  /* 0x000002000a787836 */ /* 0x000fe20000000000 */
[----:B------:R-:W-:Y:S01]  /*1c330*/  R2UR UR30, R12 ;  /* 0x000000000c1e72ca */ /* 0x000fe200000e0000 */
[----:B------:R-:W-:Y:S01]  /*1c340*/  VIADD R12, R10, 0x2 ;  /* 0x000000020a0c7836 */ /* 0x000fe20000000000 */
[----:B------:R-:W-:Y:S01]  /*1c350*/  R2UR UR34, R20 ;  /* 0x00000000142272ca */ /* 0x000fe200000e0000 */
[----:B------:R-:W-:Y:S01]  /*1c360*/  WARPGROUP.ARRIVE ;  /* 0x00000000000079c5 */ /* 0x000fe20000000000 */
[----:B------:R-:W-:Y:S01]  /*1c370*/  R2UR UR46, R120 ;  /* 0x00000000782e72ca */ /* 0x000fe200000e0000 */
[----:B------:R-:W-:Y:S01]  /*1c380*/  VIADD R20, R10, 0x82 ;  /* 0x000000820a147836 */ /* 0x000fe20000000000 */
[----:B------:R-:W-:-:S02]  /*1c390*/  R2UR UR50, R12 ;  /* 0x000000000c3272ca */ /* 0x000fc400000e0000 */
[----:B------:R-:W-:Y:S01]  /*1c3a0*/  IADD3 R12, R10, 0x102, RZ ;  /* 0x000001020a0c7810 */ /* 0x000fe20007ffe0ff */
[----:B------:R-:W-:Y:S01]  /*1c3b0*/  QGMMA.64x32x32.F32.E4M3.E4M3 R184, gdesc[UR20], RZ, !UPT, gsb0 ;  /* 0x0060000014b879f3 */ /* 0x000fe2000c0008ff */
[----:B------:R-:W-:Y:S01]  /*1c3c0*/  R2UR UR22, R20 ;  /* 0x00000000141672ca */ /* 0x000fe200000e0000 */
[----:B------:R-:W-:Y:S01]  /*1c3d0*/  UMOV UR20, UR48 ;  /* 0x0000003000147c82 */ /* 0x000fe20008000000 */
[----:B------:R-:W-:Y:S01]  /*1c3e0*/  R2UR UR23, R21 ;  /* 0x00000000151772ca */ /* 0x000fe200000e0000 */
[----:B------:R-:W-:Y:S01]  /*1c3f0*/  UMOV UR21, UR49 ;  /* 0x0000003100157c82 */ /* 0x000fe20008000000 */
[----:B------:R-:W-:Y:S02]  /*1c400*/  WARPGROUP.DEPBAR.LE gsb0, 0x0 ;  /* 0x00008000000079c5 */ /* 0x000fe40000010000 */
[----:B------:R-:W-:-:S06]  /*1c410*/  WARPGROUP.ARRIVE ;  /* 0x00000000000079c5 */ /* 0x000fcc0000000000 */
[----:B------:R-:W-:Y:S01]  /*1c420*/  QGMMA.64x32x32.F32.E4M3.E4M3 R168, gdesc[UR24], RZ, !UPT, gsb0 ;  /* 0x0060000018a879f3 */ /* 0x000fe2000c0008ff */
[----:B------:R-:W-:Y:S01]  /*1c430*/  R2UR UR26, R12 ;  /* 0x000000000c1a72ca */ /* 0x000fe200000e0000 */
[----:B------:R-:W-:Y:S01]  /*1c440*/  UMOV UR24, UR48 ;  /* 0x0000003000187c82 */ /* 0x000fe20008000000 */
[----:B------:R-:W-:Y:S01]  /*1c450*/  R2UR UR27, R13 ;  /* 0x000000000d1b72ca */ /* 0x000fe200000e0000 */
[----:B------:R-:W-:Y:S01]  /*1c460*/  UMOV UR25, UR49 ;  /* 0x0000003100197c82 */ /* 0x000fe20008000000 */
[----:B------:R-:W-:Y:S02]  /*1c470*/  VIADD R12, R10, 0x182 ;  /* 0x000001820a0c7836 */ /* 0x000fe40000000000 */
[----:B------:R-:W-:Y:S01]  /*1c480*/  IMAD.MOV.U32 R13, RZ, RZ, -0x7fffffe0 ;  /* 0x80000020ff0d7424 */ /* 0x000fe200078e00ff */
[----:B------:R-:W-:Y:S02]  /*1c490*/  WARPGROUP.DEPBAR.LE gsb0, 0x0 ;  /* 0x00008000000079c5 */ /* 0x000fe40000010000 */
[----:B------:R-:W-:-:S06]  /*1c4a0*/  WARPGROUP.ARRIVE ;  /* 0x00000000000079c5 */ /* 0x000fcc0000000000 */
[----:B------:R-:W-:Y:S03]  /*1c4b0*/  QGMMA.64x32x32.F32.E4M3.E4M3 R152, gdesc[UR28], RZ, !UPT, gsb0 ;  /* 0x006000001c9879f3 */ /* 0x000fe6000c0008ff */
[----:B------:R-:W-:Y:S02]  /*1c4c0*/  WARPGROUP.DEPBAR.LE gsb0, 0x0 ;  /* 0x00008000000079c5 */ /* 0x000fe40000010000 */
[----:B------:R-:W-:-:S06]  /*1c4d0*/  WARPGROUP.ARRIVE ;  /* 0x00000000000079c5 */ /* 0x000fcc0000000000 */
[----:B------:R-:W-:Y:S01]  /*1c4e0*/  QGMMA.64x32x32.F32.E4M3.E4M3 R136, gdesc[UR32], RZ, !UPT, gsb0 ;  /* 0x00600000208879f3 */ /* 0x000fe2000c0008ff */
[----:B------:R-:W-:Y:S01]  /*1c4f0*/  R2UR UR34, R12 ;  /* 0x000000000c2272ca */ /* 0x000fe200000e0000 */
[----:B------:R-:W-:Y:S01]  /*1c500*/  UMOV UR32, UR48 ;  /* 0x0000003000207c82 */ /* 0x000fe20008000000 */
[----:B------:R-:W-:Y:S01]  /*1c510*/  R2UR UR35, R13 ;  /* 0x000000000d2372ca */ /* 0x000fe200000e0000 */
[----:B------:R-:W-:Y:S01]  /*1c520*/  UMOV UR33, UR49 ;  /* 0x0000003100217c82 */ /* 0x000fe20008000000 */
[----:B------:R-:W-:Y:S01]  /*1c530*/  VIADD R12, R10, 0x202 ;  /* 0x000002020a0c7836 */ /* 0x000fe20000000000 */
[----:B------:R-:W-:Y:S01]  /*1c540*/  MOV R13, 0x80000020 ;  /* 0x80000020000d7802 */ /* 0x000fe20000000f00 */
        /* <DEDUP_REMOVED lines=161> */
[C---:B------:R-:W-:Y:S02]  /*1cf60*/  VIADD R12, R10.reuse, 0x682 ;  /* 0x000006820a0c7836 */ /* 0x040fe40000000000 */
[----:B------:R-:W-:Y:S02]  /*1cf70*/  IMAD.MOV.U32 R13, RZ, RZ, -0x7fffffe0 ;  /* 0x80000020ff0d7424 */ /* 0x000fe400078e00ff */
[----:B------:R-:W-:Y:S01]  /*1cf80*/  VIADD R10, R10, 0x702 ;  /* 0x000007020a0a7836 */ /* 0x000fe20000000000 */
[----:B------:R-:W-:-:S02]  /*1cf90*/  WARPGROUP.DEPBAR.LE gsb0, 0x0 ;  /* 0x00008000000079c5 */ /* 0x000fc40000010000 */
[----:B------:R-:W-:-:S06]  /*1cfa0*/  WARPGROUP.ARRIVE ;  /* 0x00000000000079c5 */ /* 0x000fcc0000000000 */
[----:B------:R-:W-:Y:S01]  /*1cfb0*/  QGMMA.64x32x32.F32.E4M3.E4M3 R136, gdesc[UR32], R136, gsb0 ;  /* 0x00600000208879f3 */ /* 0x000fe20008000888 */
[----:B------:R-:W-:Y:S01]  /*1cfc0*/  R2UR UR34, R12 ;  /* 0x000000000c2272ca */ /* 0x000fe200000e0000 */
[----:B------:R-:W-:Y:S01]  /*1cfd0*/  UMOV UR32, UR16 ;  /* 0x0000001000207c82 */ /* 0x000fe20008000000 */
[----:B------:R-:W-:Y:S01]  /*1cfe0*/  R2UR UR35, R13 ;  /* 0x000000000d2372ca */ /* 0x000fe200000e0000 */
[----:B------:R-:W-:Y:S01]  /*1cff0*/  UMOV UR33, UR17 ;  /* 0x0000001100217c82 */ /* 0x000fe20008000000 */
[----:B------:R-:W-:Y:S02]  /*1d000*/  WARPGROUP.DEPBAR.LE gsb0, 0x0 ;  /* 0x00008000000079c5 */ /* 0x000fe40000010000 */
        /* <DEDUP_REMOVED lines=22> */
[----:B0-----:R-:W-:Y:S05]  /*1d170*/  @P1 BRA `(.L_x_488) ;  /* 0x0000000000281947 */ /* 0x001fea0003800000 */
[----:B------:R-:W-:Y:S05]  /*1d180*/  @!P0 BRA `(.L_x_489) ;  /* 0x0000000000048947 */ /* 0x000fea0003800000 */
[----:B------:R-:W-:Y:S01]  /*1d190*/  BPT.TRAP 0x1 ;  /* 0x000000040000795c */ /* 0x000fe20000300000 */
.L_x_489:
[----:B------:R-:W-:Y:S01]  /*1d1a0*/  SHF.L.U32 R6, R6, 0x1f, RZ ;  /* 0x0000001f06067819 */ /* 0x000fe200000006ff */
[----:B------:R-:W-:-:S04]  /*1d1b0*/  IMAD R10, R7, 0x8, R16 ;  /* 0x00000008070a7824 */ /* 0x000fc800078e0210 */
[----:B------:R0:W1:Y:S01]  /*1d1c0*/  SYNCS.PHASECHK.TRANS64.TRYWAIT P1, [R10+URZ+0x33450], R6 ;  /* 0x033450060a0075a7 */ /* 0x000062000802017f */
[----:B------:R-:W-:Y:S05]  /*1d1d0*/  @!P0 BRA `(.L_x_490) ;  /* 0x0000000000048947 */ /* 0x000fea0003800000 */
[----:B------:R-:W-:Y:S01]  /*1d1e0*/  BPT.TRAP 0x1 ;  /* 0x000000040000795c */ /* 0x000fe20000300000 */
.L_x_490:
[----:B-1----:R-:W-:Y:S05]  /*1d1f0*/  @P1 BRA `(.L_x_488) ;  /* 0x0000000000081947 */ /* 0x002fea0003800000 */
[----:B------:R-:W1:Y:S02]  /*1d200*/  SYNCS.PHASECHK.TRANS64.TRYWAIT P1, [R10+URZ+0x33450], R6 ;  /* 0x033450060a0075a7 */ /* 0x000e64000802017f */
[----:B-1----:R-:W-:Y:S05]  /*1d210*/  @!P1 BRA `(.L_x_491) ;  /* 0x0000011400009947 */ /* 0x002fea0003800000 */
.L_x_488:
[----:B01----:R-:W-:Y:S01]  /*1d220*/  IADD3 R6, R16, 0x200, RZ ;  /* 0x0000020010067810 */ /* 0x003fe20007ffe0ff */
[----:B------:R-:W-:Y:S01]  /*1d230*/  IMAD.MOV.U32 R11, RZ, RZ, -0x3ffffff0 ;  /* 0xc0000010ff0b7424 */ /* 0x000fe200078e00ff */
[----:B------:R-:W-:Y:S05]  /*1d240*/  WARPSYNC.ALL ;  /* 0x0000000000007948 */ /* 0x000fea0003800000 */
[----:B------:R-:W-:Y:S01]  /*1d250*/  SHF.R.U32.HI R6, RZ, 0x4, R6 ;  /* 0x00000004ff067819 */ /* 0x000fe20000011606 */
[----:B------:R-:W-:Y:S01]  /*1d260*/  WARPGROUP.ARRIVE ;  /* 0x00000000000079c5 */ /* 0x000fe20000000000 */
[----:B------:R-:W-:Y:S01]  /*1d270*/  R2UR UR7, R11 ;  /* 0x000000000b0772ca */ /* 0x000fe200000e0000 */
[----:B------:R-:W-:Y:S01]  /*1d280*/  IMAD.MOV.U32 R13, RZ, RZ, -0x3ffffff0 ;  /* 0xc0000010ff0d7424 */ /* 0x000fe200078e00ff */
[----:B------:R-:W-:Y:S01]  /*1d290*/  LOP3.LUT R6, R6, 0x3fff, RZ, 0xc0, !PT ;  /* 0x00003fff06067812 */ /* 0x000fe200078ec0ff */
[C---:B------:R-:W-:Y:S01]  /*1d2a0*/  FMUL.FTZ R11, R2.reuse, R185 ;  /* 0x000000b9020b7220 */ /* 0x040fe20000410000 */
[C---:B------:R-:W-:Y:S01]  /*1d2b0*/  FMUL.FTZ R15, R2.reuse, R188 ;  /* 0x000000bc020f7220 */ /* 0x040fe20000410000 */
[----:B------:R-:W-:Y:S01]  /*1d2c0*/  FMUL.FTZ R21, R2, R190 ;  /* 0x000000be02157220 */ /* 0x000fe20000410000 */
[----:B------:R-:W-:Y:S01]  /*1d2d0*/  LOP3.LUT R6, R6, 0x10000, RZ, 0xfc, !PT ;  /* 0x0001000006067812 */ /* 0x000fe200078efcff */
[C---:B------:R-:W-:Y:S01]  /*1d2e0*/  FMUL.FTZ R20, R2.reuse, R189 ;  /* 0x000000bd02147220 */ /* 0x040fe20000410000 */
[C---:B------:R-:W-:Y:S01]  /*1d2f0*/  FMUL.FTZ R185, R2.reuse, R192 ;  /* 0x000000c002b97220 */ /* 0x040fe20000410000 */
[----:B------:R-:W-:Y:S01]  /*1d300*/  MUFU.TANH R11, R11 ;  /* 0x0000000b000b7308 */ /* 0x000fe20000002400 */
[----:B------:R-:W-:Y:S01]  /*1d310*/  FMUL.FTZ R188, R2, R195 ;  /* 0x000000c302bc7220 */ /* 0x000fe20000410000 */
[----:B------:R-:W-:-:S02]  /*1d320*/  IMAD R10, R7, 0x780, R6 ;  /* 0x00000780070a7824 */ /* 0x000fc400078e0206 */
[C---:B------:R-:W-:Y:S01]  /*1d330*/  FMUL.FTZ R6, R2.reuse, R184 ;  /* 0x000000b802067220 */ /* 0x040fe20000410000 */
[C---:B------:R-:W-:Y:S01]  /*1d340*/  FMUL.FTZ R184, R2.reuse, R191 ;  /* 0x000000bf02b87220 */ /* 0x040fe20000410000 */
[----:B------:R-:W-:Y:S01]  /*1d350*/  FMUL.FTZ R189, R2, R196 ;  /* 0x000000c402bd7220 */ /* 0x000fe20000410000 */
[C---:B------:R-:W-:Y:S01]  /*1d360*/  VIADD R12, R10.reuse, 0x180 ;  /* 0x000001800a0c7836 */ /* 0x040fe20000000000 */
[----:B------:R-:W-:Y:S01]  /*1d370*/  R2UR UR6, R10 ;  /* 0x000000000a0672ca */ /* 0x000fe200000e0000 */
        /* <DEDUP_REMOVED lines=12> */
[----:B------:R-:W-:Y:S01]  /*1d440*/  QGMMA.64x192x32.F32.E4M3.E4M3 R24, R200, gdesc[UR4], R24, gsb0 ;  /* 0x02e00004c8187df3 */ /* 0x000fe20008000818 */
[----:B------:R-:W-:Y:S01]  /*1d450*/  R2UR UR6, R12 ;  /* 0x000000000c0672ca */ /* 0x000fe200000e0000 */
[----:B------:R-:W-:Y:S01]  /*1d460*/  VIADD R12, R10, 0x300 ;  /* 0x000003000a0c7836 */ /* 0x000fe20000000000 */
[----:B------:R-:W-:Y:S01]  /*1d470*/  R2UR UR7, R13 ;  /* 0x000000000d0772ca */ /* 0x000fe200000e0000 */
[----:B------:R-:W-:Y:S01]  /*1d480*/  IMAD.MOV.U32 R13, RZ, RZ, -0x3ffffff0 ;  /* 0xc0000010ff0d7424 */ /* 0x000fe200078e00ff */
        /* <DEDUP_REMOVED lines=24> */
[----:B------:R-:W2:Y:S01]  /*1d610*/  MUFU.TANH R185, R185 ;  /* 0x000000b900b97308 */ /* 0x000ea20000002400 */
        /* <DEDUP_REMOVED lines=37> */
[----:B------:R-:W-:Y:S08]  /*1d870*/  MUFU.TANH R192, R192 ;  /* 0x000000c000c07308 */ /* 0x000ff00000002400 */
        /* <DEDUP_REMOVED lines=16> */
[----:B------:R-:W-:Y:S01]  /*1d980*/  MUFU.TANH R152, R152 ;  /* 0x0000009800987308 */ /* 0x000fe20000002400 */
[----:B------:R-:W-:-:S02]  /*1d990*/  WARPGROUP.DEPBAR.LE gsb0, 0x0 ;  /* 0x00008000000079c5 */ /* 0x000fc40000010000 */
[----:B------:R-:W-:-:S06]  /*1d9a0*/  WARPGROUP.ARRIVE ;  /* 0x00000000000079c5 */ /* 0x000fcc0000000000 */
[----:B------:R-:W3:Y:S01]  /*1d9b0*/  S2R R203, SR_TID.X ;  /* 0x0000000000cb7919 */ /* 0x000ee20000002100 */
[----:B------:R-:W-:Y:S01]  /*1d9c0*/  MUFU.TANH R154, R154 ;  /* 0x0000009a009a7308 */ /* 0x000fe20000002400 */
[----:B------:R-:W-:Y:S01]  /*1d9d0*/  QGMMA.64x192x32.F32.E4M3.E4M3 R24, R204, gdesc[UR4], R24, gsb0 ;  /* 0x02e00004cc187df3 */ /* 0x000fe20008000818 */
[----:B------:R-:W-:Y:S02]  /*1d9e0*/  R2UR UR6, R12 ;  /* 0x000000000c0672ca */ /* 0x000fe400000e0000 */
[----:B------:R-:W-:Y:S01]  /*1d9f0*/  R2UR UR7, R13 ;  /* 0x000000000d0772ca */ /* 0x000fe200000e0000 */
[----:B------:R-:W-:Y:S01]  /*1da00*/  IMAD.MOV.U32 R13, RZ, RZ, -0x3ffffff0 ;  /* 0xc0000010ff0d7424 */ /* 0x000fe200078e00ff */
[----:B------:R-:W-:Y:S02]  /*1da10*/  IADD3 R12, R10, 0x480, RZ ;  /* 0x000004800a0c7810 */ /* 0x000fe40007ffe0ff */
[----:B------:R-:W-:Y:S08]  /*1da20*/  MUFU.TANH R153, R153 ;  /* 0x0000009900997308 */ /* 0x000ff00000002400 */
[----:B------:R-:W-:Y:S08]  /*1da30*/  MUFU.TANH R155, R155 ;  /* 0x0000009b009b7308 */ /* 0x000ff00000002400 */
[----:B------:R-:W-:Y:S01]  /*1da40*/  MUFU.TANH R156, R156 ;  /* 0x0000009c009c7308 */ /* 0x000fe20000002400 */
[----:B---3--:R-:W-:-:S07]  /*1da50*/  LOP3.LUT R203, R203, 0x7f, RZ, 0xc0, !PT ;  /* 0x0000007fcbcb7812 */ /* 0x008fce00078ec0ff */
[----:B------:R-:W-:Y:S01]  /*1da60*/  MUFU.TANH R158, R158 ;  /* 0x0000009e009e7308 */ /* 0x000fe20000002400 */
[----:B------:R-:W-:Y:S02]  /*1da70*/  ISETP.NE.AND P1, PT, R203, RZ, PT ;  /* 0x000000ffcb00720c */ /* 0x000fe40003f25270 */
[----:B------:R-:W3:Y:S05]  /*1da80*/  S2R R203, SR_TID.X ;  /* 0x0000000000cb7919 */ /* 0x000eea0000002100 */
[----:B------:R-:W-:Y:S08]  /*1da90*/  MUFU.TANH R157, R157 ;  /* 0x0000009d009d7308 */ /* 0x000ff00000002400 */
[----:B------:R-:W-:Y:S08]  /*1daa0*/  MUFU.TANH R159, R159 ;  /* 0x0000009f009f7308 */ /* 0x000ff00000002400 */
[----:B------:R-:W-:Y:S08]  /*1dab0*/  MUFU.TANH R160, R160 ;  /* 0x000000a000a07308 */ /* 0x000ff00000002400 */
[----:B------:R-:W-:Y:S01]  /*1dac0*/  MUFU.TANH R162, R162 ;  /* 0x000000a200a27308 */ /* 0x000fe20000002400 */
[----:B---3--:R-:W-:-:S07]  /*1dad0*/  SHF.R.U32.HI R203, RZ, 0x7, R203 ;  /* 0x00000007ffcb7819 */ /* 0x008fce00000116cb */
        /* <DEDUP_REMOVED lines=18> */
[----:B------:R-:W-:-:S05]  /*1dc00*/  WARPGROUP.ARRIVE ;  /* 0x00000000000079c5 */ /* 0x000fca0000000000 */
[----:B------:R-:W-:Y:S01]  /*1dc10*/  MUFU.TANH R147, R147 ;  /* 0x0000009300937308 */ /* 0x000fe20000002400 */
[----:B------:R-:W-:Y:S01]  /*1dc20*/  QGMMA.64x192x32.F32.E4M3.E4M3 R24, R208, gdesc[UR4], R24, gsb0 ;  /* 0x02e00004d0187df3 */ /* 0x000fe20008000818 */
[----:B------:R-:W-:Y:S01]  /*1dc30*/  R2UR UR6, R12 ;  /* 0x000000000c0672ca */ /* 0x000fe200000e0000 */
[C---:B------:R-:W-:Y:S01]  /*1dc40*/  FMUL.FTZ R12, R2.reuse, R186 ;  /* 0x000000ba020c7220 */ /* 0x040fe20000410000 */
[----:B------:R-:W-:Y:S01]  /*1dc50*/  R2UR UR7, R13 ;  /* 0x000000000d0772ca */ /* 0x000fe200000e0000 */
[C---:B------:R-:W-:Y:S01]  /*1dc60*/  FMUL.FTZ R13, R2.reuse, R187 ;  /* 0x000000bb020d7220 */ /* 0x040fe20000410000 */
[C---:B------:R-:W-:Y:S01]  /*1dc70*/  FMUL.FTZ R187, R2.reuse, R194 ;  /* 0x000000c202bb7220 */ /* 0x040fe20000410000 */
[----:B------:R-:W-:Y:S01]  /*1dc80*/  FMUL.FTZ R186, R2, R193 ;  /* 0x000000c102ba7220 */ /* 0x000fe20000410000 */
[----:B0-----:R-:W-:Y:S01]  /*1dc90*/  FMNMX.FTZ R194, R6, R5, !PT ;  /* 0x0000000506c27209 */ /* 0x001fe20007810000 */
[----:B------:R-:W0:Y:S01]  /*1dca0*/  MUFU.TANH R12, R12 ;  /* 0x0000000c000c7308 */ /* 0x000e220000002400 */
[----:B------:R-:W-:-:S02]  /*1dcb0*/  FMUL.FTZ R193, R2, R120 ;  /* 0x0000007802c17220 */ /* 0x000fc40000410000 */
[----:B------:R-:W-:-:S04]  /*1dcc0*/  FMNMX.FTZ R194, R11, R194, !PT ;  /* 0x000000c20bc27209 */ /* 0x000fc80007810000 */
[----:B------:R-:W-:Y:S01]  /*1dcd0*/  FMNMX.FTZ R194, R15, R194, !PT ;  /* 0x000000c20fc27209 */ /* 0x000fe20007810000 */
[----:B------:R-:W3:Y:S03]  /*1dce0*/  MUFU.TANH R13, R13 ;  /* 0x0000000d000d7308 */ /* 0x000ee60000002400 */
[----:B-1----:R-:W-:-:S04]  /*1dcf0*/  FMNMX.FTZ R194, R20, R194, !PT ;  /* 0x000000c214c27209 */ /* 0x002fc80007810000 */
[----:B--2---:R-:W-:Y:S01]  /*1dd00*/  FMNMX.FTZ R194, R185, R194, !PT ;  /* 0x000000c2b9c27209 */ /* 0x004fe20007810000 */
[----:B------:R-:W1:Y:S01]  /*1dd10*/  MUFU.TANH R187, R187 ;  /* 0x000000bb00bb7308 */ /* 0x000e620000002400 */
[----:B0-----:R-:W-:-:S07]  /*1dd20*/  FMNMX.FTZ R195, R12, R4, !PT ;  /* 0x000000040cc37209 */ /* 0x001fce0007810000 */
[----:B------:R-:W0:Y:S01]  /*1dd30*/  MUFU.TANH R186, R186 ;  /* 0x000000ba00ba7308 */ /* 0x000e220000002400 */
[----:B---3--:R-:W-:-:S04]  /*1dd40*/  FMNMX.FTZ R195, R13, R195, !PT ;  /* 0x000000c30dc37209 */ /* 0x008fc80007810000 */
[----:B------:R-:W-:-:S03]  /*1dd50*/  FMNMX.FTZ R195, R21, R195, !PT ;  /* 0x000000c315c37209 */ /* 0x000fc60007810000 */
[----:B------:R-:W2:Y:S01]  /*1dd60*/  MUFU.TANH R148, R148 ;  /* 0x0000009400947308 */ /* 0x000ea20000002400 */
[----:B------:R-:W-:-:S04]  /*1dd70*/  FMNMX.FTZ R195, R184, R195, !PT ;  /* 0x000000c3b8c37209 */ /* 0x000fc80007810000 */
[----:B-1----:R-:W-:Y:S01]  /*1dd80*/  FMNMX.FTZ R120, R187, R195, !PT ;  /* 0x000000c3bb787209 */ /* 0x002fe20007810000 */
[----:B------:R-:W-:Y:S02]  /*1dd90*/  FMUL.FTZ R195, R2, R121 ;  /* 0x0000007902c37220 */ /* 0x000fe40000410000 */
[----:B------:R-:W1:Y:S01]  /*1dda0*/  MUFU.TANH R150, R150 ;  /* 0x0000009600967308 */ /* 0x000e620000002400 */
[----:B0-----:R-:W-:Y:S02]  /*1ddb0*/  FMNMX.FTZ R194, R186, R194, !PT ;  /* 0x000000c2bac27209 */ /* 0x001fe40007810000 */
[----:B------:R-:W-:Y:S02]  /*1ddc0*/  FMNMX.FTZ R120, R188, R120, !PT ;  /* 0x00000078bc787209 */ /* 0x000fe40007810000 */
[----:B------:R-:W-:Y:S02]  /*1ddd0*/  FMNMX.FTZ R194, R189, R194, !PT ;  /* 0x000000c2bdc27209 */ /* 0x000fe40007810000 */
[----:B------:R-:W-:Y:S01]  /*1dde0*/  FMNMX.FTZ R120, R191, R120, !PT ;  /* 0x00000078bf787209 */ /* 0x000fe20007810000 */
[----:B------:R-:W0:Y:S01]  /*1ddf0*/  MUFU.TANH R149, R149 ;  /* 0x0000009500957308 */ /* 0x000e220000002400 */
[----:B------:R-:W-:-:S02]  /*1de00*/  FMNMX.FTZ R121, R190, R194, !PT ;  /* 0x000000c2be797209 */ /* 0x000fc40007810000 */
[----:B------:R-:W-:Y:S02]  /*1de10*/  FMNMX.FTZ R120, R192, R120, !PT ;  /* 0x00000078c0787209 */ /* 0x000fe40007810000 */
[----:B------:R-:W-:Y:S02]  /*1de20*/  FMNMX.FTZ R121, R168, R121, !PT ;  /* 0x00000079a8797209 */ /* 0x000fe40007810000 */
[----:B------:R-:W-:Y:S01]  /*1de30*/  FMNMX.FTZ R120, R170, R120, !PT ;  /* 0x00000078aa787209 */ /* 0x000fe20007810000 */
[----:B------:R3:W-:Y:S01]  /*1de40*/  MUFU.TANH R194, R195 ;  /* 0x000000c300c27308 */ /* 0x0007e20000002400 */
[----:B------:R-:W-:Y:S02]  /*1de50*/  FMNMX.FTZ R121, R169, R121, !PT ;  /* 0x00000079a9797209 */ /* 0x000fe40007810000 */
[----:B------:R-:W-:Y:S02]  /*1de60*/  FMNMX.FTZ R120, R171, R120, !PT ;  /* 0x00000078ab787209 */ /* 0x000fe40007810000 */
[----:B------:R-:W-:-:S02]  /*1de70*/  FMNMX.FTZ R121, R172, R121, !PT ;  /* 0x00000079ac797209 */ /* 0x000fc40007810000 */
[----:B------:R-:W-:Y:S01]  /*1de80*/  FMNMX.FTZ R120, R174, R120, !PT ;  /* 0x00000078ae787209 */ /* 0x000fe20007810000 */
[----:B------:R-:W4:Y:S01]  /*1de90*/  MUFU.TANH R151, R151 ;  /* 0x0000009700977308 */ /* 0x000f220000002400 */
[----:B------:R-:W-:Y:S01]  /*1dea0*/  FMNMX.FTZ R121, R173, R121, !PT ;  /* 0x00000079ad797209 */ /* 0x000fe20007810000 */
[----:B---3--:R-:W-:Y:S01]  /*1deb0*/  FMUL.FTZ R195, R2, R122 ;  /* 0x0000007a02c37220 */ /* 0x008fe20000410000 */
[----:B------:R-:W-:Y:S02]  /*1dec0*/  FMNMX.FTZ R120, R175, R120, !PT ;  /* 0x00000078af787209 */ /* 0x000fe40007810000 */
[----:B------:R-:W-:Y:S02]  /*1ded0*/  FMNMX.FTZ R121, R176, R121, !PT ;  /* 0x00000079b0797209 */ /* 0x000fe40007810000 */
[----:B------:R-:W-:Y:S01]  /*1dee0*/  FMNMX.FTZ R120, R178, R120, !PT ;  /* 0x00000078b2787209 */ /* 0x000fe20007810000 */
[----:B------:R-:W3:Y:S01]  /*1def0*/  MUFU.TANH R193, R193 ;  /* 0x000000c100c17308 */ /* 0x000ee20000002400 */
[----:B------:R-:W-:-:S02]  /*1df00*/  FMNMX.FTZ R121, R177, R121, !PT ;  /* 0x00000079b1797209 */ /* 0x000fc40007810000 */
[----:B------:R-:W-:Y:S02]  /*1df10*/  FMNMX.FTZ R120, R179, R120, !PT ;  /* 0x00000078b3787209 */ /* 0x000fe40007810000 */
[----:B------:R-:W-:Y:S02]  /*1df20*/  FMNMX.FTZ R121, R180, R121, !PT ;  /* 0x00000079b4797209 */ /* 0x000fe40007810000 */
[----:B------:R-:W-:Y:S01]  /*1df30*/  FMNMX.FTZ R120, R182, R120, !PT ;  /* 0x00000078b6787209 */ /* 0x000fe20007810000 */
[----:B------:R-:W5:Y:S01]  /*1df40*/  MUFU.TANH R195, R195 ;  /* 0x000000c300c37308 */ /* 0x000f620000002400 */
[----:B------:R-:W-:Y:S02]  /*1df50*/  FMNMX.FTZ R121, R181, R121, !PT ;  /* 0x00000079b5797209 */ /* 0x000fe40007810000 */
[----:B------:R-:W-:Y:S02]  /*1df60*/  FMNMX.FTZ R120, R183, R120, !PT ;  /* 0x00000078b7787209 */ /* 0x000fe40007810000 */
[----:B------:R-:W-:-:S02]  /*1df70*/  FMNMX.FTZ R121, R152, R121, !PT ;  /* 0x0000007998797209 */ /* 0x000fc40007810000 */
[----:B------:R-:W-:Y:S01]  /*1df80*/  FMNMX.FTZ R120, R154, R120, !PT ;  /* 0x000000789a787209 */ /* 0x000fe20007810000 */
[----:B------:R-:W5:Y:S01]  /*1df90*/  MUFU.TANH R196, R196 ;  /* 0x000000c400c47308 */ /* 0x000f620000002400 */
[----:B------:R-:W-:Y:S02]  /*1dfa0*/  FMNMX.FTZ R121, R153, R121, !PT ;  /* 0x0000007999797209 */ /* 0x000fe40007810000 */
[----:B------:R-:W-:Y:S02]  /*1dfb0*/  FMNMX.FTZ R120, R155, R120, !PT ;  /* 0x000000789b787209 */ /* 0x000fe40007810000 */
[----:B------:R-:W-:Y:S02]  /*1dfc0*/  FMNMX.FTZ R121, R156, R121, !PT ;  /* 0x000000799c797209 */ /* 0x000fe40007810000 */
[----:B------:R-:W-:Y:S01]  /*1dfd0*/  FMNMX.FTZ R120, R158, R120, !PT ;  /* 0x000000789e787209 */ /* 0x000fe20007810000 */
[----:B------:R-:W5:Y:S01]  /*1dfe0*/  MUFU.TANH R124, R124 ;  /* 0x0000007c007c7308 */ /* 0x000f620000002400 */
        /* <DEDUP_REMOVED lines=27> */
[----:B--2---:R-:W-:Y:S02]  /*1e1a0*/  FMNMX.FTZ R121, R148, R121, !PT ;  /* 0x0000007994797209 */ /* 0x004fe40007810000 */
[----:B-1----:R-:W-:Y:S01]  /*1e1b0*/  FMNMX.FTZ R120, R150, R120, !PT ;  /* 0x0000007896787209 */ /* 0x002fe20007810000 */
[----:B------:R-:W1:Y:S01]  /*1e1c0*/  MUFU.TANH R129, R129 ;  /* 0x0000008100817308 */ /* 0x000e620000002400 */
[----:B0-----:R-:W-:-:S02]  /*1e1d0*/  FMNMX.FTZ R121, R149, R121, !PT ;  /* 0x0000007995797209 */ /* 0x001fc40007810000 */
[----:B----4-:R-:W-:Y:S02]  /*1e1e0*/  FMNMX.FTZ R120, R151, R120, !PT ;  /* 0x0000007897787209 */ /* 0x010fe40007810000 */
[----:B---3--:R-:W-:Y:S02]  /*1e1f0*/  FMNMX.FTZ R121, R193, R121, !PT ;  /* 0x00000079c1797209 */ /* 0x008fe40007810000 */
[----:B-----5:R-:W-:Y:S01]  /*1e200*/  FMNMX.FTZ R120, R195, R120, !PT ;  /* 0x00000078c3787209 */ /* 0x020fe20007810000 */
[----:B------:R-:W0:Y:S01]  /*1e210*/  MUFU.TANH R131, R131 ;  /* 0x0000008300837308 */ /* 0x000e220000002400 */
[----:B------:R-:W-:Y:S02]  /*1e220*/  FMNMX.FTZ R121, R194, R121, !PT ;  /* 0x00000079c2797209 */ /* 0x000fe40007810000 */
[----:B------:R-:W-:Y:S02]  /*1e230*/  FMNMX.FTZ R120, R196, R120, !PT ;  /* 0x00000078c4787209 */ /* 0x000fe40007810000 */
[----:B------:R-:W-:-:S02]  /*1e240*/  FMNMX.FTZ R121, R124, R121, !PT ;  /* 0x000000797c797209 */ /* 0x000fc40007810000 */
[----:B------:R-:W-:Y:S01]  /*1e250*/  FMNMX.FTZ R120, R126, R120, !PT ;  /* 0x000000787e787209 */ /* 0x000fe20007810000 */
[----:B------:R-:W2:Y:S01]  /*1e260*/  MUFU.TANH R132, R132 ;  /* 0x0000008400847308 */ /* 0x000ea20000002400 */
[----:B------:R-:W-:Y:S02]  /*1e270*/  FMNMX.FTZ R121, R125, R121, !PT ;  /* 0x000000797d797209 */ /* 0x000fe40007810000 */
[----:B------:R-:W-:Y:S02]  /*1e280*/  FMNMX.FTZ R120, R127, R120, !PT ;  /* 0x000000787f787209 */ /* 0x000fe40007810000 */
[----:B------:R-:W-:Y:S02]  /*1e290*/  FMNMX.FTZ R121, R128, R121, !PT ;  /* 0x0000007980797209 */ /* 0x000fe40007810000 */
[----:B------:R-:W-:Y:S01]  /*1e2a0*/  FMNMX.FTZ R120, R130, R120, !PT ;  /* 0x0000007882787209 */ /* 0x000fe20007810000 */
[----:B------:R-:W3:Y:S01]  /*1e2b0*/  MUFU.TANH R134, R134 ;  /* 0x0000008600867308 */ /* 0x000ee20000002400 */
[----:B-1----:R-:W-:-:S02]  /*1e2c0*/  FMNMX.FTZ R121, R129, R121, !PT ;  /* 0x0000007981797209 */ /* 0x002fc40007810000 */
[----:B0-----:R-:W-:-:S05]  /*1e2d0*/  FMNMX.FTZ R120, R131, R120, !PT ;  /* 0x0000007883787209 */ /* 0x001fca0007810000 */
[----:B------:R-:W0:Y:S01]  /*1e2e0*/  MUFU.TANH R133, R133 ;  /* 0x0000008500857308 */ /* 0x000e220000002400 */
[----:B--2---:R-:W-:-:S07]  /*1e2f0*/  FMNMX.FTZ R121, R132, R121, !PT ;  /* 0x0000007984797209 */ /* 0x004fce0007810000 */
[----:B------:R-:W1:Y:S01]  /*1e300*/  MUFU.TANH R135, R135 ;  /* 0x0000008700877308 */ /* 0x000e620000002400 */
[----:B---3--:R-:W-:Y:S02]  /*1e310*/  FMNMX.FTZ R120, R134, R120, !PT ;  /* 0x0000007886787209 */ /* 0x008fe40007810000 */
[----:B0-----:R-:W-:Y:S01]  /*1e320*/  FMNMX.FTZ R121, R133, R121, !PT ;  /* 0x0000007985797209 */ /* 0x001fe20007810000 */
[----:B------:R-:W-:Y:S02]  /*1e330*/  WARPGROUP.DEPBAR.LE gsb0, 0x0 ;  /* 0x00008000000079c5 */ /* 0x000fe40000010000 */
[----:B------:R-:W-:Y:S01]  /*1e340*/  WARPGROUP.ARRIVE ;  /* 0x00000000000079c5 */ /* 0x000fe20000000000 */
[----:B-1----:R-:W-:Y:S01]  /*1e350*/  FMNMX.FTZ R122, R135, R120, !PT ;  /* 0x00000078877a7209 */ /* 0x002fe20007810000 */
[----:B------:R-:W0:Y:S01]  /*1e360*/  SHFL.BFLY PT, R123, R121, 0x2, 0x1f ;  /* 0x0c401f00797b7f89 */ /* 0x000e2200000e0000 */
[----:B------:R-:W-:-:S03]  /*1e370*/  VIADD R120, R10, 0x600 ;  /* 0x000006000a787836 */ /* 0x000fc60000000000 */
[----:B------:R-:W-:Y:S01]  /*1e380*/  QGMMA.64x192x32.F32.E4M3.E4M3 R24, R212, gdesc[UR4], R24, gsb0 ;  /* 0x02e00004d4187df3 */ /* 0x000fe20008000818 */
[----:B------:R-:W1:Y:S01]  /*1e390*/  SHFL.BFLY PT, R197, R122, 0x2, 0x1f ;  /* 0x0c401f007ac57f89 */ /* 0x000e6200000e0000 */
[----:B------:R-:W-:Y:S02]  /*1e3a0*/  R2UR UR6, R120 ;  /* 0x00000000780672ca */ /* 0x000fe400000e0000 */
[----:B0-----:R-:W-:Y:S01]  /*1e3b0*/  FMNMX.FTZ R123, R121, R123, !PT ;  /* 0x0000007b797b7209 */ /* 0x001fe20007810000 */
[----:B------:R-:W-:Y:S01]  /*1e3c0*/  IMAD.MOV.U32 R121, RZ, RZ, -0x3ffffff0 ;  /* 0xc0000010ff797424 */ /* 0x000fe200078e00ff */
[----:B-1----:R-:W-:-:S03]  /*1e3d0*/  FMNMX.FTZ R197, R122, R197, !PT ;  /* 0x000000c57ac57209 */ /* 0x002fc60007810000 */
[----:B------:R-:W0:Y:S01]  /*1e3e0*/  SHFL.BFLY PT, R122, R123, 0x1, 0x1f ;  /* 0x0c201f007b7a7f89 */ /* 0x000e2200000e0000 */
[----:B------:R-:W-:-:S03]  /*1e3f0*/  R2UR UR7, R121 ;  /* 0x00000000790772ca */ /* 0x000fc600000e0000 */
[----:B------:R-:W1:Y:S01]  /*1e400*/  SHFL.BFLY PT, R10, R197, 0x1, 0x1f ;  /* 0x0c201f00c50a7f89 */ /* 0x000e6200000e0000 */
[----:B0-----:R-:W-:Y:S02]  /*1e410*/  FMNMX.FTZ R122, R123, R122, !PT ;  /* 0x0000007a7b7a7209 */ /* 0x001fe40007810000 */
[----:B-1----:R-:W-:Y:S01]  /*1e420*/  FMNMX.FTZ R123, R197, R10, !PT ;  /* 0x0000000ac57b7209 */ /* 0x002fe20007810000 */
[----:B------:R-:W-:Y:S02]  /*1e430*/  IMAD.U32 R10, RZ, RZ, UR56 ;  /* 0x00000038ff0a7e24 */ /* 0x000fe4000f8e00ff */
[----:B------:R-:W-:-:S01]  /*1e440*/  FADD.FTZ R5, -R122, R5 ;  /* 0x000000057a057221 */ /* 0x000fc20000010100 */
[----:B------:R-:W-:Y:S01]  /*1e450*/  IADD3 R197, -R203, 0xb, RZ ;  /* 0x0000000bcbc57810 */ /* 0x000fe20007ffe1ff */
[----:B------:R-:W-:-:S01]  /*1e460*/  FFMA.FTZ R121, R122, R10, -8 ;  /* 0xc10000007a797423 */ /* 0x000fc2000001000a */
[----:B------:R-:W-:Y:S01]  /*1e470*/  FADD.FTZ R4, -R123, R4 ;  /* 0x000000047b047221 */ /* 0x000fe20000010100 */
[----:B------:R-:W-:-:S02]  /*1e480*/  FMUL.FTZ R5, R5, R10 ;  /* 0x0000000a05057220 */ /* 0x000fc40000410000 */
[-CC-:B------:R-:W-:Y:S01]  /*1e490*/  FFMA.FTZ R120, R185, R10.reuse, -R121.reuse ;  /* 0x0000000ab9787223 */ /* 0x180fe20000010879 */
[----:B------:R-:W-:-:S01]  /*1e4a0*/  FFMA.FTZ R185, R186, R10, -R121 ;  /* 0x0000000abab97223 */ /* 0x000fc20000010879 */
        /* <DEDUP_REMOVED lines=38> */
[-C--:B------:R-:W-:Y:S01]  /*1e710*/  FFMA.FTZ R133, R123, R10.reuse, -8 ;  /* 0xc10000007b857423 */ /* 0x080fe2000001000a */
[----:B------:R-:W-:Y:S01]  /*1e720*/  FMUL.FTZ R4, R4, R10 ;  /* 0x0000000a04047220 */ /* 0x000fe20000410000 */
[----:B------:R-:W-:Y:S01]  /*1e730*/  MUFU.EX2 R5, R5 ;  /* 0x0000000500057308 */ /* 0x000fe20000000800 */
[----:B------:R-:W-:-:S02]  /*1e740*/  @!P1 IMAD R194, R8, 0x8, R16 ;  /* 0x0000000808c29824 */ /* 0x000fc400078e0210 */
[-CC-:B------:R-:W-:Y:S01]  /*1e750*/  FFMA.FTZ R12, R12, R10.reuse, -R133.reuse ;  /* 0x0000000a0c0c7223 */ /* 0x180fe20000010885 */
[----:B------:R-:W-:-:S01]  /*1e760*/  FFMA.FTZ R13, R13, R10, -R133 ;  /* 0x0000000a0d0d7223 */ /* 0x000fc20000010885 */
[-CC-:B------:R-:W-:Y:S01]  /*1e770*/  FFMA.FTZ R21, R21, R10.reuse, -R133.reuse ;  /* 0x0000000a15157223 */ /* 0x180fe20000010885 */
[----:B------:R-:W-:-:S01]  /*1e780*/  FFMA.FTZ R184, R184, R10, -R133 ;  /* 0x0000000ab8b87223 */ /* 0x000fc20000010885 */
[-CC-:B------:R-:W-:Y:S01]  /*1e790*/  FFMA.FTZ R187, R187, R10.reuse, -R133.reuse ;  /* 0x0000000abbbb7223 */ /* 0x180fe20000010885 */
[----:B------:R-:W-:-:S01]  /*1e7a0*/  FFMA.FTZ R188, R188, R10, -R133 ;  /* 0x0000000abcbc7223 */ /* 0x000fc20000010885 */
[----:B------:R-:W0:Y:S01]  /*1e7b0*/  MUFU.EX2 R6, R6 ;  /* 0x0000000600067308 */ /* 0x000e220000000800 */
[----:B------:R-:W-:-:S01]  /*1e7c0*/  FFMA.FTZ R191, R191, R10, -R133 ;  /* 0x0000000abfbf7223 */ /* 0x000fc20000010885 */
[-CC-:B------:R-:W-:Y:S01]  /*1e7d0*/  FFMA.FTZ R192, R192, R10.reuse, -R133.reuse ;  /* 0x0000000ac0c07223 */ /* 0x180fe20000010885 */
[----:B------:R-:W-:-:S01]  /*1e7e0*/  FFMA.FTZ R170, R170, R10, -R133 ;  /* 0x0000000aaaaa7223 */ /* 0x000fc20000010885 */
[-CC-:B------:R-:W-:Y:S01]  /*1e7f0*/  FFMA.FTZ R171, R171, R10.reuse, -R133.reuse ;  /* 0x0000000aabab7223 */ /* 0x180fe20000010885 */
[----:B------:R-:W-:-:S01]  /*1e800*/  FFMA.FTZ R174, R174, R10, -R133 ;  /* 0x0000000aaeae7223 */ /* 0x000fc20000010885 */
[-CC-:B------:R-:W-:Y:S01]  /*1e810*/  FFMA.FTZ R175, R175, R10.reuse, -R133.reuse ;  /* 0x0000000aafaf7223 */ /* 0x180fe20000010885 */
[----:B------:R-:W-:-:S01]  /*1e820*/  FFMA.FTZ R178, R178, R10, -R133 ;  /* 0x0000000ab2b27223 */ /* 0x000fc20000010885 */
[----:B------:R-:W-:Y:S01]  /*1e830*/  MUFU.EX2 R4, R4 ;  /* 0x0000000400047308 */ /* 0x000fe20000000800 */
[----:B------:R-:W-:-:S01]  /*1e840*/  FFMA.FTZ R179, R179, R10, -R133 ;  /* 0x0000000ab3b37223 */ /* 0x000fc20000010885 */
[-CC-:B------:R-:W-:Y:S01]  /*1e850*/  FFMA.FTZ R182, R182, R10.reuse, -R133.reuse ;  /* 0x0000000ab6b67223 */ /* 0x180fe20000010885 */
[----:B------:R-:W-:-:S01]  /*1e860*/  FFMA.FTZ R183, R183, R10, -R133 ;  /* 0x0000000ab7b77223 */ /* 0x000fc20000010885 */
[-CC-:B------:R-:W-:Y:S01]  /*1e870*/  FFMA.FTZ R154, R154, R10.reuse, -R133.reuse ;  /* 0x0000000a9a9a7223 */ /* 0x180fe20000010885 */
[----:B------:R-:W-:-:S01]  /*1e880*/  FFMA.FTZ R155, R155, R10, -R133 ;  /* 0x0000000a9b9b7223 */ /* 0x000fc20000010885 */
[-CC-:B------:R-:W-:Y:S01]  /*1e890*/  FFMA.FTZ R158, R158, R10.reuse, -R133.reuse ;  /* 0x0000000a9e9e7223 */ /* 0x180fe20000010885 */
[----:B------:R-:W-:-:S01]  /*1e8a0*/  FFMA.FTZ R159, R159, R10, -R133 ;  /* 0x0000000a9f9f7223 */ /* 0x000fc20000010885 */
[----:B------:R-:W1:Y:S01]  /*1e8b0*/  MUFU.EX2 R12, R12 ;  /* 0x0000000c000c7308 */ /* 0x000e620000000800 */
[----:B0-----:R-:W-:-:S01]  /*1e8c0*/  FFMA.FTZ R9, R5, R9, R6 ;  /* 0x0000000905097223 */ /* 0x001fc20000010006 */
        /* <DEDUP_REMOVED lines=14> */
[----:B------:R-:W2:Y:S01]  /*1e9b0*/  MUFU.EX2 R13, R13 ;  /* 0x0000000d000d7308 */ /* 0x000ea20000000800 */
[----:B-1----:R-:W-:-:S01]  /*1e9c0*/  FFMA.FTZ R0, R4, R0, R12 ;  /* 0x0000000004007223 */ /* 0x002fc2000001000c */
[-CC-:B------:R-:W-:Y:S01]  /*1e9d0*/  FFMA.FTZ R196, R196, R10.reuse, -R133.reuse ;  /* 0x0000000ac4c47223 */ /* 0x180fe20000010885 */
[----:B------:R-:W-:-:S01]  /*1e9e0*/  FFMA.FTZ R126, R126, R10, -R133 ;  /* 0x0000000a7e7e7223 */ /* 0x000fc20000010885 */
[-CC-:B------:R-:W-:Y:S01]  /*1e9f0*/  FFMA.FTZ R127, R127, R10.reuse, -R133.reuse ;  /* 0x0000000a7f7f7223 */ /* 0x180fe20000010885 */
[----:B------:R-:W-:-:S01]  /*1ea00*/  FFMA.FTZ R130, R130, R10, -R133 ;  /* 0x0000000a82827223 */ /* 0x000fc20000010885 */
[-CC-:B------:R-:W-:Y:S01]  /*1ea10*/  FFMA.FTZ R131, R131, R10.reuse, -R133.reuse ;  /* 0x0000000a83837223 */ /* 0x180fe20000010885 */
[----:B------:R-:W-:-:S01]  /*1ea20*/  FFMA.FTZ R134, R134, R10, -R133 ;  /* 0x0000000a86867223 */ /* 0x000fc20000010885 */
[----:B------:R-:W1:Y:S01]  /*1ea30*/  MUFU.EX2 R15, R15 ;  /* 0x0000000f000f7308 */ /* 0x000e620000000800 */
[----:B------:R-:W-:-:S01]  /*1ea40*/  FFMA.FTZ R133, R135, R10, -R133 ;  /* 0x0000000a87857223 */ /* 0x000fc20000010885 */
[----:B0-----:R-:W-:Y:S01]  /*1ea50*/  FADD.FTZ R9, R11, R9 ;  /* 0x000000090b097221 */ /* 0x001fe20000010000 */
[----:B------:R-:W-:-:S04]  /*1ea60*/  @!P1 IADD3 R194, R194, 0x33440, RZ ;  /* 0x00033440c2c29810 */ /* 0x000fc80007ffe0ff */
[----:B------:R-:W-:Y:S01]  /*1ea70*/  @!P1 PRMT R194, RZ, 0x654, R194 ;  /* 0x00000654ffc29816 */ /* 0x000fe200000000c2 */
        /* <DEDUP_REMOVED lines=11> */
[----:B0-----:R-:W-:-:S01]  /*1eb30*/  FADD.FTZ R0, R120, R0 ;  /* 0x0000000078007221 */ /* 0x001fc20000010000 */
[----:B------:R-:W-:Y:S02]  /*1eb40*/  WARPGROUP.DEPBAR.LE gsb0, 0x0 ;  /* 0x00008000000079c5 */ /* 0x000fe40000010000 */
[----:B------:R-:W-:-:S04]  /*1eb50*/  WARPGROUP.ARRIVE ;  /* 0x00000000000079c5 */ /* 0x000fc80000000000 */
[----:B------:R-:W0:Y:S01]  /*1eb60*/  MUFU.EX2 R188, R188 ;  /* 0x000000bc00bc7308 */ /* 0x000e220000000800 */
[----:B--2---:R-:W-:-:S01]  /*1eb70*/  FADD.FTZ R9, R187, R9 ;  /* 0x00000009bb097221 */ /* 0x004fc20000010000 */
[----:B------:R-:W-:Y:S06]  /*1eb80*/  QGMMA.64x192x32.F32.E4M3.E4M3 R24, R216, gdesc[UR4], R24, gsb0 ;  /* 0x02e00004d8187df3 */ /* 0x000fec0008000818 */
        /* <DEDUP_REMOVED lines=53> */
[----:B------:R0:W-:Y:S06]  /*1eee0*/  BAR.ARV R197, 0x100 ;  /* 0x000400c50000751d */ /* 0x0001ec0000002000 */
[----:B------:R-:W3:Y:S01]  /*1eef0*/  MUFU.EX2 R157, R157 ;  /* 0x0000009d009d7308 */ /* 0x000ee20000000800 */
[----:B--2---:R-:W-:-:S01]  /*1ef00*/  FADD.FTZ R0, R156, R0 ;  /* 0x000000009c007221 */ /* 0x004fc20000010000 */
[----:B------:R0:W-:Y:S01]  /*1ef10*/  @!P1 SYNCS.ARRIVE.TRANS64.RED.A1T0 RZ, [R194+URZ], RZ ;  /* 0x000000ffc2ff99a7 */ /* 0x0001e2000810043f */
[----:B-1----:R-:W-:-:S05]  /*1ef20*/  FADD.FTZ R9, R158, R9 ;  /* 0x000000099e097221 */ /* 0x002fca0000010000 */
[----:B------:R-:W1:Y:S08]  /*1ef30*/  MUFU.EX2 R159, R159 ;  /* 0x0000009f009f7308 */ /* 0x000e700000000800 */
[----:B------:R-:W2:Y:S01]  /*1ef40*/  MUFU.EX2 R160, R160 ;  /* 0x000000a000a07308 */ /* 0x000ea20000000800 */
[----:B---3--:R-:W-:-:S07]  /*1ef50*/  FADD.FTZ R0, R157, R0 ;  /* 0x000000009d007221 */ /* 0x008fce0000010000 */
[----:B------:R-:W3:Y:S01]  /*1ef60*/  MUFU.EX2 R162, R162 ;  /* 0x000000a200a27308 */ /* 0x000ee20000000800 */
[----:B-1----:R-:W-:-:S07]  /*1ef70*/  FADD.FTZ R9, R159, R9 ;  /* 0x000000099f097221 */ /* 0x002fce0000010000 */
[----:B------:R-:W1:Y:S01]  /*1ef80*/  MUFU.EX2 R161, R161 ;  /* 0x000000a100a17308 */ /* 0x000e620000000800 */
[----:B--2---:R-:W-:-:S07]  /*1ef90*/  FADD.FTZ R0, R160, R0 ;  /* 0x00000000a0007221 */ /* 0x004fce0000010000 */
        /* <DEDUP_REMOVED lines=73> */
[----:B---3--:R-:W-:-:S01]  /*1f430*/  FADD.FTZ R135, R134, R9 ;  /* 0x0000000986877221 */ /* 0x008fc20000010000 */
[----:B-1----:R-:W-:-:S03]  /*1f440*/  FADD.FTZ R9, R121, R0 ;  /* 0x0000000079097221 */ /* 0x002fc60000010000 */
[----:B--2---:R-:W-:Y:S01]  /*1f450*/  FADD.FTZ R0, R133, R135 ;  /* 0x0000008785007221 */ /* 0x004fe20000010000 */
[----:B0-----:R-:W-:Y:S06]  /*1f460*/  @!P0 BRA `(.L_x_492) ;  /* 0x0000000000048947 */ /* 0x001fec0003800000 */
[----:B------:R-:W-:Y:S01]  /*1f470*/  BPT.TRAP 0x1 ;  /* 0x000000040000795c */ /* 0x000fe20000300000 */
.L_x_492:
[----:B------:R-:W-:Y:S01]  /*1f480*/  IMAD R7, R7, 0x8, R16 ;  /* 0x0000000807077824 */ /* 0x000fe200078e0210 */
[----:B------:R-:W-:Y:S01]  /*1f490*/  ISETP.GT.AND P1, PT, R3, R233, PT ;  /* 0x000000e90300720c */ /* 0x000fe20003f24270 */
[----:B------:R-:W-:Y:S01]  /*1f4a0*/  IMAD.U32 R135, RZ, RZ, UR42 ;  /* 0x0000002aff877e24 */ /* 0x000fe2000f8e00ff */
[----:B------:R-:W-:Y:S01]  /*1f4b0*/  F2FP.SATFINITE.E4M3.F32.PACK_AB_MERGE_C R15, R20, R15, RZ ;  /* 0x0000000f140f723e */ /* 0x000fe200048070ff */
[----:B------:R-:W-:Y:S01]  /*1f4c0*/  VIADD R7, R7, 0x33460 ;  /* 0x0003346007077836 */ /* 0x000fe20000000000 */
        /* <DEDUP_REMOVED lines=23> */
[----:B------:R-:W-:Y:S01]  /*1f640*/  FMUL.FTZ R45, R45, R5 ;  /* 0x000000052d2d7220 */ /* 0x000fe20000410000 */
[----:B------:R-:W-:Y:S01]  /*1f650*/  F2FP.SATFINITE.E4M3.F32.PACK_AB_MERGE_C R191, R192, R191, RZ ;  /* 0x000000bfc0bf723e */ /* 0x000fe200048070ff */
[-C--:B------:R-:W-:Y:S01]  /*1f660*/  FMUL.FTZ R48, R48, R5.reuse ;  /* 0x0000000530307220 */ /* 0x080fe20000410000 */
[----:B------:R-:W-:Y:S01]  /*1f670*/  F2FP.SATFINITE.E4M3.F32.PACK_AB_MERGE_C R158, R159, R158, RZ ;  /* 0x0000009e9f9e723e */ /* 0x000fe200048070ff */
[-C--:B------:R-:W-:Y:S01]  /*1f680*/  FMUL.FTZ R49, R49, R5.reuse ;  /* 0x0000000531317220 */ /* 0x080fe20000410000 */
[----:B------:R-:W-:Y:S01]  /*1f690*/  PRMT R7, R135, 0x654, R7 ;  /* 0x0000065487077816 */ /* 0x000fe20000000007 */
[-C--:B------:R-:W-:Y:S01]  /*1f6a0*/  FMUL.FTZ R52, R52, R5.reuse ;  /* 0x0000000534347220 */ /* 0x080fe20000410000 */
[----:B------:R-:W-:Y:S01]  /*1f6b0*/  F2FP.SATFINITE.E4M3.F32.PACK_AB_MERGE_C R15, R11, R6, R15 ;  /* 0x000000060b0f723e */ /* 0x000fe2000480700f */
[-C--:B------:R-:W-:Y:S01]  /*1f6c0*/  FMUL.FTZ R53, R53, R5.reuse ;  /* 0x0000000535357220 */ /* 0x080fe20000410000 */
[----:B------:R-:W-:Y:S01]  /*1f6d0*/  F2FP.SATFINITE.E4M3.F32.PACK_AB_MERGE_C R21, R13, R12, R21 ;  /* 0x0000000c0d15723e */ /* 0x000fe20004807015 */
[----:B------:R0:W-:Y:S01]  /*1f6e0*/  SYNCS.ARRIVE.TRANS64.RED.A1T0 RZ, [R7+URZ], RZ ;  /* 0x000000ff07ff79a7 */ /* 0x0001e2000810043f */
[----:B------:R-:W-:Y:S01]  /*1f6f0*/  F2FP.SATFINITE.E4M3.F32.PACK_AB_MERGE_C R186, R185, R120, R186 ;  /* 0x00000078b9ba723e */ /* 0x000fe200048070ba */
[-C--:B------:R-:W-:Y:S01]  /*1f700*/  FMUL.FTZ R56, R56, R5.reuse ;  /* 0x0000000538387220 */ /* 0x080fe20000410000 */
        /* <DEDUP_REMOVED lines=30> */
[----:B------:R-:W-:Y:S01]  /*1f8f0*/  F2FP.SATFINITE.E4M3.F32.PACK_AB_MERGE_C R191, R188, R187, R191 ;  /* 0x000000bbbcbf723e */ /* 0x000fe200048070bf */
        /* <DEDUP_REMOVED lines=72> */
[----:B0-----:R-:W-:Y:S01]  /*1fd80*/  IMAD.MOV.U32 R7, RZ, RZ, R8 ;  /* 0x000000ffff077224 */ /* 0x001fe200078e0008 */
[----:B------:R-:W-:Y:S01]  /*1fd90*/  F2FP.SATFINITE.E4M3.F32.PACK_AB_MERGE_C R219, R131, R130, R133 ;  /* 0x0000008283db723e */ /* 0x000fe20004807085 */
[----:B------:R-:W-:Y:S01]  /*1fda0*/  IMAD.MOV.U32 R200, RZ, RZ, R15 ;  /* 0x000000ffffc87224 */ /* 0x000fe200078e000f */
[----:B------:R-:W-:Y:S01]  /*1fdb0*/  MOV R5, R122 ;  /* 0x0000007a00057202 */ /* 0x000fe20000000f00 */
[----:B------:R-:W-:Y:S01]  /*1fdc0*/  IMAD.MOV.U32 R201, RZ, RZ, R21 ;  /* 0x000000ffffc97224 */ /* 0x000fe200078e0015 */
[----:B------:R-:W-:Y:S01]  /*1fdd0*/  MOV R203, R191 ;  /* 0x000000bf00cb7202 */ /* 0x000fe20000000f00 */
        /* <DEDUP_REMOVED lines=11> */
[----:B------:R-:W-:Y:S01]  /*1fe90*/  IMAD.MOV.U32 R214, RZ, RZ, R148 ;  /* 0x000000ffffd67224 */ /* 0x000fe200078e0094 */
[----:B------:R-:W-:Y:S06]  /*1fea0*/  @P1 BRA `(.L_x_493) ;  /* 0xffffffc0003c1947 */ /* 0x000fec000383ffff */
[----:B------:R-:W-:-:S07]  /*1feb0*/  MOV R152, R8 ;  /* 0x0000000800987202 */ /* 0x000fce0000000f00 */
.L_x_482:
[----:B------:R-:W-:Y:S05]  /*1fec0*/  WARPSYNC.ALL ;  /* 0x0000000000007948 */ /* 0x000fea0003800000 */
[----:B------:R-:W-:Y:S06]  /*1fed0*/  BAR.ARV 0x8, 0x180 ;  /* 0x0206000000007b1d */ /* 0x000fec0000002000 */
[----:B------:R-:W-:Y:S05]  /*1fee0*/  @!P0 BRA `(.L_x_494) ;  /* 0x0000000000048947 */ /* 0x000fea0003800000 */
[----:B------:R-:W-:Y:S01]  /*1fef0*/  BPT.TRAP 0x1 ;  /* 0x000000040000795c */ /* 0x000fe20000300000 */
.L_x_494:
[----:B------:R-:W-:Y:S01]  /*1ff00*/  IMAD R8, R152, 0x8, R16 ;  /* 0x0000000898087824 */ /* 0x000fe200078e0210 */
[----:B------:R-:W-:-:S04]  /*1ff10*/  SHF.L.U32 R3, R230, 0x1f, RZ ;  /* 0x0000001fe6037819 */ /* 0x000fc800000006ff */
[----:B------:R0:W1:Y:S01]  /*1ff20*/  SYNCS.PHASECHK.TRANS64.TRYWAIT P1, [R8+URZ+0x33450], R3 ;  /* 0x03345003080075a7 */ /* 0x000062000802017f */
[----:B------:R-:W-:Y:S05]  /*1ff30*/  @!P0 BRA `(.L_x_495) ;  /* 0x0000000000048947 */ /* 0x000fea0003800000 */
[----:B------:R-:W-:Y:S01]  /*1ff40*/  BPT.TRAP 0x1 ;  /* 0x000000040000795c */ /* 0x000fe20000300000 */
.L_x_495:
[----:B------:R-:W-:-:S05]  /*1ff50*/  VIADD R16, R16, 0x200 ;  /* 0x0000020010107836 */ /* 0x000fca0000000000 */
[----:B------:R-:W-:-:S04]  /*1ff60*/  SHF.R.U32.HI R16, RZ, 0x4, R16 ;  /* 0x00000004ff107819 */ /* 0x000fc80000011610 */
[----:B------:R-:W-:-:S04]  /*1ff70*/  LOP3.LUT R16, R16, 0x3fff, RZ, 0xc0, !PT ;  /* 0x00003fff10107812 */ /* 0x000fc800078ec0ff */
[----:B------:R-:W-:Y:S01]  /*1ff80*/  LOP3.LUT R5, R16, 0x10000, RZ, 0xfc, !PT ;  /* 0x0001000010057812 */ /* 0x000fe200078efcff */
[----:B-1----:R-:W-:Y:S06]  /*1ff90*/  @P1 BRA `(.L_x_496) ;  /* 0x0000000000081947 */ /* 0x002fec0003800000 */
[----:B------:R-:W1:Y:S02]  /*1ffa0*/  SYNCS.PHASECHK.TRANS64.TRYWAIT P1, [R8+URZ+0x33450], R3 ;  /* 0x03345003080075a7 */ /* 0x000e64000802017f */
[----:B-1----:R-:W-:Y:S05]  /*1ffb0*/  @!P1 BRA `(.L_x_497) ;  /* 0x000000e400ac9947 */ /* 0x002fea0003800000 */
.L_x_496:
[----:B------:R-:W-:Y:S01]  /*1ffc0*/  IMAD R2, R152, 0x780, R5 ;  /* 0x0000078098027824 */ /* 0x000fe200078e0205 */
[----:B------:R-:W2:Y:S01]  /*1ffd0*/  LDL R11, [R1+0x14] ;  /* 0x00001400010b7983 */ /* 0x000ea20000100800 */
[----:B01----:R-:W-:Y:S01]  /*1ffe0*/  IMAD.MOV.U32 R3, RZ, RZ, -0x3ffffff0 ;  /* 0xc0000010ff037424 */ /* 0x003fe200078e00ff */
[----:B------:R-:W-:Y:S05]  /*1fff0*/  WARPSYNC.ALL ;  /* 0x0000000000007948 */ /* 0x000fea0003800000 */
[C---:B------:R-:W-:Y:S01]  /*20000*/  R2UR UR6, R2.reuse ;  /* 0x00000000020672ca */ /* 0x040fe200000e0000 */
[----:B------:R-:W-:Y:S01]  /*20010*/  WARPGROUP.ARRIVE ;  /* 0x00000000000079c5 */ /* 0x000fe20000000000 */
[----:B------:R-:W-:Y:S01]  /*20020*/  R2UR UR7, R3 ;  /* 0x00000000030772ca */ /* 0x000fe200000e0000 */
[----:B------:R-:W-:Y:S01]  /*20030*/  VIADD R4, R2, 0x180 ;  /* 0x0000018002047836 */ /* 0x000fe20000000000 */
[----:B------:R-:W-:Y:S01]  /*20040*/  ULDC.64 UR4, c[0x0][0x9a0] ;  /* 0x0002680000047ab9 */ /* 0x000fe20000000a00 */
[----:B------:R-:W-:Y:S01]  /*20050*/  IMAD.MOV.U32 R5, RZ, RZ, -0x3ffffff0 ;  /* 0xc0000010ff057424 */ /* 0x000fe200078e00ff */
[----:B------:R-:W-:-:S04]  /*20060*/  ISETP.NE.U32.AND P1, PT, RZ, UR4, PT ;  /* 0x00000004ff007c0c */ /* 0x000fc8000bf25070 */
[----:B------:R-:W-:-:S05]  /*20070*/  ISETP.NE.AND.EX P1, PT, RZ, UR5, PT, P1 ;  /* 0x00000005ff007c0c */ /* 0x000fca000bf25310 */
[----:B------:R-:W-:Y:S01]  /*20080*/  QGMMA.64x192x32.F32.E4M3.E4M3 R24, R200, gdesc[UR4], R24, gsb0 ;  /* 0x02e00004c8187df3 */ /* 0x000fe20008000818 */
[----:B------:R-:W-:Y:S02]  /*20090*/  R2UR UR6, R4 ;  /* 0x00000000040672ca */ /* 0x000fe400000e0000 */
[----:B------:R-:W-:Y:S01]  /*200a0*/  R2UR UR7, R5 ;  /* 0x00000000050772ca */ /* 0x000fe200000e0000 */
[----:B------:R-:W-:Y:S01]  /*200b0*/  IMAD.MOV.U32 R5, RZ, RZ, -0x3ffffff0 ;  /* 0xc0000010ff057424 */ /* 0x000fe200078e00ff */
[----:B------:R-:W-:-:S03]  /*200c0*/  IADD3 R4, R2, 0x300, RZ ;  /* 0x0000030002047810 */ /* 0x000fc60007ffe0ff */
[----:B------:R-:W2:Y:S01]  /*200d0*/  @P1 LDC.64 R6, c[0x0][0x9c8] ;  /* 0x00027200ff061b82 */ /* 0x000ea20000000a00 */
[----:B------:R-:W-:Y:S02]  /*200e0*/  WARPGROUP.DEPBAR.LE gsb0, 0x0 ;  /* 0x00008000000079c5 */ /* 0x000fe40000010000 */
[----:B------:R-:W-:-:S09]  /*200f0*/  WARPGROUP.ARRIVE ;  /* 0x00000000000079c5 */ /* 0x000fd20000000000 */
[----:B------:R-:W-:Y:S01]  /*20100*/  QGMMA.64x192x32.F32.E4M3.E4M3 R24, R204, gdesc[UR4], R24, gsb0 ;  /* 0x02e00004cc187df3 */ /* 0x000fe20008000818 */
[----:B------:R-:W-:Y:S02]  /*20110*/  R2UR UR6, R4 ;  /* 0x00000000040672ca */ /* 0x000fe400000e0000 */
[----:B------:R-:W-:Y:S02]  /*20120*/  R2UR UR7, R5 ;  /* 0x00000000050772ca */ /* 0x000fe400000e0000 */
[----:B------:R-:W0:Y:S01]  /*20130*/  @P1 LDC.64 R4, c[0x0][0x9d0] ;  /* 0x00027400ff041b82 */ /* 0x000e220000000a00 */
[----:B--2---:R-:W-:-:S04]  /*20140*/  @P1 IMAD R12, R11, R6, RZ ;  /* 0x000000060b0c1224 */ /* 0x004fc800078e02ff */
[C---:B------:R-:W-:Y:S02]  /*20150*/  @P1 IMAD R3, R237.reuse, R7, R12 ;  /* 0x00000007ed031224 */ /* 0x040fe400078e020c */
[----:B------:R-:W-:-:S04]  /*20160*/  @P1 IMAD.WIDE.U32 R6, R237, R6, RZ ;  /* 0x00000006ed061225 */ /* 0x000fc800078e00ff */
[----:B------:R-:W-:Y:S02]  /*20170*/  @P1 IMAD.IADD R7, R7, 0x1, R3 ;  /* 0x0000000107071824 */ /* 0x000fe400078e0203 */
[----:B0-----:R-:W-:-:S04]  /*20180*/  @P1 IMAD.WIDE.U32 R6, R235, R4, R6 ;  /* 0x00000004eb061225 */ /* 0x001fc800078e0006 */
[----:B------:R-:W-:Y:S01]  /*20190*/  @P1 IMAD R5, R235, R5, R7 ;  /* 0x00000005eb051224 */ /* 0x000fe200078e0207 */
[----:B------:R-:W-:-:S04]  /*201a0*/  @P1 LEA R4, P2, R6, UR4, 0x2 ;  /* 0x0000000406041c11 */ /* 0x000fc8000f8410ff */
[----:B------:R-:W-:Y:S01]  /*201b0*/  @P1 LEA.HI.X R5, R6, UR5, R5, 0x2, P2 ;  /* 0x0000000506051c11 */ /* 0x000fe200090f1405 */
[----:B------:R-:W-:-:S06]  /*201c0*/  IMAD.MOV.U32 R6, RZ, RZ, 0x3f800000 ;  /* 0x3f800000ff067424 */ /* 0x000fcc00078e00ff */
[----:B------:R0:W2:Y:S01]  /*201d0*/  @P1 LDG.E R6, desc[UR54][R4.64] ;  /* 0x0000003604061981 */ /* 0x0000a2000c1e1900 */
[----:B------:R-:W-:Y:S02]  /*201e0*/  WARPGROUP.DEPBAR.LE gsb0, 0x0 ;  /* 0x00008000000079c5 */ /* 0x000fe40000010000 */
[----:B------:R-:W-:-:S06]  /*201f0*/  WARPGROUP.ARRIVE ;  /* 0x00000000000079c5 */ /* 0x000fcc0000000000 */
[----:B------:R-:W-:Y:S01]  /*20200*/  QGMMA.64x192x32.F32.E4M3.E4M3 R24, R208, gdesc[UR4], R24, gsb0 ;  /* 0x02e00004d0187df3 */ /* 0x000fe20008000818 */
[----:B0-----:R-:W-:Y:S02]  /*20210*/  VIADD R4, R2, 0x480 ;  /* 0x0000048002047836 */ /* 0x001fe40000000000 */
[----:B------:R-:W-:-:S03]  /*20220*/  IMAD.MOV.U32 R5, RZ, RZ, -0x3ffffff0 ;  /* 0xc0000010ff057424 */ /* 0x000fc600078e00ff */
[----:B------:R-:W-:Y:S02]  /*20230*/  R2UR UR6, R4 ;  /* 0x00000000040672ca */ /* 0x000fe400000e0000 */
[----:B------:R-:W-:Y:S01]  /*20240*/  R2UR UR7, R5 ;  /* 0x00000000050772ca */ /* 0x000fe200000e0000 */
[----:B------:R-:W-:Y:S01]  /*20250*/  IMAD.MOV.U32 R3, RZ, RZ, -0x3ffffff0 ;  /* 0xc0000010ff037424 */ /* 0x000fe200078e00ff */
[----:B------:R-:W-:Y:S01]  /*20260*/  IADD3 R2, R2, 0x600, RZ ;  /* 0x0000060002027810 */ /* 0x000fe20007ffe0ff */
[----:B------:R-:W0:Y:S01]  /*20270*/  SHFL.BFLY PT, R7, R0, 0x2, 0x1f ;  /* 0x0c401f0000077f89 */ /* 0x000e2200000e0000 */
[----:B------:R-:W-:Y:S02]  /*20280*/  WARPGROUP.DEPBAR.LE gsb0, 0x0 ;  /* 0x00008000000079c5 */ /* 0x000fe40000010000 */
[----:B------:R-:W-:-:S07]  /*20290*/  WARPGROUP.ARRIVE ;  /* 0x00000000000079c5 */ /* 0x000fce0000000000 */
[----:B------:R-:W-:Y:S01]  /*202a0*/  QGMMA.64x192x32.F32.E4M3.E4M3 R24, R212, gdesc[UR4], R24, gsb0 ;  /* 0x02e00004d4187df3 */ /* 0x000fe20008000818 */
[----:B------:R-:W-:Y:S02]  /*202b0*/  R2UR UR6, R2 ;  /* 0x00000000020672ca */ /* 0x000fe400000e0000 */
[----:B------:R-:W-:Y:S01]  /*202c0*/  R2UR UR7, R3 ;  /* 0x00000000030772ca */ /* 0x000fe200000e0000 */
[----:B------:R-:W1:Y:S01]  /*202d0*/  SHFL.BFLY PT, R2, R9, 0x2, 0x1f ;  /* 0x0c401f0009027f89 */ /* 0x000e6200000e0000 */
[----:B0-----:R-:W-:-:S05]  /*202e0*/  FADD.FTZ R7, R7, R0 ;  /* 0x0000000007077221 */ /* 0x001fca0000010000 */
[----:B------:R-:W0:Y:S01]  /*202f0*/  SHFL.BFLY PT, R4, R7, 0x1, 0x1f ;  /* 0x0c201f0007047f89 */ /* 0x000e2200000e0000 */
[----:B-1----:R-:W-:-:S05]  /*20300*/  FADD.FTZ R2, R2, R9 ;  /* 0x0000000902027221 */ /* 0x002fca0000010000 */
[----:B------:R-:W1:Y:S01]  /*20310*/  SHFL.BFLY PT, R3, R2, 0x1, 0x1f ;  /* 0x0c201f0002037f89 */ /* 0x000e6200000e0000 */
[----:B0-----:R-:W-:-:S04]  /*20320*/  FADD.FTZ R4, R7, R4 ;  /* 0x0000000407047221 */ /* 0x001fc80000010000 */
[----:B------:R-:W-:Y:S01]  /*20330*/  FMUL.FTZ R9, R4, 0.00390625 ;  /* 0x3b80000004097820 */ /* 0x000fe20000410000 */
[----:B-1----:R-:W-:-:S05]  /*20340*/  FADD.FTZ R11, R2, R3 ;  /* 0x00000003020b7221 */ /* 0x002fca0000010000 */
[C---:B------:R-:W-:Y:S01]  /*20350*/  FSETP.NE.FTZ.AND P1, PT, R11.reuse, RZ, PT ;  /* 0x000000ff0b00720b */ /* 0x040fe20003f35000 */
[----:B------:R-:W-:Y:S01]  /*20360*/  FMUL.FTZ R12, R11, 0.00390625 ;  /* 0x3b8000000b0c7820 */ /* 0x000fe20000410000 */
[----:B------:R-:W-:Y:S01]  /*20370*/  IMAD.MOV.U32 R3, RZ, RZ, RZ ;  /* 0x000000ffff037224 */ /* 0x000fe200078e00ff */
[----:B------:R-:W-:-:S03]  /*20380*/  FSETP.NE.FTZ.AND P3, PT, R9, RZ, PT ;  /* 0x000000ff0900720b */ /* 0x000fc60003f75000 */
[----:B------:R-:W-:-:S07]  /*20390*/  FSETP.NE.FTZ.AND P2, PT, R12, RZ, PT ;  /* 0x000000ff0c00720b */ /* 0x000fce0003f55000 */
[----:B------:R-:W-:Y:S01]  /*203a0*/  @P1 MUFU.RCP R3, R11 ;  /* 0x0000000b00031308 */ /* 0x000fe20000001000 */
[----:B------:R-:W-:Y:S01]  /*203b0*/  FSETP.NE.FTZ.AND P1, PT, R4, RZ, PT ;  /* 0x000000ff0400720b */ /* 0x000fe20003f35000 */
[----:B------:R-:W-:-:S06]  /*203c0*/  IMAD.MOV.U32 R7, RZ, RZ, RZ ;  /* 0x000000ffff077224 */ /* 0x000fcc00078e00ff */
[----:B------:R-:W0:Y:S01]  /*203d0*/  @P2 MUFU.LG2 R0, R12 ;  /* 0x0000000c00002308 */ /* 0x000e220000000c00 */
[----:B------:R-:W-:Y:S02]  /*203e0*/  WARPGROUP.DEPBAR.LE gsb0, 0x0 ;  /* 0x00008000000079c5 */ /* 0x000fe40000010000 */
[----:B------:R-:W-:-:S06]  /*203f0*/  WARPGROUP.ARRIVE ;  /* 0x00000000000079c5 */ /* 0x000fcc0000000000 */
[----:B------:R-:W-:Y:S01]  /*20400*/  QGMMA.64x192x32.F32.E4M3.E4M3 R24, R216, gdesc[UR4], R24, gsb0 ;  /* 0x02e00004d8187df3 */ /* 0x000fe20008000818 */
[----:B------:R-:W1:Y:S08]  /*20410*/  @P3 MUFU.LG2 R2, R9 ;  /* 0x0000000900023308 */ /* 0x000e700000000c00 */
[----:B------:R-:W3:Y:S01]  /*20420*/  @P1 MUFU.RCP R7, R4 ;  /* 0x0000000400071308 */ /* 0x000ee20000001000 */
[C---:B------:R-:W-:Y:S01]  /*20430*/  @P2 FMUL.FTZ R5, R10.reuse, 0.69314718246459960938 ;  /* 0x3f3172180a052820 */ /* 0x040fe20000410000 */
[----:B------:R-:W-:Y:S01]  /*20440*/  @P3 FMUL.FTZ R13, R10, 0.69314718246459960938 ;  /* 0x3f3172180a0d3820 */ /* 0x000fe20000410000 */
[----:B0-----:R-:W-:Y:S01]  /*20450*/  @P2 FMUL.FTZ R0, R0, 0.69314718246459960938 ;  /* 0x3f31721800002820 */ /* 0x001fe20000410000 */
[----:B------:R-:W-:-:S02]  /*20460*/  IMAD.MOV.U32 R120, RZ, RZ, -0x800000 ;  /* 0xff800000ff787424 */ /* 0x000fc400078e00ff */
[----:B--2---:R-:W-:Y:S01]  /*20470*/  FMUL.FTZ R129, R3, R6 ;  /* 0x0000000603817220 */ /* 0x004fe20000410000 */
[----:B------:R-:W-:Y:S02]  /*20480*/  IMAD.MOV.U32 R121, RZ, RZ, -0x800000 ;  /* 0xff800000ff797424 */ /* 0x000fe400078e00ff */
[----:B-1----:R-:W-:Y:S01]  /*20490*/  @P3 FMUL.FTZ R2, R2, 0.69314718246459960938 ;  /* 0x3f31721802023820 */ /* 0x002fe20000410000 */
[----:B------:R-:W-:-:S03]  /*204a0*/  @P2 FFMA.FTZ R120, R5, R122, R0 ;  /* 0x0000007a05782223 */ /* 0x000fc60000010000 */
[----:B------:R-:W-:Y:S01]  /*204b0*/  @P3 FFMA.FTZ R121, R13, R123, R2 ;  /* 0x0000007b0d793223 */ /* 0x000fe20000010002 */
[----:B---3--:R-:W-:Y:S01]  /*204c0*/  FMUL.FTZ R3, R7, R6 ;  /* 0x0000000607037220 */ /* 0x008fe20000410000 */
[----:B------:R-:W-:Y:S02]  /*204d0*/  WARPGROUP.DEPBAR.LE gsb0, 0x0 ;  /* 0x00008000000079c5 */ /* 0x000fe40000010000 */
[----:B------:R-:W-:Y:S05]  /*204e0*/  @!P0 BRA `(.L_x_498) ;  /* 0x0000000000048947 */ /* 0x000fea0003800000 */
[----:B------:R-:W-:Y:S01]  /*204f0*/  BPT.TRAP 0x1 ;  /* 0x000000040000795c */ /* 0x000fe20000300000 */
.L_x_498:
[----:B------:R-:W-:Y:S01]  /*20500*/  IMAD.U32 R5, RZ, RZ, UR42 ;  /* 0x0000002aff057e24 */ /* 0x000fe2000f8e00ff */
[----:B------:R-:W-:Y:S01]  /*20510*/  IADD3 R8, R8, 0x33460, RZ ;  /* 0x0003346008087810 */ /* 0x000fe20007ffe0ff */
[----:B------:R-:W-:Y:S02]  /*20520*/  VIADD R152, R152, 0x1 ;  /* 0x0000000198987836 */ /* 0x000fe40000000000 */
[----:B------:R-:W-:Y:S01]  /*20530*/  FMUL.FTZ R9, R53, R129 ;  /* 0x0000008135097220 */ /* 0x000fe20000410000 */
[----:B------:R-:W-:Y:S01]  /*20540*/  FMUL.FTZ R145, R27, R3 ;  /* 0x000000031b917220 */ /* 0x000fe20000410000 */
[----:B------:R-:W-:Y:S01]  /*20550*/  PRMT R16, R5, 0x654, R8 ;  /* 0x0000065405107816 */ /* 0x000fe20000000008 */
[-C--:B------:R-:W-:Y:S01]  /*20560*/  FMUL.FTZ R0, R24, R129.reuse ;  /* 0x0000008118007220 */ /* 0x080fe20000410000 */
[----:B------:R-:W-:Y:S01]  /*20570*/  ISETP.NE.AND P1, PT, R152, 0x2, PT ;  /* 0x000000029800780c */ /* 0x000fe20003f25270 */
[-C--:B------:R-:W-:Y:S01]  /*20580*/  FMUL.FTZ R6, R40, R129.reuse ;  /* 0x0000008128067220 */ /* 0x080fe20000410000 */
[----:B------:R0:W-:Y:S01]  /*20590*/  SYNCS.ARRIVE.TRANS64.RED.A1T0 RZ, [R16+URZ], RZ ;  /* 0x000000ff10ff79a7 */ /* 0x0001e2000810043f */
[-C--:B------:R-:W-:Y:S01]  /*205a0*/  FMUL.FTZ R7, R45, R129.reuse ;  /* 0x000000812d077220 */ /* 0x080fe20000410000 */
[-C--:B------:R-:W-:Y:S01]  /*205b0*/  FMUL.FTZ R53, R64, R129.reuse ;  /* 0x0000008140357220 */ /* 0x080fe20000410000 */
[----:B------:R-:W-:Y:S01]  /*205c0*/  SEL R27, RZ, 0x1, P1 ;  /* 0x00000001ff1b7807 */ /* 0x000fe20000800000 */
        /* <DEDUP_REMOVED lines=90> */
[----:B------:R-:W-:Y:S01]  /*20b70*/  FMUL.FTZ R38, R115, R3 ;  /* 0x0000000373267220 */ /* 0x000fe20000410000 */
[----:B------:R-:W-:Y:S01]  /*20b80*/  LOP3.LUT R230, R230, R27, RZ, 0x3c, !PT ;  /* 0x0000001be6e67212 */ /* 0x000fe200078e3cff */
[----:B------:R-:W-:Y:S01]  /*20b90*/  UIADD3 UR43, UR43, 0x1, URZ ;  /* 0x000000012b2b7890 */ /* 0x000fe2000fffe03f */
[----:B0-----:R-:W-:-:S11]  /*20ba0*/  SEL R152, R152, RZ, P1 ;  /* 0x000000ff98987207 */ /* 0x001fd60000800000 */
.L_x_442:
[----:B------:R-:W-:Y:S05]  /*20bb0*/  WARPSYNC.ALL ;  /* 0x0000000000007948 */ /* 0x000fea0003800000 */
[----:B------:R-:W2:Y:S01]  /*20bc0*/  LDL R165, [R1+0x4] ;  /* 0x0000040001a57983 */ /* 0x000ea20000100800 */
[----:B------:R-:W0:Y:S01]  /*20bd0*/  S2UR UR42, SR_CgaCtaId ;  /* 0x00000000002a79c3 */ /* 0x000e220000008800 */
[----:B------:R-:W-:Y:S01]  /*20be0*/  UMOV UR4, 0x400 ;  /* 0x0000040000047882 */ /* 0x000fe20000000000 */
[----:B------:R-:W-:Y:S01]  /*20bf0*/  BSSY B0, `(.L_x_499) ;  /* 0x0000595000007945 */ /* 0x000fe20003800000 */
[----:B0-----:R-:W-:-:S06]  /*20c00*/  ULEA UR4, UR42, UR4, 0x18 ;  /* 0x000000042a047291 */ /* 0x001fcc000f8ec03f */
[----:B------:R-:W-:Y:S01]  /*20c10*/  IMAD.U32 R16, RZ, RZ, UR4 ;  /* 0x00000004ff107e24 */ /* 0x000fe2000f8e00ff */
[----:B------:R-:W-:Y:S06]  /*20c20*/  BAR.SYNC.DEFER_BLOCKING 0x5, 0x180 ;  /* 0x0146000000007b1d */ /* 0x000fec0000010000 */
[----:B------:R0:W1:Y:S02]  /*20c30*/  LDS.128 R148, [R16+0x334d0] ;  /* 0x0334d00010947984 */ /* 0x0000640000000c00 */
[----:B------:R-:W-:Y:S06]  /*20c40*/  BAR.ARV 0x4, 0x180 ;  /* 0x0106000000007b1d */ /* 0x000fec0000002000 */
[----:B--2---:R-:W-:-:S13]  /*20c50*/  ISETP.NE.AND P1, PT, R165, RZ, PT ;  /* 0x000000ffa500720c */ /* 0x004fda0003f25270 */
[----:B------:R-:W2:Y:S02]  /*20c60*/  @!P1 LDC R165, c[0x0][0xad4] ;  /* 0x0002b500ffa59b82 */ /* 0x000ea40000000800 */
[----:B--2---:R0:W-:Y:S01]  /*20c70*/  @!P1 STL [R1+0x4], R165 ;  /* 0x000004a501009387 */ /* 0x0041e20000100800 */
[----:B-1----:R-:W-:Y:S05]  /*20c80*/  @P0 BRA `(.L_x_500) ;  /* 0x0000004800ac0947 */ /* 0x002fea0003800000 */
[----:B------:R-:W2:Y:S01]  /*20c90*/  LDL R26, [R1+0xdc] ;  /* 0x0000dc00011a7983 */ /* 0x000ea20000100800 */
[----:B------:R-:W-:Y:S01]  /*20ca0*/  ULDC.64 UR4, c[0x4][0x38] ;  /* 0x01000e0000047ab9 */ /* 0x000fe20000000a00 */
[----:B------:R-:W1:Y:S01]  /*20cb0*/  S2R R27, SR_SWINHI ;  /* 0x00000000001b7919 */ /* 0x000e620000002f00 */
[----:B------:R-:W3:Y:S01]  /*20cc0*/  S2R R166, SR_TID.X ;  /* 0x0000000000a67919 */ /* 0x000ee20000002100 */
[----:B------:R-:W-:Y:S02]  /*20cd0*/  MOV R90, R16 ;  /* 0x00000010005a7202 */ /* 0x000fe40000000f00 */
[----:B-1----:R-:W-:Y:S01]  /*20ce0*/  MOV R91, R27 ;  /* 0x0000001b005b7202 */ /* 0x002fe20000000f00 */
[----:B---3--:R-:W-:-:S05]  /*20cf0*/  IMAD.SHL.U32 R3, R166, 0x4, RZ ;  /* 0x00000004a6037824 */ /* 0x008fca00078e00ff */
[----:B------:R-:W-:-:S04]  /*20d00*/  LOP3.LUT R3, R3, 0xc, RZ, 0xc0, !PT ;  /* 0x0000000c03037812 */ /* 0x000fc800078ec0ff */
[----:B------:R-:W-:-:S05]  /*20d10*/  IADD3 R36, P0, R3, UR4, RZ ;  /* 0x0000000403247c10 */ /* 0x000fca000ff1e0ff */
[----:B------:R-:W-:Y:S01]  /*20d20*/  IMAD.X R37, RZ, RZ, UR5, P0 ;  /* 0x00000005ff257e24 */ /* 0x000fe200080e06ff */
[----:B------:R-:W-:-:S04]  /*20d30*/  LOP3.LUT P0, R3, R166, 0x3, RZ, 0xc0, !PT ;  /* 0x00000003a6037812 */ /* 0x000fc8000780c0ff */
[----:B------:R-:W-:Y:S01]  /*20d40*/  ISETP.EQ.OR P0, PT, R3, 0x3, !P0 ;  /* 0x000000030300780c */ /* 0x000fe20004702670 */
[----:B------:R1:W5:Y:S01]  /*20d50*/  LDG.E.CONSTANT R36, desc[UR54][R36.64] ;  /* 0x0000003624247981 */ /* 0x000362000c1e9900 */
[----:B------:R-:W-:Y:S02]  /*20d60*/  UMOV UR4, 0xffffffff ;  /* 0xffffffff00047882 */ /* 0x000fe40000000000 */
[----:B------:R-:W-:Y:S02]  /*20d70*/  SEL R3, R0, R13, P0 ;  /* 0x0000000d00037207 */ /* 0x000fe40000000000 */
[----:B------:R-:W-:Y:S02]  /*20d80*/  SEL R0, R13, R0, P0 ;  /* 0x000000000d007207 */ /* 0x000fe40000000000 */
[----:B------:R-:W-:Y:S02]  /*20d90*/  SEL R13, R64, R2, P0 ;  /* 0x00000002400d7207 */ /* 0x000fe40000000000 */
[----:B------:R-:W-:Y:S01]  /*20da0*/  SEL R2, R2, R64, P0 ;  /* 0x0000004002027207 */ /* 0x000fe20000000000 */
[----:B--2---:R-:W-:-:S03]  /*20db0*/  IMAD.WIDE R82, R26, 0x2, R90 ;  /* 0x000000021a527825 */ /* 0x004fc600078e025a */
[C---:B------:R-:W-:Y:S02]  /*20dc0*/  IADD3 R27, P3, R82.reuse, 0x8060, RZ ;  /* 0x00008060521b7810 */ /* 0x040fe40007f7e0ff */
[C---:B------:R-:W-:Y:S02]  /*20dd0*/  IADD3 R35, P5, R82.reuse, 0x8020, RZ ;  /* 0x0000802052237810 */ /* 0x040fe40007fbe0ff */
[----:B------:R-:W-:Y:S02]  /*20de0*/  LOP3.LUT R26, R27, 0x380, RZ, 0xc0, !PT ;  /* 0x000003801b1a7812 */ /* 0x000fe400078ec0ff */
[----:B------:R-:W-:Y:S02]  /*20df0*/  IADD3 R51, P1, R82, 0x8000, RZ ;  /* 0x0000800052337810 */ /* 0x000fe40007f3e0ff */
[----:B------:R-:W-:Y:S02]  /*20e00*/  SHF.R.U64 R26, R26, 0x3, RZ ;  /* 0x000000031a1a7819 */ /* 0x000fe400000012ff */
[----:B------:R-:W-:-:S02]  /*20e10*/  IADD3 R55, P2, R82, 0x4060, RZ ;  /* 0x0000406052377810 */ /* 0x000fc40007f5e0ff */
[----:B------:R-:W-:Y:S02]  /*20e20*/  LOP3.LUT R26, R26, R27, RZ, 0x3c, !PT ;  /* 0x0000001b1a1a7212 */ /* 0x000fe400078e3cff */
[----:B------:R-:W-:Y:S02]  /*20e30*/  IADD3.X R27, RZ, R83, RZ, P3, !PT ;  /* 0x00000053ff1b7210 */ /* 0x000fe40001ffe4ff */
[C---:B------:R-:W-:Y:S02]  /*20e40*/  IADD3 R63, P3, R82.reuse, 0x4040, RZ ;  /* 0x00004040523f7810 */ /* 0x040fe40007f7e0ff */
[----:B------:R-:W-:Y:S02]  /*20e50*/  IADD3 R31, P4, R82, 0x8040, RZ ;  /* 0x00008040521f7810 */ /* 0x000fe40007f9e0ff */
[----:B------:R-:W-:Y:S02]  /*20e60*/  LOP3.LUT R34, R35, 0x380, RZ, 0xc0, !PT ;  /* 0x0000038023227812 */ /* 0x000fe400078ec0ff */
        /* <DEDUP_REMOVED lines=19> */
[----:B------:R-:W-:-:S02]  /*20fa0*/  IADD3 R67, P5, R82, 0x4000, RZ ;  /* 0x0000400052437810 */ /* 0x000fc40007fbe0ff */
[C---:B------:R-:W-:Y:S02]  /*20fb0*/  IADD3 R75, P1, R82.reuse, 0x60, RZ ;  /* 0x00000060524b7810 */ /* 0x040fe40007f3e0ff */
[C---:B------:R-:W-:Y:S02]  /*20fc0*/  IADD3 R79, P2, R82.reuse, 0x40, RZ ;  /* 0x00000040524f7810 */ /* 0x040fe40007f5e0ff */
[C---:B------:R-:W-:Y:S02]  /*20fd0*/  IADD3 R81, P3, R82.reuse, 0x20, RZ ;  /* 0x0000002052517810 */ /* 0x040fe40007f7e0ff */
[----:B------:R-:W-:Y:S02]  /*20fe0*/  IADD3 R65, P4, R82, 0x4020, RZ ;  /* 0x0000402052417810 */ /* 0x000fe40007f9e0ff */
[----:B------:R-:W-:Y:S02]  /*20ff0*/  LOP3.LUT R66, R67, 0x380, RZ, 0xc0, !PT ;  /* 0x0000038043427812 */ /* 0x000fe400078ec0ff */
[----:B------:R-:W-:-:S02]  /*21000*/  LOP3.LUT R74, R75, 0x380, RZ, 0xc0, !PT ;  /* 0x000003804b4a7812 */ /* 0x000fc400078ec0ff */
[----:B------:R-:W-:Y:S02]  /*21010*/  LOP3.LUT R78, R79, 0x380, RZ, 0xc0, !PT ;  /* 0x000003804f4e7812 */ /* 0x000fe400078ec0ff */
[----:B------:R-:W-:Y:S02]  /*21020*/  LOP3.LUT R80, R81, 0x380, RZ, 0xc0, !PT ;  /* 0x0000038051507812 */ /* 0x000fe400078ec0ff */
[----:B------:R-:W-:Y:S02]  /*21030*/  LOP3.LUT R64, R65, 0x380, RZ, 0xc0, !PT ;  /* 0x0000038041407812 */ /* 0x000fe400078ec0ff */
[----:B-1----:R-:W-:Y:S02]  /*21040*/  LOP3.LUT R37, R82, 0x380, RZ, 0xc0, !PT ;  /* 0x0000038052257812 */ /* 0x002fe400078ec0ff */
[----:B------:R-:W-:Y:S02]  /*21050*/  SHF.R.U64 R66, R66, 0x3, RZ ;  /* 0x0000000342427819 */ /* 0x000fe400000012ff */
[----:B------:R-:W-:-:S02]  /*21060*/  SHF.R.U64 R74, R74, 0x3, RZ ;  /* 0x000000034a4a7819 */ /* 0x000fc400000012ff */
[----:B------:R-:W-:Y:S02]  /*21070*/  SHF.R.U64 R78, R78, 0x3, RZ ;  /* 0x000000034e4e7819 */ /* 0x000fe400000012ff */
[----:B------:R-:W-:Y:S02]  /*21080*/  SHF.R.U64 R80, R80, 0x3, RZ ;  /* 0x0000000350507819 */ /* 0x000fe400000012ff */
        /* <DEDUP_REMOVED lines=10> */
[----:B------:R-:W-:-:S02]  /*21130*/  LOP3.LUT R64, R64, R65, RZ, 0x3c, !PT ;  /* 0x0000004140407212 */ /* 0x000fc400078e3cff */
[----:B------:R-:W-:Y:S02]  /*21140*/  IADD3.X R65, RZ, R83, RZ, P4, !PT ;  /* 0x00000053ff417210 */ /* 0x000fe400027fe4ff */
[----:B------:R-:W-:Y:S02]  /*21150*/  LOP3.LUT R82, R37, R82, RZ, 0x3c, !PT ;  /* 0x0000005225527212 */ /* 0x000fe400078e3cff */
[----:B------:R-:W-:Y:S02]  /*21160*/  MOV R164, R26 ;  /* 0x0000001a00a47202 */ /* 0x000fe40000000f00 */
[----:B------:R-:W-:Y:S02]  /*21170*/  MOV R155, R82 ;  /* 0x00000052009b7202 */ /* 0x000fe40000000f00 */
[----:B------:R-:W-:Y:S02]  /*21180*/  MOV R163, R30 ;  /* 0x0000001e00a37202 */ /* 0x000fe40000000f00 */
[----:B------:R-:W-:-:S02]  /*21190*/  MOV R162, R34 ;  /* 0x0000002200a27202 */ /* 0x000fc40000000f00 */
[----:B------:R-:W-:Y:S02]  /*211a0*/  MOV R161, R50 ;  /* 0x0000003200a17202 */ /* 0x000fe40000000f00 */
[----:B------:R-:W-:Y:S02]  /*211b0*/  MOV R160, R54 ;  /* 0x0000003600a07202 */ /* 0x000fe40000000f00 */
[----:B------:R-:W-:Y:S02]  /*211c0*/  MOV R159, R62 ;  /* 0x0000003e009f7202 */ /* 0x000fe40000000f00 */
[----:B------:R-:W-:Y:S02]  /*211d0*/  MOV R158, R64 ;  /* 0x00000040009e7202 */ /* 0x000fe40000000f00 */
[----:B------:R-:W-:Y:S02]  /*211e0*/  MOV R157, R66 ;  /* 0x00000042009d7202 */ /* 0x000fe40000000f00 */
[----:B------:R-:W-:-:S02]  /*211f0*/  MOV R156, R74 ;  /* 0x0000004a009c7202 */ /* 0x000fc40000000f00 */
[----:B------:R-:W-:Y:S02]  /*21200*/  MOV R154, R78 ;  /* 0x0000004e009a7202 */ /* 0x000fe40000000f00 */
[----:B------:R-:W-:Y:S01]  /*21210*/  MOV R153, R80 ;  /* 0x0000005000997202 */ /* 0x000fe20000000f00 */
[----:B------:R-:W-:Y:S06]  /*21220*/  BRA.DIV UR4, `(.L_x_501) ;  /* 0x000000d604247947 */ /* 0x000fec000b800000 */
        /* <DEDUP_REMOVED lines=16> */
[----:B-----5:R-:W-:Y:S01]  /*21330*/  SHFL.IDX PT, R51, R51, R36, 0x1c1f ;  /* 0x001c1f2433337589 */ /* 0x020fe200000e0000 */
[----:B------:R-:W-:Y:S02]  /*21340*/  SEL R105, R21, R124, P0 ;  /* 0x0000007c15697207 */ /* 0x000fe40000000000 */
[----:B------:R-:W-:-:S02]  /*21350*/  SEL R106, R45, R109, P0 ;  /* 0x0000006d2d6a7207 */ /* 0x000fc40000000000 */
[----:B------:R-:W-:Y:S02]  /*21360*/  SEL R26, R109, R45, P0 ;  /* 0x0000002d6d1a7207 */ /* 0x000fe40000000000 */
[----:B------:R-:W-:Y:S02]  /*21370*/  SEL R42, R42, R43, P0 ;  /* 0x0000002b2a2a7207 */ /* 0x000fe40000000000 */
[----:B------:R-:W-:Y:S02]  /*21380*/  SEL R37, R77, R38, P0 ;  /* 0x000000264d257207 */ /* 0x000fe40000000000 */
[----:B------:R-:W-:Y:S02]  /*21390*/  SEL R68, R68, R53, P0 ;  /* 0x0000003544447207 */ /* 0x000fe40000000000 */
[----:B------:R-:W-:Y:S02]  /*213a0*/  SEL R135, R128, R24, P0 ;  /* 0x0000001880877207 */ /* 0x000fe40000000000 */
[----:B------:R-:W-:Y:S01]  /*213b0*/  SEL R79, R24, R128, P0 ;  /* 0x00000080184f7207 */ /* 0x000fe20000000000 */
[----:B------:R-:W-:Y:S01]  /*213c0*/  SHFL.IDX PT, R37, R37, R36, 0x1c1f ;  /* 0x001c1f2425257589 */ /* 0x000fe200000e0000 */
[----:B------:R-:W-:-:S02]  /*213d0*/  SEL R27, R123, R20, P0 ;  /* 0x000000147b1b7207 */ /* 0x000fc40000000000 */
[----:B------:R-:W-:Y:S02]  /*213e0*/  SEL R109, R28, R40, P0 ;  /* 0x000000281c6d7207 */ /* 0x000fe40000000000 */
[----:B------:R-:W-:Y:S02]  /*213f0*/  SEL R80, R93, R142, P0 ;  /* 0x0000008e5d507207 */ /* 0x000fe40000000000 */
[----:B------:R-:W-:Y:S01]  /*21400*/  SEL R35, R142, R93, P0 ;  /* 0x0000005d8e237207 */ /* 0x000fe20000000000 */
[----:B------:R-:W-:Y:S01]  /*21410*/  SHFL.IDX PT, R27, R27, R36, 0x1c1f ;  /* 0x001c1f241b1b7589 */ /* 0x000fe200000e0000 */
[----:B------:R-:W-:Y:S02]  /*21420*/  SEL R56, R60, R59, P0 ;  /* 0x0000003b3c387207 */ /* 0x000fe40000000000 */
[----:B------:R-:W-:Y:S02]  /*21430*/  SEL R43, R59, R60, P0 ;  /* 0x0000003c3b2b7207 */ /* 0x000fe40000000000 */
[----:B------:R-:W-:-:S02]  /*21440*/  SEL R38, R38, R77, P0 ;  /* 0x0000004d26267207 */ /* 0x000fc40000000000 */
[----:B------:R-:W-:Y:S02]  /*21450*/  SEL R24, R10, R130, P0 ;  /* 0x000000820a187207 */ /* 0x000fe40000000000 */
[----:B------:R-:W-:Y:S02]  /*21460*/  SEL R20, R20, R123, P0 ;  /* 0x0000007b14147207 */ /* 0x000fe40000000000 */
[----:B------:R-:W-:Y:S01]  /*21470*/  SEL R107, R25, R48, P0 ;  /* 0x00000030196b7207 */ /* 0x000fe20000000000 */
[----:B------:R-:W-:Y:S01]  /*21480*/  SHFL.IDX PT, R123, R80, R36, 0x1c1f ;  /* 0x001c1f24507b7589 */ /* 0x000fe200000e0000 */
[----:B------:R-:W-:Y:S02]  /*21490*/  SEL R108, R29, R117, P0 ;  /* 0x000000751d6c7207 */ /* 0x000fe40000000000 */
[----:B------:R-:W-:Y:S01]  /*214a0*/  SEL R111, R104, R32, P0 ;  /* 0x00000020686f7207 */ /* 0x000fe20000000000 */
[----:B------:R-:W-:Y:S01]  /*214b0*/  SHFL.IDX PT, R24, R24, R36, 0x1c1f ;  /* 0x001c1f2418187589 */ /* 0x000fe200000e0000 */
[----:B------:R-:W-:-:S02]  /*214c0*/  SEL R54, R32, R104, P0 ;  /* 0x0000006820367207 */ /* 0x000fc40000000000 */
[----:B------:R-:W-:Y:S01]  /*214d0*/  SEL R113, R33, R14, P0 ;  /* 0x0000000e21717207 */ /* 0x000fe20000000000 */
[----:B------:R-:W-:Y:S01]  /*214e0*/  SHFL.IDX PT, R104, R127, R36, 0x1c1f ;  /* 0x001c1f247f687589 */ /* 0x000fe200000e0000 */
[----:B------:R-:W-:Y:S02]  /*214f0*/  SEL R65, R14, R33, P0 ;  /* 0x000000210e417207 */ /* 0x000fe40000000000 */
[----:B------:R-:W-:Y:S02]  /*21500*/  SEL R93, R95, R89, P0 ;  /* 0x000000595f5d7207 */ /* 0x000fe40000000000 */
[----:B------:R-:W-:Y:S01]  /*21510*/  SEL R53, R89, R95, P0 ;  /* 0x0000005f59357207 */ /* 0x000fe20000000000 */
[----:B------:R-:W-:Y:S01]  /*21520*/  SHFL.IDX PT, R113, R113, R36, 0x1c1f ;  /* 0x001c1f2471717589 */ /* 0x000fe200000e0000 */
[----:B------:R-:W-:Y:S02]  /*21530*/  SEL R60, R46, R71, P0 ;  /* 0x000000472e3c7207 */ /* 0x000fe40000000000 */
[----:B------:R-:W-:Y:S01]  /*21540*/  LOP3.LUT R75, R36, 0x2, RZ, 0x3c, !PT ;  /* 0x00000002244b7812 */ /* 0x000fe200078e3cff */
[----:B------:R-:W-:Y:S01]  /*21550*/  SHFL.IDX PT, R89, R86, R36, 0x1c1f ;  /* 0x001c1f2456597589 */ /* 0x000fe200000e0000 */
[----:B------:R-:W-:-:S02]  /*21560*/  SEL R84, R4, R137, P0 ;  /* 0x0000008904547207 */ /* 0x000fc40000000000 */
[----:B------:R-:W-:Y:S01]  /*21570*/  SEL R10, R130, R10, P0 ;  /* 0x0000000a820a7207 */ /* 0x000fe20000000000 */
[----:B------:R-:W-:Y:S01]  /*21580*/  SHFL.IDX PT, R2, R2, R75, 0x1c1f ;  /* 0x001c1f4b02027589 */ /* 0x000fe200000e0000 */
        /* <DEDUP_REMOVED lines=53> */
[----:B------:R-:W1:Y:S01]  /*218e0*/  SHFL.IDX PT, R97, R13, R36, 0x1c1f ;  /* 0x001c1f240d617589 */ /* 0x000e6200000e0000 */
[----:B------:R-:W-:Y:S02]  /*218f0*/  SEL R47, R41, R119, P0 ;  /* 0x00000077292f7207 */ /* 0x000fe40000000000 */
[----:B------:R-:W-:Y:S01]  /*21900*/  SEL R57, R99, R57, P0 ;  /* 0x0000003963397207 */ /* 0x000fe20000000000 */
[----:B------:R-:W-:Y:S01]  /*21910*/  SHFL.IDX PT, R116, R108, R36, 0x1c1f ;  /* 0x001c1f246c747589 */ /* 0x000fe200000e0000 */
[----:B------:R-:W-:Y:S02]  /*21920*/  SEL R58, R58, R102, P0 ;  /* 0x000000663a3a7207 */ /* 0x000fe40000000000 */
[----:B------:R-:W-:Y:S01]  /*21930*/  SEL R61, R98, R61, P0 ;  /* 0x0000003d623d7207 */ /* 0x000fe20000000000 */
[----:B------:R2:W-:Y:S01]  /*21940*/  SHFL.IDX PT, R68, R10, R75, 0x1c1f ;  /* 0x001c1f4b0a447589 */ /* 0x0005e200000e0000 */
[----:B------:R-:W-:-:S02]  /*21950*/  SEL R74, R87, R73, P0 ;  /* 0x00000049574a7207 */ /* 0x000fc40000000000 */
[----:B------:R-:W-:Y:S01]  /*21960*/  SEL R112, R12, R101, P0 ;  /* 0x000000650c707207 */ /* 0x000fe20000000000 */
[----:B------:R-:W-:Y:S01]  /*21970*/  SHFL.IDX PT, R111, R29, R75, 0x1c1f ;  /* 0x001c1f4b1d6f7589 */ /* 0x000fe200000e0000 */
[----:B------:R-:W-:Y:S02]  /*21980*/  SEL R55, R138, R88, P0 ;  /* 0x000000588a377207 */ /* 0x000fe40000000000 */
[----:B------:R-:W-:Y:S01]  /*21990*/  SEL R52, R136, R52, P0 ;  /* 0x0000003488347207 */ /* 0x000fe20000000000 */
[----:B------:R-:W3:Y:S01]  /*219a0*/  SHFL.IDX PT, R101, R5, R75, 0x1c1f ;  /* 0x001c1f4b05657589 */ /* 0x000ee200000e0000 */
[----:B------:R-:W-:Y:S02]  /*219b0*/  SEL R69, R69, R129, P0 ;  /* 0x0000008145457207 */ /* 0x000fe40000000000 */
[----:B------:R-:W-:Y:S01]  /*219c0*/  SEL R39, R131, R39, P0 ;  /* 0x0000002783277207 */ /* 0x000fe20000000000 */
[----:B------:R-:W-:Y:S01]  /*219d0*/  SHFL.IDX PT, R88, R126, R36, 0x1c1f ;  /* 0x001c1f247e587589 */ /* 0x000fe200000e0000 */
[----:B------:R-:W-:-:S02]  /*219e0*/  SEL R41, R119, R41, P0 ;  /* 0x0000002977297207 */ /* 0x000fc40000000000 */
[----:B------:R-:W-:Y:S01]  /*219f0*/  SEL R73, R73, R87, P0 ;  /* 0x0000005749497207 */ /* 0x000fe20000000000 */
[----:B------:R-:W-:Y:S01]  /*21a00*/  SHFL.IDX PT, R102, R135, R36, 0x1c1f ;  /* 0x001c1f2487667589 */ /* 0x000fe200000e0000 */
[----:B-1----:R-:W-:Y:S02]  /*21a10*/  SEL R0, R97, R2, P0 ;  /* 0x0000000261007207 */ /* 0x002fe40000000000 */
[----:B--2---:R-:W-:Y:S01]  /*21a20*/  SEL R10, R27, R20, P0 ;  /* 0x000000141b0a7207 */ /* 0x004fe20000000000 */
[----:B------:R-:W-:Y:S01]  /*21a30*/  SHFL.IDX PT, R87, R84, R36, 0x1c1f ;  /* 0x001c1f2454577589 */ /* 0x000fe200000e0000 */
[----:B------:R-:W-:Y:S02]  /*21a40*/  SEL R108, R109, R54, P0 ;  /* 0x000000366d6c7207 */ /* 0x000fe40000000000 */
[----:B------:R-:W-:Y:S01]  /*21a50*/  SEL R2, R2, R97, P0 ;  /* 0x0000006102027207 */ /* 0x000fe20000000000 */
[----:B------:R-:W-:Y:S01]  /*21a60*/  SHFL.IDX PT, R84, R132, R36, 0x1c1f ;  /* 0x001c1f2484547589 */ /* 0x000fe200000e0000 */
[----:B------:R-:W-:-:S02]  /*21a70*/  SEL R20, R20, R27, P0 ;  /* 0x0000001b14147207 */ /* 0x000fc40000000000 */
[----:B------:R-:W-:Y:S01]  /*21a80*/  SEL R109, R54, R109, P0 ;  /* 0x0000006d366d7207 */ /* 0x000fe20000000000 */
[----:B------:R-:W1:Y:S04]  /*21a90*/  SHFL.IDX PT, R103, R4, R75, 0x1c1f ;  /* 0x001c1f4b04677589 */ /* 0x000e6800000e0000 */
[----:B------:R-:W-:Y:S01]  /*21aa0*/  SHFL.IDX PT, R12, R67, R75, 0x1c1f ;  /* 0x001c1f4b430c7589 */ /* 0x000fe200000e0000 */
[----:B---3--:R-:W-:-:S03]  /*21ab0*/  SEL R5, R89, R101, P0 ;  /* 0x0000006559057207 */ /* 0x008fc60000000000 */
        /* <DEDUP_REMOVED lines=8> */
[----:B--2---:R-:W-:Y:S02]  /*21b40*/  SEL R3, R99, R148, P0 ;  /* 0x0000009463037207 */ /* 0x004fe40000000000 */
[----:B------:R-:W-:Y:S01]  /*21b50*/  SEL R4, R148, R99, P0 ;  /* 0x0000006394047207 */ /* 0x000fe20000000000 */
[----:B------:R-:W-:Y:S04]  /*21b60*/  SHFL.IDX PT, R124, R95, R36, 0x1c1f ;  /* 0x001c1f245f7c7589 */ /* 0x000fe800000e0000 */
[----:B------:R-:W-:Y:S04]  /*21b70*/  SHFL.IDX PT, R70, R94, R36, 0x1c1f ;  /* 0x001c1f245e467589 */ /* 0x000fe800000e0000 */
[----:B------:R-:W-:Y:S04]  /*21b80*/  SHFL.IDX PT, R82, R56, R36, 0x1c1f ;  /* 0x001c1f2438527589 */ /* 0x000fe800000e0000 */
[----:B------:R-:W1:Y:S04]  /*21b90*/  SHFL.IDX PT, R66, R66, R75, 0x1c1f ;  /* 0x001c1f4b42427589 */ /* 0x000e6800000e0000 */
[----:B------:R2:W3:Y:S04]  /*21ba0*/  SHFL.IDX PT, R140, R21, R75, 0x1c1f ;  /* 0x001c1f4b158c7589 */ /* 0x0004e800000e0000 */
[----:B------:R-:W4:Y:S04]  /*21bb0*/  SHFL.IDX PT, R139, R25, R75, 0x1c1f ;  /* 0x001c1f4b198b7589 */ /* 0x000f2800000e0000 */
[----:B------:R-:W-:Y:S01]  /*21bc0*/  SHFL.IDX PT, R78, R78, R75, 0x1c1f ;  /* 0x001c1f4b4e4e7589 */ /* 0x000fe200000e0000 */
[----:B--2---:R-:W-:-:S03]  /*21bd0*/  SEL R21, R24, R68, P0 ;  /* 0x0000004418157207 */ /* 0x004fc60000000000 */
[----:B------:R2:W0:Y:S01]  /*21be0*/  SHFL.IDX PT, R67, R30, R75, 0x1c1f ;  /* 0x001c1f4b1e437589 */ /* 0x00042200000e0000 */
[----:B------:R-:W-:-:S03]  /*21bf0*/  SEL R24, R68, R24, P0 ;  /* 0x0000001844187207 */ /* 0x000fc60000000000 */
[----:B------:R0:W-:Y:S04]  /*21c00*/  SHFL.IDX PT, R144, R32, R75, 0x1c1f ;  /* 0x001c1f4b20907589 */ /* 0x0001e800000e0000 */
[----:B------:R-:W0:Y:S01]  /*21c10*/  SHFL.IDX PT, R143, R34, R75, 0x1c1f ;  /* 0x001c1f4b228f7589 */ /* 0x000e2200000e0000 */
[----:B-1----:R-:W-:Y:S02]  /*21c20*/  SEL R97, R98, R66, P0 ;  /* 0x0000004262617207 */ /* 0x002fe40000000000 */
[----:B--2---:R-:W-:Y:S01]  /*21c30*/  SEL R30, R130, R31, P0 ;  /* 0x0000001f821e7207 */ /* 0x004fe20000000000 */
[----:B------:R1:W-:Y:S01]  /*21c40*/  SHFL.IDX PT, R145, R35, R75, 0x1c1f ;  /* 0x001c1f4b23917589 */ /* 0x0003e200000e0000 */
[----:B---3--:R-:W-:Y:S02]  /*21c50*/  SEL R27, R118, R140, P0 ;  /* 0x0000008c761b7207 */ /* 0x008fe40000000000 */
[----:B------:R-:W-:Y:S01]  /*21c60*/  SEL R31, R31, R130, P0 ;  /* 0x000000821f1f7207 */ /* 0x000fe20000000000 */
[----:B------:R-:W2:Y:S01]  /*21c70*/  SHFL.IDX PT, R48, R48, R75, 0x1c1f ;  /* 0x001c1f4b30307589 */ /* 0x000ea200000e0000 */
[----:B----4-:R-:W-:-:S02]  /*21c80*/  SEL R25, R132, R139, P0 ;  /* 0x0000008b84197207 */ /* 0x010fc40000000000 */
[----:B------:R-:W-:Y:S01]  /*21c90*/  SEL R98, R66, R98, P0 ;  /* 0x0000006242627207 */ /* 0x000fe20000000000 */
[----:B------:R-:W3:Y:S04]  /*21ca0*/  SHFL.IDX PT, R49, R49, R75, 0x1c1f ;  /* 0x001c1f4b31317589 */ /* 0x000ee800000e0000 */
[----:B------:R-:W-:Y:S01]  /*21cb0*/  SHFL.IDX PT, R86, R85, R36, 0x1c1f ;  /* 0x001c1f2455567589 */ /* 0x000fe200000e0000 */
[----:B0-----:R-:W-:Y:S02]  /*21cc0*/  SEL R32, R33, R67, P0 ;  /* 0x0000004321207207 */ /* 0x001fe40000000000 */
[----:B------:R-:W-:Y:S01]  /*21cd0*/  SEL R33, R67, R33, P0 ;  /* 0x0000002143217207 */ /* 0x000fe20000000000 */
[----:B------:R-:W-:Y:S04]  /*21ce0*/  SHFL.IDX PT, R107, R106, R36, 0x1c1f ;  /* 0x001c1f246a6b7589 */ /* 0x000fe800000e0000 */
[----:B------:R0:W-:Y:S01]  /*21cf0*/  SHFL.IDX PT, R115, R110, R36, 0x1c1f ;  /* 0x001c1f246e737589 */ /* 0x0001e200000e0000 */
[----:B------:R-:W-:-:S02]  /*21d00*/  SEL R34, R125, R143, P0 ;  /* 0x0000008f7d227207 */ /* 0x000fc40000000000 */
[----:B-1----:R-:W-:Y:S01]  /*21d10*/  SEL R35, R143, R125, P0 ;  /* 0x0000007d8f237207 */ /* 0x002fe20000000000 */
[----:B------:R1:W-:Y:S04]  /*21d20*/  SHFL.IDX PT, R119, R112, R36, 0x1c1f ;  /* 0x001c1f2470777589 */ /* 0x0003e800000e0000 */
[----:B------:R4:W-:Y:S01]  /*21d30*/  SHFL.IDX PT, R128, R122, R36, 0x1c1f ;  /* 0x001c1f247a807589 */ /* 0x0009e200000e0000 */
[----:B--2---:R-:W-:Y:S02]  /*21d40*/  SEL R54, R83, R48, P0 ;  /* 0x0000003053367207 */ /* 0x004fe40000000000 */
[----:B0-----:R-:W-:Y:S01]  /*21d50*/  SEL R110, R116, R111, P0 ;  /* 0x0000006f746e7207 */ /* 0x001fe20000000000 */
[----:B------:R-:W-:Y:S01]  /*21d60*/  SHFL.IDX PT, R80, R60, R36, 0x1c1f ;  /* 0x001c1f243c507589 */ /* 0x000fe200000e0000 */
[----:B------:R-:W-:-:S02]  /*21d70*/  SEL R111, R111, R116, P0 ;  /* 0x000000746f6f7207 */ /* 0x000fc40000000000 */
[----:B-1----:R-:W-:Y:S01]  /*21d80*/  SEL R112, R113, R65, P0 ;  /* 0x0000004171707207 */ /* 0x002fe20000000000 */
[----:B------:R-:W-:Y:S01]  /*21d90*/  SHFL.IDX PT, R131, R59, R36, 0x1c1f ;  /* 0x001c1f243b837589 */ /* 0x000fe200000e0000 */
[----:B------:R-:W-:Y:S02]  /*21da0*/  SEL R113, R65, R113, P0 ;  /* 0x0000007141717207 */ /* 0x000fe40000000000 */
[----:B------:R-:W-:Y:S01]  /*21db0*/  SEL R116, R117, R78, P0 ;  /* 0x0000004e75747207 */ /* 0x000fe20000000000 */
[----:B------:R-:W-:Y:S01]  /*21dc0*/  SHFL.IDX PT, R129, R72, R36, 0x1c1f ;  /* 0x001c1f2448817589 */ /* 0x000fe200000e0000 */
[----:B------:R-:W-:Y:S02]  /*21dd0*/  SEL R65, R145, R123, P0 ;  /* 0x0000007b91417207 */ /* 0x000fe40000000000 */
[----:B---3--:R-:W-:Y:S01]  /*21de0*/  SEL R68, R81, R49, P0 ;  /* 0x0000003151447207 */ /* 0x008fe20000000000 */
[----:B------:R-:W-:Y:S01]  /*21df0*/  SHFL.IDX PT, R135, R71, R36, 0x1c1f ;  /* 0x001c1f2447877589 */ /* 0x000fe200000e0000 */
[----:B----4-:R-:W-:-:S02]  /*21e00*/  SEL R122, R49, R81, P0 ;  /* 0x00000051317a7207 */ /* 0x010fc40000000000 */
[----:B------:R-:W-:Y:S01]  /*21e10*/  SEL R117, R78, R117, P0 ;  /* 0x000000754e757207 */ /* 0x000fe20000000000 */
[----:B------:R-:W-:Y:S04]  /*21e20*/  SHFL.IDX PT, R133, R74, R36, 0x1c1f ;  /* 0x001c1f244a857589 */ /* 0x000fe800000e0000 */
[----:B------:R0:W1:Y:S04]  /*21e30*/  SHFL.IDX PT, R136, R6, R75, 0x1c1f ;  /* 0x001c1f4b06887589 */ /* 0x00006800000e0000 */
[----:B------:R2:W3:Y:S04]  /*21e40*/  SHFL.IDX PT, R138, R8, R75, 0x1c1f ;  /* 0x001c1f4b088a7589 */ /* 0x0004e800000e0000 */
[----:B------:R4:W3:Y:S01]  /*21e50*/  SHFL.IDX PT, R137, R9, R75, 0x1c1f ;  /* 0x001c1f4b09897589 */ /* 0x0008e200000e0000 */
[----:B0-----:R-:W-:-:S03]  /*21e60*/  SEL R6, R101, R89, P0 ;  /* 0x0000005965067207 */ /* 0x001fc60000000000 */
[----:B------:R-:W0:Y:S01]  /*21e70*/  SHFL.IDX PT, R63, R63, R75, 0x1c1f ;  /* 0x001c1f4b3f3f7589 */ /* 0x000e2200000e0000 */
[----:B------:R-:W-:Y:S02]  /*21e80*/  SEL R101, R102, R79, P0 ;  /* 0x0000004f66657207 */ /* 0x000fe40000000000 */
[----:B--2---:R-:W-:Y:S01]  /*21e90*/  SEL R8, R103, R87, P0 ;  /* 0x0000005767087207 */ /* 0x004fe20000000000 */
[----:B------:R2:W0:Y:S01]  /*21ea0*/  SHFL.IDX PT, R142, R26, R75, 0x1c1f ;  /* 0x001c1f4b1a8e7589 */ /* 0x00042200000e0000 */
[----:B------:R-:W-:Y:S02]  /*21eb0*/  SEL R103, R104, R11, P0 ;  /* 0x0000000b68677207 */ /* 0x000fe40000000000 */
[----:B----4-:R-:W-:Y:S01]  /*21ec0*/  SEL R9, R84, R134, P0 ;  /* 0x0000008654097207 */ /* 0x010fe20000000000 */
[----:B------:R4:W0:Y:S01]  /*21ed0*/  SHFL.IDX PT, R141, R28, R75, 0x1c1f ;  /* 0x001c1f4b1c8d7589 */ /* 0x00082200000e0000 */
[----:B------:R-:W-:Y:S02]  /*21ee0*/  SEL R84, R134, R84, P0 ;  /* 0x0000005486547207 */ /* 0x000fe40000000000 */
[----:B------:R-:W-:Y:S01]  /*21ef0*/  SEL R102, R79, R102, P0 ;  /* 0x000000664f667207 */ /* 0x000fe20000000000 */
[----:B------:R-:W0:Y:S01]  /*21f00*/  SHFL.IDX PT, R62, R62, R75, 0x1c1f ;  /* 0x001c1f4b3e3e7589 */ /* 0x000e2200000e0000 */
[----:B-1----:R-:W-:-:S02]  /*21f10*/  SEL R85, R86, R136, P0 ;  /* 0x0000008856557207 */ /* 0x002fc40000000000 */
[----:B--2---:R-:W-:Y:S01]  /*21f20*/  SEL R26, R139, R132, P0 ;  /* 0x000000848b1a7207 */ /* 0x004fe20000000000 */
[----:B------:R1:W2:Y:S01]  /*21f30*/  SHFL.IDX PT, R95, R55, R75, 0x1c1f ;  /* 0x001c1f4b375f7589 */ /* 0x0002a200000e0000 */
[----:B---3--:R-:W-:Y:S02]  /*21f40*/  SEL R89, R96, R138, P0 ;  /* 0x0000008a60597207 */ /* 0x008fe40000000000 */
[----:B----4-:R-:W-:Y:S01]  /*21f50*/  SEL R28, R140, R118, P0 ;  /* 0x000000768c1c7207 */ /* 0x010fe20000000000 */
[----:B------:R3:W4:Y:S01]  /*21f60*/  SHFL.IDX PT, R92, R64, R75, 0x1c1f ;  /* 0x001c1f4b405c7589 */ /* 0x00072200000e0000 */
[----:B------:R-:W-:Y:S02]  /*21f70*/  SEL R87, R88, R137, P0 ;  /* 0x0000008958577207 */ /* 0x000fe40000000000 */
[----:B------:R-:W-:Y:S01]  /*21f80*/  SEL R104, R11, R104, P0 ;  /* 0x000000680b687207 */ /* 0x000fe20000000000 */
[----:B------:R3:W4:Y:S01]  /*21f90*/  SHFL.IDX PT, R147, R52, R75, 0x1c1f ;  /* 0x001c1f4b34937589 */ /* 0x00072200000e0000 */
[----:B0-----:R-:W-:Y:S01]  /*21fa0*/  SEL R99, R100, R63, P0 ;  /* 0x0000003f64637207 */ /* 0x001fe20000000000 */
[----:B------:R-:W-:Y:S01]  /*21fb0*/  IMAD.MOV.U32 R11, RZ, RZ, RZ ;  /* 0x000000ffff0b7224 */ /* 0x000fe200078e00ff */
[----:B-1----:R-:W-:Y:S01]  /*21fc0*/  SEL R55, R48, R83, P0 ;  /* 0x0000005330377207 */ /* 0x002fe20000000000 */
[----:B------:R0:W-:Y:S01]  /*21fd0*/  SHFL.IDX PT, R94, R69, R75, 0x1c1f ;  /* 0x001c1f4b455e7589 */ /* 0x0001e200000e0000 */
[----:B------:R-:W-:-:S02]  /*21fe0*/  SEL R106, R107, R142, P0 ;  /* 0x0000008e6b6a7207 */ /* 0x000fc40000000000 */
[----:B---3--:R-:W-:Y:S01]  /*21ff0*/  SEL R64, R123, R145, P0 ;  /* 0x000000917b407207 */ /* 0x008fe20000000000 */
[----:B------:R-:W1:Y:S01]  /*22000*/  SHFL.IDX PT, R43, R43, R75, 0x1c1f ;  /* 0x001c1f4b2b2b7589 */ /* 0x000e6200000e0000 */
[----:B------:R-:W-:Y:S02]  /*22010*/  SEL R29, R105, R141, P0 ;  /* 0x0000008d691d7207 */ /* 0x000fe40000000000 */
[----:B------:R-:W-:Y:S01]  /*22020*/  SEL R52, R127, R144, P0 ;  /* 0x000000907f347207 */ /* 0x000fe20000000000 */
[----:B------:R-:W3:Y:S01]  /*22030*/  SHFL.IDX PT, R46, R46, R75, 0x1c1f ;  /* 0x001c1f4b2e2e7589 */ /* 0x000ee200000e0000 */
[----:B------:R-:W-:Y:S02]  /*22040*/  SEL R114, R115, R62, P0 ;  /* 0x0000003e73727207 */ /* 0x000fe40000000000 */
[----:B------:R-:W-:Y:S01]  /*22050*/  SEL R118, R119, R12, P0 ;  /* 0x0000000c77767207 */ /* 0x000fe20000000000 */
[----:B------:R-:W3:Y:S01]  /*22060*/  SHFL.IDX PT, R57, R57, R75, 0x1c1f ;  /* 0x001c1f4b39397589 */ /* 0x000ee200000e0000 */
[----:B--2---:R-:W-:-:S02]  /*22070*/  SEL R125, R126, R95, P0 ;  /* 0x0000005f7e7d7207 */ /* 0x004fc40000000000 */
[----:B------:R-:W-:Y:S01]  /*22080*/  SEL R86, R136, R86, P0 ;  /* 0x0000005688567207 */ /* 0x000fe20000000000 */
[----:B------:R-:W2:Y:S01]  /*22090*/  SHFL.IDX PT, R58, R58, R75, 0x1c1f ;  /* 0x001c1f4b3a3a7589 */ /* 0x000ea200000e0000 */
[----:B----4-:R-:W-:Y:S02]  /*220a0*/  SEL R123, R124, R92, P0 ;  /* 0x0000005c7c7b7207 */ /* 0x010fe40000000000 */
[----:B------:R-:W-:Y:S01]  /*220b0*/  SEL R96, R138, R96, P0 ;  /* 0x000000608a607207 */ /* 0x000fe20000000000 */
[----:B------:R-:W4:Y:S01]  /*220c0*/  SHFL.IDX PT, R61, R61, R75, 0x1c1f ;  /* 0x001c1f4b3d3d7589 */ /* 0x000f2200000e0000 */
[----:B0-----:R-:W-:Y:S02]  /*220d0*/  SEL R69, R70, R147, P0 ;  /* 0x0000009346457207 */ /* 0x001fe40000000000 */
[----:B------:R-:W-:Y:S01]  /*220e0*/  SEL R88, R137, R88, P0 ;  /* 0x0000005889587207 */ /* 0x000fe20000000000 */
[----:B------:R-:W0:Y:S01]  /*220f0*/  SHFL.IDX PT, R56, R73, R75, 0x1c1f ;  /* 0x001c1f4b49387589 */ /* 0x000e2200000e0000 */
[----:B------:R-:W-:-:S02]  /*22100*/  SEL R100, R63, R100, P0 ;  /* 0x000000643f647207 */ /* 0x000fc40000000000 */
[----:B------:R-:W-:Y:S01]  /*22110*/  SEL R107, R142, R107, P0 ;  /* 0x0000006b8e6b7207 */ /* 0x000fe20000000000 */
[----:B------:R-:W-:Y:S01]  /*22120*/  SHFL.IDX PT, R93, R93, R36, 0x1c1f ;  /* 0x001c1f245d5d7589 */ /* 0x000fe200000e0000 */
[----:B-1----:R-:W-:Y:S02]  /*22130*/  SEL R81, R82, R43, P0 ;  /* 0x0000002b52517207 */ /* 0x002fe40000000000 */
[----:B------:R-:W-:Y:S01]  /*22140*/  SEL R105, R141, R105, P0 ;  /* 0x000000698d697207 */ /* 0x000fe20000000000 */
[----:B------:R-:W-:Y:S01]  /*22150*/  SHFL.IDX PT, R45, R45, R36, 0x1c1f ;  /* 0x001c1f242d2d7589 */ /* 0x000fe200000e0000 */
[----:B---3--:R-:W-:Y:S02]  /*22160*/  SEL R79, R80, R46, P0 ;  /* 0x0000002e504f7207 */ /* 0x008fe40000000000 */
[----:B------:R-:W-:Y:S01]  /*22170*/  SEL R115, R62, R115, P0 ;  /* 0x000000733e737207 */ /* 0x000fe20000000000 */
[----:B------:R-:W-:Y:S01]  /*22180*/  SHFL.IDX PT, R50, R50, R36, 0x1c1f ;  /* 0x001c1f2432327589 */ /* 0x000fe200000e0000 */
[----:B------:R-:W-:-:S02]  /*22190*/  SEL R130, R131, R57, P0 ;  /* 0x0000003983827207 */ /* 0x000fc40000000000 */
[----:B------:R-:W-:Y:S01]  /*221a0*/  SEL R119, R12, R119, P0 ;  /* 0x000000770c777207 */ /* 0x000fe20000000000 */
[----:B------:R-:W-:Y:S01]  /*221b0*/  SHFL.IDX PT, R47, R47, R36, 0x1c1f ;  /* 0x001c1f242f2f7589 */ /* 0x000fe200000e0000 */
[----:B--2---:R-:W-:Y:S02]  /*221c0*/  SEL R83, R129, R58, P0 ;  /* 0x0000003a81537207 */ /* 0x004fe40000000000 */
[----:B------:R-:W-:Y:S01]  /*221d0*/  SEL R126, R95, R126, P0 ;  /* 0x0000007e5f7e7207 */ /* 0x000fe20000000000 */
[----:B------:R1:W2:Y:S01]  /*221e0*/  SHFL.IDX PT, R146, R53, R75, 0x1c1f ;  /* 0x001c1f4b35927589 */ /* 0x0002a200000e0000 */
[----:B----4-:R-:W-:Y:S02]  /*221f0*/  SEL R134, R135, R61, P0 ;  /* 0x0000003d87867207 */ /* 0x010fe40000000000 */
[----:B------:R-:W-:Y:S01]  /*22200*/  SEL R124, R92, R124, P0 ;  /* 0x0000007c5c7c7207 */ /* 0x000fe20000000000 */
[----:B------:R-:W3:Y:S01]  /*22210*/  SHFL.IDX PT, R39, R39, R75, 0x1c1f ;  /* 0x001c1f4b27277589 */ /* 0x000ee200000e0000 */
[----:B0-----:R-:W-:-:S02]  /*22220*/  SEL R132, R133, R56, P0 ;  /* 0x0000003885847207 */ /* 0x001fc40000000000 */
[----:B------:R-:W-:Y:S01]  /*22230*/  SEL R70, R147, R70, P0 ;  /* 0x0000004693467207 */ /* 0x000fe20000000000 */
[----:B------:R-:W0:Y:S01]  /*22240*/  SHFL.IDX PT, R40, R40, R75, 0x1c1f ;  /* 0x001c1f4b28287589 */ /* 0x000e2200000e0000 */
[----:B------:R-:W-:Y:S02]  /*22250*/  SEL R82, R43, R82, P0 ;  /* 0x000000522b527207 */ /* 0x000fe40000000000 */
[----:B-1----:R-:W-:Y:S01]  /*22260*/  SEL R53, R144, R127, P0 ;  /* 0x0000007f90357207 */ /* 0x002fe20000000000 */
[----:B------:R-:W1:Y:S01]  /*22270*/  SHFL.IDX PT, R41, R41, R75, 0x1c1f ;  /* 0x001c1f4b29297589 */ /* 0x000e6200000e0000 */
[----:B------:R-:W-:Y:S02]  /*22280*/  SEL R127, R128, R94, P0 ;  /* 0x0000005e807f7207 */ /* 0x000fe40000000000 */
[----:B------:R-:W-:Y:S01]  /*22290*/  SEL R128, R94, R128, P0 ;  /* 0x000000805e807207 */ /* 0x000fe20000000000 */
[----:B------:R-:W4:Y:S01]  /*222a0*/  SHFL.IDX PT, R42, R42, R75, 0x1c1f ;  /* 0x001c1f4b2a2a7589 */ /* 0x000f2200000e0000 */
[----:B------:R-:W-:-:S02]  /*222b0*/  SEL R80, R46, R80, P0 ;  /* 0x000000502e507207 */ /* 0x000fc40000000000 */
[----:B------:R-:W-:Y:S01]  /*222c0*/  SEL R131, R57, R131, P0 ;  /* 0x0000008339837207 */ /* 0x000fe20000000000 */
[----:B------:R1:W4:Y:S01]  /*222d0*/  SHFL.IDX PT, R44, R77, R36, 0x1c1f ;  /* 0x001c1f244d2c7589 */ /* 0x00032200000e0000 */
[----:B------:R-:W-:Y:S02]  /*222e0*/  SEL R129, R58, R129, P0 ;  /* 0x000000813a817207 */ /* 0x000fe40000000000 */
[----:B------:R-:W-:Y:S01]  /*222f0*/  SEL R135, R61, R135, P0 ;  /* 0x000000873d877207 */ /* 0x000fe20000000000 */
[----:B------:R-:W4:Y:S01]  /*22300*/  SHFL.IDX PT, R14, R38, R75, 0x1c1f ;  /* 0x001c1f4b260e7589 */ /* 0x000f2200000e0000 */
[----:B--2---:R-:W-:Y:S02]  /*22310*/  SEL R66, R93, R146, P0 ;  /* 0x000000925d427207 */ /* 0x004fe40000000000 */
[----:B------:R-:W-:Y:S01]  /*22320*/  SEL R67, R146, R93, P0 ;  /* 0x0000005d92437207 */ /* 0x000fe20000000000 */
[----:B------:R4:W2:Y:S01]  /*22330*/  SHFL.IDX PT, R36, R76, R75, 0x1c1f ;  /* 0x001c1f4b4c247589 */ /* 0x0008a200000e0000 */
[----:B---3--:R-:W-:-:S02]  /*22340*/  SEL R73, R45, R39, P0 ;  /* 0x000000272d497207 */ /* 0x008fc40000000000 */
[----:B------:R-:W-:Y:S02]  /*22350*/  SEL R74, R39, R45, P0 ;  /* 0x0000002d274a7207 */ /* 0x000fe40000000000 */
[----:B0-----:R-:W-:Y:S02]  /*22360*/  SEL R71, R50, R40, P0 ;  /* 0x0000002832477207 */ /* 0x001fe40000000000 */
[----:B------:R-:W-:Y:S02]  /*22370*/  SEL R72, R40, R50, P0 ;  /* 0x0000003228487207 */ /* 0x000fe40000000000 */
[----:B-1----:R-:W-:Y:S02]  /*22380*/  SEL R77, R47, R41, P0 ;  /* 0x000000292f4d7207 */ /* 0x002fe40000000000 */
[----:B------:R-:W-:Y:S02]  /*22390*/  SEL R78, R41, R47, P0 ;  /* 0x0000002f294e7207 */ /* 0x000fe40000000000 */
[----:B----4-:R-:W-:-:S02]  /*223a0*/  SEL R75, R51, R42, P0 ;  /* 0x0000002a334b7207 */ /* 0x010fc40000000000 */
[----:B------:R-:W-:Y:S02]  /*223b0*/  SEL R76, R42, R51, P0 ;  /* 0x000000332a4c7207 */ /* 0x000fe40000000000 */
[----:B------:R-:W-:-:S07]  /*223c0*/  SEL R133, R56, R133, P0 ;  /* 0x0000008538857207 */ /* 0x000fce0000000000 */
.L_x_790:
[----:B------:R-:W3:Y:S04]  /*223d0*/  LDL.LU R137, [R1+0x8] ;  /* 0x0000080001897983 */ /* 0x000ee80000300800 */
[----:B------:R-:W4:Y:S01]  /*223e0*/  LDL.LU R136, [R1+0xc] ;  /* 0x00000c0001887983 */ /* 0x000f220000300800 */
[----:B------:R-:W-:Y:S05]  /*223f0*/  WARPSYNC.ALL ;  /* 0x0000000000007948 */ /* 0x000fea0003800000 */
[----:B--2---:R-:W-:Y:S01]  /*22400*/  SEL R93, R44, R36, P0 ;  /* 0x000000242c5d7207 */ /* 0x004fe20000000000 */
[----:B------:R-:W-:Y:S01]  /*22410*/  ULDC.64 UR4, c[0x0][0xc00] ;  /* 0x0003000000047ab9 */ /* 0x000fe20000000a00 */
[----:B------:R-:W-:Y:S01]  /*22420*/  SEL R95, R36, R44, P0 ;  /* 0x0000002c245f7207 */ /* 0x000fe20000000000 */
[----:B------:R-:W-:Y:S01]  /*22430*/  ULDC.64 UR6, c[0x0][0xc08] ;  /* 0x0003020000067ab9 */ /* 0x000fe20000000a00 */
[----:B------:R-:W-:-:S02]  /*22440*/  F2FP.BF16.F32.PACK_AB R40, R0, R3 ;  /* 0x000000030028723e */ /* 0x000fc400000010ff */
[----:B------:R-:W-:Y:S02]  /*22450*/  F2FP.BF16.F32.PACK_AB R41, R30, R32 ;  /* 0x000000201e29723e */ /* 0x000fe400000010ff */
[----:B------:R-:W-:Y:S02]  /*22460*/  F2FP.BF16.F32.PACK_AB R42, R2, R4 ;  /* 0x00000004022a723e */ /* 0x000fe400000010ff */
[----:B------:R-:W-:Y:S01]  /*22470*/  F2FP.BF16.F32.PACK_AB R43, R31, R33 ;  /* 0x000000211f2b723e */ /* 0x000fe200000010ff */
[----:B------:R-:W-:Y:S01]  /*22480*/  BAR.SYNC.DEFER_BLOCKING 0x1, 0x100 ;  /* 0x0044000000007b1d */ /* 0x000fe20000010000 */
[----:B------:R-:W-:Y:S02]  /*22490*/  F2FP.BF16.F32.PACK_AB R44, R5, R7 ;  /* 0x00000007052c723e */ /* 0x000fe400000010ff */
[----:B------:R-:W-:Y:S02]  /*224a0*/  F2FP.BF16.F32.PACK_AB R45, R34, R52 ;  /* 0x00000034222d723e */ /* 0x000fe400000010ff */
[----:B------:R-:W-:-:S02]  /*224b0*/  F2FP.BF16.F32.PACK_AB R46, R6, R8 ;  /* 0x00000008062e723e */ /* 0x000fc400000010ff */
[----:B------:R-:W-:Y:S02]  /*224c0*/  F2FP.BF16.F32.PACK_AB R47, R35, R53 ;  /* 0x00000035232f723e */ /* 0x000fe400000010ff */
[----:B------:R-:W-:Y:S02]  /*224d0*/  F2FP.BF16.F32.PACK_AB R48, R9, R85 ;  /* 0x000000550930723e */ /* 0x000fe400000010ff */
[----:B------:R-:W-:Y:S02]  /*224e0*/  F2FP.BF16.F32.PACK_AB R49, R54, R64 ;  /* 0x000000403631723e */ /* 0x000fe400000010ff */
[----:B------:R-:W-:Y:S02]  /*224f0*/  F2FP.BF16.F32.PACK_AB R50, R84, R86 ;  /* 0x000000565432723e */ /* 0x000fe400000010ff */
[----:B------:R-:W-:Y:S02]  /*22500*/  F2FP.BF16.F32.PACK_AB R51, R55, R65 ;  /* 0x000000413733723e */ /* 0x000fe400000010ff */
[----:B------:R-:W-:-:S02]  /*22510*/  SEL R92, R37, R14, P0 ;  /* 0x0000000e255c7207 */ /* 0x000fc40000000000 */
[----:B------:R-:W-:Y:S02]  /*22520*/  SEL R94, R14, R37, P0 ;  /* 0x000000250e5e7207 */ /* 0x000fe40000000000 */
[----:B------:R-:W-:Y:S02]  /*22530*/  F2FP.BF16.F32.PACK_AB R12, R87, R89 ;  /* 0x00000059570c723e */ /* 0x000fe400000010ff */
[----:B------:R-:W-:Y:S01]  /*22540*/  F2FP.BF16.F32.PACK_AB R13, R66, R68 ;  /* 0x00000044420d723e */ /* 0x000fe200000010ff */
[----:B------:R0:W-:Y:S01]  /*22550*/  STSM.16.M88.4 [R155], R40 ;  /* 0x000000289b007844 */ /* 0x0001e20000000200 */
[----:B------:R-:W-:Y:S02]  /*22560*/  F2FP.BF16.F32.PACK_AB R14, R88, R96 ;  /* 0x00000060580e723e */ /* 0x000fe400000010ff */
[----:B------:R-:W-:Y:S01]  /*22570*/  F2FP.BF16.F32.PACK_AB R15, R67, R122 ;  /* 0x0000007a430f723e */ /* 0x000fe200000010ff */
[----:B------:R1:W-:Y:S01]  /*22580*/  STSM.16.M88.4 [R153], R44 ;  /* 0x0000002c99007844 */ /* 0x0003e20000000200 */
[----:B------:R-:W-:-:S02]  /*22590*/  F2FP.BF16.F32.PACK_AB R36, R97, R99 ;  /* 0x000000636124723e */ /* 0x000fc400000010ff */
[----:B------:R-:W-:Y:S01]  /*225a0*/  F2FP.BF16.F32.PACK_AB R37, R123, R125 ;  /* 0x0000007d7b25723e */ /* 0x000fe200000010ff */
[----:B------:R2:W-:Y:S01]  /*225b0*/  STSM.16.M88.4 [R154], R48 ;  /* 0x000000309a007844 */ /* 0x0005e20000000200 */
[----:B------:R-:W-:Y:S02]  /*225c0*/  F2FP.BF16.F32.PACK_AB R38, R98, R100 ;  /* 0x000000646226723e */ /* 0x000fe400000010ff */
[----:B------:R-:W-:Y:S01]  /*225d0*/  F2FP.BF16.F32.PACK_AB R39, R124, R126 ;  /* 0x0000007e7c27723e */ /* 0x000fe200000010ff */
[----:B------:R2:W-:Y:S01]  /*225e0*/  STSM.16.M88.4 [R156], R12 ;  /* 0x0000000c9c007844 */ /* 0x0005e20000000200 */
[----:B------:R-:W-:Y:S02]  /*225f0*/  F2FP.BF16.F32.PACK_AB R56, R29, R106 ;  /* 0x0000006a1d38723e */ /* 0x000fe400000010ff */
[----:B------:R-:W-:Y:S01]  /*22600*/  F2FP.BF16.F32.PACK_AB R57, R79, R81 ;  /* 0x000000514f39723e */ /* 0x000fe200000010ff */
[----:B------:R2:W-:Y:S01]  /*22610*/  STSM.16.M88.4 [R157], R36 ;  /* 0x000000249d007844 */ /* 0x0005e20000000200 */
[----:B0-----:R-:W-:-:S02]  /*22620*/  F2FP.BF16.F32.PACK_AB R40, R101, R103 ;  /* 0x000000676528723e */ /* 0x001fc400000010ff */
[----:B------:R-:W-:Y:S02]  /*22630*/  F2FP.BF16.F32.PACK_AB R41, R127, R69 ;  /* 0x000000457f29723e */ /* 0x000fe400000010ff */
[----:B------:R-:W-:Y:S02]  /*22640*/  F2FP.BF16.F32.PACK_AB R42, R102, R104 ;  /* 0x00000068662a723e */ /* 0x000fe400000010ff */
[----:B------:R-:W-:Y:S02]  /*22650*/  F2FP.BF16.F32.PACK_AB R43, R128, R70 ;  /* 0x00000046802b723e */ /* 0x000fe400000010ff */
[----:B-1----:R-:W-:Y:S02]  /*22660*/  F2FP.BF16.F32.PACK_AB R44, R10, R21 ;  /* 0x000000150a2c723e */ /* 0x002fe400000010ff */
[----:B------:R-:W-:Y:S01]  /*22670*/  F2FP.BF16.F32.PACK_AB R45, R71, R73 ;  /* 0x00000049472d723e */ /* 0x000fe200000010ff */
[----:B------:R3:W-:Y:S01]  /*22680*/  STSM.16.M88.4 [R158], R40 ;  /* 0x000000289e007844 */ /* 0x0007e20000000200 */
[----:B------:R-:W-:-:S02]  /*22690*/  F2FP.BF16.F32.PACK_AB R46, R20, R24 ;  /* 0x00000018142e723e */ /* 0x000fc400000010ff */
[----:B------:R-:W-:Y:S02]  /*226a0*/  F2FP.BF16.F32.PACK_AB R47, R72, R74 ;  /* 0x0000004a482f723e */ /* 0x000fe400000010ff */
[----:B--2---:R-:W-:Y:S02]  /*226b0*/  F2FP.BF16.F32.PACK_AB R48, R25, R27 ;  /* 0x0000001b1930723e */ /* 0x004fe400000010ff */
[----:B------:R-:W-:Y:S01]  /*226c0*/  F2FP.BF16.F32.PACK_AB R49, R75, R77 ;  /* 0x0000004d4b31723e */ /* 0x000fe200000010ff */
[----:B------:R-:W-:Y:S01]  /*226d0*/  STSM.16.M88.4 [R159], R44 ;  /* 0x0000002c9f007844 */ /* 0x000fe20000000200 */
[----:B------:R-:W-:Y:S02]  /*226e0*/  F2FP.BF16.F32.PACK_AB R50, R26, R28 ;  /* 0x0000001c1a32723e */ /* 0x000fe400000010ff */
[----:B------:R-:W-:Y:S02]  /*226f0*/  F2FP.BF16.F32.PACK_AB R51, R76, R78 ;  /* 0x0000004e4c33723e */ /* 0x000fe400000010ff */
[----:B------:R-:W-:-:S02]  /*22700*/  F2FP.BF16.F32.PACK_AB R58, R105, R107 ;  /* 0x0000006b693a723e */ /* 0x000fc400000010ff */
[----:B------:R-:W-:Y:S01]  /*22710*/  F2FP.BF16.F32.PACK_AB R59, R80, R82 ;  /* 0x00000052503b723e */ /* 0x000fe200000010ff */
[----:B------:R-:W-:Y:S01]  /*22720*/  STSM.16.M88.4 [R160], R48 ;  /* 0x00000030a0007844 */ /* 0x000fe20000000200 */
[----:B------:R-:W-:Y:S02]  /*22730*/  F2FP.BF16.F32.PACK_AB R60, R108, R110 ;  /* 0x0000006e6c3c723e */ /* 0x000fe400000010ff */
        /* <DEDUP_REMOVED lines=8> */
[----:B------:R-:W-:Y:S02]  /*227c0*/  F2FP.BF16.F32.PACK_AB R15, R133, R135 ;  /* 0x00000087850f723e */ /* 0x000fe400000010ff */
[----:B------:R-:W-:Y:S02]  /*227d0*/  F2FP.BF16.F32.PACK_AB R36, R116, R118 ;  /* 0x000000767424723e */ /* 0x000fe400000010ff */
[----:B------:R-:W-:Y:S01]  /*227e0*/  F2FP.BF16.F32.PACK_AB R38, R117, R119 ;  /* 0x000000777526723e */ /* 0x000fe200000010ff */
[----:B------:R-:W-:Y:S01]  /*227f0*/  STSM.16.M88.4 [R163], R12 ;  /* 0x0000000ca3007844 */ /* 0x000fe20000000200 */
[----:B------:R-:W-:-:S02]  /*22800*/  F2FP.BF16.F32.PACK_AB R37, R93, R92 ;  /* 0x0000005c5d25723e */ /* 0x000fc400000010ff */
[----:B------:R-:W-:Y:S02]  /*22810*/  F2FP.BF16.F32.PACK_AB R39, R95, R94 ;  /* 0x0000005e5f27723e */ /* 0x000fe400000010ff */
[----:B------:R-:W-:-:S03]  /*22820*/  ISETP.NE.U32.AND P0, PT, RZ, UR4, PT ;  /* 0x00000004ff007c0c */ /* 0x000fc6000bf05070 */
[----:B------:R0:W-:Y:S01]  /*22830*/  STSM.16.M88.4 [R164], R36 ;  /* 0x00000024a4007844 */ /* 0x0001e20000000200 */
[----:B------:R-:W-:Y:S01]  /*22840*/  BAR.SYNC.DEFER_BLOCKING 0x1, 0x100 ;  /* 0x0044000000007b1d */ /* 0x000fe20000010000 */
[----:B------:R-:W-:Y:S02]  /*22850*/  ISETP.NE.AND.EX P0, PT, RZ, UR5, PT, P0 ;  /* 0x00000005ff007c0c */ /* 0x000fe4000bf05300 */
[----:B---3--:R-:W-:-:S04]  /*22860*/  IADD3 R40, P1, R137, UR4, RZ ;  /* 0x0000000489287c10 */ /* 0x008fc8000ff3e0ff */
[----:B----4-:R-:W-:-:S07]  /*22870*/  IADD3.X R41, R136, UR5, RZ, P1, !PT ;  /* 0x0000000588297c10 */ /* 0x010fce0008ffe4ff */
[----:B------:R-:W5:Y:S01]  /*22880*/  @P0 LDG.E R11, desc[UR54][R40.64] ;  /* 0x00000036280b0981 */ /* 0x000f62000c1e1900 */
[----:B------:R-:W-:-:S04]  /*22890*/  ISETP.NE.U32.AND P3, PT, RZ, UR6, PT ;  /* 0x00000006ff007c0c */ /* 0x000fc8000bf65070 */
[----:B------:R-:W-:Y:S01]  /*228a0*/  ISETP.NE.AND.EX P3, PT, RZ, UR7, PT, P3 ;  /* 0x00000007ff007c0c */ /* 0x000fe2000bf65330 */
[----:B0-----:R-:W-:Y:S01]  /*228b0*/  IMAD.MOV.U32 R38, RZ, RZ, 0x9b8 ;  /* 0x000009b8ff267424 */ /* 0x001fe200078e00ff */
[----:B------:R-:W-:-:S04]  /*228c0*/  ISETP.GT.AND P2, PT, R165, 0x1, PT ;  /* 0x00000001a500780c */ /* 0x000fc80003f44270 */
[----:B------:R-:W-:-:S07]  /*228d0*/  SEL R38, R38, 0x978, P2 ;  /* 0x0000097826267807 */ /* 0x000fce0001000000 */
[----:B------:R-:W-:Y:S01]  /*228e0*/  @P3 IADD3 R12, P1, R137, UR6, RZ ;  /* 0x00000006890c3c10 */ /* 0x000fe2000ff3e0ff */
[----:B------:R-:W-:Y:S01]  /*228f0*/  ULDC UR6, c[0x0][0xa88] ;  /* 0x0002a20000067ab9 */ /* 0x000fe20000000800 */
[----:B------:R0:W1:Y:S01]  /*22900*/  LDC.64 R14, c[0x0][R38+0x218] ;  /* 0x00008600260e7b82 */ /* 0x0000620000000a00 */
[----:B------:R-:W-:Y:S02]  /*22910*/  MOV R44, UR6 ;  /* 0x00000006002c7c02 */ /* 0x000fe40008000f00 */
[----:B------:R-:W-:-:S05]  /*22920*/  @P3 IADD3.X R13, R136, UR7, RZ, P1, !PT ;  /* 0x00000007880d3c10 */ /* 0x000fca0008ffe4ff */
[----:B------:R2:W5:Y:S01]  /*22930*/  @P3 LDG.E R44, desc[UR54][R12.64] ;  /* 0x000000360c2c3981 */ /* 0x000562000c1e1900 */
[----:B------:R0:W3:Y:S08]  /*22940*/  LDC.64 R36, c[0x0][R38+0x228] ;  /* 0x00008a0026247b82 */ /* 0x0000f00000000a00 */
[----:B------:R-:W4:Y:S08]  /*22950*/  LDC R137, c[0x0][0xbe8] ;  /* 0x0002fa00ff897b82 */ /* 0x000f300000000800 */
[----:B--2---:R0:W2:Y:S01]  /*22960*/  LDC.64 R12, c[0x0][R38+0x220] ;  /* 0x00008800260c7b82 */ /* 0x0040a20000000a00 */
[----:B----4-:R-:W-:Y:S01]  /*22970*/  ISETP.NE.AND P1, PT, R137, 0x1, PT ;  /* 0x000000018900780c */ /* 0x010fe20003f25270 */
[----:B01-3--:R-:W-:-:S12]  /*22980*/  @P3 BRA `(.L_x_502) ;  /* 0x0000000000103947 */ /* 0x00bfd80003800000 */
[----:B------:R-:W-:Y:S05]  /*22990*/  @!P0 BRA `(.L_x_502) ;  /* 0x00000000000c8947 */ /* 0x000fea0003800000 */
[----:B------:R-:W3:Y:S04]  /*229a0*/  LDG.E R39, desc[UR54][R40.64] ;  /* 0x0000003628277981 */ /* 0x000ee8000c1e1900 */
[----:B-----5:R-:W3:Y:S02]  /*229b0*/  LDG.E R44, desc[UR54][R40.64+0x4] ;  /* 0x00000436282c7981 */ /* 0x020ee4000c1e1900 */
[----:B---3--:R-:W-:-:S07]  /*229c0*/  IMAD.IADD R44, R44, 0x1, -R39 ;  /* 0x000000012c2c7824 */ /* 0x008fce00078e0a27 */
.L_x_502:
[----:B------:R-:W3:Y:S01]  /*229d0*/  LDL.LU R43, [R1+0x14] ;  /* 0x00001400012b7983 */ /* 0x000ee20000300800 */
[----:B------:R-:W0:Y:S03]  /*229e0*/  LDC.64 R38, c[0x0][R38+0x210] ;  /* 0x0000840026267b82 */ /* 0x000e260000000a00 */
[----:B------:R-:W4:Y:S04]  /*229f0*/  LDL R42, [R1+0xd8] ;  /* 0x0000d800012a7983 */ /* 0x000f280000100800 */
[----:B------:R-:W4:Y:S01]  /*22a00*/  LDL R139, [R1+0x18] ;  /* 0x00001800018b7983 */ /* 0x000f220000100800 */
[----:B------:R-:W-:Y:S01]  /*22a10*/  ISETP.NE.U32.AND P0, PT, RZ, UR4, PT ;  /* 0x00000004ff007c0c */ /* 0x000fe2000bf05070 */
[----:B------:R-:W1:Y:S02]  /*22a20*/  @P1 LDC R49, c[0x0][0xbec] ;  /* 0x0002fb00ff311b82 */ /* 0x000e640000000800 */
[----:B------:R-:W4:Y:S01]  /*22a30*/  LDL R138, [R1+0x24] ;  /* 0x00002400018a7983 */ /* 0x000f220000100800 */
[----:B------:R-:W-:Y:S01]  /*22a40*/  ISETP.NE.AND.EX P0, PT, RZ, UR5, PT, P0 ;  /* 0x00000005ff007c0c */ /* 0x000fe2000bf05300 */
[----:B------:R-:W-:-:S02]  /*22a50*/  IMAD R45, R15, R235, RZ ;  /* 0x000000eb0f2d7224 */ /* 0x000fc400078e02ff */
[----:B------:R-:W4:Y:S01]  /*22a60*/  LDL R48, [R1+0xd4] ;  /* 0x0000d40001307983 */ /* 0x000f220000100800 */
[----:B------:R-:W-:Y:S01]  /*22a70*/  SEL R237, R237, RZ, !P0 ;  /* 0x000000ffeded7207 */ /* 0x000fe20004000000 */
[----:B------:R-:W0:Y:S01]  /*22a80*/  @P1 LDC R51, c[0x0][0xbf0] ;  /* 0x0002fc00ff331b82 */ /* 0x000e220000000800 */
[----:B------:R-:W-:Y:S01]  /*22a90*/  IMAD.WIDE.U32 R14, R14, R235, RZ ;  /* 0x000000eb0e0e7225 */ /* 0x000fe200078e00ff */
[----:B------:R-:W4:Y:S03]  /*22aa0*/  LDL R46, [R1+0x78] ;  /* 0x00007800012e7983 */ /* 0x000f260000100800 */
[----:B--2---:R-:W-:-:S03]  /*22ab0*/  IMAD R13, R13, R237, RZ ;  /* 0x000000ed0d0d7224 */ /* 0x004fc600078e02ff */
[----:B------:R-:W2:Y:S01]  /*22ac0*/  LDC.64 R40, c[0x0][0xba8] ;  /* 0x0002ea00ff287b82 */ /* 0x000ea20000000a00 */
[----:B------:R-:W-:Y:S01]  /*22ad0*/  IMAD.IADD R15, R15, 0x1, R45 ;  /* 0x000000010f0f7824 */ /* 0x000fe200078e022d */
[----:B-----5:R-:W-:-:S06]  /*22ae0*/  SHF.R.S32.HI R136, RZ, 0x1f, R11 ;  /* 0x0000001fff887819 */ /* 0x020fcc000001140b */
[----:B--2---:R-:W2:Y:S08]  /*22af0*/  @!P2 LDC R40, c[0x0][0xb50] ;  /* 0x0002d400ff28ab82 */ /* 0x004eb00000000800 */
[----:B------:R-:W2:Y:S01]  /*22b00*/  @!P2 LDC R41, c[0x0][0xb54] ;  /* 0x0002d500ff29ab82 */ /* 0x000ea20000000800 */
[----:B---3--:R-:W-:-:S05]  /*22b10*/  SEL R43, R43, RZ, !P0 ;  /* 0x000000ff2b2b7207 */ /* 0x008fca0004000000 */
[C---:B------:R-:W-:Y:S02]  /*22b20*/  IMAD R47, R12.reuse, R43, R13 ;  /* 0x0000002b0c2f7224 */ /* 0x040fe400078e020d */
[----:B------:R-:W-:-:S04]  /*22b30*/  IMAD.WIDE.U32 R12, R12, R237, RZ ;  /* 0x000000ed0c0c7225 */ /* 0x000fc800078e00ff */
[----:B----4-:R-:W-:Y:S01]  /*22b40*/  IMAD R42, R139, 0x80, R42 ;  /* 0x000000808b2a7824 */ /* 0x010fe200078e022a */
[----:B------:R-:W-:-:S03]  /*22b50*/  IADD3 R14, P0, P3, R12, R14, R11 ;  /* 0x0000000e0c0e7210 */ /* 0x000fc60007b1e00b */
[----:B-1----:R-:W-:Y:S01]  /*22b60*/  @P1 IMAD.HI.U32 R12, R42, R49, RZ ;  /* 0x000000312a0c1227 */ /* 0x002fe200078e00ff */
[----:B------:R-:W-:-:S03]  /*22b70*/  SEL R43, R138, RZ, P2 ;  /* 0x000000ff8a2b7207 */ /* 0x000fc60001000000 */
[----:B------:R-:W-:Y:S01]  /*22b80*/  IMAD.IADD R47, R13, 0x1, R47 ;  /* 0x000000010d2f7824 */ /* 0x000fe200078e022f */
[----:B------:R-:W-:Y:S02]  /*22b90*/  MOV R13, R42 ;  /* 0x0000002a000d7202 */ /* 0x000fe40000000f00 */
[----:B0-----:R-:W-:Y:S01]  /*22ba0*/  @P1 SHF.R.U32.HI R13, RZ, R51, R12 ;  /* 0x00000033ff0d1219 */ /* 0x001fe2000001160c */
[-C--:B------:R-:W-:Y:S02]  /*22bb0*/  IMAD R45, R37, R43.reuse, RZ ;  /* 0x0000002b252d7224 */ /* 0x080fe400078e02ff */
[----:B------:R-:W-:Y:S01]  /*22bc0*/  IMAD.WIDE.U32 R36, R36, R43, RZ ;  /* 0x0000002b24247225 */ /* 0x000fe200078e00ff */
[----:B------:R-:W-:-:S03]  /*22bd0*/  IADD3.X R15, R47, R15, R136, P0, P3 ;  /* 0x0000000f2f0f7210 */ /* 0x000fc600007e6488 */
[----:B------:R-:W-:Y:S01]  /*22be0*/  IMAD.MOV R43, RZ, RZ, -R13 ;  /* 0x000000ffff2b7224 */ /* 0x000fe200078e0a0d */
[----:B------:R-:W-:Y:S01]  /*22bf0*/  IADD3 R36, P0, P3, R13, R14, R36 ;  /* 0x0000000e0d247210 */ /* 0x000fe20007b1e024 */
[----:B------:R-:W-:Y:S01]  /*22c00*/  IMAD.IADD R45, R37, 0x1, R45 ;  /* 0x00000001252d7824 */ /* 0x000fe200078e022d */
[----:B------:R-:W-:Y:S01]  /*22c10*/  SHF.R.S32.HI R12, RZ, 0x1f, R13 ;  /* 0x0000001fff0c7819 */ /* 0x000fe2000001140d */
[----:B------:R-:W-:-:S03]  /*22c20*/  IMAD R13, R137, R43, R42 ;  /* 0x0000002b890d7224 */ /* 0x000fc600078e022a */
[----:B------:R-:W-:Y:S01]  /*22c30*/  IADD3.X R37, R12, R15, R45, P0, P3 ;  /* 0x0000000f0c257210 */ /* 0x000fe200007e642d */
[-C--:B------:R-:W-:Y:S01]  /*22c40*/  IMAD R12, R39, R13.reuse, RZ ;  /* 0x0000000d270c7224 */ /* 0x080fe200078e02ff */
[----:B------:R-:W-:Y:S01]  /*22c50*/  SHF.R.S32.HI R15, RZ, 0x1f, R13 ;  /* 0x0000001fff0f7819 */ /* 0x000fe2000001140d */
[----:B------:R-:W-:-:S04]  /*22c60*/  IMAD.WIDE.U32 R36, R38, R13, R36 ;  /* 0x0000000d26247225 */ /* 0x000fc800078e0024 */
[----:B------:R-:W-:Y:S01]  /*22c70*/  IMAD R15, R38, R15, R12 ;  /* 0x0000000f260f7224 */ /* 0x000fe200078e020c */
[----:B--2---:R-:W-:-:S03]  /*22c80*/  LEA R40, P0, R36, R40, 0x2 ;  /* 0x0000002824287211 */ /* 0x004fc600078010ff */
[----:B------:R-:W-:-:S05]  /*22c90*/  IMAD.IADD R12, R37, 0x1, R15 ;  /* 0x00000001250c7824 */ /* 0x000fca00078e020f */
[----:B------:R-:W-:Y:S01]  /*22ca0*/  LEA.HI.X R41, R36, R41, R12, 0x2, P0 ;  /* 0x0000002924297211 */ /* 0x000fe200000f140c */
[----:B------:R-:W-:Y:S01]  /*22cb0*/  SHFL.IDX PT, R14, R40, 0x1, 0x1c1f ;  /* 0x003c1f00280e7f89 */ /* 0x000fe200000e0000 */
[----:B------:R-:W-:-:S03]  /*22cc0*/  IMAD R37, R139, 0x80, R48 ;  /* 0x000000808b257824 */ /* 0x000fc600078e0230 */
[----:B------:R-:W-:Y:S04]  /*22cd0*/  SHFL.IDX PT, R12, R40, RZ, 0x1c1f ;  /* 0x001c1fff280c7589 */ /* 0x000fe800000e0000 */
[----:B------:R-:W0:Y:S04]  /*22ce0*/  SHFL.IDX PT, R13, R41, RZ, 0x1c1f ;  /* 0x001c1fff290d7589 */ /* 0x000e2800000e0000 */
[----:B------:R-:W1:Y:S01]  /*22cf0*/  SHFL.IDX PT, R15, R41, 0x1, 0x1c1f ;  /* 0x003c1f00290f7f89 */ /* 0x000e6200000e0000 */
[----:B------:R-:W-:Y:S01]  /*22d00*/  IMAD R38, R44, R137, RZ ;  /* 0x000000892c267224 */ /* 0x000fe200078e02ff */
[----:B------:R-:W-:Y:S01]  /*22d10*/  LOP3.LUT P0, RZ, R46, 0x3, RZ, 0xc0, !PT ;  /* 0x000000032eff7812 */ /* 0x000fe2000780c0ff */
[----:B------:R-:W-:-:S03]  /*22d20*/  VIADD R39, R37, 0x8 ;  /* 0x0000000825277836 */ /* 0x000fc60000000000 */
[-C--:B------:R-:W-:Y:S02]  /*22d30*/  ISETP.GE.OR P3, PT, R37, R38.reuse, P0 ;  /* 0x000000262500720c */ /* 0x080fe40000766670 */
[----:B------:R-:W-:-:S11]  /*22d40*/  ISETP.GE.OR P0, PT, R39, R38, P0 ;  /* 0x000000262700720c */ /* 0x000fd60000706670 */
[----:B0-----:R0:W-:Y:S04]  /*22d50*/  @!P3 ST.E desc[UR54][R12.64], R120 ;  /* 0x000000780c00b985 */ /* 0x0011e8000c101936 */
[----:B-1----:R0:W-:Y:S01]  /*22d60*/  @!P0 ST.E desc[UR54][R14.64], R121 ;  /* 0x000000790e008985 */ /* 0x0021e2000c101936 */
[----:B------:R-:W-:Y:S05]  /*22d70*/  @P2 BRA `(.L_x_503) ;  /* 0x0000000c006c2947 */ /* 0x000fea0003800000 */
[----:B------:R-:W-:Y:S01]  /*22d80*/  IADD3 R0, R166, -0x80, RZ ;  /* 0xffffff80a6007810 */ /* 0x000fe20007ffe0ff */
[----:B0-----:R-:W0:Y:S01]  /*22d90*/  @P1 LDC R15, c[0x0][0xbec] ;  /* 0x0002fb00ff0f1b82 */ /* 0x001e220000000800 */
[----:B------:R-:W-:Y:S02]  /*22da0*/  ULDC.64 UR4, c[0x0][0xaa0] ;  /* 0x0002a80000047ab9 */ /* 0x000fe40000000a00 */
[----:B------:R-:W-:-:S04]  /*22db0*/  SHF.R.S32.HI R3, RZ, 0x1f, R0 ;  /* 0x0000001fff037819 */ /* 0x000fc80000011400 */
[----:B------:R-:W-:Y:S01]  /*22dc0*/  LEA.HI R3, R3, R0, RZ, 0x3 ;  /* 0x0000000003037211 */ /* 0x000fe200078f18ff */
[----:B------:R-:W1:Y:S03]  /*22dd0*/  @P1 LDC R21, c[0x0][0xbf0] ;  /* 0x0002fc00ff151b82 */ /* 0x000e660000000800 */
[----:B------:R-:W-:Y:S02]  /*22de0*/  LOP3.LUT R5, R3, 0xfffffff8, RZ, 0xc0, !PT ;  /* 0xfffffff803057812 */ /* 0x000fe400078ec0ff */
[----:B------:R-:W-:-:S03]  /*22df0*/  SHF.R.S32.HI R8, RZ, 0x3, R3 ;  /* 0x00000003ff087819 */ /* 0x000fc60000011403 */
[----:B------:R-:W-:-:S04]  /*22e00*/  IMAD.IADD R37, R0, 0x1, -R5 ;  /* 0x0000000100257824 */ /* 0x000fc800078e0a05 */
[----:B------:R-:W-:-:S04]  /*22e10*/  IMAD.SHL.U32 R9, R37, 0x8, RZ ;  /* 0x0000000825097824 */ /* 0x000fc800078e00ff */
[----:B------:R-:W-:-:S04]  /*22e20*/  IMAD R3, R8, 0x40, R9 ;  /* 0x0000004008037824 */ /* 0x000fc800078e0209 */
[----:B------:R-:W-:-:S03]  /*22e30*/  IMAD.WIDE R90, R3, 0x2, R90 ;  /* 0x00000002035a7825 */ /* 0x000fc600078e025a */
[C---:B------:R-:W-:Y:S02]  /*22e40*/  IADD3 R25, P3, R90.reuse, 0x1000, RZ ;  /* 0x000010005a197810 */ /* 0x040fe40007f7e0ff */
[C---:B------:R-:W-:Y:S02]  /*22e50*/  IADD3 R29, P4, R90.reuse, 0x2000, RZ ;  /* 0x000020005a1d7810 */ /* 0x040fe40007f9e0ff */
[----:B------:R-:W-:Y:S02]  /*22e60*/  LOP3.LUT R24, R25, 0x380, RZ, 0xc0, !PT ;  /* 0x0000038019187812 */ /* 0x000fe400078ec0ff */
[----:B------:R-:W-:Y:S02]  /*22e70*/  IADD3 R33, P5, R90, 0x3000, RZ ;  /* 0x000030005a217810 */ /* 0x000fe40007fbe0ff */
[----:B------:R-:W-:Y:S02]  /*22e80*/  SHF.R.U64 R24, R24, 0x3, RZ ;  /* 0x0000000318187819 */ /* 0x000fe400000012ff */
[----:B------:R-:W-:-:S02]  /*22e90*/  IADD3 R41, P0, R90, 0x4000, RZ ;  /* 0x000040005a297810 */ /* 0x000fc40007f1e0ff */
[----:B------:R-:W-:Y:S01]  /*22ea0*/  LOP3.LUT R24, R24, R25, RZ, 0x3c, !PT ;  /* 0x0000001918187212 */ /* 0x000fe200078e3cff */
[----:B------:R-:W-:Y:S01]  /*22eb0*/  IMAD.X R25, RZ, RZ, R91, P3 ;  /* 0x000000ffff197224 */ /* 0x000fe200018e065b */
[C---:B------:R-:W-:Y:S02]  /*22ec0*/  IADD3 R49, P3, R90.reuse, 0x6000, RZ ;  /* 0x000060005a317810 */ /* 0x040fe40007f7e0ff */
[----:B------:R-:W-:Y:S02]  /*22ed0*/  IADD3 R45, P2, R90, 0x5000, RZ ;  /* 0x000050005a2d7810 */ /* 0x000fe40007f5e0ff */
[----:B------:R-:W-:Y:S01]  /*22ee0*/  LOP3.LUT R48, R49, 0x380, RZ, 0xc0, !PT ;  /* 0x0000038031307812 */ /* 0x000fe200078ec0ff */
[----:B------:R-:W-:Y:S01]  /*22ef0*/  IMAD R136, R136, UR4, RZ ;  /* 0x0000000488887c24 */ /* 0x000fe2000f8e02ff */
[----:B------:R-:W-:Y:S01]  /*22f00*/  LOP3.LUT R28, R29, 0x380, RZ, 0xc0, !PT ;  /* 0x000003801d1c7812 */ /* 0x000fe200078ec0ff */
[----:B------:R-:W5:Y:S01]  /*22f10*/  LD.E.128 R24, desc[UR54][R24.64] ;  /* 0x0000003618187980 */ /* 0x000f62000c101d00 */
[----:B------:R-:W-:-:S02]  /*22f20*/  SHF.R.U64 R48, R48, 0x3, RZ ;  /* 0x0000000330307819 */ /* 0x000fc400000012ff */
[----:B------:R-:W-:Y:S02]  /*22f30*/  LOP3.LUT R32, R33, 0x380, RZ, 0xc0, !PT ;  /* 0x0000038021207812 */ /* 0x000fe400078ec0ff */
[----:B------:R-:W-:Y:S01]  /*22f40*/  LOP3.LUT R48, R48, R49, RZ, 0x3c, !PT ;  /* 0x0000003130307212 */ /* 0x000fe200078e3cff */
[--C-:B------:R-:W-:Y:S01]  /*22f50*/  IMAD.X R49, RZ, RZ, R91.reuse, P3 ;  /* 0x000000ffff317224 */ /* 0x100fe200018e065b */
[----:B------:R-:W-:Y:S02]  /*22f60*/  IADD3 R3, P3, R90, 0xb000, RZ ;  /* 0x0000b0005a037810 */ /* 0x000fe40007f7e0ff */
[----:B------:R-:W-:Y:S02]  /*22f70*/  LOP3.LUT R40, R41, 0x380, RZ, 0xc0, !PT ;  /* 0x0000038029287812 */ /* 0x000fe400078ec0ff */
[----:B------:R-:W-:Y:S02]  /*22f80*/  LOP3.LUT R0, R3, 0x380, RZ, 0xc0, !PT ;  /* 0x0000038003007812 */ /* 0x000fe400078ec0ff */
[----:B------:R-:W-:Y:S01]  /*22f90*/  LOP3.LUT R44, R45, 0x380, RZ, 0xc0, !PT ;  /* 0x000003802d2c7812 */ /* 0x000fe200078ec0ff */
[----:B------:R-:W-:Y:S01]  /*22fa0*/  IMAD R13, R11, UR5, R136 ;  /* 0x000000050b0d7c24 */ /* 0x000fe2000f8e0288 */
[----:B------:R-:W-:Y:S01]  /*22fb0*/  SHF.R.U64 R0, R0, 0x3, RZ ;  /* 0x0000000300007819 */ /* 0x000fe200000012ff */
[----:B------:R-:W-:Y:S01]  /*22fc0*/  IMAD.X R69, RZ, RZ, R91, P3 ;  /* 0x000000ffff457224 */ /* 0x000fe200018e065b */
[----:B------:R-:W-:Y:S01]  /*22fd0*/  SHF.R.U64 R28, R28, 0x3, RZ ;  /* 0x000000031c1c7819 */ /* 0x000fe200000012ff */
[----:B------:R-:W5:Y:S01]  /*22fe0*/  LD.E.128 R48, desc[UR54][R48.64] ;  /* 0x0000003630307980 */ /* 0x000f62000c101d00 */
[----:B------:R-:W-:-:S02]  /*22ff0*/  SHF.R.U64 R32, R32, 0x3, RZ ;  /* 0x0000000320207819 */ /* 0x000fc400000012ff */
[----:B------:R-:W-:Y:S02]  /*23000*/  SHF.R.U64 R40, R40, 0x3, RZ ;  /* 0x0000000328287819 */ /* 0x000fe400000012ff */
[----:B------:R-:W-:Y:S02]  /*23010*/  SHF.R.U64 R44, R44, 0x3, RZ ;  /* 0x000000032c2c7819 */ /* 0x000fe400000012ff */
[----:B------:R-:W-:Y:S01]  /*23020*/  LOP3.LUT R68, R0, R3, RZ, 0x3c, !PT ;  /* 0x0000000300447212 */ /* 0x000fe200078e3cff */
[----:B------:R-:W-:Y:S01]  /*23030*/  IMAD.WIDE.U32 R2, R11, UR4, RZ ;  /* 0x000000040b027c25 */ /* 0x000fe2000f8e00ff */
[----:B------:R-:W-:Y:S01]  /*23040*/  LOP3.LUT R28, R28, R29, RZ, 0x3c, !PT ;  /* 0x0000001d1c1c7212 */ /* 0x000fe200078e3cff */
[----:B------:R-:W-:Y:S01]  /*23050*/  ULDC.64 UR4, c[0x0][0xae8] ;  /* 0x0002ba0000047ab9 */ /* 0x000fe20000000a00 */
[----:B------:R-:W-:Y:S01]  /*23060*/  LOP3.LUT R32, R32, R33, RZ, 0x3c, !PT ;  /* 0x0000002120207212 */ /* 0x000fe200078e3cff */
[----:B------:R-:W-:Y:S01]  /*23070*/  IMAD R0, R37, 0x20, R8 ;  /* 0x0000002025007824 */ /* 0x000fe200078e0208 */
[----:B------:R-:W-:Y:S01]  /*23080*/  LOP3.LUT R40, R40, R41, RZ, 0x3c, !PT ;  /* 0x0000002928287212 */ /* 0x000fe200078e3cff */
[--C-:B------:R-:W-:Y:S01]  /*23090*/  IMAD.X R29, RZ, RZ, R91.reuse, P4 ;  /* 0x000000ffff1d7224 */ /* 0x100fe200020e065b */
[----:B------:R-:W-:Y:S01]  /*230a0*/  LOP3.LUT R44, R44, R45, RZ, 0x3c, !PT ;  /* 0x0000002d2c2c7212 */ /* 0x000fe200078e3cff */
[--C-:B------:R-:W-:Y:S01]  /*230b0*/  IMAD.X R41, RZ, RZ, R91.reuse, P0 ;  /* 0x000000ffff297224 */ /* 0x100fe200000e065b */
[----:B------:R-:W-:Y:S01]  /*230c0*/  IADD3.X R33, RZ, R91, RZ, P5, !PT ;  /* 0x0000005bff217210 */ /* 0x000fe20002ffe4ff */
[----:B------:R-:W-:Y:S01]  /*230d0*/  IMAD.X R45, RZ, RZ, R91, P2 ;  /* 0x000000ffff2d7224 */ /* 0x000fe200010e065b */
[C---:B------:R-:W-:Y:S01]  /*230e0*/  IADD3 R53, P4, R90.reuse, 0x7000, RZ ;  /* 0x000070005a357810 */ /* 0x040fe20007f9e0ff */
[----:B------:R-:W-:Y:S01]  /*230f0*/  IMAD.IADD R3, R3, 0x1, R13 ;  /* 0x0000000103037824 */ /* 0x000fe200078e020d */
[C---:B------:R-:W-:Y:S01]  /*23100*/  IADD3 R57, P5, R90.reuse, 0x8000, RZ ;  /* 0x000080005a397810 */ /* 0x040fe20007fbe0ff */
[----:B------:R-:W-:Y:S01]  /*23110*/  IMAD R12, R139, 0x80, R0 ;  /* 0x000000808b0c7824 */ /* 0x000fe200078e0200 */
[C---:B------:R-:W-:Y:S01]  /*23120*/  IADD3 R61, P0, R90.reuse, 0x9000, RZ ;  /* 0x000090005a3d7810 */ /* 0x040fe20007f1e0ff */
[----:B------:R-:W5:Y:S01]  /*23130*/  LD.E.128 R28, desc[UR54][R28.64] ;  /* 0x000000361c1c7980 */ /* 0x000f62000c101d00 */
[----:B------:R-:W-:Y:S01]  /*23140*/  IADD3 R65, P2, R90, 0xa000, RZ ;  /* 0x0000a0005a417810 */ /* 0x000fe20007f5e0ff */
[----:B------:R-:W-:Y:S01]  /*23150*/  IMAD.WIDE.U32 R2, R235, UR4, R2 ;  /* 0x00000004eb027c25 */ /* 0x000fe2000f8e0002 */
[----:B------:R-:W-:Y:S01]  /*23160*/  LOP3.LUT R52, R53, 0x380, RZ, 0xc0, !PT ;  /* 0x0000038035347812 */ /* 0x000fe200078ec0ff */
[----:B------:R-:W5:Y:S01]  /*23170*/  LD.E.128 R32, desc[UR54][R32.64] ;  /* 0x0000003620207980 */ /* 0x000f62000c101d00 */
[----:B------:R-:W-:-:S02]  /*23180*/  LOP3.LUT R56, R57, 0x380, RZ, 0xc0, !PT ;  /* 0x0000038039387812 */ /* 0x000fc400078ec0ff */
[----:B------:R-:W-:Y:S01]  /*23190*/  LOP3.LUT R60, R61, 0x380, RZ, 0xc0, !PT ;  /* 0x000003803d3c7812 */ /* 0x000fe200078ec0ff */
[----:B------:R-:W5:Y:S01]  /*231a0*/  LD.E.128 R40, desc[UR54][R40.64] ;  /* 0x0000003628287980 */ /* 0x000f62000c101d00 */
[----:B------:R-:W-:Y:S01]  /*231b0*/  LOP3.LUT R64, R65, 0x380, RZ, 0xc0, !PT ;  /* 0x0000038041407812 */ /* 0x000fe200078ec0ff */
[----:B0-----:R-:W-:Y:S01]  /*231c0*/  @P1 IMAD.HI.U32 R0, R12, R15, RZ ;  /* 0x0000000f0c001227 */ /* 0x001fe200078e00ff */
[----:B------:R-:W-:Y:S01]  /*231d0*/  LOP3.LUT R5, R90, 0x380, RZ, 0xc0, !PT ;  /* 0x000003805a057812 */ /* 0x000fe200078ec0ff */
[----:B------:R-:W5:Y:S01]  /*231e0*/  LD.E.128 R44, desc[UR54][R44.64] ;  /* 0x000000362c2c7980 */ /* 0x000f62000c101d00 */
[----:B------:R-:W-:Y:S01]  /*231f0*/  SHF.R.S32.HI R10, RZ, 0x1f, R237 ;  /* 0x0000001fff0a7819 */ /* 0x000fe200000114ed */
[----:B------:R-:W-:Y:S01]  /*23200*/  IMAD R3, R235, UR5, R3 ;  /* 0x00000005eb037c24 */ /* 0x000fe2000f8e0203 */
[----:B------:R-:W-:Y:S01]  /*23210*/  SHF.R.U64 R52, R52, 0x3, RZ ;  /* 0x0000000334347819 */ /* 0x000fe200000012ff */
[----:B------:R-:W-:Y:S01]  /*23220*/  ULDC.64 UR4, c[0x0][0xaf0] ;  /* 0x0002bc0000047ab9 */ /* 0x000fe20000000a00 */
[----:B------:R-:W-:Y:S01]  /*23230*/  SHF.R.U64 R56, R56, 0x3, RZ ;  /* 0x0000000338387819 */ /* 0x000fe200000012ff */
[----:B------:R-:W5:Y:S01]  /*23240*/  LD.E.128 R68, desc[UR54][R68.64] ;  /* 0x0000003644447980 */ /* 0x000f62000c101d00 */
[----:B------:R-:W-:-:S02]  /*23250*/  SHF.R.U64 R60, R60, 0x3, RZ ;  /* 0x000000033c3c7819 */ /* 0x000fc400000012ff */
[----:B------:R-:W-:Y:S01]  /*23260*/  SHF.R.U64 R64, R64, 0x3, RZ ;  /* 0x0000000340407819 */ /* 0x000fe200000012ff */
[----:B------:R-:W-:Y:S01]  /*23270*/  IMAD R10, R10, UR4, RZ ;  /* 0x000000040a0a7c24 */ /* 0x000fe2000f8e02ff */
[----:B------:R-:W-:Y:S02]  /*23280*/  SHF.R.U64 R5, R5, 0x3, RZ ;  /* 0x0000000305057819 */ /* 0x000fe400000012ff */
[----:B------:R-:W-:Y:S02]  /*23290*/  MOV R11, R12 ;  /* 0x0000000c000b7202 */ /* 0x000fe40000000f00 */
[----:B-1----:R-:W-:Y:S02]  /*232a0*/  @P1 SHF.R.U32.HI R11, RZ, R21, R0 ;  /* 0x00000015ff0b1219 */ /* 0x002fe40000011600 */
[----:B------:R-:W-:Y:S01]  /*232b0*/  LOP3.LUT R52, R52, R53, RZ, 0x3c, !PT ;  /* 0x0000003534347212 */ /* 0x000fe200078e3cff */
[--C-:B------:R-:W-:Y:S01]  /*232c0*/  IMAD.X R53, RZ, RZ, R91.reuse, P4 ;  /* 0x000000ffff357224 */ /* 0x100fe200020e065b */
[----:B------:R-:W-:Y:S01]  /*232d0*/  LOP3.LUT R56, R56, R57, RZ, 0x3c, !PT ;  /* 0x0000003938387212 */ /* 0x000fe200078e3cff */
[----:B------:R-:W-:Y:S01]  /*232e0*/  IMAD.X R57, RZ, RZ, R91, P5 ;  /* 0x000000ffff397224 */ /* 0x000fe200028e065b */
[----:B------:R-:W-:-:S02]  /*232f0*/  LOP3.LUT R60, R60, R61, RZ, 0x3c, !PT ;  /* 0x0000003d3c3c7212 */ /* 0x000fc400078e3cff */
[----:B------:R-:W-:Y:S01]  /*23300*/  LOP3.LUT R64, R64, R65, RZ, 0x3c, !PT ;  /* 0x0000004140407212 */ /* 0x000fe200078e3cff */
[----:B------:R-:W-:Y:S01]  /*23310*/  IMAD.X R65, RZ, RZ, R91, P2 ;  /* 0x000000ffff417224 */ /* 0x000fe200010e065b */
[----:B------:R-:W-:Y:S01]  /*23320*/  IADD3.X R61, RZ, R91, RZ, P0, !PT ;  /* 0x0000005bff3d7210 */ /* 0x000fe200007fe4ff */
[----:B------:R-:W-:Y:S01]  /*23330*/  IMAD R13, R237, UR5, R10 ;  /* 0x00000005ed0d7c24 */ /* 0x000fe2000f8e020a */
[----:B------:R-:W-:Y:S01]  /*23340*/  LOP3.LUT R90, R5, R90, RZ, 0x3c, !PT ;  /* 0x0000005a055a7212 */ /* 0x000fe200078e3cff */
[--C-:B------:R-:W-:Y:S01]  /*23350*/  IMAD.MOV R10, RZ, RZ, -R11.reuse ;  /* 0x000000ffff0a7224 */ /* 0x100fe200078e0a0b */
[----:B------:R-:W-:Y:S01]  /*23360*/  SHF.R.S32.HI R0, RZ, 0x1f, R11 ;  /* 0x0000001fff007819 */ /* 0x000fe2000001140b */
[----:B------:R-:W-:Y:S01]  /*23370*/  IMAD.WIDE.U32 R2, R237, UR4, R2 ;  /* 0x00000004ed027c25 */ /* 0x000fe2000f8e0002 */
[----:B------:R-:W5:Y:S01]  /*23380*/  LD.E.128 R52, desc[UR54][R52.64] ;  /* 0x0000003634347980 */ /* 0x000f62000c101d00 */
[----:B------:R-:W-:Y:S02]  /*23390*/  ULDC.64 UR4, c[0x0][0xae0] ;  /* 0x0002b80000047ab9 */ /* 0x000fe40000000a00 */
[----:B------:R-:W-:Y:S01]  /*233a0*/  IMAD R137, R137, R10, R12 ;  /* 0x0000000a89897224 */ /* 0x000fe200078e020c */
[----:B------:R0:W5:Y:S01]  /*233b0*/  LD.E.128 R4, desc[UR54][R90.64] ;  /* 0x000000365a047980 */ /* 0x000162000c101d00 */
[----:B------:R-:W-:-:S03]  /*233c0*/  IMAD.IADD R3, R3, 0x1, R13 ;  /* 0x0000000103037824 */ /* 0x000fc600078e020d */
[----:B------:R-:W5:Y:S04]  /*233d0*/  LD.E.128 R56, desc[UR54][R56.64] ;  /* 0x0000003638387980 */ /* 0x000f68000c101d00 */
[----:B------:R-:W5:Y:S04]  /*233e0*/  LD.E.128 R60, desc[UR54][R60.64] ;  /* 0x000000363c3c7980 */ /* 0x000f68000c101d00 */
[----:B------:R-:W5:Y:S01]  /*233f0*/  LD.E.128 R64, desc[UR54][R64.64] ;  /* 0x0000003640407980 */ /* 0x000f62000c101d00 */
[----:B------:R-:W-:Y:S01]  /*23400*/  IMAD R0, R0, UR4, RZ ;  /* 0x0000000400007c24 */ /* 0x000fe2000f8e02ff */
[----:B------:R-:W-:Y:S01]  /*23410*/  @!PT LDS RZ, [RZ] ;  /* 0x00000000fffff984 */ /* 0x000fe20000000800 */
[----:B------:R-:W-:Y:S01]  /*23420*/  @!PT LDS RZ, [RZ] ;  /* 0x00000000fffff984 */ /* 0x000fe20000000800 */
[----:B------:R-:W-:Y:S01]  /*23430*/  @!PT LDS RZ, [RZ] ;  /* 0x00000000fffff984 */ /* 0x000fe20000000800 */
[----:B------:R-:W-:Y:S01]  /*23440*/  @!PT LDS RZ, [RZ] ;  /* 0x00000000fffff984 */ /* 0x000fe20000000800 */
[----:B------:R1:W-:Y:S06]  /*23450*/  MEMBAR.ALL.CTA ;  /* 0x0000000000007992 */ /* 0x0003ec0000008000 */
[----:B-1----:R-:W1:Y:S01]  /*23460*/  FENCE.VIEW.ASYNC.S ;  /* 0x00000000000073c6 */ /* 0x002e620000000000 */
[----:B------:R-:W-:Y:S01]  /*23470*/  SHF.R.S32.HI R10, RZ, 0x1f, R137 ;  /* 0x0000001fff0a7819 */ /* 0x000fe20000011489 */
[----:B------:R-:W-:-:S04]  /*23480*/  IMAD.WIDE.U32 R2, R11, UR4, R2 ;  /* 0x000000040b027c25 */ /* 0x000fc8000f8e0002 */
[----:B------:R-:W-:Y:S01]  /*23490*/  IMAD R11, R11, UR5, R0 ;  /* 0x000000050b0b7c24 */ /* 0x000fe2000f8e0200 */
[----:B------:R-:W-:Y:S02]  /*234a0*/  ULDC.64 UR4, c[0x0][0xad8] ;  /* 0x0002b60000047ab9 */ /* 0x000fe40000000a00 */
[----:B------:R-:W-:Y:S02]  /*234b0*/  IMAD R10, R10, UR4, RZ ;  /* 0x000000040a0a7c24 */ /* 0x000fe4000f8e02ff */
[----:B------:R-:W-:Y:S02]  /*234c0*/  IMAD.IADD R3, R3, 0x1, R11 ;  /* 0x0000000103037824 */ /* 0x000fe400078e020b */
[C---:B------:R-:W-:Y:S02]  /*234d0*/  IMAD R13, R137.reuse, UR5, R10 ;  /* 0x00000005890d7c24 */ /* 0x040fe4000f8e020a */
[----:B------:R-:W-:Y:S02]  /*234e0*/  VIADD R0, R16, 0x33420 ;  /* 0x0003342010007836 */ /* 0x000fe40000000000 */
[----:B------:R-:W-:Y:S01]  /*234f0*/  IMAD.WIDE.U32 R10, R137, UR4, R2 ;  /* 0x00000004890a7c25 */ /* 0x000fe2000f8e0002 */
[----:B------:R-:W-:-:S02]  /*23500*/  ULDC.64 UR4, c[0x0][0xa80] ;  /* 0x0002a00000047ab9 */ /* 0x000fc40000000a00 */
[----:B------:R-:W-:Y:S01]  /*23510*/  PRMT R0, RZ, 0x654, R0 ;  /* 0x00000654ff007816 */ /* 0x000fe20000000000 */
[----:B------:R-:W-:Y:S01]  /*23520*/  IMAD.IADD R3, R11, 0x1, R13 ;  /* 0x000000010b037824 */ /* 0x000fe200078e020d */
[C---:B------:R-:W-:Y:S01]  /*23530*/  LEA R2, P0, R10.reuse, UR4, 0x1 ;  /* 0x000000040a027c11 */ /* 0x040fe2000f8008ff */
[C---:B------:R-:W-:Y:S01]  /*23540*/  VIADD R37, R9.reuse, 0x40 ;  /* 0x0000004009257836 */ /* 0x040fe20000000000 */
[----:B------:R-:W-:Y:S01]  /*23550*/  UMOV UR4, 0xffffffff ;  /* 0xffffffff00047882 */ /* 0x000fe20000000000 */
[----:B------:R-:W-:Y:S01]  /*23560*/  IADD3 R39, R9, 0x80, RZ ;  /* 0x0000008009277810 */ /* 0x000fe20007ffe0ff */
[----:B-1----:R0:W-:Y:S01]  /*23570*/  SYNCS.ARRIVE.TRANS64.RED.A1T0 RZ, [R0+URZ], RZ ;  /* 0x000000ff00ff79a7 */ /* 0x0021e2000810043f */
[----:B------:R-:W-:Y:S02]  /*23580*/  LEA.HI.X R3, R10, UR5, R3, 0x1, P0 ;  /* 0x000000050a037c11 */ /* 0x000fe400080f0c03 */
[----:B------:R-:W-:Y:S02]  /*23590*/  SHF.R.S32.HI R20, RZ, 0x1f, R9 ;  /* 0x0000001fff147819 */ /* 0x000fe40000011409 */
[----:B------:R-:W-:-:S02]  /*235a0*/  SHF.R.S32.HI R36, RZ, 0x1f, R39 ;  /* 0x0000001fff247819 */ /* 0x000fc40000011427 */
[----:B------:R-:W-:Y:S01]  /*235b0*/  SHF.R.S32.HI R72, RZ, 0x1f, R37 ;  /* 0x0000001fff487819 */ /* 0x000fe20000011425 */
[----:B0-----:R-:W-:Y:S06]  /*235c0*/  BRA.DIV UR4, `(.L_x_504) ;  /* 0x000000de046c7947 */ /* 0x001fec000b800000 */
[----:B------:R0:W1:Y:S04]  /*235d0*/  SHFL.IDX PT, R0, R3, RZ, 0x181f ;  /* 0x00181fff03007589 */ /* 0x00006800000e0000 */
[----:B------:R0:W2:Y:S02]  /*235e0*/  SHFL.IDX PT, R14, R2, RZ, 0x181f ;  /* 0x00181fff020e7589 */ /* 0x0000a400000e0000 */
.L_x_793:
[----:B------:R-:W-:Y:S01]  /*235f0*/  IMAD R21, R139, 0x80, R8 ;  /* 0x000000808b157824 */ /* 0x000fe200078e0208 */
[----:B------:R-:W-:Y:S04]  /*23600*/  BSSY B1, `(.L_x_505) ;  /* 0x0000010000017945 */ /* 0x000fe80003800000 */
[----:B------:R-:W-:-:S13]  /*23610*/  ISETP.GE.AND P0, PT, R21, R38, PT ;  /* 0x000000261500720c */ /* 0x000fda0003f06270 */
[----:B------:R-:W-:Y:S05]  /*23620*/  @P0 BRA `(.L_x_506) ;  /* 0x0000000000340947 */ /* 0x000fea0003800000 */
[----:B------:R-:W-:Y:S02]  /*23630*/  ULDC UR4, c[0x0][0xac8] ;  /* 0x0002b20000047ab9 */ /* 0x000fe40000000800 */
[----:B------:R-:W-:Y:S02]  /*23640*/  ISETP.GE.AND P0, PT, R9, UR4, PT ;  /* 0x0000000409007c0c */ /* 0x000fe4000bf06270 */
[----:B------:R-:W-:Y:S02]  /*23650*/  ISETP.GE.AND P1, PT, R37, UR4, PT ;  /* 0x0000000425007c0c */ /* 0x000fe4000bf26270 */
[----:B------:R-:W-:-:S09]  /*23660*/  ISETP.GE.AND P2, PT, R39, UR4, PT ;  /* 0x0000000427007c0c */ /* 0x000fd2000bf46270 */
[-C--:B--2---:R-:W-:Y:S02]  /*23670*/  @!P0 LEA R10, P3, R9, R14.reuse, 0x1 ;  /* 0x0000000e090a8211 */ /* 0x084fe400078608ff */
[-C--:B------:R-:W-:Y:S02]  /*23680*/  @!P1 LEA R12, P4, R37, R14.reuse, 0x1 ;  /* 0x0000000e250c9211 */ /* 0x080fe400078808ff */
[----:B------:R-:W-:Y:S02]  /*23690*/  @!P2 LEA R14, P5, R39, R14, 0x1 ;  /* 0x0000000e270ea211 */ /* 0x000fe400078a08ff */
[-C--:B-1----:R-:W-:Y:S02]  /*236a0*/  @!P0 LEA.HI.X R11, R9, R0.reuse, R20, 0x1, P3 ;  /* 0x00000000090b8211 */ /* 0x082fe400018f0c14 */
[-C--:B------:R-:W-:Y:S02]  /*236b0*/  @!P1 LEA.HI.X R13, R37, R0.reuse, R72, 0x1, P4 ;  /* 0x00000000250d9211 */ /* 0x080fe400020f0c48 */
[----:B------:R-:W-:Y:S01]  /*236c0*/  @!P2 LEA.HI.X R15, R39, R0, R36, 0x1, P5 ;  /* 0x00000000270fa211 */ /* 0x000fe200028f0c24 */
[----:B-----5:R3:W-:Y:S04]  /*236d0*/  @!P0 ST.E.128 desc[UR54][R10.64], R4 ;  /* 0x000000040a008985 */ /* 0x0207e8000c101d36 */
[----:B------:R3:W-:Y:S04]  /*236e0*/  @!P1 ST.E.128 desc[UR54][R12.64], R40 ;  /* 0x000000280c009985 */ /* 0x0007e8000c101d36 */
[----:B------:R3:W-:Y:S02]  /*236f0*/  @!P2 ST.E.128 desc[UR54][R14.64], R56 ;  /* 0x000000380e00a985 */ /* 0x0007e4000c101d36 */
.L_x_506:
[----:B------:R-:W-:Y:S05]  /*23700*/  BSYNC B1 ;  /* 0x0000000000017941 */ /* 0x000fea0003800000 */
.L_x_505:
[----:B------:R-:W-:-:S03]  /*23710*/  UMOV UR4, 0xffffffff ;  /* 0xffffffff00047882 */ /* 0x000fc60000000000 */
[----:B------:R-:W-:Y:S05]  /*23720*/  BRA.DIV UR4, `(.L_x_507) ;  /* 0x000000de04487947 */ /* 0x000fea000b800000 */
[----:B-1----:R1:W4:Y:S04]  /*23730*/  SHFL.IDX PT, R0, R3, 0x1, 0x181f ;  /* 0x00381f0003007f89 */ /* 0x00232800000e0000 */
[----:B--23--:R1:W2:Y:S02]  /*23740*/  SHFL.IDX PT, R14, R2, 0x1, 0x181f ;  /* 0x00381f00020e7f89 */ /* 0x00c2a400000e0000 */
.L_x_797:
[----:B-----5:R-:W-:Y:S01]  /*23750*/  VIADD R5, R21, 0x20 ;  /* 0x0000002015057836 */ /* 0x020fe20000000000 */
        /* <DEDUP_REMOVED lines=16> */
.L_x_509:
[----:B------:R-:W-:Y:S05]  /*23860*/  BSYNC B1 ;  /* 0x0000000000017941 */ /* 0x000fea0003800000 */
.L_x_508:
[----:B------:R-:W-:-:S03]  /*23870*/  UMOV UR4, 0xffffffff ;  /* 0xffffffff00047882 */ /* 0x000fc60000000000 */
[----:B------:R-:W-:Y:S05]  /*23880*/  BRA.DIV UR4, `(.L_x_510) ;  /* 0x000000de04387947 */ /* 0x000fea000b800000 */
[----:B----4-:R4:W0:Y:S04]  /*23890*/  SHFL.IDX PT, R0, R3, 0x2, 0x181f ;  /* 0x00581f0003007f89 */ /* 0x01082800000e0000 */
[----:B--23--:R4:W2:Y:S02]  /*238a0*/  SHFL.IDX PT, R14, R2, 0x2, 0x181f ;  /* 0x00581f00020e7f89 */ /* 0x00c8a400000e0000 */
.L_x_801:
[----:B------:R-:W-:Y:S01]  /*238b0*/  VIADD R5, R21, 0x40 ;  /* 0x0000004015057836 */ /* 0x000fe20000000000 */
        /* <DEDUP_REMOVED lines=16> */
.L_x_512:
[----:B------:R-:W-:Y:S05]  /*239c0*/  BSYNC B1 ;  /* 0x0000000000017941 */ /* 0x000fea0003800000 */
.L_x_511:
[----:B------:R-:W-:-:S03]  /*239d0*/  UMOV UR4, 0xffffffff ;  /* 0xffffffff00047882 */ /* 0x000fc60000000000 */
[----:B------:R-:W-:Y:S05]  /*239e0*/  BRA.DIV UR4, `(.L_x_513) ;  /* 0x000000de04287947 */ /* 0x000fea000b800000 */
[----:B0-----:R0:W0:Y:S04]  /*239f0*/  SHFL.IDX PT, R0, R3, 0x3, 0x181f ;  /* 0x00781f0003007f89 */ /* 0x00102800000e0000 */
[----:B--23--:R2:W3:Y:S02]  /*23a00*/  SHFL.IDX PT, R14, R2, 0x3, 0x181f ;  /* 0x00781f00020e7f89 */ /* 0x00c4e400000e0000 */
.L_x_805:
[----:B01--4-:R-:W-:-:S05]  /*23a10*/  VIADD R3, R21, 0x60 ;  /* 0x0000006015037836 */ /* 0x013fca0000000000 */
[----:B------:R-:W-:-:S13]  /*23a20*/  ISETP.GE.AND P0, PT, R3, R38, PT ;  /* 0x000000260300720c */ /* 0x000fda0003f06270 */
[----:B------:R-:W-:Y:S05]  /*23a30*/  @P0 BRA `(.L_x_514) ;  /* 0x0000002800c00947 */ /* 0x000fea0003800000 */
[----:B------:R-:W-:Y:S02]  /*23a40*/  ULDC UR4, c[0x0][0xac8] ;  /* 0x0002b20000047ab9 */ /* 0x000fe40000000800 */
[----:B------:R-:W-:Y:S02]  /*23a50*/  ISETP.GE.AND P2, PT, R9, UR4, PT ;  /* 0x0000000409007c0c */ /* 0x000fe4000bf46270 */
[----:B------:R-:W-:-:S11]  /*23a60*/  ISETP.GE.AND P3, PT, R37, UR4, PT ;  /* 0x0000000425007c0c */ /* 0x000fd6000bf66270 */
[-C--:B--23--:R-:W-:Y:S02]  /*23a70*/  @!P2 LEA R2, P0, R9, R14.reuse, 0x1 ;  /* 0x0000000e0902a211 */ /* 0x08cfe400078008ff */
[----:B------:R-:W-:Y:S02]  /*23a80*/  @!P3 LEA R4, P1, R37, R14, 0x1 ;  /* 0x0000000e2504b211 */ /* 0x000fe400078208ff */
[-C--:B------:R-:W-:Y:S02]  /*23a90*/  @!P2 LEA.HI.X R3, R9, R0.reuse, R20, 0x1, P0 ;  /* 0x000000000903a211 */ /* 0x080fe400000f0c14 */
[----:B------:R-:W-:Y:S02]  /*23aa0*/  @!P3 LEA.HI.X R5, R37, R0, R72, 0x1, P1 ;  /* 0x000000002505b211 */ /* 0x000fe400008f0c48 */
[----:B------:R-:W-:Y:S01]  /*23ab0*/  ISETP.GE.AND P0, PT, R39, UR4, PT ;  /* 0x0000000427007c0c */ /* 0x000fe2000bf06270 */
[----:B------:R4:W-:Y:S04]  /*23ac0*/  @!P2 ST.E.128 desc[UR54][R2.64], R32 ;  /* 0x000000200200a985 */ /* 0x0009e8000c101d36 */
[----:B------:R4:W-:Y:S08]  /*23ad0*/  @!P3 ST.E.128 desc[UR54][R4.64], R52 ;  /* 0x000000340400b985 */ /* 0x0009f0000c101d36 */
[----:B------:R-:W-:Y:S05]  /*23ae0*/  @P0 BRA `(.L_x_514) ;  /* 0x0000002800940947 */ /* 0x000fea0003800000 */
[----:B------:R-:W-:-:S04]  /*23af0*/  LEA R14, P0, R39, R14, 0x1 ;  /* 0x0000000e270e7211 */ /* 0x000fc800078008ff */
[----:B------:R-:W-:-:S05]  /*23b00*/  LEA.HI.X R15, R39, R0, R36, 0x1, P0 ;  /* 0x00000000270f7211 */ /* 0x000fca00000f0c24 */
[----:B------:R0:W-:Y:S01]  /*23b10*/  ST.E.128 desc[UR54][R14.64], R68 ;  /* 0x000000440e007985 */ /* 0x0001e2000c101d36 */
[----:B------:R-:W-:Y:S05]  /*23b20*/  BRA `(.L_x_514) ;  /* 0x0000002800847947 */ /* 0x000fea0003800000 */
.L_x_503:
[----:B------:R-:W-:Y:S01]  /*23b30*/  ULDC.64 UR4, c[0x0][0xb08] ;  /* 0x0002c20000047ab9 */ /* 0x000fe20000000a00 */
[----:B------:R-:W1:Y:S01]  /*23b40*/  @P1 LDC R41, c[0x0][0xbec] ;  /* 0x0002fb00ff291b82 */ /* 0x000e620000000800 */
[----:B------:R-:W-:Y:S01]  /*23b50*/  IMAD R136, R136, UR4, RZ ;  /* 0x0000000488887c24 */ /* 0x000fe2000f8e02ff */
[----:B0-----:R-:W-:Y:S01]  /*23b60*/  SHF.R.S32.HI R14, RZ, 0x1f, R237 ;  /* 0x0000001fff0e7819 */ /* 0x001fe200000114ed */
[----:B------:R-:W-:-:S04]  /*23b70*/  IMAD.WIDE.U32 R12, R11, UR4, RZ ;  /* 0x000000040b0c7c25 */ /* 0x000fc8000f8e00ff */
[----:B------:R-:W-:Y:S01]  /*23b80*/  IMAD R11, R11, UR5, R136 ;  /* 0x000000050b0b7c24 */ /* 0x000fe2000f8e0288 */
[----:B------:R-:W0:Y:S01]  /*23b90*/  @P1 LDC R36, c[0x0][0xbf0] ;  /* 0x0002fc00ff241b82 */ /* 0x000e220000000800 */
[----:B------:R-:W-:-:S03]  /*23ba0*/  ULDC.64 UR4, c[0x0][0xb38] ;  /* 0x0002ce0000047ab9 */ /* 0x000fc60000000a00 */
[----:B------:R-:W-:Y:S01]  /*23bb0*/  IADD3 R13, R13, R11, RZ ;  /* 0x0000000b0d0d7210 */ /* 0x000fe20007ffe0ff */
[----:B------:R-:W-:Y:S02]  /*23bc0*/  IMAD.MOV.U32 R11, RZ, RZ, R42 ;  /* 0x000000ffff0b7224 */ /* 0x000fe400078e002a */
[----:B------:R-:W-:-:S04]  /*23bd0*/  IMAD.WIDE.U32 R12, R235, UR4, R12 ;  /* 0x00000004eb0c7c25 */ /* 0x000fc8000f8e000c */
[----:B------:R-:W-:Y:S01]  /*23be0*/  IMAD R13, R235, UR5, R13 ;  /* 0x00000005eb0d7c24 */ /* 0x000fe2000f8e020d */
[----:B------:R-:W-:Y:S02]  /*23bf0*/  ULDC.64 UR4, c[0x0][0xb40] ;  /* 0x0002d00000047ab9 */ /* 0x000fe40000000a00 */
[----:B------:R-:W-:Y:S02]  /*23c00*/  IMAD R14, R14, UR4, RZ ;  /* 0x000000040e0e7c24 */ /* 0x000fe4000f8e02ff */
[----:B------:R-:W-:-:S04]  /*23c10*/  IMAD.WIDE.U32 R12, R237, UR4, R12 ;  /* 0x00000004ed0c7c25 */ /* 0x000fc8000f8e000c */
[----:B------:R-:W-:Y:S01]  /*23c20*/  IMAD R15, R237, UR5, R14 ;  /* 0x00000005ed0f7c24 */ /* 0x000fe2000f8e020e */
[----:B------:R-:W-:Y:S01]  /*23c30*/  ULDC.64 UR4, c[0x0][0xb48] ;  /* 0x0002d20000047ab9 */ /* 0x000fe20000000a00 */
[----:B-1----:R-:W-:-:S04]  /*23c40*/  @P1 IMAD.HI.U32 R41, R42, R41, RZ ;  /* 0x000000292a291227 */ /* 0x002fc800078e00ff */
[----:B------:R-:W-:Y:S01]  /*23c50*/  IMAD.IADD R13, R13, 0x1, R15 ;  /* 0x000000010d0d7824 */ /* 0x000fe200078e020f */
[----:B0-----:R-:W-:Y:S01]  /*23c60*/  @P1 SHF.R.U32.HI R11, RZ, R36, R41 ;  /* 0x00000024ff0b1219 */ /* 0x001fe20000011629 */
[----:B------:R-:W-:Y:S02]  /*23c70*/  VIADD R36, R16, 0x33420 ;  /* 0x0003342010247836 */ /* 0x000fe40000000000 */
[C---:B------:R-:W-:Y:S01]  /*23c80*/  IMAD.WIDE.U32 R12, R138.reuse, UR4, R12 ;  /* 0x000000048a0c7c25 */ /* 0x040fe2000f8e000c */
[--C-:B------:R-:W-:Y:S02]  /*23c90*/  SHF.R.S32.HI R14, RZ, 0x1f, R11.reuse ;  /* 0x0000001fff0e7819 */ /* 0x100fe4000001140b */
[----:B------:R-:W-:Y:S01]  /*23ca0*/  PRMT R36, RZ, 0x654, R36 ;  /* 0x00000654ff247816 */ /* 0x000fe20000000024 */
[----:B------:R-:W-:Y:S02]  /*23cb0*/  IMAD.MOV R15, RZ, RZ, -R11 ;  /* 0x000000ffff0f7224 */ /* 0x000fe400078e0a0b */
[----:B------:R-:W-:Y:S01]  /*23cc0*/  IMAD R13, R138, UR5, R13 ;  /* 0x000000058a0d7c24 */ /* 0x000fe2000f8e020d */
[----:B------:R-:W-:Y:S01]  /*23cd0*/  ULDC.64 UR4, c[0x0][0xb30] ;  /* 0x0002cc0000047ab9 */ /* 0x000fe20000000a00 */
[----:B------:R-:W-:Y:S01]  /*23ce0*/  IMAD R137, R137, R15, R42 ;  /* 0x0000000f89897224 */ /* 0x000fe200078e022a */
[----:B------:R0:W-:Y:S01]  /*23cf0*/  SYNCS.ARRIVE.TRANS64.RED.A1T0 RZ, [R36+URZ], RZ ;  /* 0x000000ff24ff79a7 */ /* 0x0001e2000810043f */
[----:B------:R-:W-:-:S02]  /*23d00*/  IMAD R14, R14, UR4, RZ ;  /* 0x000000040e0e7c24 */ /* 0x000fc4000f8e02ff */
[----:B------:R-:W-:-:S04]  /*23d10*/  IMAD.WIDE.U32 R12, R11, UR4, R12 ;  /* 0x000000040b0c7c25 */ /* 0x000fc8000f8e000c */
[----:B------:R-:W-:Y:S01]  /*23d20*/  IMAD R15, R11, UR5, R14 ;  /* 0x000000050b0f7c24 */ /* 0x000fe2000f8e020e */
[----:B------:R-:W-:Y:S01]  /*23d30*/  SHF.R.S32.HI R11, RZ, 0x1f, R137 ;  /* 0x0000001fff0b7819 */ /* 0x000fe20000011489 */
[----:B------:R-:W-:Y:S02]  /*23d40*/  ULDC.64 UR4, c[0x0][0xb28] ;  /* 0x0002ca0000047ab9 */ /* 0x000fe40000000a00 */
[----:B------:R-:W-:Y:S02]  /*23d50*/  IMAD.IADD R13, R13, 0x1, R15 ;  /* 0x000000010d0d7824 */ /* 0x000fe400078e020f */
[----:B------:R-:W-:Y:S02]  /*23d60*/  IMAD R14, R11, UR4, RZ ;  /* 0x000000040b0e7c24 */ /* 0x000fe4000f8e02ff */
[----:B------:R-:W-:-:S04]  /*23d70*/  IMAD.WIDE.U32 R12, R137, UR4, R12 ;  /* 0x00000004890c7c25 */ /* 0x000fc8000f8e000c */
[----:B------:R-:W-:Y:S01]  /*23d80*/  IMAD R11, R137, UR5, R14 ;  /* 0x00000005890b7c24 */ /* 0x000fe2000f8e020e */
[----:B------:R-:W-:Y:S02]  /*23d90*/  ULDC.64 UR4, c[0x0][0xb00] ;  /* 0x0002c00000047ab9 */ /* 0x000fe40000000a00 */
[----:B------:R-:W-:Y:S01]  /*23da0*/  LEA R40, P0, R12, UR4, 0x2 ;  /* 0x000000040c287c11 */ /* 0x000fe2000f8010ff */
[----:B------:R-:W-:Y:S01]  /*23db0*/  UMOV UR4, 0xffffffff ;  /* 0xffffffff00047882 */ /* 0x000fe20000000000 */
[----:B------:R-:W-:-:S04]  /*23dc0*/  IADD3 R11, R13, R11, RZ ;  /* 0x0000000b0d0b7210 */ /* 0x000fc80007ffe0ff */
[----:B------:R-:W-:Y:S01]  /*23dd0*/  LEA.HI.X R42, R12, UR5, R11, 0x2, P0 ;  /* 0x000000050c2a7c11 */ /* 0x000fe200080f140b */
[----:B0-----:R-:W-:Y:S06]  /*23de0*/  BRA.DIV UR4, `(.L_x_515) ;  /* 0x000000da04707947 */ /* 0x001fec000b800000 */
[----:B------:R0:W1:Y:S04]  /*23df0*/  SHFL.IDX PT, R41, R42, RZ, 0x1c1f ;  /* 0x001c1fff2a297589 */ /* 0x00006800000e0000 */
[----:B------:R0:W2:Y:S02]  /*23e00*/  SHFL.IDX PT, R43, R40, RZ, 0x1c1f ;  /* 0x001c1fff282b7589 */ /* 0x0000a400000e0000 */
.L_x_808:
[----:B------:R-:W-:Y:S01]  /*23e10*/  ISETP.GE.AND P0, PT, R37, R38, PT ;  /* 0x000000262500720c */ /* 0x000fe20003f06270 */
[----:B------:R-:W-:-:S12]  /*23e20*/  BSSY B1, `(.L_x_516) ;  /* 0x00000c3000017945 */ /* 0x000fd80003800000 */
[----:B------:R-:W-:Y:S05]  /*23e30*/  @P0 BRA `(.L_x_517) ;  /* 0x0000000c00040947 */ /* 0x000fea0003800000 */
[----:B------:R-:W3:Y:S01]  /*23e40*/  LDL R44, [R1] ;  /* 0x00000000012c7983 */ /* 0x000ee20000100800 */
[----:B------:R-:W-:-:S03]  /*23e50*/  ULDC UR4, c[0x0][0xac8] ;  /* 0x0002b20000047ab9 */ /* 0x000fc60000000800 */
[----:B------:R-:W4:Y:S04]  /*23e60*/  LDL R45, [R1+0x74] ;  /* 0x00007400012d7983 */ /* 0x000f280000100800 */
[----:B------:R-:W5:Y:S04]  /*23e70*/  LDL R59, [R1+0x70] ;  /* 0x00007000013b7983 */ /* 0x000f680000100800 */
[----:B------:R-:W2:Y:S04]  /*23e80*/  LDL R61, [R1+0xc4] ;  /* 0x0000c400013d7983 */ /* 0x000ea80000100800 */
        /* <DEDUP_REMOVED lines=10> */
[----:B------:R-:W2:Y:S01]  /*23f30*/  LDL R51, [R1+0xb4] ;  /* 0x0000b40001337983 */ /* 0x000ea20000100800 */
[----:B---3--:R-:W-:-:S02]  /*23f40*/  ISETP.GE.AND P1, PT, R44, UR4, PT ;  /* 0x000000042c007c0c */ /* 0x008fc4000bf26270 */
[----:B----4-:R-:W-:Y:S02]  /*23f50*/  ISETP.GE.AND P0, PT, R45, UR4, PT ;  /* 0x000000042d007c0c */ /* 0x010fe4000bf06270 */
[----:B-----5:R-:W-:-:S09]  /*23f60*/  ISETP.GE.AND P2, PT, R59, UR4, PT ;  /* 0x000000043b007c0c */ /* 0x020fd2000bf46270 */
[----:B--2---:R-:W-:Y:S02]  /*23f70*/  @!P1 IMAD.MOV.U32 R12, RZ, RZ, R43 ;  /* 0x000000ffff0c9224 */ /* 0x004fe400078e002b */
[----:B-1----:R-:W-:Y:S02]  /*23f80*/  @!P1 IMAD.MOV.U32 R13, RZ, RZ, R41 ;  /* 0x000000ffff0d9224 */ /* 0x002fe400078e0029 */
[----:B------:R-:W-:Y:S02]  /*23f90*/  @!P1 IMAD.MOV.U32 R14, RZ, RZ, R3 ;  /* 0x000000ffff0e9224 */ /* 0x000fe400078e0003 */
[----:B------:R-:W-:Y:S01]  /*23fa0*/  @!P1 IMAD.WIDE R12, R44, 0x4, R12 ;  /* 0x000000042c0c9825 */ /* 0x000fe200078e020c */
[----:B------:R-:W-:-:S03]  /*23fb0*/  @!P0 LEA R36, P4, R45, R43, 0x2 ;  /* 0x0000002b2d248211 */ /* 0x000fc600078810ff */
[----:B------:R-:W-:Y:S01]  /*23fc0*/  @!P1 IMAD.MOV.U32 R15, RZ, RZ, R0 ;  /* 0x000000ffff0f9224 */ /* 0x000fe200078e0000 */
[----:B------:R-:W-:Y:S01]  /*23fd0*/  @!P0 LEA.HI.X R37, R45, R41, R61, 0x2, P4 ;  /* 0x000000292d258211 */ /* 0x000fe200020f143d */
[----:B------:R-:W-:Y:S01]  /*23fe0*/  @!P0 IMAD.MOV.U32 R3, RZ, RZ, R2 ;  /* 0x000000ffff038224 */ /* 0x000fe200078e0002 */
[----:B------:R-:W-:Y:S01]  /*23ff0*/  @!P0 MOV R2, R4 ;  /* 0x0000000400028202 */ /* 0x000fe20000000f00 */
[----:B------:R-:W2:Y:S04]  /*24000*/  LDL R45, [R1+0x54] ;  /* 0x00005400012d7983 */ /* 0x000ea80000100800 */
[----:B------:R1:W-:Y:S01]  /*24010*/  @!P1 ST.E.64 desc[UR54][R12.64], R14 ;  /* 0x0000000e0c009985 */ /* 0x0003e2000c101b36 */
[----:B------:R-:W-:Y:S02]  /*24020*/  ISETP.GE.AND P1, PT, R11, UR4, PT ;  /* 0x000000040b007c0c */ /* 0x000fe4000bf26270 */
[----:B------:R-:W-:Y:S01]  /*24030*/  ISETP.GE.AND P3, PT, R57, UR4, PT ;  /* 0x0000000439007c0c */ /* 0x000fe2000bf66270 */
[----:B------:R3:W-:Y:S04]  /*24040*/  @!P0 ST.E.64 desc[UR54][R36.64], R2 ;  /* 0x0000000224008985 */ /* 0x0007e8000c101b36 */
[----:B------:R-:W4:Y:S01]  /*24050*/  LDL R0, [R1+0xa8] ;  /* 0x0000a80001007983 */ /* 0x000f220000100800 */
[----:B-1----:R-:W-:-:S03]  /*24060*/  @!P2 LEA R12, P5, R59, R43, 0x2 ;  /* 0x0000002b3b0ca211 */ /* 0x002fc600078a10ff */
[----:B------:R-:W5:Y:S01]  /*24070*/  LDL R14, [R1+0xac] ;  /* 0x0000ac00010e7983 */ /* 0x000f620000100800 */
[----:B------:R-:W-:-:S03]  /*24080*/  @!P2 LEA.HI.X R13, R59, R41, R60, 0x2, P5 ;  /* 0x000000293b0da211 */ /* 0x000fc600028f143c */
[----:B------:R-:W5:Y:S01]  /*24090*/  LDL R15, [R1+0x50] ;  /* 0x00005000010f7983 */ /* 0x000f620000100800 */
[----:B---3--:R-:W-:Y:S02]  /*240a0*/  @!P2 IMAD.MOV.U32 R2, RZ, RZ, R7 ;  /* 0x000000ffff02a224 */ /* 0x008fe400078e0007 */
[----:B------:R-:W-:Y:S01]  /*240b0*/  @!P2 IMAD.MOV.U32 R3, RZ, RZ, R5 ;  /* 0x000000ffff03a224 */ /* 0x000fe200078e0005 */
[----:B------:R-:W3:Y:S04]  /*240c0*/  LDL R36, [R1+0xa0] ;  /* 0x0000a00001247983 */ /* 0x000ee80000100800 */
[----:B------:R1:W-:Y:S01]  /*240d0*/  @!P2 ST.E.64 desc[UR54][R12.64], R2 ;  /* 0x000000020c00a985 */ /* 0x0003e2000c101b36 */
[----:B------:R-:W-:Y:S02]  /*240e0*/  @!P3 IMAD.MOV.U32 R7, RZ, RZ, R6 ;  /* 0x000000ffff07b224 */ /* 0x000fe400078e0006 */
[----:B------:R-:W-:Y:S01]  /*240f0*/  @!P3 IMAD.MOV.U32 R6, RZ, RZ, R8 ;  /* 0x000000ffff06b224 */ /* 0x000fe200078e0008 */
[-C--:B------:R-:W-:Y:S01]  /*24100*/  @!P3 LEA R4, P4, R57, R43.reuse, 0x2 ;  /* 0x0000002b3904b211 */ /* 0x080fe200078810ff */
[----:B------:R-:W3:Y:S04]  /*24110*/  LDL R8, [R1+0xa4] ;  /* 0x0000a40001087983 */ /* 0x000ee80000100800 */
[----:B------:R-:W3:Y:S04]  /*24120*/  LDL R37, [R1+0x3c] ;  /* 0x00003c0001257983 */ /* 0x000ee80000100800 */
[----:B-1----:R-:W3:Y:S01]  /*24130*/  LDL R12, [R1+0x4c] ;  /* 0x00004c00010c7983 */ /* 0x002ee20000100800 */
[----:B------:R-:W-:-:S03]  /*24140*/  @!P1 LEA R2, P5, R11, R43, 0x2 ;  /* 0x0000002b0b029211 */ /* 0x000fc600078a10ff */
[----:B------:R-:W3:Y:S01]  /*24150*/  LDL R13, [R1+0x9c] ;  /* 0x00009c00010d7983 */ /* 0x000ee20000100800 */
[----:B------:R-:W-:-:S03]  /*24160*/  @!P1 LEA.HI.X R3, R11, R41, R56, 0x2, P5 ;  /* 0x000000290b039211 */ /* 0x000fc600028f1438 */
[----:B------:R-:W3:Y:S01]  /*24170*/  LDL R11, [R1+0x48] ;  /* 0x00004800010b7983 */ /* 0x000ee20000100800 */
[----:B------:R-:W-:-:S05]  /*24180*/  @!P3 LEA.HI.X R5, R57, R41, R58, 0x2, P4 ;  /* 0x000000293905b211 */ /* 0x000fca00020f143a */
[----:B------:R1:W-:Y:S02]  /*24190*/  @!P3 ST.E.64 desc[UR54][R4.64], R6 ;  /* 0x000000060400b985 */ /* 0x0003e4000c101b36 */
[----:B-1----:R-:W-:Y:S02]  /*241a0*/  @!P1 MOV R5, R9 ;  /* 0x0000000900059202 */ /* 0x002fe40000000f00 */
[----:B------:R-:W3:Y:S01]  /*241b0*/  LDL R9, [R1+0x98] ;  /* 0x0000980001097983 */ /* 0x000ee20000100800 */
[----:B------:R-:W-:Y:S01]  /*241c0*/  ISETP.GE.AND P2, PT, R46, UR4, PT ;  /* 0x000000042e007c0c */ /* 0x000fe2000bf46270 */
[----:B------:R-:W-:Y:S01]  /*241d0*/  @!P1 IMAD.MOV.U32 R4, RZ, RZ, R85 ;  /* 0x000000ffff049224 */ /* 0x000fe200078e0055 */
[----:B------:R-:W-:-:S04]  /*241e0*/  ISETP.GE.AND P0, PT, R50, UR4, PT ;  /* 0x0000000432007c0c */ /* 0x000fc8000bf06270 */
[----:B------:R1:W-:Y:S01]  /*241f0*/  @!P1 ST.E.64 desc[UR54][R2.64], R4 ;  /* 0x0000000402009985 */ /* 0x0003e2000c101b36 */
[----:B------:R-:W-:Y:S02]  /*24200*/  ISETP.GE.AND P3, PT, R49, UR4, PT ;  /* 0x0000000431007c0c */ /* 0x000fe4000bf66270 */
[----:B------:R-:W-:-:S04]  /*24210*/  ISETP.GE.AND P1, PT, R47, UR4, PT ;  /* 0x000000042f007c0c */ /* 0x000fc8000bf26270 */
[-C--:B-1----:R-:W-:Y:S02]  /*24220*/  @!P2 LEA R2, P5, R46, R43.reuse, 0x2 ;  /* 0x0000002b2e02a211 */ /* 0x082fe400078a10ff */
[----:B------:R-:W-:Y:S02]  /*24230*/  @!P0 LEA R6, P4, R50, R43, 0x2 ;  /* 0x0000002b32068211 */ /* 0x000fe400078810ff */
[-C--:B------:R-:W-:Y:S02]  /*24240*/  @!P2 LEA.HI.X R3, R46, R41.reuse, R48, 0x2, P5 ;  /* 0x000000292e03a211 */ /* 0x080fe400028f1430 */
[----:B------:R-:W3:Y:S01]  /*24250*/  LDL R48, [R1+0x44] ;  /* 0x0000440001307983 */ /* 0x000ee20000100800 */
[----:B------:R-:W-:Y:S01]  /*24260*/  @!P0 IMAD.MOV.U32 R85, RZ, RZ, R84 ;  /* 0x000000ffff558224 */ /* 0x000fe200078e0054 */
[----:B------:R-:W-:Y:S01]  /*24270*/  @!P0 LEA.HI.X R7, R50, R41, R51, 0x2, P4 ;  /* 0x0000002932078211 */ /* 0x000fe200020f1433 */
[----:B------:R-:W-:Y:S01]  /*24280*/  @!P0 IMAD.MOV.U32 R84, RZ, RZ, R86 ;  /* 0x000000ffff548224 */ /* 0x000fe200078e0056 */
[----:B------:R-:W3:Y:S01]  /*24290*/  LDL R46, [R1+0x40] ;  /* 0x00004000012e7983 */ /* 0x000ee20000100800 */
[----:B------:R-:W-:-:S02]  /*242a0*/  @!P2 IMAD.MOV.U32 R4, RZ, RZ, R89 ;  /* 0x000000ffff04a224 */ /* 0x000fc400078e0059 */
[----:B------:R-:W-:Y:S01]  /*242b0*/  @!P2 IMAD.MOV.U32 R5, RZ, RZ, R87 ;  /* 0x000000ffff05a224 */ /* 0x000fe200078e0057 */
[----:B------:R1:W-:Y:S01]  /*242c0*/  @!P0 ST.E.64 desc[UR54][R6.64], R84 ;  /* 0x0000005406008985 */ /* 0x0003e2000c101b36 */
[----:B------:R-:W-:Y:S01]  /*242d0*/  @!P3 IMAD.MOV.U32 R89, RZ, RZ, R88 ;  /* 0x000000ffff59b224 */ /* 0x000fe200078e0058 */
[----:B------:R-:W-:Y:S02]  /*242e0*/  @!P3 MOV R88, R96 ;  /* 0x000000600058b202 */ /* 0x000fe40000000f00 */
[----:B------:R0:W-:Y:S01]  /*242f0*/  @!P2 ST.E.64 desc[UR54][R2.64], R4 ;  /* 0x000000040200a985 */ /* 0x0001e2000c101b36 */
[-C--:B-1----:R-:W-:Y:S02]  /*24300*/  @!P3 LEA R6, P4, R49, R43.reuse, 0x2 ;  /* 0x0000002b3106b211 */ /* 0x082fe400078810ff */
[----:B0-----:R-:W-:Y:S01]  /*24310*/  @!P1 LEA R2, P5, R47, R43, 0x2 ;  /* 0x0000002b2f029211 */ /* 0x001fe200078a10ff */
[----:B------:R-:W-:Y:S02]  /*24320*/  @!P1 IMAD.MOV.U32 R4, RZ, RZ, R99 ;  /* 0x000000ffff049224 */ /* 0x000fe400078e0063 */
[----:B------:R-:W-:Y:S01]  /*24330*/  @!P1 IMAD.MOV.U32 R5, RZ, RZ, R97 ;  /* 0x000000ffff059224 */ /* 0x000fe200078e0061 */
[----:B--2---:R-:W-:-:S02]  /*24340*/  ISETP.GE.AND P0, PT, R45, UR4, PT ;  /* 0x000000042d007c0c */ /* 0x004fc4000bf06270 */
[-C--:B----4-:R-:W-:Y:S02]  /*24350*/  @!P1 LEA.HI.X R3, R47, R41.reuse, R0, 0x2, P5 ;  /* 0x000000292f039211 */ /* 0x090fe400028f1400 */
[----:B------:R-:W2:Y:S04]  /*24360*/  LDL R47, [R1+0x90] ;  /* 0x00009000012f7983 */ /* 0x000ea80000100800 */
[----:B------:R-:W4:Y:S01]  /*24370*/  LDL R0, [R1+0x34] ;  /* 0x0000340001007983 */ /* 0x000f220000100800 */
[----:B-----5:R-:W-:-:S03]  /*24380*/  @!P3 LEA.HI.X R7, R49, R41, R14, 0x2, P4 ;  /* 0x000000293107b211 */ /* 0x020fc600020f140e */
[----:B------:R-:W5:Y:S01]  /*24390*/  LDL R49, [R1+0x94] ;  /* 0x0000940001317983 */ /* 0x000f620000100800 */
[----:B------:R-:W-:-:S03]  /*243a0*/  ISETP.GE.AND P2, PT, R15, UR4, PT ;  /* 0x000000040f007c0c */ /* 0x000fc6000bf46270 */
[----:B------:R-:W4:Y:S04]  /*243b0*/  LDL R14, [R1+0x38] ;  /* 0x00003800010e7983 */ /* 0x000f280000100800 */
[----:B------:R0:W-:Y:S01]  /*243c0*/  @!P3 ST.E.64 desc[UR54][R6.64], R88 ;  /* 0x000000580600b985 */ /* 0x0001e2000c101b36 */
[----:B------:R-:W-:-:S03]  /*243d0*/  @!P0 IMAD.MOV.U32 R99, RZ, RZ, R98 ;  /* 0x000000ffff638224 */ /* 0x000fc600078e0062 */
[----:B------:R1:W-:Y:S01]  /*243e0*/  @!P1 ST.E.64 desc[UR54][R2.64], R4 ;  /* 0x0000000402009985 */ /* 0x0003e2000c101b36 */
[----:B------:R-:W-:Y:S01]  /*243f0*/  @!P0 IMAD.MOV.U32 R98, RZ, RZ, R100 ;  /* 0x000000ffff628224 */ /* 0x000fe200078e0064 */
[----:B---3--:R-:W-:Y:S02]  /*24400*/  ISETP.GE.AND P3, PT, R12, UR4, PT ;  /* 0x000000040c007c0c */ /* 0x008fe4000bf66270 */
[-C--:B0-----:R-:W-:Y:S02]  /*24410*/  @!P0 LEA R6, P4, R45, R43.reuse, 0x2 ;  /* 0x0000002b2d068211 */ /* 0x081fe400078810ff */
[----:B-1----:R-:W-:Y:S02]  /*24420*/  @!P2 LEA R2, P5, R15, R43, 0x2 ;  /* 0x0000002b0f02a211 */ /* 0x002fe400078a10ff */
[-C--:B------:R-:W-:Y:S02]  /*24430*/  @!P0 LEA.HI.X R7, R45, R41.reuse, R8, 0x2, P4 ;  /* 0x000000292d078211 */ /* 0x080fe400020f1408 */
[----:B------:R-:W-:Y:S01]  /*24440*/  ISETP.GE.AND P1, PT, R11, UR4, PT ;  /* 0x000000040b007c0c */ /* 0x000fe2000bf26270 */
[----:B------:R-:W3:Y:S01]  /*24450*/  LDL R8, [R1+0x30] ;  /* 0x0000300001087983 */ /* 0x000ee20000100800 */
[----:B------:R-:W-:-:S03]  /*24460*/  @!P2 LEA.HI.X R3, R15, R41, R36, 0x2, P5 ;  /* 0x000000290f03a211 */ /* 0x000fc600028f1424 */
[----:B------:R-:W3:Y:S01]  /*24470*/  LDL R45, [R1+0x8c] ;  /* 0x00008c00012d7983 */ /* 0x000ee20000100800 */
[----:B------:R-:W-:Y:S01]  /*24480*/  @!P2 IMAD.MOV.U32 R4, RZ, RZ, R103 ;  /* 0x000000ffff04a224 */ /* 0x000fe200078e0067 */
[----:B------:R-:W-:Y:S02]  /*24490*/  @!P2 MOV R5, R101 ;  /* 0x000000650005a202 */ /* 0x000fe40000000f00 */
[----:B------:R-:W3:Y:S04]  /*244a0*/  LDL R36, [R1+0x88] ;  /* 0x0000880001247983 */ /* 0x000ee80000100800 */
[----:B------:R0:W-:Y:S04]  /*244b0*/  @!P0 ST.E.64 desc[UR54][R6.64], R98 ;  /* 0x0000006206008985 */ /* 0x0001e8000c101b36 */
[----:B------:R1:W-:Y:S04]  /*244c0*/  @!P2 ST.E.64 desc[UR54][R2.64], R4 ;  /* 0x000000040200a985 */ /* 0x0003e8000c101b36 */
[----:B------:R-:W3:Y:S01]  /*244d0*/  LDL R15, [R1+0x2c] ;  /* 0x00002c00010f7983 */ /* 0x000ee20000100800 */
[----:B0-----:R-:W-:-:S04]  /*244e0*/  @!P3 LEA R6, P0, R12, R43, 0x2 ;  /* 0x0000002b0c06b211 */ /* 0x001fc800078010ff */
[----:B------:R-:W-:Y:S02]  /*244f0*/  @!P3 LEA.HI.X R7, R12, R41, R13, 0x2, P0 ;  /* 0x000000290c07b211 */ /* 0x000fe400000f140d */
[----:B------:R-:W3:Y:S01]  /*24500*/  LDL R12, [R1+0x84] ;  /* 0x00008400010c7983 */ /* 0x000ee20000100800 */
[----:B-1----:R-:W-:-:S03]  /*24510*/  @!P1 LEA R2, P5, R11, R43, 0x2 ;  /* 0x0000002b0b029211 */ /* 0x002fc600078a10ff */
[----:B------:R-:W3:Y:S01]  /*24520*/  LDL R13, [R1+0x1c] ;  /* 0x00001c00010d7983 */ /* 0x000ee20000100800 */
[----:B------:R-:W-:-:S03]  /*24530*/  @!P1 LEA.HI.X R3, R11, R41, R9, 0x2, P5 ;  /* 0x000000290b039211 */ /* 0x000fc600028f1409 */
[----:B------:R-:W3:Y:S01]  /*24540*/  LDL R9, [R1+0x80] ;  /* 0x0000800001097983 */ /* 0x000ee20000100800 */
[----:B------:R-:W-:Y:S02]  /*24550*/  @!P3 IMAD.MOV.U32 R103, RZ, RZ, R102 ;  /* 0x000000ffff67b224 */ /* 0x000fe400078e0066 */
[----:B------:R-:W-:Y:S02]  /*24560*/  @!P3 IMAD.MOV.U32 R102, RZ, RZ, R104 ;  /* 0x000000ffff66b224 */ /* 0x000fe400078e0068 */
[----:B------:R-:W-:Y:S02]  /*24570*/  @!P1 IMAD.MOV.U32 R11, RZ, RZ, R10 ;  /* 0x000000ffff0b9224 */ /* 0x000fe400078e000a */
[----:B------:R-:W-:Y:S01]  /*24580*/  @!P1 IMAD.MOV.U32 R10, RZ, RZ, R21 ;  /* 0x000000ffff0a9224 */ /* 0x000fe200078e0015 */
[----:B------:R-:W-:Y:S04]  /*24590*/  @!P3 ST.E.64 desc[UR54][R6.64], R102 ;  /* 0x000000660600b985 */ /* 0x000fe8000c101b36 */
[----:B------:R0:W-:Y:S04]  /*245a0*/  @!P1 ST.E.64 desc[UR54][R2.64], R10 ;  /* 0x0000000a02009985 */ /* 0x0001e8000c101b36 */
[----:B0-----:R-:W3:Y:S01]  /*245b0*/  LDL R11, [R1+0x7c] ;  /* 0x00007c00010b7983 */ /* 0x001ee20000100800 */
[----:B------:R-:W-:-:S02]  /*245c0*/  ISETP.GE.AND P4, PT, R48, UR4, PT ;  /* 0x0000000430007c0c */ /* 0x000fc4000bf86270 */
[----:B------:R-:W-:Y:S02]  /*245d0*/  ISETP.GE.AND P2, PT, R46, UR4, PT ;  /* 0x000000042e007c0c */ /* 0x000fe4000bf46270 */
[----:B------:R-:W-:-:S09]  /*245e0*/  ISETP.GE.AND P0, PT, R37, UR4, PT ;  /* 0x0000000425007c0c */ /* 0x000fd2000bf06270 */
[-C--:B------:R-:W-:Y:S01]  /*245f0*/  @!P4 LEA R4, P5, R48, R43.reuse, 0x2 ;  /* 0x0000002b3004c211 */ /* 0x080fe200078a10ff */
[----:B------:R-:W-:Y:S01]  /*24600*/  @!P4 IMAD.MOV.U32 R21, RZ, RZ, R20 ;  /* 0x000000ffff15c224 */ /* 0x000fe200078e0014 */
[----:B------:R-:W-:Y:S02]  /*24610*/  @!P4 MOV R20, R24 ;  /* 0x000000180014c202 */ /* 0x000fe40000000f00 */
[----:B------:R-:W-:-:S04]  /*24620*/  @!P2 LEA R2, P1, R46, R43, 0x2 ;  /* 0x0000002b2e02a211 */ /* 0x000fc800078210ff */
[-C--:B--2---:R-:W-:Y:S02]  /*24630*/  @!P2 LEA.HI.X R3, R46, R41.reuse, R47, 0x2, P1 ;  /* 0x000000292e03a211 */ /* 0x084fe400008f142f */
[----:B-----5:R-:W-:Y:S02]  /*24640*/  @!P4 LEA.HI.X R5, R48, R41, R49, 0x2, P5 ;  /* 0x000000293005c211 */ /* 0x020fe400028f1431 */
[----:B----4-:R-:W-:-:S03]  /*24650*/  ISETP.GE.AND P3, PT, R14, UR4, PT ;  /* 0x000000040e007c0c */ /* 0x010fc6000bf66270 */
[----:B------:R0:W-:Y:S01]  /*24660*/  @!P4 ST.E.64 desc[UR54][R4.64], R20 ;  /* 0x000000140400c985 */ /* 0x0001e2000c101b36 */
[----:B------:R-:W-:Y:S02]  /*24670*/  ISETP.GE.AND P1, PT, R0, UR4, PT ;  /* 0x0000000400007c0c */ /* 0x000fe4000bf26270 */
[----:B------:R-:W-:Y:S01]  /*24680*/  @!P0 LEA R6, P4, R37, R43, 0x2 ;  /* 0x0000002b25068211 */ /* 0x000fe200078810ff */
[----:B0-----:R-:W-:Y:S02]  /*24690*/  @!P2 IMAD.MOV.U32 R4, RZ, RZ, R27 ;  /* 0x000000ffff04a224 */ /* 0x001fe400078e001b */
[----:B------:R-:W-:Y:S02]  /*246a0*/  @!P2 IMAD.MOV.U32 R5, RZ, RZ, R25 ;  /* 0x000000ffff05a224 */ /* 0x000fe400078e0019 */
[----:B------:R-:W-:-:S03]  /*246b0*/  @!P0 IMAD.MOV.U32 R27, RZ, RZ, R26 ;  /* 0x000000ffff1b8224 */ /* 0x000fc600078e001a */
[----:B------:R0:W-:Y:S01]  /*246c0*/  @!P2 ST.E.64 desc[UR54][R2.64], R4 ;  /* 0x000000040200a985 */ /* 0x0001e2000c101b36 */
[----:B------:R-:W-:Y:S01]  /*246d0*/  @!P0 IMAD.MOV.U32 R26, RZ, RZ, R28 ;  /* 0x000000ffff1a8224 */ /* 0x000fe200078e001c */
[----:B---3--:R-:W-:Y:S02]  /*246e0*/  ISETP.GE.AND P2, PT, R8, UR4, PT ;  /* 0x0000000408007c0c */ /* 0x008fe4000bf46270 */
[----:B------:R-:W-:Y:S02]  /*246f0*/  @!P0 LEA.HI.X R7, R37, R41, R45, 0x2, P4 ;  /* 0x0000002925078211 */ /* 0x000fe400020f142d */
[C---:B0-----:R-:W-:Y:S01]  /*24700*/  @!P3 LEA R2, P5, R14.reuse, R43, 0x2 ;  /* 0x0000002b0e02b211 */ /* 0x041fe200078a10ff */
[----:B------:R-:W-:Y:S01]  /*24710*/  @!P3 IMAD.MOV.U32 R4, RZ, RZ, R106 ;  /* 0x000000ffff04b224 */ /* 0x000fe200078e006a */
[----:B------:R-:W-:Y:S01]  /*24720*/  @!P3 MOV R5, R29 ;  /* 0x0000001d0005b202 */ /* 0x000fe20000000f00 */
[----:B------:R0:W-:Y:S01]  /*24730*/  @!P0 ST.E.64 desc[UR54][R6.64], R26 ;  /* 0x0000001a06008985 */ /* 0x0001e2000c101b36 */
[----:B------:R-:W-:-:S05]  /*24740*/  @!P3 LEA.HI.X R3, R14, R41, R36, 0x2, P5 ;  /* 0x000000290e03b211 */ /* 0x000fca00028f1424 */
[----:B------:R1:W-:Y:S01]  /*24750*/  @!P3 ST.E.64 desc[UR54][R2.64], R4 ;  /* 0x000000040200b985 */ /* 0x0003e2000c101b36 */
[C---:B0-----:R-:W-:Y:S02]  /*24760*/  @!P1 LEA R6, P0, R0.reuse, R43, 0x2 ;  /* 0x0000002b00069211 */ /* 0x041fe400078010ff */
[----:B------:R-:W-:Y:S01]  /*24770*/  ISETP.GE.AND P3, PT, R15, UR4, PT ;  /* 0x000000040f007c0c */ /* 0x000fe2000bf66270 */
[----:B-1----:R-:W-:Y:S01]  /*24780*/  @!P1 IMAD.MOV.U32 R4, RZ, RZ, R107 ;  /* 0x000000ffff049224 */ /* 0x002fe200078e006b */
[----:B------:R-:W-:Y:S01]  /*24790*/  @!P1 LEA.HI.X R7, R0, R41, R12, 0x2, P0 ;  /* 0x0000002900079211 */ /* 0x000fe200000f140c */
[----:B------:R-:W-:Y:S01]  /*247a0*/  @!P1 IMAD.MOV.U32 R5, RZ, RZ, R105 ;  /* 0x000000ffff059224 */ /* 0x000fe200078e0069 */
[----:B------:R-:W-:Y:S01]  /*247b0*/  @!P2 LEA R2, P4, R8, R43, 0x2 ;  /* 0x0000002b0802a211 */ /* 0x000fe200078810ff */
[C---:B------:R-:W-:Y:S01]  /*247c0*/  VIADD R0, R44.reuse, 0xa8 ;  /* 0x000000a82c007836 */ /* 0x040fe20000000000 */
[----:B------:R-:W-:Y:S02]  /*247d0*/  ISETP.GE.AND P0, PT, R13, UR4, PT ;  /* 0x000000040d007c0c */ /* 0x000fe4000bf06270 */
[----:B------:R0:W-:Y:S01]  /*247e0*/  @!P1 ST.E.64 desc[UR54][R6.64], R4 ;  /* 0x0000000406009985 */ /* 0x0001e2000c101b36 */
[----:B------:R-:W-:Y:S01]  /*247f0*/  VIADD R12, R44, 0xb0 ;  /* 0x000000b02c0c7836 */ /* 0x000fe20000000000 */
[----:B------:R-:W-:-:S02]  /*24800*/  @!P2 LEA.HI.X R3, R8, R41, R9, 0x2, P4 ;  /* 0x000000290803a211 */ /* 0x000fc400020f1409 */
[----:B------:R-:W-:Y:S01]  /*24810*/  ISETP.GE.AND P1, PT, R0, UR4, PT ;  /* 0x0000000400007c0c */ /* 0x000fe2000bf26270 */
[----:B0-----:R-:W-:Y:S01]  /*24820*/  @!P2 IMAD.MOV.U32 R4, RZ, RZ, R110 ;  /* 0x000000ffff04a224 */ /* 0x001fe200078e006e */
[----:B------:R-:W-:-:S05]  /*24830*/  @!P2 MOV R5, R108 ;  /* 0x0000006c0005a202 */ /* 0x000fca0000000f00 */
[----:B------:R0:W-:Y:S01]  /*24840*/  @!P2 ST.E.64 desc[UR54][R2.64], R4 ;  /* 0x000000040200a985 */ /* 0x0001e2000c101b36 */
[----:B------:R-:W-:Y:S02]  /*24850*/  ISETP.GE.AND P2, PT, R12, UR4, PT ;  /* 0x000000040c007c0c */ /* 0x000fe4000bf46270 */
[-C--:B------:R-:W-:Y:S02]  /*24860*/  @!P3 LEA R8, P5, R15, R43.reuse, 0x2 ;  /* 0x0000002b0f08b211 */ /* 0x080fe400078a10ff */
[----:B------:R-:W-:Y:S02]  /*24870*/  SHF.R.S32.HI R10, RZ, 0x1f, R13 ;  /* 0x0000001fff0a7819 */ /* 0x000fe4000001140d */
[----:B------:R-:W-:Y:S02]  /*24880*/  @!P0 LEA R6, P4, R13, R43, 0x2 ;  /* 0x0000002b0d068211 */ /* 0x000fe400078810ff */
[-C--:B------:R-:W-:Y:S02]  /*24890*/  @!P3 LEA.HI.X R9, R15, R41.reuse, R11, 0x2, P5 ;  /* 0x000000290f09b211 */ /* 0x080fe400028f140b */
[----:B------:R-:W-:-:S02]  /*248a0*/  @!P0 LEA.HI.X R7, R13, R41, R10, 0x2, P4 ;  /* 0x000000290d078211 */ /* 0x000fc400020f140a */
[----:B------:R-:W-:Y:S02]  /*248b0*/  SHF.R.S32.HI R11, RZ, 0x1f, R0 ;  /* 0x0000001fff0b7819 */ /* 0x000fe40000011400 */
[----:B0-----:R-:W-:Y:S01]  /*248c0*/  @!P1 LEA R4, P4, R0, R43, 0x2 ;  /* 0x0000002b00049211 */ /* 0x001fe200078810ff */
[----:B------:R-:W-:-:S03]  /*248d0*/  VIADD R14, R44, 0xb8 ;  /* 0x000000b82c0e7836 */ /* 0x000fc60000000000 */
[----:B------:R-:W-:Y:S02]  /*248e0*/  @!P1 LEA.HI.X R5, R0, R41, R11, 0x2, P4 ;  /* 0x0000002900059211 */ /* 0x000fe400020f140b */
[----:B------:R-:W-:Y:S02]  /*248f0*/  SHF.R.S32.HI R0, RZ, 0x1f, R12 ;  /* 0x0000001fff007819 */ /* 0x000fe4000001140c */
[----:B------:R-:W-:Y:S01]  /*24900*/  @!P2 LEA R2, P4, R12, R43, 0x2 ;  /* 0x0000002b0c02a211 */ /* 0x000fe200078810ff */
[----:B------:R-:W-:-:S03]  /*24910*/  @!P3 IMAD.MOV.U32 R13, RZ, RZ, R109 ;  /* 0x000000ffff0db224 */ /* 0x000fc600078e006d */
[----:B------:R-:W-:Y:S01]  /*24920*/  @!P2 LEA.HI.X R3, R12, R41, R0, 0x2, P4 ;  /* 0x000000290c03a211 */ /* 0x000fe200020f1400 */
[----:B------:R-:W-:Y:S01]  /*24930*/  @!P3 IMAD.MOV.U32 R12, RZ, RZ, R111 ;  /* 0x000000ffff0cb224 */ /* 0x000fe200078e006f */
[----:B------:R-:W-:-:S04]  /*24940*/  ISETP.GE.AND P5, PT, R14, UR4, PT ;  /* 0x000000040e007c0c */ /* 0x000fc8000bfa6270 */
[----:B------:R0:W-:Y:S01]  /*24950*/  @!P3 ST.E.64 desc[UR54][R8.64], R12 ;  /* 0x0000000c0800b985 */ /* 0x0001e2000c101b36 */
[----:B------:R-:W-:Y:S01]  /*24960*/  SHF.R.S32.HI R0, RZ, 0x1f, R14 ;  /* 0x0000001fff007819 */ /* 0x000fe2000001140e */
[----:B0-----:R-:W-:Y:S02]  /*24970*/  @!P0 IMAD.MOV.U32 R8, RZ, RZ, R114 ;  /* 0x000000ffff088224 */ /* 0x001fe400078e0072 */
[----:B------:R-:W-:-:S05]  /*24980*/  @!P0 IMAD.MOV.U32 R9, RZ, RZ, R112 ;  /* 0x000000ffff098224 */ /* 0x000fca00078e0070 */
[C---:B------:R-:W-:Y:S01]  /*24990*/  @!P5 LEA R10, P4, R14.reuse, R43, 0x2 ;  /* 0x0000002b0e0ad211 */ /* 0x040fe200078810ff */
[----:B------:R0:W-:Y:S03]  /*249a0*/  @!P0 ST.E.64 desc[UR54][R6.64], R8 ;  /* 0x0000000806008985 */ /* 0x0001e6000c101b36 */
[----:B------:R-:W-:Y:S02]  /*249b0*/  @!P5 LEA.HI.X R11, R14, R41, R0, 0x2, P4 ;  /* 0x000000290e0bd211 */ /* 0x000fe400020f1400 */
[----:B0-----:R-:W-:Y:S01]  /*249c0*/  @!P1 MOV R6, R115 ;  /* 0x0000007300069202 */ /* 0x001fe20000000f00 */
[----:B------:R-:W-:-:S05]  /*249d0*/  @!P1 IMAD.MOV.U32 R7, RZ, RZ, R113 ;  /* 0x000000ffff079224 */ /* 0x000fca00078e0071 */
[----:B------:R0:W-:Y:S02]  /*249e0*/  @!P1 ST.E.64 desc[UR54][R4.64], R6 ;  /* 0x0000000604009985 */ /* 0x0001e4000c101b36 */
[----:B0-----:R-:W-:Y:S02]  /*249f0*/  @!P2 IMAD.MOV.U32 R4, RZ, RZ, R118 ;  /* 0x000000ffff04a224 */ /* 0x001fe400078e0076 */
[----:B------:R-:W-:Y:S02]  /*24a00*/  @!P2 IMAD.MOV.U32 R5, RZ, RZ, R116 ;  /* 0x000000ffff05a224 */ /* 0x000fe400078e0074 */
[----:B------:R-:W-:Y:S02]  /*24a10*/  @!P5 IMAD.MOV.U32 R6, RZ, RZ, R119 ;  /* 0x000000ffff06d224 */ /* 0x000fe400078e0077 */
[----:B------:R-:W-:Y:S01]  /*24a20*/  @!P5 IMAD.MOV.U32 R7, RZ, RZ, R117 ;  /* 0x000000ffff07d224 */ /* 0x000fe200078e0075 */
[----:B------:R3:W-:Y:S04]  /*24a30*/  @!P2 ST.E.64 desc[UR54][R2.64], R4 ;  /* 0x000000040200a985 */ /* 0x0007e8000c101b36 */
[----:B------:R3:W-:Y:S02]  /*24a40*/  @!P5 ST.E.64 desc[UR54][R10.64], R6 ;  /* 0x000000060a00d985 */ /* 0x0007e4000c101b36 */
.L_x_517:
[----:B------:R-:W-:Y:S05]  /*24a50*/  BSYNC B1 ;  /* 0x0000000000017941 */ /* 0x000fea0003800000 */
.L_x_516:
[----:B------:R-:W-:-:S03]  /*24a60*/  UMOV UR4, 0xffffffff ;  /* 0xffffffff00047882 */ /* 0x000fc60000000000 */
[----:B------:R-:W-:Y:S05]  /*24a70*/  BRA.DIV UR4, `(.L_x_518) ;  /* 0x000000ce04847947 */ /* 0x000fea000b800000 */
[----:B0-----:R-:W0:Y:S04]  /*24a80*/  SHFL.IDX PT, R42, R42, 0x1, 0x1c1f ;  /* 0x003c1f002a2a7f89 */ /* 0x001e2800000e0000 */
[----:B------:R4:W0:Y:S02]  /*24a90*/  SHFL.IDX PT, R14, R40, 0x1, 0x1c1f ;  /* 0x003c1f00280e7f89 */ /* 0x00082400000e0000 */
.L_x_812:
[----:B------:R-:W-:-:S13]  /*24aa0*/  ISETP.GE.AND P0, PT, R39, R38, PT ;  /* 0x000000262700720c */ /* 0x000fda0003f06270 */
[----:B------:R-:W-:Y:S05]  /*24ab0*/  @P0 BRA `(.L_x_514) ;  /* 0x0000001800a00947 */ /* 0x000fea0003800000 */
[----:B------:R-:W5:Y:S01]  /*24ac0*/  LDL R58, [R1+0xc0] ;  /* 0x0000c000013a7983 */ /* 0x000f620000100800 */
[----:B------:R-:W-:-:S03]  /*24ad0*/  ULDC UR4, c[0x0][0xac8] ;  /* 0x0002b20000047ab9 */ /* 0x000fc60000000800 */
[----:B------:R-:W5:Y:S04]  /*24ae0*/  LDL R46, [R1+0xb0] ;  /* 0x0000b000012e7983 */ /* 0x000f680000100800 */
[----:B----4-:R-:W4:Y:S04]  /*24af0*/  LDL R40, [R1+0xa0] ;  /* 0x0000a00001287983 */ /* 0x010f280000100800 */
[----:B------:R-:W4:Y:S04]  /*24b00*/  LDL R21, [R1+0x44] ;  /* 0x0000440001157983 */ /* 0x000f280000100800 */
[----:B------:R-:W4:Y:S04]  /*24b10*/  LDL R12, [R1] ;  /* 0x00000000010c7983 */ /* 0x000f280000100800 */
[----:B------:R-:W4:Y:S04]  /*24b20*/  LDL R60, [R1+0x74] ;  /* 0x00007400013c7983 */ /* 0x000f280000100800 */
        /* <DEDUP_REMOVED lines=10> */
[----:B--2---:R-:W2:Y:S04]  /*24bd0*/  LDL R43, [R1+0xac] ;  /* 0x0000ac00012b7983 */ /* 0x004ea80000100800 */
[----:B------:R-:W2:Y:S04]  /*24be0*/  LDL R9, [R1+0x48] ;  /* 0x0000480001097983 */ /* 0x000ea80000100800 */
[----:B------:R-:W2:Y:S04]  /*24bf0*/  LDL R59, [R1+0x60] ;  /* 0x00006000013b7983 */ /* 0x000ea80000100800 */
[----:B------:R-:W2:Y:S04]  /*24c00*/  LDL R24, [R1+0xa8] ;  /* 0x0000a80001187983 */ /* 0x000ea80000100800 */
[----:B---3--:R-:W3:Y:S04]  /*24c10*/  LDL R10, [R1+0x80] ;  /* 0x00008000010a7983 */ /* 0x008ee80000100800 */
[----:B------:R-:W3:Y:S04]  /*24c20*/  LDL R11, [R1+0x98] ;  /* 0x00009800010b7983 */ /* 0x000ee80000100800 */
        /* <DEDUP_REMOVED lines=9> */
[----:B-1----:R-:W3:Y:S04]  /*24cc0*/  LDL R41, [R1+0x94] ;  /* 0x0000940001297983 */ /* 0x002ee80000100800 */
[----:B------:R-:W3:Y:S04]  /*24cd0*/  LDL R25, [R1+0x34] ;  /* 0x0000340001197983 */ /* 0x000ee80000100800 */
[----:B------:R-:W3:Y:S04]  /*24ce0*/  LDL R29, [R1+0x8c] ;  /* 0x00008c00011d7983 */ /* 0x000ee80000100800 */
[----:B------:R-:W3:Y:S04]  /*24cf0*/  LDL R0, [R1+0x30] ;  /* 0x0000300001007983 */ /* 0x000ee80000100800 */
[----:B------:R-:W3:Y:S04]  /*24d00*/  LDL R27, [R1+0x88] ;  /* 0x00008800011b7983 */ /* 0x000ee80000100800 */
[----:B------:R-:W3:Y:S04]  /*24d10*/  LDL R20, [R1+0x2c] ;  /* 0x00002c0001147983 */ /* 0x000ee80000100800 */
[----:B------:R-:W3:Y:S04]  /*24d20*/  LDL R26, [R1+0x84] ;  /* 0x00008400011a7983 */ /* 0x000ee80000100800 */
[----:B------:R-:W3:Y:S01]  /*24d30*/  LDL R15, [R1+0x1c] ;  /* 0x00001c00010f7983 */ /* 0x000ee20000100800 */
[----:B-----5:R-:W-:-:S02]  /*24d40*/  IMAD.MOV.U32 R86, RZ, RZ, R58 ;  /* 0x000000ffff567224 */ /* 0x020fc400078e003a */
[----:B------:R-:W-:Y:S02]  /*24d50*/  IMAD.MOV.U32 R58, RZ, RZ, R46 ;  /* 0x000000ffff3a7224 */ /* 0x000fe400078e002e */
[----:B----4-:R-:W-:Y:S01]  /*24d60*/  IMAD.MOV.U32 R46, RZ, RZ, R40 ;  /* 0x000000ffff2e7224 */ /* 0x010fe200078e0028 */
[----:B------:R-:W-:Y:S02]  /*24d70*/  MOV R40, R21 ;  /* 0x0000001500287202 */ /* 0x000fe40000000f00 */
[----:B------:R-:W4:Y:S01]  /*24d80*/  LDL R21, [R1+0x7c] ;  /* 0x00007c0001157983 */ /* 0x000f220000100800 */
[----:B------:R-:W-:Y:S02]  /*24d90*/  ISETP.GE.AND P4, PT, R12, UR4, PT ;  /* 0x000000040c007c0c */ /* 0x000fe4000bf86270 */
[----:B------:R-:W-:Y:S02]  /*24da0*/  ISETP.GE.AND P1, PT, R60, UR4, PT ;  /* 0x000000043c007c0c */ /* 0x000fe4000bf26270 */
[----:B------:R-:W-:-:S09]  /*24db0*/  ISETP.GE.AND P2, PT, R85, UR4, PT ;  /* 0x0000000455007c0c */ /* 0x000fd2000bf46270 */
[-C--:B0-----:R-:W-:Y:S01]  /*24dc0*/  @!P4 MOV R4, R14.reuse ;  /* 0x0000000e0004c202 */ /* 0x081fe20000000f00 */
[----:B------:R-:W-:Y:S01]  /*24dd0*/  @!P4 IMAD.MOV.U32 R5, RZ, RZ, R42 ;  /* 0x000000ffff05c224 */ /* 0x000fe200078e002a */
[----:B------:R-:W-:Y:S01]  /*24de0*/  ISETP.GE.AND P3, PT, R62, UR4, PT ;  /* 0x000000043e007c0c */ /* 0x000fe2000bf66270 */
[----:B------:R-:W-:Y:S02]  /*24df0*/  @!P4 IMAD.MOV.U32 R6, RZ, RZ, R32 ;  /* 0x000000ffff06c224 */ /* 0x000fe400078e0020 */
[----:B------:R-:W-:Y:S01]  /*24e00*/  @!P4 IMAD.WIDE R4, R12, 0x4, R4 ;  /* 0x000000040c04c825 */ /* 0x000fe200078e0204 */
[----:B------:R-:W-:-:S03]  /*24e10*/  @!P1 LEA R2, P0, R60, R14, 0x2 ;  /* 0x0000000e3c029211 */ /* 0x000fc600078010ff */
[----:B------:R-:W-:Y:S01]  /*24e20*/  @!P4 IMAD.MOV.U32 R7, RZ, RZ, R30 ;  /* 0x000000ffff07c224 */ /* 0x000fe200078e001e */
[----:B------:R-:W-:-:S04]  /*24e30*/  @!P1 LEA.HI.X R3, R60, R42, R84, 0x2, P0 ;  /* 0x0000002a3c039211 */ /* 0x000fc800000f1454 */
[----:B------:R0:W-:Y:S01]  /*24e40*/  @!P4 ST.E.64 desc[UR54][R4.64], R6 ;  /* 0x000000060400c985 */ /* 0x0001e2000c101b36 */
[----:B------:R-:W-:Y:S01]  /*24e50*/  ISETP.GE.AND P0, PT, R63, UR4, PT ;  /* 0x000000043f007c0c */ /* 0x000fe2000bf06270 */
[----:B------:R-:W-:Y:S02]  /*24e60*/  IMAD.MOV.U32 R84, RZ, RZ, R56 ;  /* 0x000000ffff547224 */ /* 0x000fe400078e0038 */
[----:B------:R-:W-:Y:S02]  /*24e70*/  IMAD.MOV.U32 R56, RZ, RZ, R44 ;  /* 0x000000ffff387224 */ /* 0x000fe400078e002c */
[----:B------:R-:W-:Y:S02]  /*24e80*/  IMAD.MOV.U32 R44, RZ, RZ, R37 ;  /* 0x000000ffff2c7224 */ /* 0x000fe400078e0025 */
[----:B0-----:R-:W-:Y:S02]  /*24e90*/  @!P1 IMAD.MOV.U32 R4, RZ, RZ, R33 ;  /* 0x000000ffff049224 */ /* 0x001fe400078e0021 */
[----:B------:R-:W-:Y:S01]  /*24ea0*/  @!P1 IMAD.MOV.U32 R5, RZ, RZ, R31 ;  /* 0x000000ffff059224 */ /* 0x000fe200078e001f */
[----:B------:R-:W-:Y:S01]  /*24eb0*/  @!P2 LEA R6, P4, R85, R14, 0x2 ;  /* 0x0000000e5506a211 */ /* 0x000fe200078810ff */
[----:B------:R-:W-:-:S03]  /*24ec0*/  IMAD.MOV.U32 R37, RZ, RZ, R8 ;  /* 0x000000ffff257224 */ /* 0x000fc600078e0008 */
[----:B------:R0:W-:Y:S01]  /*24ed0*/  @!P1 ST.E.64 desc[UR54][R2.64], R4 ;  /* 0x0000000402009985 */ /* 0x0001e2000c101b36 */
[----:B------:R-:W-:Y:S02]  /*24ee0*/  @!P2 LEA.HI.X R7, R85, R42, R86, 0x2, P4 ;  /* 0x0000002a5507a211 */ /* 0x000fe400020f1456 */
[----:B------:R-:W-:Y:S02]  /*24ef0*/  ISETP.GE.AND P1, PT, R61, UR4, PT ;  /* 0x000000043d007c0c */ /* 0x000fe4000bf26270 */
[C---:B------:R-:W-:Y:S02]  /*24f00*/  @!P3 LEA R8, P5, R62.reuse, R14, 0x2 ;  /* 0x0000000e3e08b211 */ /* 0x040fe400078a10ff */
[----:B------:R-:W-:Y:S01]  /*24f10*/  MOV R60, R48 ;  /* 0x00000030003c7202 */ /* 0x000fe20000000f00 */
[----:B--2---:R-:W-:Y:S02]  /*24f20*/  IMAD.MOV.U32 R48, RZ, RZ, R43 ;  /* 0x000000ffff307224 */ /* 0x004fe400078e002b */
[----:B0-----:R-:W-:Y:S01]  /*24f30*/  @!P2 IMAD.MOV.U32 R2, RZ, RZ, R52 ;  /* 0x000000ffff02a224 */ /* 0x001fe200078e0034 */
[----:B------:R-:W-:Y:S01]  /*24f40*/  @!P2 MOV R3, R34 ;  /* 0x000000220003a202 */ /* 0x000fe20000000f00 */
[----:B------:R-:W-:Y:S01]  /*24f50*/  IMAD.MOV.U32 R43, RZ, RZ, R9 ;  /* 0x000000ffff2b7224 */ /* 0x000fe200078e0009 */
[----:B------:R-:W-:Y:S01]  /*24f60*/  @!P3 LEA.HI.X R9, R62, R42, R84, 0x2, P5 ;  /* 0x0000002a3e09b211 */ /* 0x000fe200028f1454 */
[----:B------:R-:W-:-:S02]  /*24f70*/  IMAD.MOV.U32 R62, RZ, RZ, R56 ;  /* 0x000000ffff3e7224 */ /* 0x000fc400078e0038 */
[----:B------:R0:W-:Y:S01]  /*24f80*/  @!P2 ST.E.64 desc[UR54][R6.64], R2 ;  /* 0x000000020600a985 */ /* 0x0001e2000c101b36 */
[----:B------:R-:W-:Y:S01]  /*24f90*/  ISETP.GE.AND P2, PT, R59, UR4, PT ;  /* 0x000000043b007c0c */ /* 0x000fe2000bf46270 */
[----:B------:R-:W-:Y:S02]  /*24fa0*/  IMAD.MOV.U32 R84, RZ, RZ, R60 ;  /* 0x000000ffff547224 */ /* 0x000fe400078e003c */
[----:B------:R-:W-:Y:S02]  /*24fb0*/  IMAD.MOV.U32 R56, RZ, RZ, R24 ;  /* 0x000000ffff387224 */ /* 0x000fe400078e0018 */
[----:B------:R-:W-:Y:S02]  /*24fc0*/  @!P3 IMAD.MOV.U32 R34, RZ, RZ, R53 ;  /* 0x000000ffff22b224 */ /* 0x000fe400078e0035 */
[----:B------:R-:W-:Y:S02]  /*24fd0*/  IMAD.MOV.U32 R60, RZ, RZ, R58 ;  /* 0x000000ffff3c7224 */ /* 0x000fe400078e003a */
[----:B---3--:R-:W-:Y:S01]  /*24fe0*/  IMAD.MOV.U32 R24, RZ, RZ, R10 ;  /* 0x000000ffff187224 */ /* 0x008fe200078e000a */
[----:B------:R-:W-:Y:S01]  /*24ff0*/  @!P0 LEA R10, P4, R63, R14, 0x2 ;  /* 0x0000000e3f0a8211 */ /* 0x000fe200078810ff */
[----:B------:R-:W-:-:S02]  /*25000*/  IMAD.MOV.U32 R58, RZ, RZ, R48 ;  /* 0x000000ffff3a7224 */ /* 0x000fc400078e0030 */
[----:B------:R-:W-:Y:S01]  /*25010*/  IMAD.MOV.U32 R48, RZ, RZ, R46 ;  /* 0x000000ffff307224 */ /* 0x000fe200078e002e */
[----:B------:R-:W-:Y:S01]  /*25020*/  MOV R46, R44 ;  /* 0x0000002c002e7202 */ /* 0x000fe20000000f00 */
[----:B------:R-:W-:Y:S01]  /*25030*/  IMAD.MOV.U32 R44, RZ, RZ, R11 ;  /* 0x000000ffff2c7224 */ /* 0x000fe200078e000b */
[----:B------:R1:W-:Y:S01]  /*25040*/  @!P3 ST.E.64 desc[UR54][R8.64], R34 ;  /* 0x000000220800b985 */ /* 0x0003e2000c101b36 */
[----:B------:R-:W-:Y:S01]  /*25050*/  ISETP.GE.AND P3, PT, R57, UR4, PT ;  /* 0x0000000439007c0c */ /* 0x000fe2000bf66270 */
[----:B0-----:R-:W-:Y:S01]  /*25060*/  @!P0 IMAD.MOV.U32 R2, RZ, RZ, R64 ;  /* 0x000000ffff028224 */ /* 0x001fe200078e0040 */
[----:B------:R-:W-:Y:S02]  /*25070*/  @!P1 LEA R4, P5, R61, R14, 0x2 ;  /* 0x0000000e3d049211 */ /* 0x000fe400078a10ff */
[----:B------:R-:W-:Y:S02]  /*25080*/  @!P0 LEA.HI.X R11, R63, R42, R84, 0x2, P4 ;  /* 0x0000002a3f0b8211 */ /* 0x000fe400020f1454 */
[----:B------:R-:W-:Y:S01]  /*25090*/  @!P0 MOV R3, R54 ;  /* 0x0000003600038202 */ /* 0x000fe20000000f00 */
[----:B------:R-:W-:Y:S01]  /*250a0*/  @!P1 IMAD.MOV.U32 R54, RZ, RZ, R65 ;  /* 0x000000ffff369224 */ /* 0x000fe200078e0041 */
[----:B------:R-:W-:-:S02]  /*250b0*/  @!P1 LEA.HI.X R5, R61, R42, R62, 0x2, P5 ;  /* 0x0000002a3d059211 */ /* 0x000fc400028f143e */
[----:B------:R-:W-:Y:S01]  /*250c0*/  @!P2 LEA R6, P4, R59, R14, 0x2 ;  /* 0x0000000e3b06a211 */ /* 0x000fe200078810ff */
[----:B------:R0:W-:Y:S01]  /*250d0*/  @!P0 ST.E.64 desc[UR54][R10.64], R2 ;  /* 0x000000020a008985 */ /* 0x0001e2000c101b36 */
[----:B------:R-:W-:Y:S02]  /*250e0*/  ISETP.GE.AND P0, PT, R51, UR4, PT ;  /* 0x0000000433007c0c */ /* 0x000fe4000bf06270 */
[----:B------:R-:W-:Y:S01]  /*250f0*/  @!P2 LEA.HI.X R7, R59, R42, R60, 0x2, P4 ;  /* 0x0000002a3b07a211 */ /* 0x000fe200020f143c */
[----:B------:R2:W-:Y:S01]  /*25100*/  @!P1 ST.E.64 desc[UR54][R4.64], R54 ;  /* 0x0000003604009985 */ /* 0x0005e2000c101b36 */
[----:B------:R-:W-:Y:S02]  /*25110*/  ISETP.GE.AND P1, PT, R49, UR4, PT ;  /* 0x0000000431007c0c */ /* 0x000fe4000bf26270 */
[C---:B-1----:R-:W-:Y:S01]  /*25120*/  @!P3 LEA R8, P5, R57.reuse, R14, 0x2 ;  /* 0x0000000e3908b211 */ /* 0x042fe200078a10ff */
[----:B0-----:R-:W-:Y:S02]  /*25130*/  @!P2 IMAD.MOV.U32 R2, RZ, RZ, R68 ;  /* 0x000000ffff02a224 */ /* 0x001fe400078e0044 */
[----:B------:R-:W-:Y:S01]  /*25140*/  @!P2 IMAD.MOV.U32 R3, RZ, RZ, R66 ;  /* 0x000000ffff03a224 */ /* 0x000fe200078e0042 */
[----:B------:R-:W-:Y:S01]  /*25150*/  @!P3 LEA.HI.X R9, R57, R42, R58, 0x2, P5 ;  /* 0x0000002a3909b211 */ /* 0x000fe200028f143a */
[----:B------:R-:W-:-:S03]  /*25160*/  @!P3 IMAD.MOV.U32 R66, RZ, RZ, R122 ;  /* 0x000000ffff42b224 */ /* 0x000fc600078e007a */
[----:B------:R0:W-:Y:S01]  /*25170*/  @!P2 ST.E.64 desc[UR54][R6.64], R2 ;  /* 0x000000020600a985 */ /* 0x0001e2000c101b36 */
[----:B------:R-:W-:Y:S02]  /*25180*/  ISETP.GE.AND P2, PT, R47, UR4, PT ;  /* 0x000000042f007c0c */ /* 0x000fe4000bf46270 */
[-C--:B------:R-:W-:Y:S01]  /*25190*/  @!P0 LEA R10, P5, R51, R14.reuse, 0x2 ;  /* 0x0000000e330a8211 */ /* 0x080fe200078a10ff */
[----:B------:R1:W-:Y:S01]  /*251a0*/  @!P3 ST.E.64 desc[UR54][R8.64], R66 ;  /* 0x000000420800b985 */ /* 0x0003e2000c101b36 */
[----:B------:R-:W-:Y:S01]  /*251b0*/  ISETP.GE.AND P4, PT, R45, UR4, PT ;  /* 0x000000042d007c0c */ /* 0x000fe2000bf86270 */
[----:B------:R-:W-:Y:S01]  /*251c0*/  @!P0 IMAD.MOV.U32 R122, RZ, RZ, R125 ;  /* 0x000000ffff7a8224 */ /* 0x000fe200078e007d */
[----:B--2---:R-:W-:Y:S02]  /*251d0*/  @!P1 LEA R4, P3, R49, R14, 0x2 ;  /* 0x0000000e31049211 */ /* 0x004fe400078610ff */
[-C--:B------:R-:W-:Y:S02]  /*251e0*/  @!P0 LEA.HI.X R11, R51, R42.reuse, R56, 0x2, P5 ;  /* 0x0000002a330b8211 */ /* 0x080fe400028f1438 */
[----:B------:R-:W-:-:S02]  /*251f0*/  @!P1 LEA.HI.X R5, R49, R42, R50, 0x2, P3 ;  /* 0x0000002a31059211 */ /* 0x000fc400018f1432 */
[----:B------:R-:W-:Y:S01]  /*25200*/  @!P1 MOV R125, R124 ;  /* 0x0000007c007d9202 */ /* 0x000fe20000000f00 */
[----:B------:R-:W-:Y:S01]  /*25210*/  @!P0 ST.E.64 desc[UR54][R10.64], R122 ;  /* 0x0000007a0a008985 */ /* 0x000fe2000c101b36 */
[----:B------:R-:W-:Y:S01]  /*25220*/  @!P1 IMAD.MOV.U32 R124, RZ, RZ, R126 ;  /* 0x000000ffff7c9224 */ /* 0x000fe200078e007e */
[----:B0-----:R-:W-:Y:S02]  /*25230*/  @!P2 LEA R2, P3, R47, R14, 0x2 ;  /* 0x0000000e2f02a211 */ /* 0x001fe400078610ff */
[----:B------:R-:W-:Y:S01]  /*25240*/  ISETP.GE.AND P0, PT, R43, UR4, PT ;  /* 0x000000042b007c0c */ /* 0x000fe2000bf06270 */
[----:B------:R-:W-:Y:S01]  /*25250*/  @!P2 IMAD.MOV.U32 R126, RZ, RZ, R69 ;  /* 0x000000ffff7ea224 */ /* 0x000fe200078e0045 */
[----:B------:R-:W-:Y:S01]  /*25260*/  @!P2 LEA.HI.X R3, R47, R42, R48, 0x2, P3 ;  /* 0x0000002a2f03a211 */ /* 0x000fe200018f1430 */
[----:B------:R-:W-:Y:S01]  /*25270*/  @!P1 ST.E.64 desc[UR54][R4.64], R124 ;  /* 0x0000007c04009985 */ /* 0x000fe2000c101b36 */
[----:B------:R-:W-:Y:S02]  /*25280*/  ISETP.GE.AND P1, PT, R40, UR4, PT ;  /* 0x0000000428007c0c */ /* 0x000fe4000bf26270 */
[----:B------:R-:W-:Y:S01]  /*25290*/  @!P4 LEA R6, P5, R45, R14, 0x2 ;  /* 0x0000000e2d06c211 */ /* 0x000fe200078a10ff */
[----:B------:R0:W-:Y:S01]  /*252a0*/  @!P2 ST.E.64 desc[UR54][R2.64], R126 ;  /* 0x0000007e0200a985 */ /* 0x0001e2000c101b36 */
[----:B------:R-:W-:-:S02]  /*252b0*/  ISETP.GE.AND P2, PT, R36, UR4, PT ;  /* 0x0000000424007c0c */ /* 0x000fc4000bf46270 */
[----:B------:R-:W-:-:S03]  /*252c0*/  @!P4 LEA.HI.X R7, R45, R42, R46, 0x2, P5 ;  /* 0x0000002a2d07c211 */ /* 0x000fc600028f142e */
[C---:B-1----:R-:W-:Y:S01]  /*252d0*/  @!P0 LEA R8, P3, R43.reuse, R14, 0x2 ;  /* 0x0000000e2b088211 */ /* 0x042fe200078610ff */
[----:B0-----:R-:W-:Y:S02]  /*252e0*/  @!P4 IMAD.MOV.U32 R2, RZ, RZ, R70 ;  /* 0x000000ffff02c224 */ /* 0x001fe400078e0046 */
[----:B------:R-:W-:Y:S01]  /*252f0*/  @!P4 IMAD.MOV.U32 R3, RZ, RZ, R128 ;  /* 0x000000ffff03c224 */ /* 0x000fe200078e0080 */
[----:B------:R-:W-:Y:S01]  /*25300*/  @!P0 LEA.HI.X R9, R43, R42, R44, 0x2, P3 ;  /* 0x0000002a2b098211 */ /* 0x000fe200018f142c */
[----:B------:R-:W-:-:S03]  /*25310*/  @!P0 IMAD.MOV.U32 R70, RZ, RZ, R73 ;  /* 0x000000ffff468224 */ /* 0x000fc600078e0049 */
[----:B------:R0:W-:Y:S01]  /*25320*/  @!P4 ST.E.64 desc[UR54][R6.64], R2 ;  /* 0x000000020600c985 */ /* 0x0001e2000c101b36 */
[----:B------:R-:W-:Y:S02]  /*25330*/  ISETP.GE.AND P4, PT, R28, UR4, PT ;  /* 0x000000041c007c0c */ /* 0x000fe4000bf86270 */
[C---:B------:R-:W-:Y:S01]  /*25340*/  @!P1 LEA R4, P5, R40.reuse, R14, 0x2 ;  /* 0x0000000e28049211 */ /* 0x040fe200078a10ff */
[----:B------:R-:W-:Y:S01]  /*25350*/  @!P0 ST.E.64 desc[UR54][R8.64], R70 ;  /* 0x0000004608008985 */ /* 0x000fe2000c101b36 */
[----:B------:R-:W-:Y:S02]  /*25360*/  ISETP.GE.AND P3, PT, R13, UR4, PT ;  /* 0x000000040d007c0c */ /* 0x000fe4000bf66270 */
[----:B------:R-:W-:Y:S01]  /*25370*/  @!P1 MOV R73, R72 ;  /* 0x0000004800499202 */ /* 0x000fe20000000f00 */
[----:B------:R-:W-:Y:S01]  /*25380*/  @!P1 IMAD.MOV.U32 R72, RZ, RZ, R74 ;  /* 0x000000ffff489224 */ /* 0x000fe200078e004a */
[----:B------:R-:W-:Y:S02]  /*25390*/  @!P1 LEA.HI.X R5, R40, R42, R41, 0x2, P5 ;  /* 0x0000002a28059211 */ /* 0x000fe400028f1429 */
[----:B------:R-:W-:-:S03]  /*253a0*/  @!P2 LEA R10, P0, R36, R14, 0x2 ;  /* 0x0000000e240aa211 */ /* 0x000fc600078010ff */
[----:B------:R1:W-:Y:S01]  /*253b0*/  @!P1 ST.E.64 desc[UR54][R4.64], R72 ;  /* 0x0000004804009985 */ /* 0x0003e2000c101b36 */
[----:B------:R-:W-:Y:S02]  /*253c0*/  @!P2 LEA.HI.X R11, R36, R42, R37, 0x2, P0 ;  /* 0x0000002a240ba211 */ /* 0x000fe400000f1425 */
[C---:B0-----:R-:W-:Y:S02]  /*253d0*/  @!P4 LEA R2, P1, R28.reuse, R14, 0x2 ;  /* 0x0000000e1c02c211 */ /* 0x041fe400078210ff */
[----:B------:R-:W-:Y:S02]  /*253e0*/  ISETP.GE.AND P0, PT, R25, UR4, PT ;  /* 0x0000000419007c0c */ /* 0x000fe4000bf06270 */
[----:B------:R-:W-:Y:S02]  /*253f0*/  @!P4 LEA.HI.X R3, R28, R42, R29, 0x2, P1 ;  /* 0x0000002a1c03c211 */ /* 0x000fe400008f141d */
[----:B------:R-:W-:Y:S01]  /*25400*/  ISETP.GE.AND P1, PT, R0, UR4, PT ;  /* 0x0000000400007c0c */ /* 0x000fe2000bf26270 */
[----:B------:R-:W-:Y:S01]  /*25410*/  @!P2 IMAD.MOV.U32 R74, RZ, RZ, R77 ;  /* 0x000000ffff4aa224 */ /* 0x000fe200078e004d */
[----:B------:R-:W-:Y:S01]  /*25420*/  @!P3 LEA R6, P5, R13, R14, 0x2 ;  /* 0x0000000e0d06b211 */ /* 0x000fe200078a10ff */
[----:B------:R-:W-:-:S02]  /*25430*/  @!P4 IMAD.MOV.U32 R77, RZ, RZ, R76 ;  /* 0x000000ffff4dc224 */ /* 0x000fc400078e004c */
[----:B------:R-:W-:Y:S01]  /*25440*/  @!P4 IMAD.MOV.U32 R76, RZ, RZ, R78 ;  /* 0x000000ffff4cc224 */ /* 0x000fe200078e004e */
[----:B------:R-:W-:Y:S01]  /*25450*/  @!P3 LEA.HI.X R7, R13, R42, R27, 0x2, P5 ;  /* 0x0000002a0d07b211 */ /* 0x000fe200028f141b */
[----:B------:R-:W-:Y:S01]  /*25460*/  VIADD R13, R12, 0xa8 ;  /* 0x000000a80c0d7836 */ /* 0x000fe20000000000 */
[----:B------:R-:W-:Y:S01]  /*25470*/  @!P3 MOV R78, R81 ;  /* 0x00000051004eb202 */ /* 0x000fe20000000f00 */
[----:B------:R0:W-:Y:S01]  /*25480*/  @!P2 ST.E.64 desc[UR54][R10.64], R74 ;  /* 0x0000004a0a00a985 */ /* 0x0001e2000c101b36 */
[----:B-1----:R-:W-:Y:S01]  /*25490*/  @!P0 LEA R4, P2, R25, R14, 0x2 ;  /* 0x0000000e19048211 */ /* 0x002fe200078410ff */
[----:B------:R-:W-:Y:S02]  /*254a0*/  @!P0 IMAD.MOV.U32 R81, RZ, RZ, R80 ;  /* 0x000000ffff518224 */ /* 0x000fe400078e0050 */
[----:B------:R1:W-:Y:S01]  /*254b0*/  @!P4 ST.E.64 desc[UR54][R2.64], R76 ;  /* 0x0000004c0200c985 */ /* 0x0003e2000c101b36 */
[----:B------:R-:W-:Y:S01]  /*254c0*/  ISETP.GE.AND P4, PT, R20, UR4, PT ;  /* 0x0000000414007c0c */ /* 0x000fe2000bf86270 */
[----:B------:R-:W-:-:S02]  /*254d0*/  @!P0 IMAD.MOV.U32 R80, RZ, RZ, R82 ;  /* 0x000000ffff508224 */ /* 0x000fc400078e0052 */
[----:B------:R2:W-:Y:S01]  /*254e0*/  @!P3 ST.E.64 desc[UR54][R6.64], R78 ;  /* 0x0000004e0600b985 */ /* 0x0005e2000c101b36 */
[----:B------:R-:W-:Y:S02]  /*254f0*/  ISETP.GE.AND P3, PT, R13, UR4, PT ;  /* 0x000000040d007c0c */ /* 0x000fe4000bf66270 */
[----:B------:R-:W-:Y:S02]  /*25500*/  @!P0 LEA.HI.X R5, R25, R42, R26, 0x2, P2 ;  /* 0x0000002a19058211 */ /* 0x000fe400010f141a */
[----:B------:R-:W-:Y:S01]  /*25510*/  @!P1 LEA R8, P2, R0, R14, 0x2 ;  /* 0x0000000e00089211 */ /* 0x000fe200078410ff */
[----:B0-----:R-:W-:Y:S01]  /*25520*/  VIADD R11, R12, 0xb0 ;  /* 0x000000b00c0b7836 */ /* 0x001fe20000000000 */
[----:B------:R-:W-:Y:S01]  /*25530*/  ISETP.GE.AND P5, PT, R15, UR4, PT ;  /* 0x000000040f007c0c */ /* 0x000fe2000bfa6270 */
[----:B------:R-:W-:Y:S01]  /*25540*/  @!P0 ST.E.64 desc[UR54][R4.64], R80 ;  /* 0x0000005004008985 */ /* 0x000fe2000c101b36 */
[----:B------:R-:W-:Y:S01]  /*25550*/  @!P1 LEA.HI.X R9, R0, R42, R24, 0x2, P2 ;  /* 0x0000002a00099211 */ /* 0x000fe200010f1418 */
[----:B------:R-:W-:Y:S01]  /*25560*/  @!P1 IMAD.MOV.U32 R82, RZ, RZ, R130 ;  /* 0x000000ffff529224 */ /* 0x000fe200078e0082 */
[----:B------:R-:W-:-:S02]  /*25570*/  ISETP.GE.AND P0, PT, R11, UR4, PT ;  /* 0x000000040b007c0c */ /* 0x000fc4000bf06270 */
[----:B------:R-:W-:Y:S02]  /*25580*/  SHF.R.S32.HI R0, RZ, 0x1f, R13 ;  /* 0x0000001fff007819 */ /* 0x000fe4000001140d */
[----:B------:R0:W-:Y:S01]  /*25590*/  @!P1 ST.E.64 desc[UR54][R8.64], R82 ;  /* 0x0000005208009985 */ /* 0x0001e2000c101b36 */
[-C--:B-1----:R-:W-:Y:S02]  /*255a0*/  @!P4 LEA R2, P1, R20, R14.reuse, 0x2 ;  /* 0x0000000e1402c211 */ /* 0x082fe400078210ff */
[----:B--2---:R-:W-:Y:S01]  /*255b0*/  @!P3 LEA R6, P2, R13, R14, 0x2 ;  /* 0x0000000e0d06b211 */ /* 0x004fe200078410ff */
[----:B------:R-:W-:-:S03]  /*255c0*/  @!P4 IMAD.MOV.U32 R128, RZ, RZ, R131 ;  /* 0x000000ffff80c224 */ /* 0x000fc600078e0083 */
[----:B------:R-:W-:Y:S02]  /*255d0*/  @!P3 LEA.HI.X R7, R13, R42, R0, 0x2, P2 ;  /* 0x0000002a0d07b211 */ /* 0x000fe400010f1400 */
[----:B------:R-:W-:Y:S02]  /*255e0*/  SHF.R.S32.HI R13, RZ, 0x1f, R15 ;  /* 0x0000001fff0d7819 */ /* 0x000fe4000001140f */
[----:B------:R-:W-:Y:S02]  /*255f0*/  SHF.R.S32.HI R0, RZ, 0x1f, R11 ;  /* 0x0000001fff007819 */ /* 0x000fe4000001140b */
[----:B------:R-:W-:Y:S01]  /*25600*/  @!P0 LEA R10, P2, R11, R14, 0x2 ;  /* 0x0000000e0b0a8211 */ /* 0x000fe200078410ff */
[----:B0-----:R-:W-:-:S03]  /*25610*/  VIADD R9, R12, 0xb8 ;  /* 0x000000b80c097836 */ /* 0x001fc60000000000 */
[-C--:B------:R-:W-:Y:S02]  /*25620*/  @!P0 LEA.HI.X R11, R11, R42.reuse, R0, 0x2, P2 ;  /* 0x0000002a0b0b8211 */ /* 0x080fe400010f1400 */
[----:B----4-:R-:W-:Y:S02]  /*25630*/  @!P4 LEA.HI.X R3, R20, R42, R21, 0x2, P1 ;  /* 0x0000002a1403c211 */ /* 0x010fe400008f1415 */
[----:B------:R-:W-:-:S03]  /*25640*/  @!P5 LEA R4, P1, R15, R14, 0x2 ;  /* 0x0000000e0f04d211 */ /* 0x000fc600078210ff */
[----:B------:R0:W-:Y:S01]  /*25650*/  @!P4 ST.E.64 desc[UR54][R2.64], R128 ;  /* 0x000000800200c985 */ /* 0x0001e2000c101b36 */
[----:B------:R-:W-:Y:S02]  /*25660*/  @!P5 LEA.HI.X R5, R15, R42, R13, 0x2, P1 ;  /* 0x0000002a0f05d211 */ /* 0x000fe400008f140d */
[----:B0-----:R-:W-:Y:S01]  /*25670*/  @!P5 MOV R2, R134 ;  /* 0x000000860002d202 */ /* 0x001fe20000000f00 */
[----:B------:R-:W-:Y:S02]  /*25680*/  @!P5 IMAD.MOV.U32 R3, RZ, RZ, R132 ;  /* 0x000000ffff03d224 */ /* 0x000fe400078e0084 */
[----:B------:R-:W-:-:S03]  /*25690*/  @!P3 IMAD.MOV.U32 R132, RZ, RZ, R135 ;  /* 0x000000ffff84b224 */ /* 0x000fc600078e0087 */
[----:B------:R0:W-:Y:S04]  /*256a0*/  @!P5 ST.E.64 desc[UR54][R4.64], R2 ;  /* 0x000000020400d985 */ /* 0x0001e8000c101b36 */
[----:B------:R0:W-:Y:S04]  /*256b0*/  @!P3 ST.E.64 desc[UR54][R6.64], R132 ;  /* 0x000000840600b985 */ /* 0x0001e8000c101b36 */
[----:B------:R0:W-:Y:S01]  /*256c0*/  @!P0 ST.E.64 desc[UR54][R10.64], R92 ;  /* 0x0000005c0a008985 */ /* 0x0001e2000c101b36 */
[----:B------:R-:W-:-:S13]  /*256d0*/  ISETP.GE.AND P0, PT, R9, UR4, PT ;  /* 0x0000000409007c0c */ /* 0x000fda000bf06270 */
[----:B0-----:R-:W-:Y:S05]  /*256e0*/  @P0 BRA `(.L_x_514) ;  /* 0x0000000c00940947 */ /* 0x001fea0003800000 */
[----:B------:R-:W-:Y:S02]  /*256f0*/  LEA R14, P0, R9, R14, 0x2 ;  /* 0x0000000e090e7211 */ /* 0x000fe400078010ff */
[----:B------:R-:W-:-:S04]  /*25700*/  SHF.R.S32.HI R0, RZ, 0x1f, R9 ;  /* 0x0000001fff007819 */ /* 0x000fc80000011409 */
[----:B------:R-:W-:-:S05]  /*25710*/  LEA.HI.X R15, R9, R42, R0, 0x2, P0 ;  /* 0x0000002a090f7211 */ /* 0x000fca00000f1400 */
[----:B------:R0:W-:Y:S01]  /*25720*/  ST.E.64 desc[UR54][R14.64], R94 ;  /* 0x0000005e0e007985 */ /* 0x0001e2000c101b36 */
[----:B------:R-:W-:Y:S05]  /*25730*/  BRA `(.L_x_514) ;  /* 0x0000000c00807947 */ /* 0x000fea0003800000 */
.L_x_500:
[----:B------:R-:W2:Y:S01]  /*25740*/  LDL.LU R4, [R1+0x8] ;  /* 0x0000080001047983 */ /* 0x000ea20000300800 */
[----:B------:R-:W-:Y:S01]  /*25750*/  ULDC.64 UR6, c[0x0][0xc08] ;  /* 0x0003020000067ab9 */ /* 0x000fe20000000a00 */
[----:B------:R-:W-:Y:S02]  /*25760*/  ULDC.64 UR4, c[0x0][0xc00] ;  /* 0x0003000000047ab9 */ /* 0x000fe40000000a00 */
[----:B------:R-:W3:Y:S01]  /*25770*/  LDL.LU R0, [R1+0xc] ;  /* 0x00000c0001007983 */ /* 0x000ee20000300800 */
[----:B------:R-:W-:Y:S01]  /*25780*/  ISETP.NE.U32.AND P1, PT, RZ, UR6, PT ;  /* 0x00000006ff007c0c */ /* 0x000fe2000bf25070 */
[----:B------:R-:W-:Y:S01]  /*25790*/  IMAD.MOV.U32 R13, RZ, RZ, RZ ;  /* 0x000000ffff0d7224 */ /* 0x000fe200078e00ff */
[----:B------:R-:W-:Y:S02]  /*257a0*/  ISETP.NE.U32.AND P0, PT, RZ, UR4, PT ;  /* 0x00000004ff007c0c */ /* 0x000fe4000bf05070 */
[----:B------:R-:W-:Y:S02]  /*257b0*/  ISETP.NE.AND.EX P1, PT, RZ, UR7, PT, P1 ;  /* 0x00000007ff007c0c */ /* 0x000fe4000bf25310 */
[----:B------:R-:W-:Y:S01]  /*257c0*/  ISETP.NE.AND.EX P0, PT, RZ, UR5, PT, P0 ;  /* 0x00000005ff007c0c */ /* 0x000fe2000bf05300 */
[----:B------:R-:W1:Y:S01]  /*257d0*/  S2R R28, SR_TID.X ;  /* 0x00000000001c7919 */ /* 0x000e620000002100 */
[----:B--2---:R-:W-:Y:S01]  /*257e0*/  IADD3 R2, P2, R4, UR4, RZ ;  /* 0x0000000404027c10 */ /* 0x004fe2000ff5e0ff */
[----:B------:R-:W-:-:S03]  /*257f0*/  ULDC UR4, c[0x0][0xa88] ;  /* 0x0002a20000047ab9 */ /* 0x000fc60000000800 */
[----:B---3--:R-:W-:-:S05]  /*25800*/  IADD3.X R3, R0, UR5, RZ, P2, !PT ;  /* 0x0000000500037c10 */ /* 0x008fca00097fe4ff */
[----:B------:R-:W-:Y:S01]  /*25810*/  @P1 IADD3 R4, P2, R4, UR6, RZ ;  /* 0x0000000604041c10 */ /* 0x000fe2000ff5e0ff */
[----:B------:R-:W-:Y:S01]  /*25820*/  IMAD.U32 R20, RZ, RZ, UR4 ;  /* 0x00000004ff147e24 */ /* 0x000fe2000f8e00ff */
[----:B------:R2:W5:Y:S02]  /*25830*/  @P0 LDG.E R13, desc[UR54][R2.64] ;  /* 0x00000036020d0981 */ /* 0x000564000c1e1900 */
[----:B------:R-:W-:-:S05]  /*25840*/  @P1 IADD3.X R5, R0, UR7, RZ, P2, !PT ;  /* 0x0000000700051c10 */ /* 0x000fca00097fe4ff */
[----:B------:R2:W5:Y:S01]  /*25850*/  @P1 LDG.E R20, desc[UR54][R4.64] ;  /* 0x0000003604141981 */ /* 0x000562000c1e1900 */
[----:B-1----:R-:W-:Y:S02]  /*25860*/  IADD3 R0, R28, -0x80, RZ ;  /* 0xffffff801c007810 */ /* 0x002fe40007ffe0ff */
[----:B------:R-:W-:Y:S02]  /*25870*/  ISETP.GT.AND P2, PT, R165, 0x1, PT ;  /* 0x00000001a500780c */ /* 0x000fe40003f44270 */
[----:B------:R-:W-:Y:S01]  /*25880*/  ISETP.GT.AND P3, PT, R0, 0x7f, PT ;  /* 0x0000007f0000780c */ /* 0x000fe20003f64270 */
[----:B------:R-:W-:-:S12]  /*25890*/  @P1 BRA `(.L_x_519) ;  /* 0x0000000000101947 */ /* 0x000fd80003800000 */
[----:B------:R-:W-:Y:S05]  /*258a0*/  @!P0 BRA `(.L_x_519) ;  /* 0x00000000000c8947 */ /* 0x000fea0003800000 */
[----:B--2---:R-:W2:Y:S04]  /*258b0*/  LDG.E R5, desc[UR54][R2.64] ;  /* 0x0000003602057981 */ /* 0x004ea8000c1e1900 */
[----:B-----5:R-:W2:Y:S02]  /*258c0*/  LDG.E R20, desc[UR54][R2.64+0x4] ;  /* 0x0000043602147981 */ /* 0x020ea4000c1e1900 */
[----:B--2---:R-:W-:-:S07]  /*258d0*/  IMAD.IADD R20, R20, 0x1, -R5 ;  /* 0x0000000114147824 */ /* 0x004fce00078e0a05 */
.L_x_519:
[----:B------:R-:W3:Y:S01]  /*258e0*/  LDL.LU R0, [R1+0x14] ;  /* 0x0000140001007983 */ /* 0x000ee20000300800 */
[----:B------:R-:W-:Y:S01]  /*258f0*/  BSSY B1, `(.L_x_520) ;  /* 0x0000038000017945 */ /* 0x000fe20003800000 */
[----:B------:R-:W-:Y:S02]  /*25900*/  SEL R237, R237, RZ, !P0 ;  /* 0x000000ffeded7207 */ /* 0x000fe40004000000 */
[----:B-----5:R-:W-:Y:S02]  /*25910*/  SHF.R.S32.HI R12, RZ, 0x1f, R13 ;  /* 0x0000001fff0c7819 */ /* 0x020fe4000001140d */
[----:B---3--:R-:W-:Y:S01]  /*25920*/  SEL R14, R0, RZ, !P0 ;  /* 0x000000ff000e7207 */ /* 0x008fe20004000000 */
[----:B------:R-:W-:Y:S06]  /*25930*/  @P3 BRA `(.L_x_521) ;  /* 0x0000000000cc3947 */ /* 0x000fec0003800000 */
[----:B------:R-:W3:Y:S01]  /*25940*/  LDL R0, [R1+0x18] ;  /* 0x0000180001007983 */ /* 0x000ee20000100800 */
[----:B------:R-:W2:Y:S02]  /*25950*/  LDC R25, c[0x0][0xbe8] ;  /* 0x0002fa00ff197b82 */ /* 0x000ea40000000800 */
[----:B--2---:R-:W-:Y:S02]  /*25960*/  IMAD R2, R20, R25, RZ ;  /* 0x0000001914027224 */ /* 0x004fe400078e02ff */
[----:B---3--:R-:W-:-:S04]  /*25970*/  IMAD R0, R0, 0x80, R28 ;  /* 0x0000008000007824 */ /* 0x008fc800078e021c */
[----:B------:R-:W-:-:S05]  /*25980*/  VIADD R21, R0, 0xffffff80 ;  /* 0xffffff8000157836 */ /* 0x000fca0000000000 */
[----:B------:R-:W-:-:S13]  /*25990*/  ISETP.GE.AND P0, PT, R21, R2, PT ;  /* 0x000000021500720c */ /* 0x000fda0003f06270 */
[----:B------:R-:W-:Y:S05]  /*259a0*/  @P0 BRA `(.L_x_521) ;  /* 0x0000000000b00947 */ /* 0x000fea0003800000 */
[----:B------:R-:W2:Y:S01]  /*259b0*/  LDL.LU R30, [R1+0x24] ;  /* 0x00002400011e7983 */ /* 0x000ea20000300800 */
[----:B------:R-:W-:Y:S01]  /*259c0*/  IMAD.MOV.U32 R0, RZ, RZ, 0x9b8 ;  /* 0x000009b8ff007424 */ /* 0x000fe200078e00ff */
[----:B------:R-:W-:Y:S01]  /*259d0*/  ISETP.GT.AND P3, PT, R165, 0x1, PT ;  /* 0x00000001a500780c */ /* 0x000fe20003f64270 */
[----:B------:R-:W1:Y:S01]  /*259e0*/  LDC.64 R26, c[0x0][0xba8] ;  /* 0x0002ea00ff1a7b82 */ /* 0x000e620000000a00 */
[----:B------:R-:W-:Y:S01]  /*259f0*/  ISETP.NE.AND P0, PT, R25, 0x1, PT ;  /* 0x000000011900780c */ /* 0x000fe20003f05270 */
[----:B------:R-:W-:Y:S01]  /*25a00*/  IMAD.MOV.U32 R15, RZ, RZ, R21 ;  /* 0x000000ffff0f7224 */ /* 0x000fe200078e0015 */
[----:B------:R-:W-:-:S05]  /*25a10*/  SEL R24, R0, 0x978, P3 ;  /* 0x0000097800187807 */ /* 0x000fca0001800000 */
[----:B------:R-:W3:Y:S08]  /*25a20*/  LDC.64 R6, c[0x0][R24+0x220] ;  /* 0x0000880018067b82 */ /* 0x000ef00000000a00 */
[----:B------:R-:W4:Y:S08]  /*25a30*/  LDC.64 R2, c[0x0][R24+0x218] ;  /* 0x0000860018027b82 */ /* 0x000f300000000a00 */
[----:B------:R-:W5:Y:S08]  /*25a40*/  LDC.64 R8, c[0x0][R24+0x228] ;  /* 0x00008a0018087b82 */ /* 0x000f700000000a00 */
[----:B------:R-:W0:Y:S08]  /*25a50*/  LDC.64 R4, c[0x0][R24+0x210] ;  /* 0x0000840018047b82 */ /* 0x000e300000000a00 */
[----:B------:R-:W4:Y:S08]  /*25a60*/  @P0 LDC R0, c[0x0][0xbec] ;  /* 0x0002fb00ff000b82 */ /* 0x000f300000000800 */
[----:B------:R-:W5:Y:S01]  /*25a70*/  @P0 LDC R31, c[0x0][0xbf0] ;  /* 0x0002fc00ff1f0b82 */ /* 0x000f620000000800 */
[----:B---3--:R-:W-:-:S07]  /*25a80*/  IMAD R7, R7, R237, RZ ;  /* 0x000000ed07077224 */ /* 0x008fce00078e02ff */
[----:B-1----:R-:W1:Y:S01]  /*25a90*/  @!P3 LDC R26, c[0x0][0xb50] ;  /* 0x0002d400ff1abb82 */ /* 0x002e620000000800 */
[----:B------:R-:W-:Y:S02]  /*25aa0*/  IMAD R7, R6, R14, R7 ;  /* 0x0000000e06077224 */ /* 0x000fe400078e0207 */
[----:B----4-:R-:W-:-:S05]  /*25ab0*/  @P0 IMAD.HI.U32 R0, R21, R0, RZ ;  /* 0x0000000015000227 */ /* 0x010fca00078e00ff */
[----:B------:R-:W3:Y:S01]  /*25ac0*/  @!P3 LDC R27, c[0x0][0xb54] ;  /* 0x0002d500ff1bbb82 */ /* 0x000ee20000000800 */
[-C--:B------:R-:W-:Y:S02]  /*25ad0*/  IMAD R29, R3, R235.reuse, RZ ;  /* 0x000000eb031d7224 */ /* 0x080fe400078e02ff */
[----:B------:R-:W-:Y:S01]  /*25ae0*/  IMAD.WIDE.U32 R10, R2, R235, RZ ;  /* 0x000000eb020a7225 */ /* 0x000fe200078e00ff */
[----:B-----5:R-:W-:-:S03]  /*25af0*/  @P0 SHF.R.U32.HI R15, RZ, R31, R0 ;  /* 0x0000001fff0f0219 */ /* 0x020fc60000011600 */
[----:B------:R-:W-:Y:S01]  /*25b00*/  IMAD.WIDE.U32 R2, R6, R237, RZ ;  /* 0x000000ed06027225 */ /* 0x000fe200078e00ff */
[----:B------:R-:W-:-:S03]  /*25b10*/  IADD3 R11, R29, R11, RZ ;  /* 0x0000000b1d0b7210 */ /* 0x000fc60007ffe0ff */
[----:B------:R-:W-:Y:S01]  /*25b20*/  IMAD.MOV R0, RZ, RZ, -R15 ;  /* 0x000000ffff007224 */ /* 0x000fe200078e0a0f */
[----:B------:R-:W-:Y:S01]  /*25b30*/  IADD3 R10, P0, P1, R2, R10, R13 ;  /* 0x0000000a020a7210 */ /* 0x000fe2000791e00d */
[----:B------:R-:W-:Y:S02]  /*25b40*/  IMAD.IADD R6, R3, 0x1, R7 ;  /* 0x0000000103067824 */ /* 0x000fe400078e0207 */
[----:B------:R-:W-:-:S03]  /*25b50*/  IMAD R7, R25, R0, R21 ;  /* 0x0000000019077224 */ /* 0x000fc600078e0215 */
[----:B------:R-:W-:Y:S02]  /*25b60*/  IADD3.X R0, R6, R11, R12, P0, P1 ;  /* 0x0000000b06007210 */ /* 0x000fe400007e240c */
[----:B--2---:R-:W-:-:S05]  /*25b70*/  SEL R31, R30, RZ, P3 ;  /* 0x000000ff1e1f7207 */ /* 0x004fca0001800000 */
[----:B------:R-:W-:-:S04]  /*25b80*/  IMAD.WIDE.U32 R2, R8, R31, RZ ;  /* 0x0000001f08027225 */ /* 0x000fc800078e00ff */
[----:B------:R-:W-:Y:S01]  /*25b90*/  IMAD R9, R9, R31, RZ ;  /* 0x0000001f09097224 */ /* 0x000fe200078e02ff */
[----:B------:R-:W-:Y:S02]  /*25ba0*/  IADD3 R2, P0, P1, R15, R10, R2 ;  /* 0x0000000a0f027210 */ /* 0x000fe4000791e002 */
[----:B------:R-:W-:Y:S01]  /*25bb0*/  SHF.R.S32.HI R15, RZ, 0x1f, R15 ;  /* 0x0000001fff0f7819 */ /* 0x000fe2000001140f */
[----:B------:R-:W-:Y:S01]  /*25bc0*/  IMAD.IADD R3, R9, 0x1, R3 ;  /* 0x0000000109037824 */ /* 0x000fe200078e0203 */
[----:B------:R-:W-:-:S04]  /*25bd0*/  SHF.R.S32.HI R9, RZ, 0x1f, R7 ;  /* 0x0000001fff097819 */ /* 0x000fc80000011407 */
[----:B------:R-:W-:Y:S01]  /*25be0*/  IADD3.X R3, R15, R0, R3, P0, P1 ;  /* 0x000000000f037210 */ /* 0x000fe200007e2403 */
[----:B0-----:R-:W-:-:S04]  /*25bf0*/  IMAD R0, R5, R7, RZ ;  /* 0x0000000705007224 */ /* 0x001fc800078e02ff */
[C---:B------:R-:W-:Y:S02]  /*25c00*/  IMAD R9, R4.reuse, R9, R0 ;  /* 0x0000000904097224 */ /* 0x040fe400078e0200 */
[----:B------:R-:W-:-:S04]  /*25c10*/  IMAD.WIDE.U32 R2, R4, R7, R2 ;  /* 0x0000000704027225 */ /* 0x000fc800078e0002 */
[----:B------:R-:W-:Y:S01]  /*25c20*/  IMAD.IADD R0, R3, 0x1, R9 ;  /* 0x0000000103007824 */ /* 0x000fe200078e0209 */
[----:B-1----:R-:W-:Y:S01]  /*25c30*/  LEA R4, P0, R2, R26, 0x2 ;  /* 0x0000001a02047211 */ /* 0x002fe200078010ff */
[----:B------:R-:W-:-:S03]  /*25c40*/  IMAD.MOV.U32 R3, RZ, RZ, -0x800000 ;  /* 0xff800000ff037424 */ /* 0x000fc600078e00ff */
[----:B---3--:R-:W-:-:S05]  /*25c50*/  LEA.HI.X R5, R2, R27, R0, 0x2, P0 ;  /* 0x0000001b02057211 */ /* 0x008fca00000f1400 */
[----:B------:R1:W-:Y:S04]  /*25c60*/  STG.E desc[UR54][R4.64], R3 ;  /* 0x0000000304007986 */ /* 0x0003e8000c101936 */
.L_x_521:
[----:B------:R-:W-:Y:S05]  /*25c70*/  BSYNC B1 ;  /* 0x0000000000017941 */ /* 0x000fea0003800000 */
.L_x_520:
[----:B------:R-:W-:Y:S05]  /*25c80*/  @P2 BRA `(.L_x_514) ;  /* 0x00000008002c2947 */ /* 0x000fea0003800000 */
[----:B------:R-:W3:Y:S01]  /*25c90*/  LDL R26, [R1+0x18] ;  /* 0x00001800011a7983 */ /* 0x000ee20000100800 */
[----:B------:R-:W4:Y:S01]  /*25ca0*/  LDC R21, c[0x0][0xbe8] ;  /* 0x0002fa00ff157b82 */ /* 0x000f220000000800 */
[----:B-12---:R-:W-:Y:S01]  /*25cb0*/  IADD3 R4, R28, -0x80, RZ ;  /* 0xffffff801c047810 */ /* 0x006fe20007ffe0ff */
[----:B------:R-:W-:Y:S01]  /*25cc0*/  ULDC.64 UR4, c[0x0][0xaa0] ;  /* 0x0002a80000047ab9 */ /* 0x000fe20000000a00 */
[----:B------:R-:W-:Y:S01]  /*25cd0*/  ULDC.64 UR6, c[0x0][0xaf0] ;  /* 0x0002bc0000067ab9 */ /* 0x000fe20000000a00 */
[----:B------:R-:W-:Y:S01]  /*25ce0*/  IMAD R0, R12, UR4, RZ ;  /* 0x000000040c007c24 */ /* 0x000fe2000f8e02ff */
[----:B------:R-:W-:-:S03]  /*25cf0*/  SHF.R.S32.HI R3, RZ, 0x1f, R4 ;  /* 0x0000001fff037819 */ /* 0x000fc60000011404 */
[----:B------:R-:W-:Y:S01]  /*25d00*/  IMAD R5, R13, UR5, R0 ;  /* 0x000000050d057c24 */ /* 0x000fe2000f8e0200 */
[----:B------:R-:W-:Y:S01]  /*25d10*/  LEA.HI R7, R3, R4, RZ, 0x3 ;  /* 0x0000000403077211 */ /* 0x000fe200078f18ff */
[----:B------:R-:W-:Y:S01]  /*25d20*/  IMAD.WIDE.U32 R2, R13, UR4, RZ ;  /* 0x000000040d027c25 */ /* 0x000fe2000f8e00ff */
[----:B------:R-:W-:Y:S02]  /*25d30*/  ULDC.64 UR4, c[0x0][0xae8] ;  /* 0x0002ba0000047ab9 */ /* 0x000fe40000000a00 */
[----:B------:R-:W-:Y:S01]  /*25d40*/  LOP3.LUT R9, R7, 0xfffffff8, RZ, 0xc0, !PT ;  /* 0xfffffff807097812 */ /* 0x000fe200078ec0ff */
[----:B------:R-:W-:Y:S01]  /*25d50*/  IMAD.IADD R3, R3, 0x1, R5 ;  /* 0x0000000103037824 */ /* 0x000fe200078e0205 */
[----:B------:R-:W-:-:S03]  /*25d60*/  SHF.R.S32.HI R25, RZ, 0x3, R7 ;  /* 0x00000003ff197819 */ /* 0x000fc60000011407 */
[----:B------:R-:W-:Y:S02]  /*25d70*/  IMAD.IADD R8, R4, 0x1, -R9 ;  /* 0x0000000104087824 */ /* 0x000fe400078e0a09 */
[----:B------:R-:W-:Y:S01]  /*25d80*/  IMAD.WIDE.U32 R2, R235, UR4, R2 ;  /* 0x00000004eb027c25 */ /* 0x000fe2000f8e0002 */
[----:B----4-:R-:W-:-:S03]  /*25d90*/  ISETP.NE.AND P0, PT, R21, 0x1, PT ;  /* 0x000000011500780c */ /* 0x010fc60003f05270 */
[----:B------:R-:W-:Y:S02]  /*25da0*/  IMAD R0, R8, 0x20, R25 ;  /* 0x0000002008007824 */ /* 0x000fe400078e0219 */
[----:B------:R-:W-:Y:S02]  /*25db0*/  IMAD R4, R14, UR6, RZ ;  /* 0x000000060e047c24 */ /* 0x000fe4000f8e02ff */
[----:B------:R-:W-:Y:S01]  /*25dc0*/  IMAD R3, R235, UR5, R3 ;  /* 0x00000005eb037c24 */ /* 0x000fe2000f8e0203 */
[----:B------:R-:W-:Y:S01]  /*25dd0*/  ULDC.64 UR4, c[0x0][0xae0] ;  /* 0x0002b80000047ab9 */ /* 0x000fe20000000a00 */
[C---:B------:R-:W-:Y:S02]  /*25de0*/  IMAD R7, R237.reuse, UR7, R4 ;  /* 0x00000007ed077c24 */ /* 0x040fe4000f8e0204 */
[----:B------:R-:W-:Y:S02]  /*25df0*/  IMAD.WIDE.U32 R2, R237, UR6, R2 ;  /* 0x00000006ed027c25 */ /* 0x000fe4000f8e0002 */
[----:B------:R-:W1:Y:S02]  /*25e00*/  @P0 LDC R6, c[0x0][0xbec] ;  /* 0x0002fb00ff060b82 */ /* 0x000e640000000800 */
[----:B------:R-:W-:-:S06]  /*25e10*/  IMAD.IADD R3, R3, 0x1, R7 ;  /* 0x0000000103037824 */ /* 0x000fcc00078e0207 */
[----:B------:R-:W2:Y:S01]  /*25e20*/  @P0 LDC R11, c[0x0][0xbf0] ;  /* 0x0002fc00ff0b0b82 */ /* 0x000ea20000000800 */
[----:B---3--:R-:W-:-:S04]  /*25e30*/  IMAD R9, R26, 0x80, R0 ;  /* 0x000000801a097824 */ /* 0x008fc800078e0200 */
[----:B-1----:R-:W-:-:S04]  /*25e40*/  @P0 IMAD.HI.U32 R0, R9, R6, RZ ;  /* 0x0000000609000227 */ /* 0x002fc800078e00ff */
[----:B------:R-:W-:Y:S01]  /*25e50*/  IMAD.MOV.U32 R5, RZ, RZ, R9 ;  /* 0x000000ffff057224 */ /* 0x000fe200078e0009 */
[----:B--2---:R-:W-:-:S04]  /*25e60*/  @P0 SHF.R.U32.HI R5, RZ, R11, R0 ;  /* 0x0000000bff050219 */ /* 0x004fc80000011600 */
[----:B------:R-:W-:Y:S01]  /*25e70*/  SHF.R.S32.HI R0, RZ, 0x1f, R5 ;  /* 0x0000001fff007819 */ /* 0x000fe20000011405 */
[C---:B------:R-:W-:Y:S01]  /*25e80*/  IMAD.WIDE.U32 R2, R5.reuse, UR4, R2 ;  /* 0x0000000405027c25 */ /* 0x040fe2000f8e0002 */
[----:B------:R-:W-:-:S03]  /*25e90*/  IADD3 R4, -R5, RZ, RZ ;  /* 0x000000ff05047210 */ /* 0x000fc60007ffe1ff */
[----:B------:R-:W-:Y:S02]  /*25ea0*/  IMAD R0, R0, UR4, RZ ;  /* 0x0000000400007c24 */ /* 0x000fe4000f8e02ff */
[----:B------:R-:W-:Y:S02]  /*25eb0*/  IMAD R7, R21, R4, R9 ;  /* 0x0000000415077224 */ /* 0x000fe400078e0209 */
[----:B------:R-:W-:Y:S01]  /*25ec0*/  IMAD R5, R5, UR5, R0 ;  /* 0x0000000505057c24 */ /* 0x000fe2000f8e0200 */
[----:B------:R-:W-:Y:S02]  /*25ed0*/  ULDC.64 UR4, c[0x0][0xad8] ;  /* 0x0002b60000047ab9 */ /* 0x000fe40000000a00 */
[----:B------:R-:W-:Y:S01]  /*25ee0*/  SHF.R.S32.HI R0, RZ, 0x1f, R7 ;  /* 0x0000001fff007819 */ /* 0x000fe20000011407 */
[----:B------:R-:W-:-:S04]  /*25ef0*/  IMAD.IADD R3, R3, 0x1, R5 ;  /* 0x0000000103037824 */ /* 0x000fc800078e0205 */
[----:B------:R-:W-:Y:S02]  /*25f00*/  IMAD R0, R0, UR4, RZ ;  /* 0x0000000400007c24 */ /* 0x000fe4000f8e02ff */
[----:B------:R-:W-:-:S04]  /*25f10*/  IMAD.WIDE.U32 R4, R7, UR4, R2 ;  /* 0x0000000407047c25 */ /* 0x000fc8000f8e0002 */
[----:B------:R-:W-:Y:S01]  /*25f20*/  IMAD R9, R7, UR5, R0 ;  /* 0x0000000507097c24 */ /* 0x000fe2000f8e0200 */
[----:B------:R-:W-:Y:S01]  /*25f30*/  ULDC.64 UR4, c[0x0][0xa80] ;  /* 0x0002a00000047ab9 */ /* 0x000fe20000000a00 */
[----:B------:R-:W-:Y:S01]  /*25f40*/  IMAD.SHL.U32 R7, R8, 0x8, RZ ;  /* 0x0000000808077824 */ /* 0x000fe200078e00ff */
[C---:B------:R-:W-:Y:S01]  /*25f50*/  LEA R2, P0, R4.reuse, UR4, 0x1 ;  /* 0x0000000404027c11 */ /* 0x040fe2000f8008ff */
[----:B------:R-:W-:Y:S01]  /*25f60*/  IMAD.IADD R3, R5, 0x1, R9 ;  /* 0x0000000105037824 */ /* 0x000fe200078e0209 */
[----:B------:R-:W-:Y:S01]  /*25f70*/  UMOV UR4, 0xffffffff ;  /* 0xffffffff00047882 */ /* 0x000fe20000000000 */
[C---:B------:R-:W-:Y:S01]  /*25f80*/  VIADD R5, R7.reuse, 0x80 ;  /* 0x0000008007057836 */ /* 0x040fe20000000000 */
[----:B------:R-:W-:Y:S02]  /*25f90*/  IADD3 R9, R7, 0x40, RZ ;  /* 0x0000004007097810 */ /* 0x000fe40007ffe0ff */
[----:B------:R-:W-:Y:S02]  /*25fa0*/  LEA.HI.X R3, R4, UR5, R3, 0x1, P0 ;  /* 0x0000000504037c11 */ /* 0x000fe400080f0c03 */
[----:B------:R-:W-:-:S02]  /*25fb0*/  SHF.R.S32.HI R24, RZ, 0x1f, R7 ;  /* 0x0000001fff187819 */ /* 0x000fc40000011407 */
[----:B------:R-:W-:Y:S02]  /*25fc0*/  SHF.R.S32.HI R8, RZ, 0x1f, R5 ;  /* 0x0000001fff087819 */ /* 0x000fe40000011405 */
[----:B------:R-:W-:Y:S01]  /*25fd0*/  SHF.R.S32.HI R10, RZ, 0x1f, R9 ;  /* 0x0000001fff0a7819 */ /* 0x000fe20000011409 */
[----:B------:R-:W-:Y:S06]  /*25fe0*/  BRA.DIV UR4, `(.L_x_522) ;  /* 0x000000ba04707947 */ /* 0x000fec000b800000 */
[----:B------:R1:W2:Y:S04]  /*25ff0*/  SHFL.IDX PT, R0, R3, RZ, 0x181f ;  /* 0x00181fff03007589 */ /* 0x0002a800000e0000 */
[----:B------:R1:W3:Y:S02]  /*26000*/  SHFL.IDX PT, R14, R2, RZ, 0x181f ;  /* 0x00181fff020e7589 */ /* 0x0002e400000e0000 */
.L_x_815:
[----:B------:R-:W-:Y:S01]  /*26010*/  IMAD R21, R20, R21, RZ ;  /* 0x0000001514157224 */ /* 0x000fe200078e02ff */
[----:B------:R-:W-:Y:S01]  /*26020*/  BSSY B1, `(.L_x_523) ;  /* 0x0000011000017945 */ /* 0x000fe20003800000 */
[----:B------:R-:W-:-:S05]  /*26030*/  IMAD R6, R26, 0x80, R25 ;  /* 0x000000801a067824 */ /* 0x000fca00078e0219 */
[----:B------:R-:W-:-:S13]  /*26040*/  ISETP.GE.AND P0, PT, R6, R21, PT ;  /* 0x000000150600720c */ /* 0x000fda0003f06270 */
        /* <DEDUP_REMOVED lines=8> */
[-C--:B--2---:R-:W-:Y:S02]  /*260d0*/  @!P3 LEA.HI.X R13, R7, R0.reuse, R24, 0x1, P0 ;  /* 0x00000000070db211 */ /* 0x084fe400000f0c18 */
[-C--:B------:R-:W-:Y:S02]  /*260e0*/  @!P4 LEA.HI.X R27, R9, R0.reuse, R10, 0x1, P1 ;  /* 0x00000000091bc211 */ /* 0x080fe400008f0c0a */
[----:B------:R-:W-:Y:S01]  /*260f0*/  @!P5 LEA.HI.X R15, R5, R0, R8, 0x1, P2 ;  /* 0x00000000050fd211 */ /* 0x000fe200010f0c08 */
[----:B------:R4:W-:Y:S04]  /*26100*/  @!P3 ST.E.128 desc[UR54][R12.64], RZ ;  /* 0x000000ff0c00b985 */ /* 0x0009e8000c101d36 */
[----:B------:R4:W-:Y:S04]  /*26110*/  @!P4 ST.E.128 desc[UR54][R26.64], RZ ;  /* 0x000000ff1a00c985 */ /* 0x0009e8000c101d36 */
[----:B------:R4:W-:Y:S02]  /*26120*/  @!P5 ST.E.128 desc[UR54][R14.64], RZ ;  /* 0x000000ff0e00d985 */ /* 0x0009e4000c101d36 */
.L_x_524:
[----:B------:R-:W-:Y:S05]  /*26130*/  BSYNC B1 ;  /* 0x0000000000017941 */ /* 0x000fea0003800000 */
.L_x_523:
[----:B------:R-:W-:-:S03]  /*26140*/  UMOV UR4, 0xffffffff ;  /* 0xffffffff00047882 */ /* 0x000fc60000000000 */
[----:B------:R-:W-:Y:S05]  /*26150*/  BRA.DIV UR4, `(.L_x_525) ;  /* 0x000000ba04487947 */ /* 0x000fea000b800000 */
[----:B--2---:R2:W0:Y:S04]  /*26160*/  SHFL.IDX PT, R0, R3, 0x1, 0x181f ;  /* 0x00381f0003007f89 */ /* 0x00442800000e0000 */
[----:B---34-:R2:W3:Y:S02]  /*26170*/  SHFL.IDX PT, R14, R2, 0x1, 0x181f ;  /* 0x00381f00020e7f89 */ /* 0x0184e400000e0000 */
.L_x_819:
        /* <DEDUP_REMOVED lines=17> */
.L_x_527:
[----:B------:R-:W-:Y:S05]  /*26290*/  BSYNC B1 ;  /* 0x0000000000017941 */ /* 0x000fea0003800000 */
.L_x_526:
[----:B------:R-:W-:-:S03]  /*262a0*/  UMOV UR4, 0xffffffff ;  /* 0xffffffff00047882 */ /* 0x000fc60000000000 */
[----:B------:R-:W-:Y:S05]  /*262b0*/  BRA.DIV UR4, `(.L_x_528) ;  /* 0x000000ba04387947 */ /* 0x000fea000b800000 */
[----:B0-----:R0:W0:Y:S04]  /*262c0*/  SHFL.IDX PT, R0, R3, 0x2, 0x181f ;  /* 0x00581f0003007f89 */ /* 0x00102800000e0000 */
[----:B---34-:R3:W4:Y:S02]  /*262d0*/  SHFL.IDX PT, R14, R2, 0x2, 0x181f ;  /* 0x00581f00020e7f89 */ /* 0x01872400000e0000 */
.L_x_823:
        /* <DEDUP_REMOVED lines=8> */
[-C--:B----4-:R-:W-:Y:S02]  /*26360*/  @!P3 LEA R12, P0, R7, R14.reuse, 0x1 ;  /* 0x0000000e070cb211 */ /* 0x090fe400078008ff */
        /* <DEDUP_REMOVED lines=8> */
.L_x_530:
[----:B------:R-:W-:Y:S05]  /*263f0*/  BSYNC B1 ;  /* 0x0000000000017941 */ /* 0x000fea0003800000 */
.L_x_529:
[----:B------:R-:W-:-:S03]  /*26400*/  UMOV UR4, 0xffffffff ;  /* 0xffffffff00047882 */ /* 0x000fc60000000000 */
[----:B------:R-:W-:Y:S05]  /*26410*/  BRA.DIV UR4, `(.L_x_531) ;  /* 0x000000ba04287947 */ /* 0x000fea000b800000 */
[----:B0-----:R0:W0:Y:S04]  /*26420*/  SHFL.IDX PT, R0, R3, 0x3, 0x181f ;  /* 0x00781f0003007f89 */ /* 0x00102800000e0000 */
[----:B----4-:R4:W0:Y:S02]  /*26430*/  SHFL.IDX PT, R14, R2, 0x3, 0x181f ;  /* 0x00781f00020e7f89 */ /* 0x01082400000e0000 */
.L_x_827:
[----:B-1234-:R-:W-:-:S05]  /*26440*/  VIADD R2, R6, 0x60 ;  /* 0x0000006006027836 */ /* 0x01efca0000000000 */
[----:B------:R-:W-:-:S13]  /*26450*/  ISETP.GE.AND P0, PT, R2, R21, PT ;  /* 0x000000150200720c */ /* 0x000fda0003f06270 */
[----:B------:R-:W-:Y:S05]  /*26460*/  @P0 BRA `(.L_x_514) ;  /* 0x0000000000340947 */ /* 0x000fea0003800000 */
[----:B------:R-:W-:Y:S02]  /*26470*/  ULDC UR4, c[0x0][0xac8] ;  /* 0x0002b20000047ab9 */ /* 0x000fe40000000800 */
[----:B------:R-:W-:Y:S02]  /*26480*/  ISETP.GE.AND P3, PT, R7, UR4, PT ;  /* 0x0000000407007c0c */ /* 0x000fe4000bf66270 */
[----:B------:R-:W-:Y:S02]  /*26490*/  ISETP.GE.AND P4, PT, R9, UR4, PT ;  /* 0x0000000409007c0c */ /* 0x000fe4000bf86270 */
[----:B------:R-:W-:-:S09]  /*264a0*/  ISETP.GE.AND P5, PT, R5, UR4, PT ;  /* 0x0000000405007c0c */ /* 0x000fd2000bfa6270 */
[-C--:B0-----:R-:W-:Y:S02]  /*264b0*/  @!P3 LEA R2, P0, R7, R14.reuse, 0x1 ;  /* 0x0000000e0702b211 */ /* 0x081fe400078008ff */
[-C--:B------:R-:W-:Y:S02]  /*264c0*/  @!P4 LEA R6, P1, R9, R14.reuse, 0x1 ;  /* 0x0000000e0906c211 */ /* 0x080fe400078208ff */
[----:B------:R-:W-:Y:S02]  /*264d0*/  @!P5 LEA R14, P2, R5, R14, 0x1 ;  /* 0x0000000e050ed211 */ /* 0x000fe400078408ff */
[-C--:B------:R-:W-:Y:S02]  /*264e0*/  @!P3 LEA.HI.X R3, R7, R0.reuse, R24, 0x1, P0 ;  /* 0x000000000703b211 */ /* 0x080fe400000f0c18 */
[-C--:B------:R-:W-:Y:S02]  /*264f0*/  @!P4 LEA.HI.X R7, R9, R0.reuse, R10, 0x1, P1 ;  /* 0x000000000907c211 */ /* 0x080fe400008f0c0a */
[----:B------:R-:W-:Y:S01]  /*26500*/  @!P5 LEA.HI.X R15, R5, R0, R8, 0x1, P2 ;  /* 0x00000000050fd211 */ /* 0x000fe200010f0c08 */
[----:B------:R3:W-:Y:S04]  /*26510*/  @!P3 ST.E.128 desc[UR54][R2.64], RZ ;  /* 0x000000ff0200b985 */ /* 0x0007e8000c101d36 */
[----:B------:R3:W-:Y:S04]  /*26520*/  @!P4 ST.E.128 desc[UR54][R6.64], RZ ;  /* 0x000000ff0600c985 */ /* 0x0007e8000c101d36 */
[----:B------:R3:W-:Y:S02]  /*26530*/  @!P5 ST.E.128 desc[UR54][R14.64], RZ ;  /* 0x000000ff0e00d985 */ /* 0x0007e4000c101d36 */
.L_x_514:
[----:B------:R-:W-:Y:S05]  /*26540*/  BSYNC B0 ;  /* 0x0000000000007941 */ /* 0x000fea0003800000 */
.L_x_499:
[----:B------:R-:W-:Y:S02]  /*26550*/  ULDC UR4, c[0x0][0xc3c] ;  /* 0x00030f0000047ab9 */ /* 0x000fe40000000800 */
[----:B------:R-:W-:-:S13]  /*26560*/  ISETP.GE.AND P0, PT, R151, UR4, PT ;  /* 0x0000000497007c0c */ /* 0x000fda000bf06270 */
[----:B------:R-:W-:Y:S05]  /*26570*/  @!P0 BRA `(.L_x_532) ;  /* 0xfffffdb000948947 */ /* 0x000fea000383ffff */
[----:B------:R-:W-:Y:S05]  /*26580*/  BRA `(.L_x_328) ;  /* 0x0000007800707947 */ /* 0x000fea0003800000 */
.L_x_326:
        /* <DEDUP_REMOVED lines=16> */
[----:B-1----:R2:W-:Y:S04]  /*26690*/  STL.64 [R1], R4 ;  /* 0x0000000401007387 */ /* 0x0025e80000100a00 */
[----:B------:R2:W-:Y:S01]  /*266a0*/  STL.64 [R1+0x8], R6 ;  /* 0x0000080601007387 */ /* 0x0005e20000100a00 */
[----:B------:R-:W-:Y:S06]  /*266b0*/  BAR.ARV 0x4, 0x180 ;  /* 0x0106000000007b1d */ /* 0x000fec0000002000 */
[----:B------:R-:W-:Y:S05]  /*266c0*/  BRA `(.L_x_534) ;  /* 0x0000000800a87947 */ /* 0x000fea0003800000 */
.L_x_533:
[----:B------:R-:W1:Y:S01]  /*266d0*/  S2R R0, SR_TID.X ;  /* 0x0000000000007919 */ /* 0x000e620000002100 */
[----:B------:R-:W-:Y:S01]  /*266e0*/  ULDC UR4, c[0x0][0xc3c] ;  /* 0x00030f0000047ab9 */ /* 0x000fe20000000800 */
[----:B------:R-:W-:Y:S01]  /*266f0*/  MOV R9, RZ ;  /* 0x000000ff00097202 */ /* 0x000fe20000000f00 */
[----:B------:R-:W2:Y:S01]  /*26700*/  S2UR UR6, SR_CTAID.X ;  /* 0x00000000000679c3 */ /* 0x000ea20000002500 */
[----:B------:R-:W-:Y:S01]  /*26710*/  ULDC UR5, c[0x0][0xc38] ;  /* 0x00030e0000057ab9 */ /* 0x000fe20000000800 */
[----:B-1----:R-:W-:-:S04]  /*26720*/  LOP3.LUT R0, R0, 0x1f, RZ, 0xc0, !PT ;  /* 0x0000001f00007812 */ /* 0x002fc800078ec0ff */
[----:B------:R-:W-:-:S04]  /*26730*/  ISETP.NE.AND P0, PT, R0, 0x1f, PT ;  /* 0x0000001f0000780c */ /* 0x000fc80003f05270 */
[----:B------:R-:W-:-:S13]  /*26740*/  ISETP.GE.OR P1, PT, R0, UR4, !P0 ;  /* 0x0000000400007c0c */ /* 0x000fda000c726670 */
[----:B0-----:R-:W0:Y:S08]  /*26750*/  @!P1 LDC.64 R2, c[0x0][0xc80] ;  /* 0x00032000ff029b82 */ /* 0x001e300000000a00 */
[----:B------:R-:W1:Y:S01]  /*26760*/  @!P1 LDC.64 R4, c[0x0][0xc78] ;  /* 0x00031e00ff049b82 */ /* 0x000e620000000a00 */
[----:B0-----:R-:W-:-:S05]  /*26770*/  @!P1 IMAD.WIDE.U32 R2, R0, 0x4, R2 ;  /* 0x0000000400029825 */ /* 0x001fca00078e0002 */
[----:B------:R1:W3:Y:S02]  /*26780*/  @!P1 LDG.E R6, desc[UR54][R2.64] ;  /* 0x0000003602069981 */ /* 0x0002e4000c1e1900 */
[----:B-1----:R-:W-:-:S05]  /*26790*/  @!P1 IMAD.WIDE.U32 R2, R0, 0x4, R4 ;  /* 0x0000000400029825 */ /* 0x002fca00078e0004 */
[----:B------:R-:W3:Y:S01]  /*267a0*/  @!P1 LDG.E R9, desc[UR54][R2.64] ;  /* 0x0000003602099981 */ /* 0x000ee2000c1e1900 */
[C---:B------:R-:W-:Y:S01]  /*267b0*/  ISETP.NE.AND P1, PT, R0.reuse, RZ, PT ;  /* 0x000000ff0000720c */ /* 0x040fe20003f25270 */
[----:B------:R-:W-:Y:S01]  /*267c0*/  UMOV UR4, URZ ;  /* 0x0000003f00047c82 */ /* 0x000fe20008000000 */
[C---:B------:R-:W-:Y:S02]  /*267d0*/  ISETP.GE.U32.AND P2, PT, R0.reuse, 0x2, PT ;  /* 0x000000020000780c */ /* 0x040fe40003f46070 */
[C---:B------:R-:W-:Y:S02]  /*267e0*/  ISETP.GE.U32.AND P3, PT, R0.reuse, 0x4, PT ;  /* 0x000000040000780c */ /* 0x040fe40003f66070 */
[C---:B------:R-:W-:Y:S02]  /*267f0*/  ISETP.GE.U32.AND P4, PT, R0.reuse, 0x8, PT ;  /* 0x000000080000780c */ /* 0x040fe40003f86070 */
[----:B------:R-:W-:Y:S01]  /*26800*/  ISETP.GE.U32.AND P5, PT, R0, 0x10, PT ;  /* 0x000000100000780c */ /* 0x000fe20003fa6070 */
[----:B---3--:R-:W-:-:S05]  /*26810*/  IMAD R4, R6, R9, RZ ;  /* 0x0000000906047224 */ /* 0x008fca00078e02ff */
        /* <DEDUP_REMOVED lines=15> */
[----:B------:R-:W0:Y:S02]  /*26910*/  SHFL.IDX PT, R4, R2, 0x1f, 0x1f ;  /* 0x03e01f0002047f89 */ /* 0x000e2400000e0000 */
[----:B0-----:R-:W-:-:S05]  /*26920*/  IMAD R7, R4, UR5, RZ ;  /* 0x0000000504077c24 */ /* 0x001fca000f8e02ff */
[----:B--2---:R-:W-:Y:S02]  /*26930*/  ISETP.GT.AND P6, PT, R7, UR6, PT ;  /* 0x0000000607007c0c */ /* 0x004fe4000bfc4270 */
[----:B------:R-:W-:-:S11]  /*26940*/  MOV R4, R7 ;  /* 0x0000000700047202 */ /* 0x000fd60000000f00 */
[----:B------:R-:W-:Y:S05]  /*26950*/  @P6 BRA `(.L_x_535) ;  /* 0x0000000000a46947 */ /* 0x000fea0003800000 */
[----:B------:R-:W-:Y:S01]  /*26960*/  IMAD.MOV.U32 R7, RZ, RZ, R4 ;  /* 0x000000ffff077224 */ /* 0x000fe200078e0004 */
[----:B------:R-:W-:Y:S01]  /*26970*/  UMOV UR4, URZ ;  /* 0x0000003f00047c82 */ /* 0x000fe20008000000 */
[----:B------:R-:W-:-:S05]  /*26980*/  ULDC UR5, c[0x0][0xc38] ;  /* 0x00030e0000057ab9 */ /* 0x000fca0000000800 */
.L_x_537:
[----:B------:R-:W0:Y:S01]  /*26990*/  LDC R2, c[0x0][0xc3c] ;  /* 0x00030f00ff027b82 */ /* 0x000e220000000800 */
[----:B------:R-:W-:Y:S01]  /*269a0*/  ULDC UR7, c[0x0][0xc3c] ;  /* 0x00030f0000077ab9 */ /* 0x000fe20000000800 */
[----:B------:R-:W-:Y:S01]  /*269b0*/  UIADD3 UR4, UR4, 0x1f, URZ ;  /* 0x0000001f04047890 */ /* 0x000fe2000fffe03f */
[----:B------:R-:W-:-:S05]  /*269c0*/  IMAD.U32 R3, RZ, RZ, UR7 ;  /* 0x00000007ff037e24 */ /* 0x000fca000f8e00ff */
[----:B------:R1:W-:Y:S01]  /*269d0*/  STL [R1+0xc], R3 ;  /* 0x00000c0301007387 */ /* 0x0003e20000100800 */
[----:B0-----:R-:W-:-:S13]  /*269e0*/  ISETP.LE.AND P6, PT, R2, UR4, PT ;  /* 0x0000000402007c0c */ /* 0x001fda000bfc3270 */
[----:B-1----:R-:W-:Y:S05]  /*269f0*/  @P6 BRA `(.L_x_536) ;  /* 0x0000000400a46947 */ /* 0x002fea0003800000 */
[----:B------:R-:W-:Y:S02]  /*26a00*/  VIADD R9, R0, UR4 ;  /* 0x0000000400097c36 */ /* 0x000fe40008000000 */
[----:B------:R-:W-:-:S03]  /*26a10*/  IMAD.MOV.U32 R6, RZ, RZ, RZ ;  /* 0x000000ffff067224 */ /* 0x000fc600078e00ff */
[----:B------:R-:W-:-:S13]  /*26a20*/  ISETP.GE.OR P6, PT, R9, R2, !P0 ;  /* 0x000000020900720c */ /* 0x000fda00047c6670 */
        /* <DEDUP_REMOVED lines=9> */
[----:B0-----:R-:W-:-:S04]  /*26ac0*/  SEL R4, R4, RZ, P1 ;  /* 0x000000ff04047207 */ /* 0x001fc80000800000 */
[----:B------:R-:W-:-:S05]  /*26ad0*/  IADD3 R4, R11, R4, RZ ;  /* 0x000000040b047210 */ /* 0x000fca0007ffe0ff */
        /* <DEDUP_REMOVED lines=13> */
[----:B0-----:R-:W-:-:S04]  /*26bb0*/  IMAD R4, R4, UR5, RZ ;  /* 0x0000000504047c24 */ /* 0x001fc8000f8e02ff */
[----:B------:R-:W-:-:S05]  /*26bc0*/  IMAD.IADD R7, R4, 0x1, R7 ;  /* 0x0000000104077824 */ /* 0x000fca00078e0207 */
[----:B------:R-:W-:-:S13]  /*26bd0*/  ISETP.GT.AND P6, PT, R7, UR6, PT ;  /* 0x0000000607007c0c */ /* 0x000fda000bfc4270 */
[----:B------:R-:W-:Y:S05]  /*26be0*/  @!P6 BRA `(.L_x_537) ;  /* 0xfffffffc0068e947 */ /* 0x000fea000383ffff */
.L_x_535:
[----:B------:R-:W-:-:S05]  /*26bf0*/  IADD3 R11, -R4, R7, RZ ;  /* 0x00000007040b7210 */ /* 0x000fca0007ffe1ff */
[----:B------:R-:W-:-:S05]  /*26c00*/  IMAD R3, R2, UR5, R11 ;  /* 0x0000000502037c24 */ /* 0x000fca000f8e020b */
[----:B------:R-:W-:-:S13]  /*26c10*/  ISETP.GT.AND P0, PT, R3, UR6, PT ;  /* 0x0000000603007c0c */ /* 0x000fda000bf04270 */
[----:B------:R-:W-:-:S04]  /*26c20*/  VOTE.ANY R10, PT, !P0 ;  /* 0x00000000000a7806 */ /* 0x000fc800040e0100 */
[----:B------:R0:W1:Y:S01]  /*26c30*/  POPC R5, R10 ;  /* 0x0000000a00057309 */ /* 0x0000620000000000 */
[----:B------:R-:W-:Y:S01]  /*26c40*/  ISETP.NE.AND P0, PT, R10, RZ, PT ;  /* 0x000000ff0a00720c */ /* 0x000fe20003f05270 */
[----:B0-----:R-:W-:Y:S01]  /*26c50*/  IMAD.MOV.U32 R10, RZ, RZ, RZ ;  /* 0x000000ffff0a7224 */ /* 0x001fe200078e00ff */
[----:B-1----:R-:W0:Y:S04]  /*26c60*/  SHFL.IDX PT, R6, R6, R5, 0x1f ;  /* 0x00001f0506067589 */ /* 0x002e2800000e0000 */
[----:B------:R-:W1:Y:S01]  /*26c70*/  SHFL.IDX PT, R8, R9, R5, 0x1f ;  /* 0x00001f0509087589 */ /* 0x000e6200000e0000 */
[----:B0-----:R-:W-:-:S04]  /*26c80*/  IABS R4, R6 ;  /* 0x0000000600047213 */ /* 0x001fc80000000000 */
[----:B------:R-:W0:Y:S01]  /*26c90*/  I2F.RP R13, R4 ;  /* 0x00000004000d7306 */ /* 0x000e220000209400 */
[----:B-1----:R-:W-:-:S07]  /*26ca0*/  IABS R7, R8 ;  /* 0x0000000800077213 */ /* 0x002fce0000000000 */
[----:B------:R-:W-:Y:S08]  /*26cb0*/  I2F.RP R12, R7 ;  /* 0x00000007000c7306 */ /* 0x000ff00000209400 */
[----:B0-----:R-:W0:Y:S02]  /*26cc0*/  MUFU.RCP R13, R13 ;  /* 0x0000000d000d7308 */ /* 0x001e240000001000 */
[----:B0-----:R-:W-:-:S06]  /*26cd0*/  VIADD R3, R13, 0xffffffe ;  /* 0x0ffffffe0d037836 */ /* 0x001fcc0000000000 */
[----:B------:R-:W0:Y:S02]  /*26ce0*/  F2I.FTZ.U32.TRUNC.NTZ R3, R3 ;  /* 0x0000000300037305 */ /* 0x000e24000021f000 */
[----:B0-----:R-:W-:Y:S01]  /*26cf0*/  IMAD.MOV R15, RZ, RZ, -R3 ;  /* 0x000000ffff0f7224 */ /* 0x001fe200078e0a03 */
[----:B------:R-:W-:Y:S06]  /*26d00*/  @!P0 BRA `(.L_x_538) ;  /* 0x0000000000088947 */ /* 0x000fec0003800000 */
[----:B------:R-:W-:-:S05]  /*26d10*/  VIADD R9, R5, 0xffffffff ;  /* 0xffffffff05097836 */ /* 0x000fca0000000000 */
[----:B------:R0:W1:Y:S02]  /*26d20*/  SHFL.IDX PT, R10, R2, R9, 0x1f ;  /* 0x00001f09020a7589 */ /* 0x00006400000e0000 */
.L_x_538:
[----:B-1----:R-:W-:Y:S01]  /*26d30*/  IMAD R10, R10, UR5, R11 ;  /* 0x000000050a0a7c24 */ /* 0x002fe2000f8e020b */
[----:B------:R-:W1:Y:S01]  /*26d40*/  MUFU.RCP R12, R12 ;  /* 0x0000000c000c7308 */ /* 0x000e620000001000 */
[----:B0-----:R-:W-:Y:S02]  /*26d50*/  IMAD R9, R15, R4, RZ ;  /* 0x000000040f097224 */ /* 0x001fe400078e02ff */
[----:B------:R-:W-:Y:S01]  /*26d60*/  IMAD.MOV.U32 R2, RZ, RZ, RZ ;  /* 0x000000ffff027224 */ /* 0x000fe200078e00ff */
[----:B------:R0:W-:Y:S03]  /*26d70*/  STL [R1], R10 ;  /* 0x0000000a01007387 */ /* 0x0001e60000100800 */
[----:B------:R-:W-:Y:S01]  /*26d80*/  IMAD.HI.U32 R2, R3, R9, R2 ;  /* 0x0000000903027227 */ /* 0x000fe200078e0002 */
[----:B------:R-:W-:Y:S02]  /*26d90*/  IADD3 R9, -R10, UR6, RZ ;  /* 0x000000060a097c10 */ /* 0x000fe4000fffe1ff */
[----:B------:R-:W-:-:S02]  /*26da0*/  IABS R3, R6 ;  /* 0x0000000600037213 */ /* 0x000fc40000000000 */
[----:B------:R-:W-:Y:S02]  /*26db0*/  IABS R11, R9 ;  /* 0x00000009000b7213 */ /* 0x000fe40000000000 */
[----:B------:R-:W-:-:S03]  /*26dc0*/  IADD3 R3, RZ, -R3, RZ ;  /* 0x80000003ff037210 */ /* 0x000fc60007ffe0ff */
[----:B0-----:R-:W-:-:S04]  /*26dd0*/  IMAD.HI.U32 R10, R2, R11, RZ ;  /* 0x0000000b020a7227 */ /* 0x001fc800078e00ff */
[----:B------:R-:W-:Y:S02]  /*26de0*/  IMAD R11, R10, R3, R11 ;  /* 0x000000030a0b7224 */ /* 0x000fe400078e020b */
[----:B-1----:R-:W-:-:S03]  /*26df0*/  VIADD R3, R12, 0xffffffe ;  /* 0x0ffffffe0c037836 */ /* 0x002fc60000000000 */
[----:B------:R-:W-:-:S03]  /*26e00*/  ISETP.GT.U32.AND P1, PT, R4, R11, PT ;  /* 0x0000000b0400720c */ /* 0x000fc60003f24070 */
[----:B------:R-:W0:Y:S10]  /*26e10*/  F2I.FTZ.U32.TRUNC.NTZ R3, R3 ;  /* 0x0000000300037305 */ /* 0x000e34000021f000 */
[----:B------:R-:W-:-:S02]  /*26e20*/  @!P1 IMAD.IADD R11, R11, 0x1, -R4 ;  /* 0x000000010b0b9824 */ /* 0x000fc400078e0a04 */
[----:B------:R-:W-:Y:S01]  /*26e30*/  @!P1 VIADD R10, R10, 0x1 ;  /* 0x000000010a0a9836 */ /* 0x000fe20000000000 */
[----:B------:R-:W-:Y:S01]  /*26e40*/  ISETP.NE.AND P1, PT, R6, RZ, PT ;  /* 0x000000ff0600720c */ /* 0x000fe20003f25270 */
[----:B0-----:R-:W-:Y:S01]  /*26e50*/  IMAD.MOV R2, RZ, RZ, -R3 ;  /* 0x000000ffff027224 */ /* 0x001fe200078e0a03 */
[----:B------:R-:W-:-:S03]  /*26e60*/  ISETP.GE.U32.AND P0, PT, R11, R4, PT ;  /* 0x000000040b00720c */ /* 0x000fc60003f06070 */
[----:B------:R-:W-:Y:S02]  /*26e70*/  IMAD R11, R2, R7, RZ ;  /* 0x00000007020b7224 */ /* 0x000fe400078e02ff */
[----:B------:R-:W-:-:S04]  /*26e80*/  IMAD.MOV.U32 R2, RZ, RZ, RZ ;  /* 0x000000ffff027224 */ /* 0x000fc800078e00ff */
[----:B------:R-:W-:Y:S01]  /*26e90*/  IMAD.HI.U32 R4, R3, R11, R2 ;  /* 0x0000000b03047227 */ /* 0x000fe200078e0002 */
[----:B------:R-:W-:-:S03]  /*26ea0*/  LOP3.LUT R2, R9, R6, RZ, 0x3c, !PT ;  /* 0x0000000609027212 */ /* 0x000fc600078e3cff */
[----:B------:R-:W-:Y:S02]  /*26eb0*/  @P0 IADD3 R10, R10, 0x1, RZ ;  /* 0x000000010a0a0810 */ /* 0x000fe40007ffe0ff */
        /* <DEDUP_REMOVED lines=8> */
[----:B------:R-:W-:-:S05]  /*26f40*/  IMAD R2, R4, R2, R3 ;  /* 0x0000000204027224 */ /* 0x000fca00078e0203 */
[----:B------:R-:W-:-:S13]  /*26f50*/  ISETP.GT.U32.AND P1, PT, R7, R2, PT ;  /* 0x000000020700720c */ /* 0x000fda0003f24070 */
[----:B------:R-:W-:Y:S02]  /*26f60*/  @!P1 IMAD.IADD R2, R2, 0x1, -R7 ;  /* 0x0000000102029824 */ /* 0x000fe400078e0a07 */
[----:B------:R-:W-:Y:S01]  /*26f70*/  @!P1 VIADD R4, R4, 0x1 ;  /* 0x0000000104049836 */ /* 0x000fe20000000000 */
[----:B------:R-:W-:Y:S02]  /*26f80*/  ISETP.NE.AND P1, PT, R8, RZ, PT ;  /* 0x000000ff0800720c */ /* 0x000fe40003f25270 */
[----:B------:R-:W-:Y:S02]  /*26f90*/  ISETP.GE.U32.AND P0, PT, R2, R7, PT ;  /* 0x000000070200720c */ /* 0x000fe40003f06070 */
[----:B------:R-:W-:-:S04]  /*26fa0*/  LOP3.LUT R2, R10, R8, RZ, 0x3c, !PT ;  /* 0x000000080a027212 */ /* 0x000fc800078e3cff */
[----:B------:R-:W-:Y:S01]  /*26fb0*/  ISETP.GE.AND P2, PT, R2, RZ, PT ;  /* 0x000000ff0200720c */ /* 0x000fe20003f46270 */
[----:B------:R-:W-:-:S06]  /*26fc0*/  VIADD R2, R5, UR4 ;  /* 0x0000000405027c36 */ /* 0x000fcc0008000000 */
[----:B------:R-:W-:-:S06]  /*26fd0*/  @P0 VIADD R4, R4, 0x1 ;  /* 0x0000000104040836 */ /* 0x000fcc0000000000 */
[----:B------:R-:W-:Y:S02]  /*26fe0*/  @!P2 IADD3 R4, -R4, RZ, RZ ;  /* 0x000000ff0404a210 */ /* 0x000fe40007ffe1ff */
[----:B------:R-:W-:-:S05]  /*26ff0*/  @!P1 LOP3.LUT R4, RZ, R8, RZ, 0x33, !PT ;  /* 0x00000008ff049212 */ /* 0x000fca00078e33ff */
[----:B------:R-:W-:-:S04]  /*27000*/  IMAD.MOV R3, RZ, RZ, -R4 ;  /* 0x000000ffff037224 */ /* 0x000fc800078e0a04 */
[C---:B------:R-:W-:Y:S02]  /*27010*/  IMAD R10, R8.reuse, R3, R10 ;  /* 0x00000003080a7224 */ /* 0x040fe400078e020a */
[----:B------:R-:W-:Y:S02]  /*27020*/  IMAD R3, R8, 0x1000000, R4 ;  /* 0x0100000008037824 */ /* 0x000fe400078e0204 */
[----:B------:R-:W-:Y:S02]  /*27030*/  IMAD.IADD R4, R9, 0x1, -R6 ;  /* 0x0000000109047824 */ /* 0x000fe400078e0a06 */
[----:B------:R-:W-:-:S03]  /*27040*/  IMAD R3, R10, 0x10000, R3 ;  /* 0x000100000a037824 */ /* 0x000fc600078e0203 */
[----:B------:R1:W-:Y:S04]  /*27050*/  STL [R1+0x4], R4 ;  /* 0x0000040401007387 */ /* 0x0003e80000100800 */
[----:B------:R1:W-:Y:S04]  /*27060*/  STL [R1+0xc], R2 ;  /* 0x00000c0201007387 */ /* 0x0003e80000100800 */
[----:B------:R1:W-:Y:S01]  /*27070*/  STL [R1+0x8], R3 ;  /* 0x0000080301007387 */ /* 0x0003e20000100800 */
[----:B------:R-:W-:Y:S05]  /*27080*/  BRA `(.L_x_539) ;  /* 0x0000000000107947 */ /* 0x000fea0003800000 */
.L_x_536:
[----:B------:R-:W-:Y:S01]  /*27090*/  MOV R2, UR6 ;  /* 0x0000000600027c02 */ /* 0x000fe20008000f00 */
[----:B------:R0:W-:Y:S04]  /*270a0*/  STL [R1+0x4], RZ ;  /* 0x000004ff01007387 */ /* 0x0001e80000100800 */
[----:B------:R0:W-:Y:S04]  /*270b0*/  STL [R1+0x8], RZ ;  /* 0x000008ff01007387 */ /* 0x0001e80000100800 */
[----:B------:R0:W-:Y:S02]  /*270c0*/  STL [R1], R2 ;  /* 0x0000000201007387 */ /* 0x0001e40000100800 */
.L_x_539:
[----:B-1----:R-:W2:Y:S04]  /*270d0*/  LDL R4, [R1] ;  /* 0x0000000001047983 */ /* 0x002ea80000100800 */
[----:B------:R-:W2:Y:S04]  /*270e0*/  LDL R5, [R1+0x4] ;  /* 0x0000040001057983 */ /* 0x000ea80000100800 */
[----:B------:R-:W2:Y:S04]  /*270f0*/  LDL R6, [R1+0x8] ;  /* 0x0000080001067983 */ /* 0x000ea80000100800 */
[----:B------:R-:W2:Y:S01]  /*27100*/  LDL R7, [R1+0xc] ;  /* 0x00000c0001077983 */ /* 0x000ea20000100800 */
[----:B------:R-:W-:-:S13]  /*27110*/  ISETP.NE.AND P0, PT, R0, RZ, PT ;  /* 0x000000ff0000720c */ /* 0x000fda0003f05270 */
[----:B------:R-:W1:Y:S01]  /*27120*/  @!P0 S2R R3, SR_CgaCtaId ;  /* 0x0000000000038919 */ /* 0x000e620000008800 */
[----:B------:R-:W-:-:S04]  /*27130*/  @!P0 MOV R0, 0x400 ;  /* 0x0000040000008802 */ /* 0x000fc80000000f00 */
[----:B-1----:R-:W-:-:S05]  /*27140*/  @!P0 LEA R0, R3, R0, 0x18 ;  /* 0x0000000003008211 */ /* 0x002fca00078ec0ff */
[----:B--2---:R1:W-:Y:S01]  /*27150*/  @!P0 STS.128 [R0+0x334d0], R4 ;  /* 0x0334d00400008388 */ /* 0x0043e20000000c00 */
[----:B------:R-:W-:Y:S06]  /*27160*/  BAR.ARV 0x5, 0x180 ;  /* 0x0146000000007b1d */ /* 0x000fec0000002000 */
.L_x_534:
[----:B-1----:R-:W3:Y:S01]  /*27170*/  LDL R0, [R1+0xc] ;  /* 0x00000c0001007983 */ /* 0x002ee20000100800 */
[----:B------:R-:W-:Y:S01]  /*27180*/  ULDC UR4, c[0x0][0xc3c] ;  /* 0x00030f0000047ab9 */ /* 0x000fe20000000800 */
[----:B------:R-:W-:Y:S01]  /*27190*/  IMAD.MOV.U32 R19, RZ, RZ, RZ ;  /* 0x000000ffff137224 */ /* 0x000fe200078e00ff */
[----:B---3--:R-:W-:Y:S01]  /*271a0*/  ISETP.GE.AND P0, PT, R0, UR4, PT ;  /* 0x0000000400007c0c */ /* 0x008fe2000bf06270 */
[----:B------:R-:W-:-:S05]  /*271b0*/  IMAD.MOV.U32 R0, RZ, RZ, 0x1 ;  /* 0x00000001ff007424 */ /* 0x000fca00078e00ff */
[----:B------:R1:W-:Y:S04]  /*271c0*/  STL [R1+0x18], R0 ;  /* 0x0000180001007387 */ /* 0x0003e80000100800 */
[----:B------:R1:W-:Y:S03]  /*271d0*/  STL [R1+0x5c], RZ ;  /* 0x00005cff01007387 */ /* 0x0003e60000100800 */
[----:B------:R-:W-:Y:S05]  /*271e0*/  @P0 BRA `(.L_x_540) ;  /* 0x00000068005c0947 */ /* 0x000fea0003800000 */
[----:B------:R-:W3:Y:S01]  /*271f0*/  S2R R9, SR_TID.X ;  /* 0x0000000000097919 */ /* 0x000ee20000002100 */
[----:B------:R-:W4:Y:S01]  /*27200*/  S2UR UR5, SR_CgaCtaId ;  /* 0x00000000000579c3 */ /* 0x000f220000008800 */
[----:B------:R-:W-:Y:S01]  /*27210*/  UMOV UR4, 0x400 ;  /* 0x0000040000047882 */ /* 0x000fe20000000000 */
[----:B------:R-:W-:Y:S01]  /*27220*/  BSSY B7, `(.L_x_540) ;  /* 0x0000693000077945 */ /* 0x000fe20003800000 */
[----:B------:R-:W-:Y:S01]  /*27230*/  IMAD.MOV.U32 R19, RZ, RZ, RZ ;  /* 0x000000ffff137224 */ /* 0x000fe200078e00ff */
[----:B------:R-:W-:Y:S01]  /*27240*/  ULDC.64 UR40, c[0x0][0x198] ;  /* 0x0000660000287ab9 */ /* 0x000fe20000000a00 */
[----:B------:R-:W-:Y:S02]  /*27250*/  ULOP3.LUT UR37, UR36, 0x1, URZ, 0xfc, !UPT ;  /* 0x0000000124257892 */ /* 0x000fe4000f8efc3f */
[----:B------:R-:W-:Y:S01]  /*27260*/  ULOP3.LUT UR39, UR36, 0x2, URZ, 0xfc, !UPT ;  /* 0x0000000224277892 */ /* 0x000fe2000f8efc3f */
[----:B------:R-:W-:Y:S01]  /*27270*/  ULDC UR38, c[0x0][0xc] ;  /* 0x0000030000267ab9 */ /* 0x000fe20000000800 */
[----:B----4-:R-:W-:-:S06]  /*27280*/  ULEA UR4, UR5, UR4, 0x18 ;  /* 0x0000000405047291 */ /* 0x010fcc000f8ec03f */
[----:B------:R-:W-:Y:S01]  /*27290*/  IMAD.U32 R18, RZ, RZ, UR4 ;  /* 0x00000004ff127e24 */ /* 0x000fe2000f8e00ff */
[----:B---3--:R-:W-:Y:S01]  /*272a0*/  SHF.R.U32.HI R3, RZ, 0x1, R9 ;  /* 0x00000001ff037819 */ /* 0x008fe20000011609 */
[C---:B--2---:R-:W-:Y:S01]  /*272b0*/  IMAD.SHL.U32 R4, R9.reuse, 0x40, RZ ;  /* 0x0000004009047824 */ /* 0x044fe200078e00ff */
[C---:B------:R-:W-:Y:S01]  /*272c0*/  LOP3.LUT R8, R9.reuse, 0x7f, RZ, 0xc0, !PT ;  /* 0x0000007f09087812 */ /* 0x040fe200078ec0ff */
[----:B------:R-:W-:-:S03]  /*272d0*/  IMAD.SHL.U32 R5, R9, 0x2, RZ ;  /* 0x0000000209057824 */ /* 0x000fc600078e00ff */
[----:B-1----:R-:W-:-:S04]  /*272e0*/  LOP3.LUT R0, R4, 0x180, RZ, 0xc0, !PT ;  /* 0x0000018004007812 */ /* 0x002fc800078ec0ff */
[----:B------:R-:W-:Y:S01]  /*272f0*/  LOP3.LUT R3, R0, 0x30, R3, 0xf8, !PT ;  /* 0x0000003000037812 */ /* 0x000fe200078ef803 */
[----:B------:R-:W-:-:S05]  /*27300*/  IMAD.SHL.U32 R0, R9, 0x10, RZ ;  /* 0x0000001009007824 */ /* 0x000fca00078e00ff */
[----:B0-----:R-:W-:-:S04]  /*27310*/  LOP3.LUT R2, R0, 0x1b0, RZ, 0xc0, !PT ;  /* 0x000001b000027812 */ /* 0x001fc800078ec0ff */
[----:B------:R-:W-:Y:S02]  /*27320*/  LOP3.LUT R6, R2, 0x30, R5, 0x78, !PT ;  /* 0x0000003002067812 */ /* 0x000fe400078e7805 */
[----:B------:R-:W-:-:S04]  /*27330*/  SHF.L.U32 R2, R8, 0x4, RZ ;  /* 0x0000000408027819 */ /* 0x000fc800000006ff */
[----:B------:R-:W-:Y:S01]  /*27340*/  LOP3.LUT R7, R2, 0x600, RZ, 0xc0, !PT ;  /* 0x0000060002077812 */ /* 0x000fe200078ec0ff */
[----:B------:R-:W-:-:S05]  /*27350*/  IMAD.SHL.U32 R2, R9, 0x8, RZ ;  /* 0x0000000809027824 */ /* 0x000fca00078e00ff */
[----:B------:R-:W-:Y:S01]  /*27360*/  LOP3.LUT R5, R3, 0x30, R2, 0x78, !PT ;  /* 0x0000003003057812 */ /* 0x000fe200078e7802 */
[----:B------:R-:W-:Y:S01]  /*27370*/  IMAD.SHL.U32 R2, R9, 0x20, RZ ;  /* 0x0000002009027824 */ /* 0x000fe200078e00ff */
[----:B------:R-:W-:Y:S02]  /*27380*/  LOP3.LUT R3, R7, 0x40, R0, 0xf8, !PT ;  /* 0x0000004007037812 */ /* 0x000fe400078ef800 */
[----:B------:R-:W-:Y:S02]  /*27390*/  LOP3.LUT R5, R5, 0x640, R4, 0xf8, !PT ;  /* 0x0000064005057812 */ /* 0x000fe400078ef804 */
[----:B------:R-:W-:Y:S02]  /*273a0*/  LOP3.LUT R3, R3, R6, RZ, 0xfc, !PT ;  /* 0x0000000603037212 */ /* 0x000fe400078efcff */
[----:B------:R-:W-:Y:S01]  /*273b0*/  LOP3.LUT R6, R2, 0x80, RZ, 0xc0, !PT ;  /* 0x0000008002067812 */ /* 0x000fe200078ec0ff */
[----:B------:R-:W-:Y:S01]  /*273c0*/  STL [R1+0x30], R5 ;  /* 0x0000300501007387 */ /* 0x000fe20000100800 */
[--C-:B------:R-:W-:Y:S01]  /*273d0*/  LOP3.LUT R7, R7, 0x60, R2.reuse, 0xf8, !PT ;  /* 0x0000006007077812 */ /* 0x100fe200078ef802 */
[----:B------:R-:W-:Y:S01]  /*273e0*/  IMAD.IADD R3, R18, 0x1, R3 ;  /* 0x0000000112037824 */ /* 0x000fe200078e0203 */
[----:B------:R-:W-:Y:S01]  /*273f0*/  LOP3.LUT R6, R6, 0x10, R9, 0xf8, !PT ;  /* 0x0000001006067812 */ /* 0x000fe200078ef809 */
[----:B------:R-:W-:Y:S01]  /*27400*/  IMAD.SHL.U32 R9, R9, 0x4, RZ ;  /* 0x0000000409097824 */ /* 0x000fe200078e00ff */
[----:B------:R-:W-:-:S02]  /*27410*/  LOP3.LUT R7, R7, 0x100, R2, 0xf8, !PT ;  /* 0x0000010007077812 */ /* 0x000fc400078ef802 */
[----:B------:R-:W-:Y:S02]  /*27420*/  LOP3.LUT R0, R0, 0x30, RZ, 0xc0, !PT ;  /* 0x0000003000007812 */ /* 0x000fe400078ec0ff */
[----:B------:R-:W-:-:S04]  /*27430*/  LOP3.LUT R6, R6, 0x10, R9, 0x78, !PT ;  /* 0x0000001006067812 */ /* 0x000fc800078e7809 */
[----:B------:R-:W-:-:S05]  /*27440*/  LOP3.LUT R4, R7, R6, RZ, 0xfc, !PT ;  /* 0x0000000607047212 */ /* 0x000fca00078efcff */
[----:B------:R0:W-:Y:S04]  /*27450*/  STL [R1+0x2c], R4 ;  /* 0x00002c0401007387 */ /* 0x0001e80000100800 */
[----:B------:R1:W-:Y:S04]  /*27460*/  STL [R1+0x3c], R3 ;  /* 0x00003c0301007387 */ /* 0x0003e80000100800 */
[----:B------:R-:W-:Y:S01]  /*27470*/  STL [R1+0x5c], RZ ;  /* 0x00005cff01007387 */ /* 0x000fe20000100800 */
[----:B0-----:R-:W-:-:S04]  /*27480*/  SHF.R.U32.HI R4, RZ, 0x2, R8 ;  /* 0x00000002ff047819 */ /* 0x001fc80000011608 */
[----:B------:R-:W-:Y:S01]  /*27490*/  LOP3.LUT R4, R4, 0x60, R2, 0xf8, !PT ;  /* 0x0000006004047812 */ /* 0x000fe200078ef802 */
[----:B-1----:R-:W-:Y:S01]  /*274a0*/  IMAD.MOV.U32 R3, RZ, RZ, 0x1 ;  /* 0x00000001ff037424 */ /* 0x002fe200078e00ff */
[----:B------:R-:W-:-:S05]  /*274b0*/  MOV R2, 0x1 ;  /* 0x0000000100027802 */ /* 0x000fca0000000f00 */
[----:B------:R0:W-:Y:S04]  /*274c0*/  STL [R1+0x1c], R2 ;  /* 0x00001c0201007387 */ /* 0x0001e80000100800 */
[----:B------:R1:W-:Y:S04]  /*274d0*/  STL [R1+0x14], RZ ;  /* 0x000014ff01007387 */ /* 0x0003e80000100800 */
[----:B------:R1:W-:Y:S01]  /*274e0*/  STL [R1+0x18], R3 ;  /* 0x0000180301007387 */ /* 0x0003e20000100800 */
[C---:B0-----:R-:W-:Y:S02]  /*274f0*/  LOP3.LUT R2, R0.reuse, 0x40, RZ, 0xfc, !PT ;  /* 0x0000004000027812 */ /* 0x041fe400078efcff */
[----:B------:R-:W-:-:S07]  /*27500*/  LOP3.LUT R0, R0, 0x80, RZ, 0xfc, !PT ;  /* 0x0000008000007812 */ /* 0x000fce00078efcff */
.L_x_658:
[----:B------:R-:W2:Y:S01]  /*27510*/  LDL R0, [R1+0xc] ;  /* 0x00000c0001007983 */ /* 0x000ea20000100800 */
[----:B-1----:R-:W2:Y:S01]  /*27520*/  LDC.64 R2, c[0x0][0xc88] ;  /* 0x00032200ff027b82 */ /* 0x002ea20000000a00 */
[----:B------:R-:W-:Y:S05]  /*27530*/  YIELD ;  /* 0x0000000000007946 */ /* 0x000fea0003800000 */
[----:B------:R-:W-:Y:S01]  /*27540*/  ULDC.64 UR4, c[0x0][0xa28] ;  /* 0x00028a0000047ab9 */ /* 0x000fe20000000a00 */
[----:B------:R-:W-:Y:S02]  /*27550*/  CS2R R8, SRZ ;  /* 0x0000000000087805 */ /* 0x000fe4000001ff00 */
[----:B------:R-:W-:Y:S01]  /*27560*/  ISETP.NE.U32.AND P0, PT, RZ, UR4, PT ;  /* 0x00000004ff007c0c */ /* 0x000fe2000bf05070 */
[----:B------:R-:W-:Y:S01]  /*27570*/  ULDC.64 UR10, c[0x0][0xa18] ;  /* 0x00028600000a7ab9 */ /* 0x000fe20000000a00 */
[----:B------:R-:W-:Y:S01]  /*27580*/  ULDC.64 UR8, c[0x0][0xa10] ;  /* 0x0002840000087ab9 */ /* 0x000fe20000000a00 */
[----:B------:R-:W-:Y:S01]  /*27590*/  ULDC.64 UR6, c[0x0][0xa08] ;  /* 0x0002820000067ab9 */ /* 0x000fe20000000a00 */
[----:B--2---:R-:W-:-:S05]  /*275a0*/  IMAD.WIDE R2, R0, 0x4, R2 ;  /* 0x0000000400027825 */ /* 0x004fca00078e0202 */
[----:B------:R-:W2:Y:S01]  /*275b0*/  LDG.E R15, desc[UR54][R2.64] ;  /* 0x00000036020f7981 */ /* 0x000ea2000c1e1900 */
[----:B------:R-:W-:Y:S02]  /*275c0*/  ISETP.NE.AND.EX P0, PT, RZ, UR5, PT, P0 ;  /* 0x00000005ff007c0c */ /* 0x000fe4000bf05300 */
[----:B--2---:R-:W-:Y:S01]  /*275d0*/  SHF.R.S32.HI R0, RZ, 0x1f, R15 ;  /* 0x0000001fff007819 */ /* 0x004fe2000001140f */
[----:B------:R-:W-:-:S10]  /*275e0*/  IMAD.SHL.U32 R14, R15, 0x4, RZ ;  /* 0x000000040f0e7824 */ /* 0x000fd400078e00ff */
[C---:B------:R-:W-:Y:S01]  /*275f0*/  @P0 LEA R2, P1, R15.reuse, UR4, 0x2 ;  /* 0x000000040f020c11 */ /* 0x040fe2000f8210ff */
[----:B------:R-:W-:Y:S03]  /*27600*/  STL [R1+0x34], R15 ;  /* 0x0000340f01007387 */ /* 0x000fe60000100800 */
[C-C-:B------:R-:W-:Y:S01]  /*27610*/  @P0 LEA.HI.X R3, R15.reuse, UR5, R0.reuse, 0x2, P1 ;  /* 0x000000050f030c11 */ /* 0x140fe200088f1400 */
[----:B------:R-:W-:Y:S01]  /*27620*/  ULDC.64 UR4, c[0x0][0xa00] ;  /* 0x0002800000047ab9 */ /* 0x000fe20000000a00 */
[----:B------:R-:W-:Y:S01]  /*27630*/  SHF.L.U64.HI R13, R15, 0x2, R0 ;  /* 0x000000020f0d7819 */ /* 0x000fe20000010200 */
[----:B0-----:R0:W-:Y:S01]  /*27640*/  STL [R1+0x50], R0 ;  /* 0x0000500001007387 */ /* 0x0011e20000100800 */
[----:B------:R-:W-:-:S03]  /*27650*/  ISETP.NE.U32.AND P1, PT, RZ, UR4, PT ;  /* 0x00000004ff007c0c */ /* 0x000fc6000bf25070 */
[----:B------:R1:W5:Y:S01]  /*27660*/  @P0 LDG.E R8, desc[UR54][R2.64] ;  /* 0x0000003602080981 */ /* 0x000362000c1e1900 */
[----:B------:R-:W-:Y:S01]  /*27670*/  ISETP.NE.AND.EX P1, PT, RZ, UR5, PT, P1 ;  /* 0x00000005ff007c0c */ /* 0x000fe2000bf25310 */
[----:B------:R-:W-:Y:S01]  /*27680*/  IMAD.MOV.U32 R12, RZ, RZ, RZ ;  /* 0x000000ffff0c7224 */ /* 0x000fe200078e00ff */
[----:B------:R-:W-:Y:S01]  /*27690*/  ISETP.NE.U32.AND P3, PT, RZ, UR10, PT ;  /* 0x0000000aff007c0c */ /* 0x000fe2000bf65070 */
[----:B------:R-:W-:Y:S01]  /*276a0*/  STL [R1+0x24], R14 ;  /* 0x0000240e01007387 */ /* 0x000fe20000100800 */
[----:B------:R-:W-:Y:S01]  /*276b0*/  ISETP.NE.U32.AND P0, PT, RZ, UR6, PT ;  /* 0x00000006ff007c0c */ /* 0x000fe2000bf05070 */
[----:B0-----:R-:W-:Y:S01]  /*276c0*/  IMAD.MOV.U32 R0, RZ, RZ, RZ ;  /* 0x000000ffff007224 */ /* 0x001fe200078e00ff */
[----:B------:R-:W-:Y:S01]  /*276d0*/  ISETP.NE.U32.AND P2, PT, RZ, UR8, PT ;  /* 0x00000008ff007c0c */ /* 0x000fe2000bf45070 */
[----:B------:R-:W-:Y:S01]  /*276e0*/  STL [R1+0x38], R13 ;  /* 0x0000380d01007387 */ /* 0x000fe20000100800 */
[C---:B------:R-:W-:Y:S02]  /*276f0*/  IADD3 R6, P5, R14.reuse, UR6, RZ ;  /* 0x000000060e067c10 */ /* 0x040fe4000ffbe0ff */
[----:B-1----:R-:W-:-:S02]  /*27700*/  IADD3 R2, P4, R14, UR4, RZ ;  /* 0x000000040e027c10 */ /* 0x002fc4000ff9e0ff */
[----:B------:R-:W-:Y:S02]  /*27710*/  ISETP.NE.AND.EX P3, PT, RZ, UR11, PT, P3 ;  /* 0x0000000bff007c0c */ /* 0x000fe4000bf65330 */
[C---:B------:R-:W-:Y:S02]  /*27720*/  IADD3.X R3, R13.reuse, UR5, RZ, P4, !PT ;  /* 0x000000050d037c10 */ /* 0x040fe4000a7fe4ff */
[----:B------:R-:W-:Y:S02]  /*27730*/  IADD3 R4, P4, R14, UR8, RZ ;  /* 0x000000080e047c10 */ /* 0x000fe4000ff9e0ff */
[----:B------:R-:W-:Y:S01]  /*27740*/  ISETP.NE.AND.EX P0, PT, RZ, UR7, PT, P0 ;  /* 0x00000007ff007c0c */ /* 0x000fe2000bf05300 */
[----:B------:R-:W2:Y:S01]  /*27750*/  @P1 LDG.E R9, desc[UR54][R2.64] ;  /* 0x0000003602091981 */ /* 0x000ea2000c1e1900 */
[----:B------:R-:W-:Y:S01]  /*27760*/  IADD3.X R5, R13, UR9, RZ, P4, !PT ;  /* 0x000000090d057c10 */ /* 0x000fe2000a7fe4ff */
[----:B------:R-:W-:Y:S01]  /*27770*/  ULDC UR4, c[0x0][0x288] ;  /* 0x0000a20000047ab9 */ /* 0x000fe20000000800 */
[----:B------:R-:W-:-:S02]  /*27780*/  ISETP.NE.AND.EX P2, PT, RZ, UR9, PT, P2 ;  /* 0x00000009ff007c0c */ /* 0x000fc4000bf45320 */
[----:B------:R-:W-:Y:S02]  /*27790*/  IADD3.X R7, R13, UR7, RZ, P5, !PT ;  /* 0x000000070d077c10 */ /* 0x000fe4000affe4ff */
[----:B------:R-:W-:-:S04]  /*277a0*/  @P3 IADD3 R10, P4, R14, UR10, RZ ;  /* 0x0000000a0e0a3c10 */ /* 0x000fc8000ff9e0ff */
[----:B------:R-:W-:Y:S01]  /*277b0*/  @P3 IADD3.X R11, R13, UR11, RZ, P4, !PT ;  /* 0x0000000b0d0b3c10 */ /* 0x000fe2000a7fe4ff */
[----:B------:R-:W5:Y:S04]  /*277c0*/  @P0 LDG.E R12, desc[UR54][R6.64] ;  /* 0x00000036060c0981 */ /* 0x000f68000c1e1900 */
[----:B------:R-:W5:Y:S04]  /*277d0*/  @P2 LDG.E R0, desc[UR54][R4.64] ;  /* 0x0000003604002981 */ /* 0x000f68000c1e1900 */
[----:B--2---:R0:W-:Y:S02]  /*277e0*/  STL [R1+0x40], R9 ;  /* 0x0000400901007387 */ /* 0x0041e40000100800 */
[----:B0-----:R-:W-:Y:S01]  /*277f0*/  MOV R9, UR4 ;  /* 0x0000000400097c02 */ /* 0x001fe20008000f00 */
[----:B------:R-:W-:-:S05]  /*27800*/  ULDC.64 UR4, c[0x0][0x418] ;  /* 0x0001060000047ab9 */ /* 0x000fca0000000a00 */
[----:B------:R0:W2:Y:S01]  /*27810*/  @P3 LDG.E R9, desc[UR54][R10.64] ;  /* 0x000000360a093981 */ /* 0x0000a2000c1e1900 */
[----:B------:R-:W-:-:S03]  /*27820*/  UISETP.NE.U32.AND UP0, UPT, UR4, URZ, UPT ;  /* 0x0000003f0400728c */ /* 0x000fc6000bf05070 */
[----:B------:R-:W-:Y:S01]  /*27830*/  ULDC UR4, c[0x0][0x424] ;  /* 0x0001090000047ab9 */ /* 0x000fe20000000800 */
[----:B------:R-:W-:-:S03]  /*27840*/  UISETP.NE.AND.EX UP0, UPT, UR5, URZ, UPT, UP0 ;  /* 0x0000003f0500728c */ /* 0x000fc6000bf05300 */
[----:B------:R-:W-:Y:S01]  /*27850*/  ULDC UR5, c[0x0][0x2f0] ;  /* 0x0000bc0000057ab9 */ /* 0x000fe20000000800 */
[----:B------:R-:W-:-:S04]  /*27860*/  USEL UR4, UR4, 0x1, UP0 ;  /* 0x0000000104047887 */ /* 0x000fc80008000000 */
[----:B------:R-:W-:-:S03]  /*27870*/  UIMAD UR4, UR4, UR5, URZ ;  /* 0x00000005040472a4 */ /* 0x000fc6000f8e023f */
[----:B------:R-:W-:Y:S02]  /*27880*/  ULDC UR5, c[0x0][0x348] ;  /* 0x0000d20000057ab9 */ /* 0x000fe40000000800 */
[----:B0-----:R-:W-:Y:S01]  /*27890*/  IMAD.U32 R10, RZ, RZ, UR5 ;  /* 0x00000005ff0a7e24 */ /* 0x001fe2000f8e00ff */
[----:B--2---:R0:W-:Y:S02]  /*278a0*/  STL [R1+0x54], R9 ;  /* 0x0000540901007387 */ /* 0x0041e40000100800 */
[----:B0-----:R-:W-:Y:S01]  /*278b0*/  IMAD.U32 R9, RZ, RZ, UR4 ;  /* 0x00000004ff097e24 */ /* 0x001fe2000f8e00ff */
[----:B------:R-:W-:Y:S06]  /*278c0*/  @P3 BRA `(.L_x_541) ;  /* 0x0000000000143947 */ /* 0x000fec0003800000 */
[----:B------:R-:W-:Y:S05]  /*278d0*/  @!P1 BRA `(.L_x_541) ;  /* 0x0000000000109947 */ /* 0x000fea0003800000 */
[----:B------:R-:W2:Y:S04]  /*278e0*/  LDG.E R11, desc[UR54][R2.64] ;  /* 0x00000036020b7981 */ /* 0x000ea8000c1e1900 */
[----:B------:R-:W2:Y:S02]  /*278f0*/  LDG.E R2, desc[UR54][R2.64+0x4] ;  /* 0x0000043602027981 */ /* 0x000ea4000c1e1900 */
[----:B--2---:R-:W-:-:S05]  /*27900*/  IMAD.IADD R2, R2, 0x1, -R11 ;  /* 0x0000000102027824 */ /* 0x004fca00078e0a0b */
[----:B------:R0:W-:Y:S02]  /*27910*/  STL [R1+0x54], R2 ;  /* 0x0000540201007387 */ /* 0x0001e40000100800 */
.L_x_541:
[----:B------:R-:W2:Y:S01]  /*27920*/  LDL.LU R3, [R1+0x8] ;  /* 0x0000080001037983 */ /* 0x000ea20000300800 */
[----:B------:R-:W-:Y:S01]  /*27930*/  IMAD.MOV.U32 R11, RZ, RZ, R15 ;  /* 0x000000ffff0b7224 */ /* 0x000fe200078e000f */
[----:B------:R-:W-:Y:S02]  /*27940*/  ULDC.64 UR4, c[0x0][0xa20] ;  /* 0x0002880000047ab9 */ /* 0x000fe40000000a00 */
[----:B------:R-:W-:Y:S02]  /*27950*/  ISETP.NE.U32.AND P1, PT, RZ, UR4, PT ;  /* 0x00000004ff007c0c */ /* 0x000fe4000bf25070 */
[----:B------:R1:W-:Y:S02]  /*27960*/  STL [R1+0x8], R11 ;  /* 0x0000080b01007387 */ /* 0x0003e40000100800 */
[----:B------:R-:W-:Y:S02]  /*27970*/  ISETP.NE.AND.EX P1, PT, RZ, UR5, PT, P1 ;  /* 0x00000005ff007c0c */ /* 0x000fe4000bf25310 */
[----:B--2---:R-:W-:-:S02]  /*27980*/  LOP3.LUT R17, R3, 0xff000000, RZ, 0xc0, !PT ;  /* 0xff00000003117812 */ /* 0x004fc400078ec0ff */
[C---:B0-----:R-:W-:Y:S02]  /*27990*/  LOP3.LUT R2, R3.reuse, 0xff0000, RZ, 0xc0, !PT ;  /* 0x00ff000003027812 */ /* 0x041fe400078ec0ff */
[----:B------:R-:W-:Y:S02]  /*279a0*/  SHF.R.U32.HI R17, RZ, 0x8, R17 ;  /* 0x00000008ff117819 */ /* 0x000fe40000011611 */
[----:B------:R-:W-:Y:S02]  /*279b0*/  LOP3.LUT R16, R3, 0xffff, RZ, 0xc0, !PT ;  /* 0x0000ffff03107812 */ /* 0x000fe400078ec0ff */
[----:B------:R-:W-:Y:S01]  /*279c0*/  LEA.HI R17, R2, R17, RZ, 0x10 ;  /* 0x0000001102117211 */ /* 0x000fe200078f80ff */
[----:B-----5:R-:W-:-:S05]  /*279d0*/  IMAD.IADD R2, R12, 0x1, R8 ;  /* 0x000000010c027824 */ /* 0x020fca00078e0208 */
[----:B------:R1:W-:Y:S01]  /*279e0*/  STL [R1+0x28], R2 ;  /* 0x0000280201007387 */ /* 0x0003e20000100800 */
[----:B------:R-:W-:Y:S05]  /*279f0*/  @!P1 BRA `(.L_x_542) ;  /* 0x0000000000109947 */ /* 0x000fea0003800000 */
[----:B-1----:R-:W-:-:S04]  /*27a00*/  IADD3 R2, P0, R14, UR4, RZ ;  /* 0x000000040e027c10 */ /* 0x002fc8000ff1e0ff */
[----:B------:R-:W-:-:S05]  /*27a10*/  IADD3.X R3, R13, UR5, RZ, P0, !PT ;  /* 0x000000050d037c10 */ /* 0x000fca00087fe4ff */
[----:B------:R0:W5:Y:S01]  /*27a20*/  LDG.E R9, desc[UR54][R2.64] ;  /* 0x0000003602097981 */ /* 0x000162000c1e1900 */
[----:B------:R-:W-:Y:S05]  /*27a30*/  BRA `(.L_x_543) ;  /* 0x0000000000107947 */ /* 0x000fea0003800000 */
.L_x_542:
[----:B------:R-:W-:Y:S05]  /*27a40*/  @!P0 BRA `(.L_x_543) ;  /* 0x00000000000c8947 */ /* 0x000fea0003800000 */
[----:B------:R-:W2:Y:S04]  /*27a50*/  LDG.E R9, desc[UR54][R6.64] ;  /* 0x0000003606097981 */ /* 0x000ea8000c1e1900 */
[----:B------:R-:W2:Y:S02]  /*27a60*/  LDG.E R6, desc[UR54][R6.64+0x4] ;  /* 0x0000043606067981 */ /* 0x000ea4000c1e1900 */
[----:B--2---:R-:W-:-:S07]  /*27a70*/  IADD3 R9, -R9, R6, RZ ;  /* 0x0000000609097210 */ /* 0x004fce0007ffe1ff */
.L_x_543:
[----:B01----:R-:W2:Y:S01]  /*27a80*/  @P2 LDG.E R2, desc[UR54][R4.64] ;  /* 0x0000003604022981 */ /* 0x003ea2000c1e1900 */
[----:B-----5:R-:W-:-:S03]  /*27a90*/  IMAD.IADD R8, R9, 0x1, -R8 ;  /* 0x0000000109087824 */ /* 0x020fc600078e0a08 */
[----:B------:R-:W2:Y:S01]  /*27aa0*/  @P2 LDG.E R4, desc[UR54][R4.64+0x4] ;  /* 0x0000043604042981 */ /* 0x000ea2000c1e1900 */
[----:B------:R-:W-:Y:S01]  /*27ab0*/  BSSY B0, `(.L_x_544) ;  /* 0x0000029000007945 */ /* 0x000fe20003800000 */
[----:B------:R-:W-:Y:S02]  /*27ac0*/  LOP3.LUT R21, R17, 0xff, RZ, 0xc0, !PT ;  /* 0x000000ff11157812 */ /* 0x000fe400078ec0ff */
[----:B------:R-:W-:Y:S01]  /*27ad0*/  SHF.R.U32.HI R17, RZ, 0x10, R17 ;  /* 0x00000010ff117819 */ /* 0x000fe20000011611 */
[----:B--2---:R-:W-:-:S04]  /*27ae0*/  @P2 IMAD.IADD R10, R4, 0x1, -R2 ;  /* 0x00000001040a2824 */ /* 0x004fc800078e0a02 */
[----:B------:R-:W-:-:S04]  /*27af0*/  IMAD.IADD R2, R8, 0x1, R10 ;  /* 0x0000000108027824 */ /* 0x000fc800078e020a */
[C---:B------:R-:W-:Y:S01]  /*27b00*/  VIADD R20, R2.reuse, 0x9f ;  /* 0x0000009f02147836 */ /* 0x040fe20000000000 */
[----:B------:R-:W-:-:S03]  /*27b10*/  ISETP.GE.AND P1, PT, R2, 0x1, PT ;  /* 0x000000010200780c */ /* 0x000fc60003f26270 */
[----:B------:R-:W-:-:S05]  /*27b20*/  IMAD.HI R20, R20, 0x66666667, RZ ;  /* 0x6666666714147827 */ /* 0x000fca00078e02ff */
[----:B------:R-:W-:-:S04]  /*27b30*/  SHF.R.U32.HI R2, RZ, 0x1f, R20 ;  /* 0x0000001fff027819 */ /* 0x000fc80000011614 */
[----:B------:R-:W-:Y:S01]  /*27b40*/  LEA.HI.SX32 R20, R20, R2, 0x1a ;  /* 0x0000000214147211 */ /* 0x000fe200078fd2ff */
[----:B------:R-:W-:Y:S01]  /*27b50*/  IMAD.MOV.U32 R2, RZ, RZ, RZ ;  /* 0x000000ffff027224 */ /* 0x000fe200078e00ff */
[----:B------:R-:W-:Y:S06]  /*27b60*/  @!P1 BRA `(.L_x_545) ;  /* 0x0000000000749947 */ /* 0x000fec0003800000 */
[----:B------:R-:W-:Y:S01]  /*27b70*/  ISETP.NE.AND P0, PT, R17, RZ, PT ;  /* 0x000000ff1100720c */ /* 0x000fe20003f05270 */
[----:B------:R-:W-:-:S03]  /*27b80*/  ULDC UR4, c[0x0][0x9f0] ;  /* 0x00027c0000047ab9 */ /* 0x000fc60000000800 */
[----:B------:R-:W-:-:S04]  /*27b90*/  SEL R3, R17, UR4, P0 ;  /* 0x0000000411037c07 */ /* 0x000fc80008000000 */
[-C--:B------:R-:W-:Y:S02]  /*27ba0*/  IABS R4, R3.reuse ;  /* 0x0000000300047213 */ /* 0x080fe40000000000 */
[----:B------:R-:W-:Y:S02]  /*27bb0*/  IADD3 R2, R3, -0x1, R20 ;  /* 0xffffffff03027810 */ /* 0x000fe40007ffe014 */
[----:B------:R-:W0:Y:S02]  /*27bc0*/  I2F.RP R6, R4 ;  /* 0x0000000400067306 */ /* 0x000e240000209400 */
[----:B------:R-:W-:-:S04]  /*27bd0*/  LOP3.LUT R5, R2, R3, RZ, 0x3c, !PT ;  /* 0x0000000302057212 */ /* 0x000fc800078e3cff */
[----:B------:R-:W-:Y:S02]  /*27be0*/  ISETP.GE.AND P4, PT, R5, RZ, PT ;  /* 0x000000ff0500720c */ /* 0x000fe40003f86270 */
[----:B0-----:R-:W0:Y:S02]  /*27bf0*/  MUFU.RCP R6, R6 ;  /* 0x0000000600067308 */ /* 0x001e240000001000 */
[----:B0-----:R-:W-:-:S06]  /*27c00*/  IADD3 R6, R6, 0xffffffe, RZ ;  /* 0x0ffffffe06067810 */ /* 0x001fcc0007ffe0ff */
[----:B------:R0:W1:Y:S02]  /*27c10*/  F2I.FTZ.U32.TRUNC.NTZ R7, R6 ;  /* 0x0000000600077305 */ /* 0x000064000021f000 */
[----:B0-----:R-:W-:Y:S02]  /*27c20*/  IMAD.MOV.U32 R6, RZ, RZ, RZ ;  /* 0x000000ffff067224 */ /* 0x001fe400078e00ff */
[----:B-1----:R-:W-:-:S04]  /*27c30*/  IMAD.MOV R5, RZ, RZ, -R7 ;  /* 0x000000ffff057224 */ /* 0x002fc800078e0a07 */
[----:B------:R-:W-:-:S04]  /*27c40*/  IMAD R5, R5, R4, RZ ;  /* 0x0000000405057224 */ /* 0x000fc800078e02ff */
[----:B------:R-:W-:Y:S01]  /*27c50*/  IMAD.HI.U32 R7, R7, R5, R6 ;  /* 0x0000000507077227 */ /* 0x000fe200078e0006 */
[----:B------:R-:W-:Y:S02]  /*27c60*/  IABS R5, R2 ;  /* 0x0000000200057213 */ /* 0x000fe40000000000 */
[----:B------:R-:W-:-:S05]  /*27c70*/  IABS R2, R3 ;  /* 0x0000000300027213 */ /* 0x000fca0000000000 */
[----:B------:R-:W-:-:S04]  /*27c80*/  IMAD.MOV R2, RZ, RZ, -R2 ;  /* 0x000000ffff027224 */ /* 0x000fc800078e0a02 */
[----:B------:R-:W-:Y:S02]  /*27c90*/  IMAD.MOV.U32 R6, RZ, RZ, R2 ;  /* 0x000000ffff067224 */ /* 0x000fe400078e0002 */
[----:B------:R-:W-:-:S04]  /*27ca0*/  IMAD.HI.U32 R2, R7, R5, RZ ;  /* 0x0000000507027227 */ /* 0x000fc800078e00ff */
[----:B------:R-:W-:-:S05]  /*27cb0*/  IMAD R5, R2, R6, R5 ;  /* 0x0000000602057224 */ /* 0x000fca00078e0205 */
[----:B------:R-:W-:-:S13]  /*27cc0*/  ISETP.GT.U32.AND P3, PT, R4, R5, PT ;  /* 0x000000050400720c */ /* 0x000fda0003f64070 */
[----:B------:R-:W-:Y:S01]  /*27cd0*/  @!P3 IMAD.IADD R5, R5, 0x1, -R4 ;  /* 0x000000010505b824 */ /* 0x000fe200078e0a04 */
[----:B------:R-:W-:Y:S02]  /*27ce0*/  @!P3 IADD3 R2, R2, 0x1, RZ ;  /* 0x000000010202b810 */ /* 0x000fe40007ffe0ff */
[----:B------:R-:W-:Y:S02]  /*27cf0*/  ISETP.NE.AND P3, PT, R3, RZ, PT ;  /* 0x000000ff0300720c */ /* 0x000fe40003f65270 */
[----:B------:R-:W-:-:S13]  /*27d00*/  ISETP.GE.U32.AND P0, PT, R5, R4, PT ;  /* 0x000000040500720c */ /* 0x000fda0003f06070 */
[----:B------:R-:W-:-:S04]  /*27d10*/  @P0 VIADD R2, R2, 0x1 ;  /* 0x0000000102020836 */ /* 0x000fc80000000000 */
[----:B------:R-:W-:Y:S01]  /*27d20*/  @!P4 IMAD.MOV R2, RZ, RZ, -R2 ;  /* 0x000000ffff02c224 */ /* 0x000fe200078e0a02 */
[----:B------:R-:W-:-:S07]  /*27d30*/  @!P3 LOP3.LUT R2, RZ, R3, RZ, 0x33, !PT ;  /* 0x00000003ff02b212 */ /* 0x000fce00078e33ff */
.L_x_545:
[----:B------:R-:W-:Y:S05]  /*27d40*/  BSYNC B0 ;  /* 0x0000000000007941 */ /* 0x000fea0003800000 */
.L_x_544:
[-C--:B------:R-:W-:Y:S01]  /*27d50*/  IMAD R3, R21, R2.reuse, RZ ;  /* 0x0000000215037224 */ /* 0x080fe200078e02ff */
[----:B------:R-:W-:Y:S04]  /*27d60*/  BSSY B0, `(.L_x_546) ;  /* 0x000015f000007945 */ /* 0x000fe80003800000 */
[C---:B------:R-:W-:Y:S01]  /*27d70*/  VIADDMNMX R2, R3.reuse, R2, R20, PT ;  /* 0x0000000203027246 */ /* 0x040fe20003800114 */
[----:B------:R-:W-:-:S04]  /*27d80*/  IMAD R3, R3, 0xa0, -R8 ;  /* 0x000000a003037824 */ /* 0x000fc800078e0a08 */
[----:B------:R-:W-:Y:S01]  /*27d90*/  IMAD R8, R2, 0xa0, -R8 ;  /* 0x000000a002087824 */ /* 0x000fe200078e0a08 */
[----:B------:R-:W-:-:S04]  /*27da0*/  VIMNMX R2, RZ, R3, !PT ;  /* 0x00000003ff027248 */ /* 0x000fc80007fe0100 */
[----:B------:R-:W-:-:S04]  /*27db0*/  VIMNMX R10, R8, R10, PT ;  /* 0x0000000a080a7248 */ /* 0x000fc80003fe0100 */
[----:B------:R-:W-:Y:S01]  /*27dc0*/  ISETP.GT.AND P0, PT, R10, R2, PT ;  /* 0x000000020a00720c */ /* 0x000fe20003f04270 */
[----:B------:R-:W-:-:S05]  /*27dd0*/  IMAD.WIDE.U32 R2, R2, -0x33333333, RZ ;  /* 0xcccccccd02027825 */ /* 0x000fca00078e00ff */
[----:B------:R-:W-:-:S05]  /*27de0*/  SHF.R.U32.HI R3, RZ, 0x7, R3 ;  /* 0x00000007ff037819 */ /* 0x000fca0000011603 */
[----:B------:R-:W-:Y:S02]  /*27df0*/  IMAD.MOV.U32 R9, RZ, RZ, R3 ;  /* 0x000000ffff097224 */ /* 0x000fe400078e0003 */
[----:B------:R-:W-:-:S04]  /*27e00*/  @P0 VIADD R10, R10, 0x9f ;  /* 0x0000009f0a0a0836 */ /* 0x000fc80000000000 */
[----:B------:R-:W-:-:S05]  /*27e10*/  @P0 IMAD.HI R2, R10, 0x66666667, RZ ;  /* 0x666666670a020827 */ /* 0x000fca00078e02ff */
[----:B------:R-:W-:-:S04]  /*27e20*/  @P0 SHF.R.U32.HI R4, RZ, 0x1f, R2 ;  /* 0x0000001fff040819 */ /* 0x000fc80000011602 */
[----:B------:R-:W-:Y:S02]  /*27e30*/  @P0 LEA.HI.SX32 R9, R2, R4, 0x1a ;  /* 0x0000000402090211 */ /* 0x000fe400078fd2ff */
[----:B------:R-:W-:Y:S02]  /*27e40*/  PLOP3.LUT P0, PT, PT, PT, PT, 0x80, 0x0 ;  /* 0x000000000000781c */ /* 0x000fe40003f0f070 */
[----:B------:R-:W-:-:S13]  /*27e50*/  ISETP.GT.AND P3, PT, R9, R3, PT ;  /* 0x000000030900720c */ /* 0x000fda0003f64270 */
[----:B------:R-:W-:Y:S05]  /*27e60*/  @!P3 BRA `(.L_x_547) ;  /* 0x000000140038b947 */ /* 0x000fea0003800000 */
[----:B------:R-:W-:Y:S01]  /*27e70*/  UMOV UR4, 0xffffffff ;  /* 0xffffffff00047882 */ /* 0x000fe20000000000 */
[----:B------:R-:W-:Y:S02]  /*27e80*/  SEL R2, R11, RZ, !P2 ;  /* 0x000000ff0b027207 */ /* 0x000fe40005000000 */
[----:B------:R-:W-:Y:S05]  /*27e90*/  BRA.DIV UR4, `(.L_x_548) ;  /* 0x0000009e04d07947 */ /* 0x000fea000b800000 */
[----:B------:R-:W0:Y:S02]  /*27ea0*/  S2R R4, SR_TID.X ;  /* 0x0000000000047919 */ /* 0x000e240000002100 */
[----:B0-----:R-:W-:-:S04]  /*27eb0*/  SHF.R.U32.HI R4, RZ, 0x5, R4 ;  /* 0x00000005ff047819 */ /* 0x001fc80000011604 */
[----:B------:R-:W-:-:S05]  /*27ec0*/  LOP3.LUT R4, R4, 0x3, RZ, 0xc0, !PT ;  /* 0x0000000304047812 */ /* 0x000fca00078ec0ff */
[----:B------:R0:W1:Y:S02]  /*27ed0*/  SHFL.IDX PT, R14, R4, RZ, 0x1f ;  /* 0x00001fff040e7589 */ /* 0x00006400000e0000 */
.L_x_830:
[----:B-1----:R-:W-:Y:S02]  /*27ee0*/  ISETP.NE.AND P0, PT, R14, RZ, PT ;  /* 0x000000ff0e00720c */ /* 0x002fe40003f05270 */
[----:B------:R-:W-:-:S11]  /*27ef0*/  PLOP3.LUT P6, PT, PT, PT, PT, 0x8, 0x0 ;  /* 0x000000000000781c */ /* 0x000fd60003fce170 */
[----:B------:R-:W-:Y:S05]  /*27f00*/  @P0 BRA `(.L_x_549) ;  /* 0x00000000000c0947 */ /* 0x000fea0003800000 */
[----:B------:R-:W-:-:S03]  /*27f10*/  UMOV UR4, 0xffffffff ;  /* 0xffffffff00047882 */ /* 0x000fc60000000000 */
[----:B------:R-:W-:Y:S05]  /*27f20*/  BRA.DIV UR4, `(.L_x_550) ;  /* 0x0000009e04e07947 */ /* 0x000fea000b800000 */
[----:B------:R-:W-:-:S13]  /*27f30*/  ELECT P6, URZ, PT ;  /* 0x00000000003f782f */ /* 0x000fda00038c0000 */
.L_x_549:
[----:B0-----:R-:W2:Y:S01]  /*27f40*/  LDL R4, [R1+0x5c] ;  /* 0x00005c0001047983 */ /* 0x001ea20000100800 */
[----:B------:R-:W-:Y:S01]  /*27f50*/  BSSY B1, `(.L_x_551) ;  /* 0x0000008000017945 */ /* 0x000fe20003800000 */
[----:B--2---:R-:W-:-:S05]  /*27f60*/  VIADD R4, R4, 0x1 ;  /* 0x0000000104047836 */ /* 0x004fca0000000000 */
[----:B------:R-:W-:-:S04]  /*27f70*/  LEA.HI R5, R4, R4, RZ, 0x1 ;  /* 0x0000000404057211 */ /* 0x000fc800078f08ff */
[----:B------:R-:W-:-:S04]  /*27f80*/  LOP3.LUT R5, R5, 0xfffffffe, RZ, 0xc0, !PT ;  /* 0xfffffffe05057812 */ /* 0x000fc800078ec0ff */
[----:B------:R-:W-:-:S04]  /*27f90*/  IADD3 R4, R4, -R5, RZ ;  /* 0x8000000504047210 */ /* 0x000fc80007ffe0ff */
[----:B------:R-:W-:-:S04]  /*27fa0*/  SHF.L.U32 R4, R4, 0x1f, RZ ;  /* 0x0000001f04047819 */ /* 0x000fc800000006ff */
[----:B------:R-:W0:Y:S02]  /*27fb0*/  SYNCS.PHASECHK.TRANS64.TRYWAIT P0, [R18+URZ+0x33420], R4 ;  /* 0x03342004120075a7 */ /* 0x000e24000800017f */
[----:B0-----:R-:W-:Y:S05]  /*27fc0*/  @!P0 BRA `(.L_x_552) ;  /* 0x0000009c00d88947 */ /* 0x001fea0003800000 */
.L_x_833:
[----:B------:R-:W-:Y:S05]  /*27fd0*/  BSYNC B1 ;  /* 0x0000000000017941 */ /* 0x000fea0003800000 */
.L_x_551:
[----:B------:R-:W-:Y:S04]  /*27fe0*/  BSSY B1, `(.L_x_553) ;  /* 0x000008e000017945 */ /* 0x000fe80003800000 */
[----:B------:R-:W-:Y:S05]  /*27ff0*/  @!P6 BRA `(.L_x_554) ;  /* 0x000000080030e947 */ /* 0x000fea0003800000 */
[----:B------:R-:W2:Y:S04]  /*28000*/  LDL R7, [R1+0x14] ;  /* 0x0000140001077983 */ /* 0x000ea80000100800 */
[----:B------:R-:W3:Y:S01]  /*28010*/  LDL R6, [R1+0x1c] ;  /* 0x00001c0001067983 */ /* 0x000ee20000100800 */
[----:B------:R-:W1:Y:S01]  /*28020*/  S2R R5, SR_TID.X ;  /* 0x0000000000057919 */ /* 0x000e620000002100 */
[----:B------:R-:W-:Y:S01]  /*28030*/  BSSY B2, `(.L_x_555) ;  /* 0x0000007000027945 */ /* 0x000fe20003800000 */
[----:B-1----:R-:W-:-:S04]  /*28040*/  LOP3.LUT R5, R5, 0x7f, RZ, 0xc0, !PT ;  /* 0x0000007f05057812 */ /* 0x002fc800078ec0ff */
[----:B------:R-:W-:Y:S01]  /*28050*/  ISETP.NE.AND P2, PT, R5, RZ, PT ;  /* 0x000000ff0500720c */ /* 0x000fe20003f45270 */
[----:B--2---:R-:W-:Y:S01]  /*28060*/  IMAD R7, R7, 0x8, R18 ;  /* 0x0000000807077824 */ /* 0x004fe200078e0212 */
[----:B---3--:R-:W-:-:S04]  /*28070*/  SHF.L.U32 R10, R6, 0x1f, RZ ;  /* 0x0000001f060a7819 */ /* 0x008fc800000006ff */
[----:B------:R-:W1:Y:S02]  /*28080*/  SYNCS.PHASECHK.TRANS64.TRYWAIT P0, [R7+URZ+0x334a0], R10 ;  /* 0x0334a00a070075a7 */ /* 0x000e64000800017f */
[----:B-1----:R-:W-:Y:S05]  /*28090*/  @!P0 BRA `(.L_x_556) ;  /* 0x0000009c00b88947 */ /* 0x002fea0003800000 */
.L_x_834:
[----:B------:R-:W-:Y:S05]  /*280a0*/  BSYNC B2 ;  /* 0x0000000000027941 */ /* 0x000fea0003800000 */
.L_x_555:
[----:B------:R-:W-:Y:S04]  /*280b0*/  BSSY B2, `(.L_x_557) ;  /* 0x0000009000027945 */ /* 0x000fe80003800000 */
[----:B------:R-:W-:Y:S05]  /*280c0*/  @P2 BRA `(.L_x_558) ;  /* 0x00000000001c2947 */ /* 0x000fea0003800000 */
[----:B0-----:R-:W0:Y:S02]  /*280d0*/  S2R R4, SR_TID.X ;  /* 0x0000000000047919 */ /* 0x001e240000002100 */
[----:B0-----:R-:W-:Y:S01]  /*280e0*/  LOP3.LUT R5, R4, 0x1f, RZ, 0xc0, !PT ;  /* 0x0000001f04057812 */ /* 0x001fe200078ec0ff */
[----:B------:R-:W-:-:S03]  /*280f0*/  IMAD.MOV.U32 R4, RZ, RZ, 0x7800 ;  /* 0x00007800ff047424 */ /* 0x000fc600078e00ff */
[----:B------:R-:W-:Y:S01]  /*28100*/  ISETP.NE.AND P0, PT, R5, RZ, PT ;  /* 0x000000ff0500720c */ /* 0x000fe20003f05270 */
[----:B------:R2:W-:-:S12]  /*28110*/  SYNCS.ARRIVE.TRANS64 RZ, [R7+URZ+0x33490], R4 ;  /* 0x0334900407ff79a7 */ /* 0x0005d8000800003f */
[----:B--2---:R-:W-:Y:S05]  /*28120*/  @!P0 BRA `(.L_x_558) ;  /* 0x0000000000048947 */ /* 0x004fea0003800000 */
[----:B------:R-:W-:Y:S01]  /*28130*/  BPT.TRAP 0x1 ;  /* 0x000000040000795c */ /* 0x000fe20000300000 */
.L_x_558:
[----:B------:R-:W-:Y:S05]  /*28140*/  BSYNC B2 ;  /* 0x0000000000027941 */ /* 0x000fea0003800000 */
.L_x_557:
[----:B0-----:R-:W2:Y:S01]  /*28150*/  LDL R4, [R1+0x14] ;  /* 0x0000140001047983 */ /* 0x001ea20000100800 */
        /* <DEDUP_REMOVED lines=10> */
[----:B------:R-:W-:-:S03]  /*28200*/  VIADD R4, R7, 0x33490 ;  /* 0x0003349007047836 */ /* 0x000fc60000000000 */
[----:B------:R-:W-:-:S07]  /*28210*/  IADD3 R6, R8, 0x24200, RZ ;  /* 0x0002420008067810 */ /* 0x000fce0007ffe0ff */
.L_x_559:
[----:B------:R-:W-:-:S13]  /*28220*/  @P0 ELECT P3, URZ, PT ;  /* 0x00000000003f082f */ /* 0x000fda0003860000 */
[----:B------:R-:W-:Y:S02]  /*28230*/  @P3 R2UR UR13, R2 ;  /* 0x00000000020d32ca */ /* 0x000fe400000e0000 */
[----:B------:R-:W-:Y:S02]  /*28240*/  @P3 R2UR UR12, R16 ;  /* 0x00000000100c32ca */ /* 0x000fe400000e0000 */
[----:B------:R-:W-:Y:S02]  /*28250*/  @P3 R2UR UR11, R5 ;  /* 0x00000000050b32ca */ /* 0x000fe400000e0000 */
[----:B------:R-:W-:Y:S02]  /*28260*/  @P3 R2UR UR9, R4 ;  /* 0x00000000040932ca */ /* 0x000fe400000e0000 */
[----:B------:R-:W-:Y:S02]  /*28270*/  @P3 R2UR UR8, R6 ;  /* 0x00000000060832ca */ /* 0x000fe400000e0000 */
[----:B------:R-:W-:-:S02]  /*28280*/  @P3 PLOP3.LUT P0, PT, P3, PT, PT, 0x8, 0x0 ;  /* 0x000000000000381c */ /* 0x000fc40001f0e170 */
[----:B------:R-:W-:-:S09]  /*28290*/  PLOP3.LUT P3, PT, PT, PT, PT, 0x8, 0x0 ;  /* 0x000000000000781c */ /* 0x000fd20003f6e170 */
[----:B------:R0:W-:Y:S02]  /*282a0*/  UTMALDG.4D [UR8], [UR4], desc[UR6] ;  /* 0x00000608040075b4 */ /* 0x0001e40008019000 */
[----:B0-----:R-:W-:Y:S05]  /*282b0*/  @P0 BRA.U.ANY `(.L_x_559) ;  /* 0xfffffffd00d80947 */ /* 0x001fea000393ffff */
[----:B------:R-:W-:Y:S01]  /*282c0*/  IMAD.MOV.U32 R13, RZ, RZ, 0x40 ;  /* 0x00000040ff0d7424 */ /* 0x000fe200078e00ff */
[----:B------:R-:W-:Y:S01]  /*282d0*/  PLOP3.LUT P0, PT, PT, PT, PT, 0x80, 0x0 ;  /* 0x000000000000781c */ /* 0x000fe20003f0f070 */
[----:B------:R-:W-:Y:S01]  /*282e0*/  VIADD R6, R8, 0x26a00 ;  /* 0x00026a0008067836 */ /* 0x000fe20000000000 */
[----:B------:R-:W-:Y:S01]  /*282f0*/  UMOV UR6, 0x0 ;  /* 0x0000000000067882 */ /* 0x000fe20000000000 */
[----:B------:R-:W-:Y:S01]  /*28300*/  UMOV UR7, 0x12f00000 ;  /* 0x12f0000000077882 */ /* 0x000fe20000000000 */
[----:B------:R-:W-:-:S15]  /*28310*/  R2UR UR10, R13 ;  /* 0x000000000d0a72ca */ /* 0x000fde00000e0000 */
.L_x_560:
        /* <DEDUP_REMOVED lines=16> */
.L_x_561:
        /* <DEDUP_REMOVED lines=10> */
[----:B------:R-:W0:Y:S01]  /*284c0*/  SYNCS.PHASECHK.TRANS64.TRYWAIT P0, [R7+URZ+0x334c0], R10 ;  /* 0x0334c00a070075a7 */ /* 0x000e22000800017f */
[----:B------:R-:W-:Y:S04]  /*284d0*/  BSSY B2, `(.L_x_562) ;  /* 0x0000002000027945 */ /* 0x000fe80003800000 */
[----:B0-----:R-:W-:Y:S05]  /*284e0*/  @!P0 BRA `(.L_x_563) ;  /* 0x0000009800b88947 */ /* 0x001fea0003800000 */
.L_x_835:
[----:B------:R-:W-:Y:S05]  /*284f0*/  BSYNC B2 ;  /* 0x0000000000027941 */ /* 0x000fea0003800000 */
.L_x_562:
[----:B------:R-:W-:Y:S01]  /*28500*/  BSSY B2, `(.L_x_564) ;  /* 0x000000b000027945 */ /* 0x000fe20003800000 */
[----:B01----:R-:W-:Y:S01]  /*28510*/  IMAD.MOV.U32 R10, RZ, RZ, 0x0 ;  /* 0x00000000ff0a7424 */ /* 0x003fe200078e00ff */
[----:B------:R-:W-:Y:S02]  /*28520*/  MOV R11, 0x12f00000 ;  /* 0x12f00000000b7802 */ /* 0x000fe40000000f00 */
[----:B------:R-:W-:Y:S05]  /*28530*/  @P2 BRA `(.L_x_565) ;  /* 0x00000000001c2947 */ /* 0x000fea0003800000 */
[----:B------:R-:W0:Y:S02]  /*28540*/  S2R R4, SR_TID.X ;  /* 0x0000000000047919 */ /* 0x000e240000002100 */
[----:B0-----:R-:W-:Y:S01]  /*28550*/  LOP3.LUT R6, R4, 0x1f, RZ, 0xc0, !PT ;  /* 0x0000001f04067812 */ /* 0x001fe200078ec0ff */
[----:B------:R-:W-:-:S03]  /*28560*/  IMAD.MOV.U32 R4, RZ, RZ, 0x7800 ;  /* 0x00007800ff047424 */ /* 0x000fc600078e00ff */
[----:B------:R-:W-:Y:S01]  /*28570*/  ISETP.NE.AND P0, PT, R6, RZ, PT ;  /* 0x000000ff0600720c */ /* 0x000fe20003f05270 */
[----:B------:R0:W-:-:S12]  /*28580*/  SYNCS.ARRIVE.TRANS64 RZ, [R7+URZ+0x334b0], R4 ;  /* 0x0334b00407ff79a7 */ /* 0x0001d8000800003f */
[----:B0-----:R-:W-:Y:S05]  /*28590*/  @!P0 BRA `(.L_x_565) ;  /* 0x0000000000048947 */ /* 0x001fea0003800000 */
[----:B------:R-:W-:Y:S01]  /*285a0*/  BPT.TRAP 0x1 ;  /* 0x000000040000795c */ /* 0x000fe20000300000 */
.L_x_565:
[----:B------:R-:W-:Y:S05]  /*285b0*/  BSYNC B2 ;  /* 0x0000000000027941 */ /* 0x000fea0003800000 */
.L_x_564:
[----:B------:R-:W-:Y:S01]  /*285c0*/  R2UR UR10, R14 ;  /* 0x000000000e0a72ca */ /* 0x000fe200000e0000 */
[----:B------:R-:W-:Y:S01]  /*285d0*/  UIADD3 UR4, UP0, UR40, 0x670, URZ ;  /* 0x0000067028047890 */ /* 0x000fe2000ff1e03f */
[----:B------:R-:W-:Y:S01]  /*285e0*/  R2UR UR6, R10 ;  /* 0x000000000a0672ca */ /* 0x000fe200000e0000 */
[----:B------:R-:W-:Y:S01]  /*285f0*/  VIADD R7, R7, 0x334b0 ;  /* 0x000334b007077836 */ /* 0x000fe20000000000 */
[----:B------:R-:W-:Y:S01]  /*28600*/  R2UR UR7, R11 ;  /* 0x000000000b0772ca */ /* 0x000fe200000e0000 */
[----:B------:R-:W-:Y:S01]  /*28610*/  VIADD R4, R8, 0xf200 ;  /* 0x0000f20008047836 */ /* 0x000fe20000000000 */
[----:B------:R-:W-:Y:S01]  /*28620*/  PLOP3.LUT P0, PT, PT, PT, PT, 0x80, 0x0 ;  /* 0x000000000000781c */ /* 0x000fe20003f0f070 */
[----:B------:R-:W-:-:S12]  /*28630*/  UIADD3.X UR5, URZ, UR41, URZ, UP0, !UPT ;  /* 0x000000293f057290 */ /* 0x000fd800087fe43f */
.L_x_566:
        /* <DEDUP_REMOVED lines=15> */
.L_x_567:
        /* <DEDUP_REMOVED lines=15> */
.L_x_568:
        /* <DEDUP_REMOVED lines=9> */
[----:B-1----:R-:W-:Y:S05]  /*288b0*/  @P0 BRA.U.ANY `(.L_x_568) ;  /* 0xfffffffd00d80947 */ /* 0x002fea000393ffff */
.L_x_554:
[----:B------:R-:W-:Y:S05]  /*288c0*/  BSYNC B1 ;  /* 0x0000000000017941 */ /* 0x000fea0003800000 */
.L_x_553:
[----:B0-----:R-:W2:Y:S04]  /*288d0*/  LDL.LU R4, [R1+0x14] ;  /* 0x0000140001047983 */ /* 0x001ea80000300800 */
[----:B------:R-:W3:Y:S01]  /*288e0*/  LDL.LU R6, [R1+0x1c] ;  /* 0x00001c0001067983 */ /* 0x000ee20000300800 */
[----:B------:R-:W-:Y:S01]  /*288f0*/  VIADD R9, R9, 0xfffffffe ;  /* 0xfffffffe09097836 */ /* 0x000fe20000000000 */
[----:B------:R-:W-:-:S04]  /*28900*/  PLOP3.LUT P0, PT, PT, PT, PT, 0x8, 0x0 ;  /* 0x000000000000781c */ /* 0x000fc80003f0e170 */
[----:B------:R-:W-:Y:S02]  /*28910*/  ISETP.GE.AND P3, PT, R9, R3, PT ;  /* 0x000000030900720c */ /* 0x000fe40003f66270 */
[----:B--2---:R-:W-:-:S04]  /*28920*/  IADD3 R4, R4, 0x1, RZ ;  /* 0x0000000104047810 */ /* 0x004fc80007ffe0ff */
[----:B------:R-:W-:-:S04]  /*28930*/  ISETP.NE.AND P2, PT, R4, 0x2, PT ;  /* 0x000000020400780c */ /* 0x000fc80003f45270 */
[----:B------:R-:W-:Y:S02]  /*28940*/  SEL R5, RZ, 0x1, P2 ;  /* 0x00000001ff057807 */ /* 0x000fe40001000000 */
[----:B------:R-:W-:Y:S02]  /*28950*/  SEL R4, R4, RZ, P2 ;  /* 0x000000ff04047207 */ /* 0x000fe40001000000 */
[----:B---3--:R-:W-:-:S03]  /*28960*/  LOP3.LUT R6, R6, R5, RZ, 0x3c, !PT ;  /* 0x0000000506067212 */ /* 0x008fc600078e3cff */
[----:B------:R0:W-:Y:S04]  /*28970*/  STL [R1+0x14], R4 ;  /* 0x0000140401007387 */ /* 0x0001e80000100800 */
[----:B------:R0:W-:Y:S01]  /*28980*/  STL [R1+0x1c], R6 ;  /* 0x00001c0601007387 */ /* 0x0001e20000100800 */
[----:B------:R-:W-:Y:S05]  /*28990*/  @!P3 BRA `(.L_x_547) ;  /* 0x00000008006cb947 */ /* 0x000fea0003800000 */
.L_x_585:
[----:B------:R-:W-:Y:S05]  /*289a0*/  YIELD ;  /* 0x0000000000007946 */ /* 0x000fea0003800000 */
[----:B------:R-:W-:Y:S04]  /*289b0*/  BSSY B1, `(.L_x_569) ;  /* 0x000008d000017945 */ /* 0x000fe80003800000 */
[----:B-1----:R-:W-:Y:S05]  /*289c0*/  @!P6 BRA `(.L_x_570) ;  /* 0x00000008002ce947 */ /* 0x002fea0003800000 */
[----:B0-----:R-:W2:Y:S04]  /*289d0*/  LDL R6, [R1+0x14] ;  /* 0x0000140001067983 */ /* 0x001ea80000100800 */
[----:B------:R-:W3:Y:S01]  /*289e0*/  LDL R5, [R1+0x1c] ;  /* 0x00001c0001057983 */ /* 0x000ee20000100800 */
[----:B------:R-:W0:Y:S01]  /*289f0*/  S2R R4, SR_TID.X ;  /* 0x0000000000047919 */ /* 0x000e220000002100 */
[----:B------:R-:W-:Y:S01]  /*28a00*/  BSSY B2, `(.L_x_571) ;  /* 0x0000007000027945 */ /* 0x000fe20003800000 */
[----:B0-----:R-:W-:-:S04]  /*28a10*/  LOP3.LUT R4, R4, 0x7f, RZ, 0xc0, !PT ;  /* 0x0000007f04047812 */ /* 0x001fc800078ec0ff */
[----:B------:R-:W-:Y:S01]  /*28a20*/  ISETP.NE.AND P3, PT, R4, RZ, PT ;  /* 0x000000ff0400720c */ /* 0x000fe20003f65270 */
[----:B--2---:R-:W-:Y:S01]  /*28a30*/  IMAD R8, R6, 0x8, R18 ;  /* 0x0000000806087824 */ /* 0x004fe200078e0212 */
[----:B---3--:R-:W-:-:S04]  /*28a40*/  SHF.L.U32 R7, R5, 0x1f, RZ ;  /* 0x0000001f05077819 */ /* 0x008fc800000006ff */
[----:B------:R-:W0:Y:S02]  /*28a50*/  SYNCS.PHASECHK.TRANS64.TRYWAIT P2, [R8+URZ+0x334a0], R7 ;  /* 0x0334a007080075a7 */ /* 0x000e24000804017f */
[----:B0-----:R-:W-:Y:S05]  /*28a60*/  @!P2 BRA `(.L_x_572) ;  /* 0x00000094006ca947 */ /* 0x001fea0003800000 */
.L_x_836:
[----:B------:R-:W-:Y:S05]  /*28a70*/  BSYNC B2 ;  /* 0x0000000000027941 */ /* 0x000fea0003800000 */
.L_x_571:
        /* <DEDUP_REMOVED lines=9> */
.L_x_574:
[----:B------:R-:W-:Y:S05]  /*28b10*/  BSYNC B2 ;  /* 0x0000000000027941 */ /* 0x000fea0003800000 */
.L_x_573:
[----:B------:R-:W2:Y:S01]  /*28b20*/  LDL R4, [R1+0x14] ;  /* 0x0000140001047983 */ /* 0x000ea20000100800 */
[----:B------:R-:W-:Y:S01]  /*28b30*/  IMAD.MOV.U32 R12, RZ, RZ, RZ ;  /* 0x000000ffff0c7224 */ /* 0x000fe200078e00ff */
[----:B------:R-:W-:Y:S01]  /*28b40*/  UIADD3 UR4, UP0, UR40, 0x570, URZ ;  /* 0x0000057028047890 */ /* 0x000fe2000ff1e03f */
[----:B------:R-:W-:Y:S01]  /*28b50*/  PLOP3.LUT P2, PT, PT, PT, PT, 0x80, 0x0 ;  /* 0x000000000000781c */ /* 0x000fe20003f4f070 */
[----:B------:R-:W-:Y:S01]  /*28b60*/  IMAD R5, R9, 0xa0, R0 ;  /* 0x000000a009057824 */ /* 0x000fe200078e0200 */
[----:B------:R-:W-:Y:S01]  /*28b70*/  UMOV UR6, 0x0 ;  /* 0x0000000000067882 */ /* 0x000fe20000000000 */
[----:B------:R-:W-:Y:S01]  /*28b80*/  R2UR UR10, R12 ;  /* 0x000000000c0a72ca */ /* 0x000fe200000e0000 */
[----:B------:R-:W-:Y:S01]  /*28b90*/  UIADD3.X UR5, URZ, UR41, URZ, UP0, !UPT ;  /* 0x000000293f057290 */ /* 0x000fe200087fe43f */
[----:B------:R-:W-:Y:S01]  /*28ba0*/  UMOV UR7, 0x12f00000 ;  /* 0x12f0000000077882 */ /* 0x000fe20000000000 */
[----:B--2---:R-:W-:Y:S02]  /*28bb0*/  IMAD R6, R4, 0x7800, R18 ;  /* 0x0000780004067824 */ /* 0x004fe400078e0212 */
[----:B------:R-:W-:-:S03]  /*28bc0*/  VIADD R4, R8, 0x33490 ;  /* 0x0003349008047836 */ /* 0x000fc60000000000 */
[----:B------:R-:W-:-:S07]  /*28bd0*/  IADD3 R10, R6, 0x24200, RZ ;  /* 0x00024200060a7810 */ /* 0x000fce0007ffe0ff */
.L_x_575:
        /* <DEDUP_REMOVED lines=16> */
.L_x_576:
        /* <DEDUP_REMOVED lines=16> */
.L_x_577:
        /* <DEDUP_REMOVED lines=10> */
[----:B------:R-:W1:Y:S01]  /*28e80*/  SYNCS.PHASECHK.TRANS64.TRYWAIT P2, [R8+URZ+0x334c0], R7 ;  /* 0x0334c007080075a7 */ /* 0x000e62000804017f */
[----:B------:R-:W-:Y:S04]  /*28e90*/  BSSY B2, `(.L_x_578) ;  /* 0x0000002000027945 */ /* 0x000fe80003800000 */
[----:B-1----:R-:W-:Y:S05]  /*28ea0*/  @!P2 BRA `(.L_x_579) ;  /* 0x000000900070a947 */ /* 0x002fea0003800000 */
.L_x_837:
[----:B------:R-:W-:Y:S05]  /*28eb0*/  BSYNC B2 ;  /* 0x0000000000027941 */ /* 0x000fea0003800000 */
.L_x_578:
[----:B------:R-:W-:Y:S01]  /*28ec0*/  BSSY B2, `(.L_x_580) ;  /* 0x000000b000027945 */ /* 0x000fe20003800000 */
[----:B------:R-:W-:Y:S01]  /*28ed0*/  IMAD.MOV.U32 R10, RZ, RZ, 0x0 ;  /* 0x00000000ff0a7424 */ /* 0x000fe200078e00ff */
[----:B------:R-:W-:Y:S02]  /*28ee0*/  MOV R11, 0x12f00000 ;  /* 0x12f00000000b7802 */ /* 0x000fe40000000f00 */
[----:B------:R-:W-:Y:S05]  /*28ef0*/  @P3 BRA `(.L_x_581) ;  /* 0x00000000001c3947 */ /* 0x000fea0003800000 */
[----:B------:R-:W2:Y:S02]  /*28f00*/  S2R R4, SR_TID.X ;  /* 0x0000000000047919 */ /* 0x000ea40000002100 */
[----:B--2---:R-:W-:Y:S01]  /*28f10*/  LOP3.LUT R15, R4, 0x1f, RZ, 0xc0, !PT ;  /* 0x0000001f040f7812 */ /* 0x004fe200078ec0ff */
[----:B------:R-:W-:-:S03]  /*28f20*/  IMAD.MOV.U32 R4, RZ, RZ, 0x7800 ;  /* 0x00007800ff047424 */ /* 0x000fc600078e00ff */
[----:B------:R-:W-:Y:S01]  /*28f30*/  ISETP.NE.AND P2, PT, R15, RZ, PT ;  /* 0x000000ff0f00720c */ /* 0x000fe20003f45270 */
[----:B------:R2:W-:-:S12]  /*28f40*/  SYNCS.ARRIVE.TRANS64 RZ, [R8+URZ+0x334b0], R4 ;  /* 0x0334b00408ff79a7 */ /* 0x0005d8000800003f */
[----:B--2---:R-:W-:Y:S05]  /*28f50*/  @!P2 BRA `(.L_x_581) ;  /* 0x000000000004a947 */ /* 0x004fea0003800000 */
[----:B------:R-:W-:Y:S01]  /*28f60*/  BPT.TRAP 0x1 ;  /* 0x000000040000795c */ /* 0x000fe20000300000 */
.L_x_581:
[----:B------:R-:W-:Y:S05]  /*28f70*/  BSYNC B2 ;  /* 0x0000000000027941 */ /* 0x000fea0003800000 */
.L_x_580:
        /* <DEDUP_REMOVED lines=8> */
.L_x_582:
        /* <DEDUP_REMOVED lines=15> */
.L_x_583:
        /* <DEDUP_REMOVED lines=15> */
.L_x_584:
        /* <DEDUP_REMOVED lines=10> */
.L_x_570:
[----:B------:R-:W-:Y:S05]  /*29280*/  BSYNC B1 ;  /* 0x0000000000017941 */ /* 0x000fea0003800000 */
.L_x_569:
[----:B0-----:R-:W2:Y:S04]  /*29290*/  LDL.LU R4, [R1+0x14] ;  /* 0x0000140001047983 */ /* 0x001ea80000300800 */
[----:B------:R-:W3:Y:S01]  /*292a0*/  LDL.LU R7, [R1+0x1c] ;  /* 0x00001c0001077983 */ /* 0x000ee20000300800 */
[C---:B------:R-:W-:Y:S01]  /*292b0*/  ISETP.GT.AND P3, PT, R9.reuse, R3, PT ;  /* 0x000000030900720c */ /* 0x040fe20003f64270 */
[----:B------:R-:W-:Y:S01]  /*292c0*/  VIADD R9, R9, 0xffffffff ;  /* 0xffffffff09097836 */ /* 0x000fe20000000000 */
[----:B--2---:R-:W-:-:S04]  /*292d0*/  IADD3 R4, R4, 0x1, RZ ;  /* 0x0000000104047810 */ /* 0x004fc80007ffe0ff */
[----:B------:R-:W-:-:S04]  /*292e0*/  ISETP.NE.AND P2, PT, R4, 0x2, PT ;  /* 0x000000020400780c */ /* 0x000fc80003f45270 */
[----:B------:R-:W-:Y:S02]  /*292f0*/  SEL R5, RZ, 0x1, P2 ;  /* 0x00000001ff057807 */ /* 0x000fe40001000000 */
[----:B------:R-:W-:Y:S02]  /*29300*/  SEL R4, R4, RZ, P2 ;  /* 0x000000ff04047207 */ /* 0x000fe40001000000 */
[----:B---3--:R-:W-:-:S05]  /*29310*/  LOP3.LUT R7, R7, R5, RZ, 0x3c, !PT ;  /* 0x0000000507077212 */ /* 0x008fca00078e3cff */
[----:B------:R1:W-:Y:S04]  /*29320*/  STL [R1+0x1c], R7 ;  /* 0x00001c0701007387 */ /* 0x0003e80000100800 */
[----:B------:R1:W-:Y:S01]  /*29330*/  STL [R1+0x14], R4 ;  /* 0x0000140401007387 */ /* 0x0003e20000100800 */
[----:B------:R-:W-:Y:S05]  /*29340*/  @P3 BRA `(.L_x_585) ;  /* 0xfffffff400943947 */ /* 0x000fea000383ffff */
.L_x_547:
[----:B------:R-:W-:Y:S05]  /*29350*/  BSYNC B0 ;  /* 0x0000000000007941 */ /* 0x000fea0003800000 */
.L_x_546:
[----:B------:R-:W-:Y:S05]  /*29360*/  @!P0 WARPSYNC.ALL ;  /* 0x0000000000008948 */ /* 0x000fea0003800000 */
[----:B------:R-:W-:Y:S01]  /*29370*/  @!P0 BAR.SYNC.DEFER_BLOCKING 0xc, 0x180 ;  /* 0x0306000000008b1d */ /* 0x000fe20000010000 */
[----:B------:R-:W-:-:S05]  /*29380*/  IMAD.MOV.U32 R0, RZ, RZ, RZ ;  /* 0x000000ffff007224 */ /* 0x000fca00078e00ff */
[----:B------:R-:W-:Y:S04]  /*29390*/  BSSY B0, `(.L_x_586) ;  /* 0x000001f000007945 */ /* 0x000fe80003800000 */
[----:B------:R-:W-:Y:S05]  /*293a0*/  @!P1 BRA `(.L_x_587) ;  /* 0x0000000000749947 */ /* 0x000fea0003800000 */
[----:B------:R-:W-:-:S13]  /*293b0*/  ISETP.NE.AND P0, PT, R17, RZ, PT ;  /* 0x000000ff1100720c */ /* 0x000fda0003f05270 */
[----:B------:R-:W2:Y:S02]  /*293c0*/  @!P0 LDC R17, c[0x0][0x9f0] ;  /* 0x00027c00ff118b82 */ /* 0x000ea40000000800 */
[----:B--2---:R-:W-:-:S04]  /*293d0*/  IABS R0, R17 ;  /* 0x0000001100007213 */ /* 0x004fc80000000000 */
[----:B------:R-:W2:Y:S08]  /*293e0*/  I2F.RP R2, R0 ;  /* 0x0000000000027306 */ /* 0x000eb00000209400 */
[----:B--2---:R-:W2:Y:S02]  /*293f0*/  MUFU.RCP R2, R2 ;  /* 0x0000000200027308 */ /* 0x004ea40000001000 */
[----:B--2---:R-:W-:-:S06]  /*29400*/  VIADD R2, R2, 0xffffffe ;  /* 0x0ffffffe02027836 */ /* 0x004fcc0000000000 */
[----:B------:R-:W2:Y:S02]  /*29410*/  F2I.FTZ.U32.TRUNC.NTZ R3, R2 ;  /* 0x0000000200037305 */ /* 0x000ea4000021f000 */
[----:B--2---:R-:W-:-:S04]  /*29420*/  IMAD.MOV R2, RZ, RZ, -R3 ;  /* 0x000000ffff027224 */ /* 0x004fc800078e0a03 */
[----:B01----:R-:W-:Y:S02]  /*29430*/  IMAD R4, R2, R0, RZ ;  /* 0x0000000002047224 */ /* 0x003fe400078e02ff */
[----:B------:R-:W-:-:S04]  /*29440*/  IMAD.MOV.U32 R2, RZ, RZ, RZ ;  /* 0x000000ffff027224 */ /* 0x000fc800078e00ff */
[----:B------:R-:W-:Y:S01]  /*29450*/  IMAD.HI.U32 R6, R3, R4, R2 ;  /* 0x0000000403067227 */ /* 0x000fe200078e0002 */
[-C--:B------:R-:W-:Y:S02]  /*29460*/  IABS R2, R17.reuse ;  /* 0x0000001100027213 */ /* 0x080fe40000000000 */
[----:B------:R-:W-:Y:S02]  /*29470*/  IADD3 R4, R20, -0x1, R17 ;  /* 0xffffffff14047810 */ /* 0x000fe40007ffe011 */
[----:B------:R-:W-:Y:S02]  /*29480*/  IADD3 R2, RZ, -R2, RZ ;  /* 0x80000002ff027210 */ /* 0x000fe40007ffe0ff */
[----:B------:R-:W-:Y:S02]  /*29490*/  IABS R3, R4 ;  /* 0x0000000400037213 */ /* 0x000fe40000000000 */
[----:B------:R-:W-:Y:S01]  /*294a0*/  LOP3.LUT R4, R4, R17, RZ, 0x3c, !PT ;  /* 0x0000001104047212 */ /* 0x000fe200078e3cff */
[----:B------:R-:W-:-:S02]  /*294b0*/  IMAD.MOV.U32 R5, RZ, RZ, R2 ;  /* 0x000000ffff057224 */ /* 0x000fc400078e0002 */
[----:B------:R-:W-:Y:S01]  /*294c0*/  IMAD.HI.U32 R2, R6, R3, RZ ;  /* 0x0000000306027227 */ /* 0x000fe200078e00ff */
[----:B------:R-:W-:-:S03]  /*294d0*/  ISETP.GE.AND P2, PT, R4, RZ, PT ;  /* 0x000000ff0400720c */ /* 0x000fc60003f46270 */
        /* <DEDUP_REMOVED lines=10> */
.L_x_587:
[----:B------:R-:W-:Y:S05]  /*29580*/  BSYNC B0 ;  /* 0x0000000000007941 */ /* 0x000fea0003800000 */
.L_x_586:
[----:B------:R-:W-:-:S05]  /*29590*/  IMAD R3, R21, R0, RZ ;  /* 0x0000000015037224 */ /* 0x000fca00078e02ff */
[----:B------:R-:W-:Y:S01]  /*295a0*/  VIADDMNMX R2, R3, R0, R20, PT ;  /* 0x0000000003027246 */ /* 0x000fe20003800114 */
[----:B------:R2:W-:Y:S03]  /*295b0*/  STL [R1+0x20], R3 ;  /* 0x0000200301007387 */ /* 0x0005e60000100800 */
[----:B------:R-:W-:Y:S01]  /*295c0*/  ISETP.GT.AND P0, PT, R2, R3, PT ;  /* 0x000000030200720c */ /* 0x000fe20003f04270 */
[----:B------:R2:W-:-:S12]  /*295d0*/  STL [R1+0x44], R2 ;  /* 0x0000440201007387 */ /* 0x0005d80000100800 */
[----:B--2---:R-:W-:Y:S05]  /*295e0*/  @P0 BRA `(.L_x_588) ;  /* 0x0000000000480947 */ /* 0x004fea0003800000 */
[----:B------:R-:W2:Y:S02]  /*295f0*/  S2R R2, SR_TID.X ;  /* 0x0000000000027919 */ /* 0x000ea40000002100 */
[----:B--2---:R-:W-:-:S04]  /*29600*/  LOP3.LUT R2, R2, 0x7f, RZ, 0xc0, !PT ;  /* 0x0000007f02027812 */ /* 0x004fc800078ec0ff */
[----:B------:R-:W-:-:S13]  /*29610*/  ISETP.NE.AND P0, PT, R2, RZ, PT ;  /* 0x000000ff0200720c */ /* 0x000fda0003f05270 */
[----:B------:R-:W-:Y:S05]  /*29620*/  @P0 BRA `(.L_x_589) ;  /* 0x0000003400e00947 */ /* 0x000fea0003800000 */
[----:B------:R-:W2:Y:S01]  /*29630*/  S2R R3, SR_LANEID ;  /* 0x0000000000037919 */ /* 0x000ea20000000000 */
[----:B------:R-:W-:Y:S01]  /*29640*/  VOTEU.ANY UR4, UPT, PT ;  /* 0x0000000000047886 */ /* 0x000fe200038e0100 */
[----:B01----:R-:W0:Y:S01]  /*29650*/  LDC.64 R4, c[0x0][0xc60] ;  /* 0x00031800ff047b82 */ /* 0x003e220000000a00 */
[----:B------:R-:W2:Y:S08]  /*29660*/  FLO.U32 R0, UR4 ;  /* 0x0000000400007d00 */ /* 0x000eb000080e0000 */
[----:B------:R-:W0:Y:S01]  /*29670*/  POPC R2, UR4 ;  /* 0x0000000400027d09 */ /* 0x000e220008000000 */
[----:B--2---:R-:W-:-:S13]  /*29680*/  ISETP.EQ.U32.AND P0, PT, R0, R3, PT ;  /* 0x000000030000720c */ /* 0x004fda0003f02070 */
[----:B0-----:R-:W2:Y:S01]  /*29690*/  @P0 ATOMG.E.ADD.STRONG.GPU PT, R5, desc[UR54][R4.64], R2 ;  /* 0x00000002040509a8 */ /* 0x001ea200081ee1f6 */
[----:B------:R-:W0:Y:S02]  /*296a0*/  S2R R3, SR_LTMASK ;  /* 0x0000000000037919 */ /* 0x000e240000003900 */
[----:B0-----:R-:W-:-:S06]  /*296b0*/  LOP3.LUT R3, R3, UR4, RZ, 0xc0, !PT ;  /* 0x0000000403037c12 */ /* 0x001fcc000f8ec0ff */
[----:B------:R-:W0:Y:S01]  /*296c0*/  POPC R3, R3 ;  /* 0x0000000300037309 */ /* 0x000e220000000000 */
[----:B--2---:R-:W0:Y:S02]  /*296d0*/  SHFL.IDX PT, R0, R5, R0, 0x1f ;  /* 0x00001f0005007589 */ /* 0x004e2400000e0000 */
[----:B0-----:R-:W-:-:S05]  /*296e0*/  IADD3 R0, R0, UR38, R3 ;  /* 0x0000002600007c10 */ /* 0x001fca000fffe003 */
[----:B------:R2:W-:Y:S01]  /*296f0*/  STL [R1], R0 ;  /* 0x0000000001007387 */ /* 0x0005e20000100800 */
[----:B------:R-:W-:Y:S05]  /*29700*/  BRA `(.L_x_589) ;  /* 0x0000003400a87947 */ /* 0x000fea0003800000 */
.L_x_588:
        /* <DEDUP_REMOVED lines=8> */
[----:B01----:R-:W-:Y:S01]  /*29790*/  IMAD.U32 R4, RZ, RZ, UR6 ;  /* 0x00000006ff047e24 */ /* 0x003fe2000f8e00ff */
[----:B------:R-:W-:Y:S01]  /*297a0*/  MOV R10, UR4 ;  /* 0x00000004000a7c02 */ /* 0x000fe20008000f00 */
[----:B------:R-:W0:Y:S01]  /*297b0*/  LDC.64 R2, c[0x4][R2] ;  /* 0x0100000002027b82 */ /* 0x000e220000000a00 */
[----:B------:R-:W-:Y:S02]  /*297c0*/  IMAD.U32 R5, RZ, RZ, UR7 ;  /* 0x00000007ff057e24 */ /* 0x000fe4000f8e00ff */
[----:B------:R-:W-:Y:S02]  /*297d0*/  IMAD.U32 R6, RZ, RZ, UR8 ;  /* 0x00000008ff067e24 */ /* 0x000fe4000f8e00ff */
[----:B------:R-:W-:-:S02]  /*297e0*/  IMAD.U32 R7, RZ, RZ, UR9 ;  /* 0x00000009ff077e24 */ /* 0x000fc4000f8e00ff */
[----:B------:R-:W-:Y:S02]  /*297f0*/  IMAD.U32 R11, RZ, RZ, UR5 ;  /* 0x00000005ff0b7e24 */ /* 0x000fe4000f8e00ff */
[----:B------:R-:W-:Y:S02]  /*29800*/  IMAD.MOV.U32 R8, RZ, RZ, 0x70 ;  /* 0x00000070ff087424 */ /* 0x000fe400078e00ff */
[----:B------:R-:W-:Y:S02]  /*29810*/  IMAD.MOV.U32 R12, RZ, RZ, 0x1 ;  /* 0x00000001ff0c7424 */ /* 0x000fe400078e00ff */
[----:B------:R-:W-:-:S07]  /*29820*/  IMAD.MOV.U32 R13, RZ, RZ, RZ ;  /* 0x000000ffff0d7224 */ /* 0x000fce00078e00ff */
[----:B------:R-:W-:-:S07]  /*29830*/  LEPC R20, `(.L_x_591) ;  /* 0x000000001014794e */ /* 0x000fce0000000000 */
[----:B0-----:R-:W-:Y:S05]  /*29840*/  CALL.ABS.NOINC R2 ;  /* 0x0000000002007343 */ /* 0x001fea0003c00000 */
.L_x_591:
[----:B------:R-:W-:Y:S05]  /*29850*/  BSYNC B6 ;  /* 0x0000000000067941 */ /* 0x000fea0003800000 */
.L_x_590:
        /* <DEDUP_REMOVED lines=12> */
[----:B01----:R-:W-:Y:S01]  /*29920*/  MOV R4, UR6 ;  /* 0x0000000600047c02 */ /* 0x003fe20008000f00 */
[----:B------:R-:W-:Y:S01]  /*29930*/  IMAD.U32 R5, RZ, RZ, UR7 ;  /* 0x00000007ff057e24 */ /* 0x000fe2000f8e00ff */
[----:B------:R-:W0:Y:S01]  /*29940*/  LDC.64 R2, c[0x4][R2] ;  /* 0x0100000002027b82 */ /* 0x000e220000000a00 */
[----:B------:R-:W-:Y:S01]  /*29950*/  IMAD.U32 R6, RZ, RZ, UR8 ;  /* 0x00000008ff067e24 */ /* 0x000fe2000f8e00ff */
[----:B------:R-:W-:Y:S01]  /*29960*/  MOV R8, 0x70 ;  /* 0x0000007000087802 */ /* 0x000fe20000000f00 */
[----:B------:R-:W-:Y:S02]  /*29970*/  IMAD.U32 R7, RZ, RZ, UR9 ;  /* 0x00000009ff077e24 */ /* 0x000fe4000f8e00ff */
[----:B------:R-:W-:-:S02]  /*29980*/  IMAD.U32 R10, RZ, RZ, UR4 ;  /* 0x00000004ff0a7e24 */ /* 0x000fc4000f8e00ff */
[----:B------:R-:W-:Y:S02]  /*29990*/  IMAD.U32 R11, RZ, RZ, UR5 ;  /* 0x00000005ff0b7e24 */ /* 0x000fe4000f8e00ff */
[----:B------:R-:W-:Y:S02]  /*299a0*/  IMAD.MOV.U32 R12, RZ, RZ, 0x1 ;  /* 0x00000001ff0c7424 */ /* 0x000fe400078e00ff */
[----:B------:R-:W-:-:S07]  /*299b0*/  IMAD.MOV.U32 R13, RZ, RZ, RZ ;  /* 0x000000ffff0d7224 */ /* 0x000fce00078e00ff */
[----:B------:R-:W-:-:S07]  /*299c0*/  LEPC R20, `(.L_x_593) ;  /* 0x000000001014794e */ /* 0x000fce0000000000 */
[----:B0-2---:R-:W-:Y:S05]  /*299d0*/  CALL.ABS.NOINC R2 ;  /* 0x0000000002007343 */ /* 0x005fea0003c00000 */
.L_x_593:
[----:B------:R-:W-:Y:S05]  /*299e0*/  BSYNC B6 ;  /* 0x0000000000067941 */ /* 0x000fea0003800000 */
.L_x_592:
        /* <DEDUP_REMOVED lines=11> */
[----:B------:R-:W-:Y:S01]  /*29aa0*/  IMAD.U32 R5, RZ, RZ, UR7 ;  /* 0x00000007ff057e24 */ /* 0x000fe2000f8e00ff */
[----:B------:R-:W-:Y:S01]  /*29ab0*/  MOV R13, RZ ;  /* 0x000000ff000d7202 */ /* 0x000fe20000000f00 */
[----:B------:R-:W-:Y:S02]  /*29ac0*/  IMAD.U32 R7, RZ, RZ, UR9 ;  /* 0x00000009ff077e24 */ /* 0x000fe4000f8e00ff */
[----:B------:R-:W-:-:S02]  /*29ad0*/  IMAD.U32 R10, RZ, RZ, UR4 ;  /* 0x00000004ff0a7e24 */ /* 0x000fc4000f8e00ff */
[----:B------:R-:W-:Y:S02]  /*29ae0*/  IMAD.U32 R11, RZ, RZ, UR5 ;  /* 0x00000005ff0b7e24 */ /* 0x000fe4000f8e00ff */
[----:B------:R-:W-:Y:S02]  /*29af0*/  IMAD.MOV.U32 R8, RZ, RZ, 0x70 ;  /* 0x00000070ff087424 */ /* 0x000fe400078e00ff */
[----:B------:R-:W-:-:S07]  /*29b00*/  IMAD.MOV.U32 R12, RZ, RZ, 0x1 ;  /* 0x00000001ff0c7424 */ /* 0x000fce00078e00ff */
[----:B------:R-:W-:-:S07]  /*29b10*/  LEPC R20, `(.L_x_595) ;  /* 0x000000001014794e */ /* 0x000fce0000000000 */
[----:B0-2---:R-:W-:Y:S05]  /*29b20*/  CALL.ABS.NOINC R2 ;  /* 0x0000000002007343 */ /* 0x005fea0003c00000 */
.L_x_595:
[----:B------:R-:W-:Y:S05]  /*29b30*/  BSYNC B6 ;  /* 0x0000000000067941 */ /* 0x000fea0003800000 */
.L_x_594:
[----:B------:R-:W-:Y:S01]  /*29b40*/  LOP3.LUT P6, RZ, R17, 0x1, RZ, 0xc0, !PT ;  /* 0x0000000111ff7812 */ /* 0x000fe200078cc0ff */
[----:B------:R-:W-:-:S12]  /*29b50*/  BSSY B6, `(.L_x_596) ;  /* 0x0000012000067945 */ /* 0x000fd80003800000 */
        /* <DEDUP_REMOVED lines=16> */
[----:B0-2---:R-:W-:Y:S05]  /*29c60*/  CALL.ABS.NOINC R2 ;  /* 0x0000000002007343 */ /* 0x005fea0003c00000 */
.L_x_597:
[----:B------:R-:W-:Y:S05]  /*29c70*/  BSYNC B6 ;  /* 0x0000000000067941 */ /* 0x000fea0003800000 */
.L_x_596:
[----:B------:R-:W3:Y:S01]  /*29c80*/  LDL.LU R2, [R1+0x24] ;  /* 0x0000240001027983 */ /* 0x000ee20000300800 */
[----:B------:R-:W-:-:S03]  /*29c90*/  ULDC.64 UR4, c[0x0][0x9f8] ;  /* 0x00027e0000047ab9 */ /* 0x000fc60000000a00 */
[----:B--2---:R-:W2:Y:S04]  /*29ca0*/  LDL.LU R17, [R1+0x38] ;  /* 0x0000380001117983 */ /* 0x004ea80000300800 */
[----:B------:R-:W4:Y:S01]  /*29cb0*/  LDL R8, [R1+0x8] ;  /* 0x0000080001087983 */ /* 0x000f220000100800 */
[----:B------:R-:W-:-:S04]  /*29cc0*/  ISETP.NE.U32.AND P0, PT, RZ, UR4, PT ;  /* 0x00000004ff007c0c */ /* 0x000fc8000bf05070 */
[----:B------:R-:W-:-:S13]  /*29cd0*/  ISETP.NE.AND.EX P0, PT, RZ, UR5, PT, P0 ;  /* 0x00000005ff007c0c */ /* 0x000fda000bf05300 */
[----:B---3--:R-:W-:-:S04]  /*29ce0*/  @P0 IADD3 R2, P1, R2, UR4, RZ ;  /* 0x0000000402020c10 */ /* 0x008fc8000ff3e0ff */
[----:B--2---:R-:W-:Y:S01]  /*29cf0*/  @P0 IADD3.X R3, R17, UR5, RZ, P1, !PT ;  /* 0x0000000511030c10 */ /* 0x004fe20008ffe4ff */
[----:B------:R-:W-:-:S04]  /*29d00*/  ULDC.64 UR4, c[0x0][0xa08] ;  /* 0x0002820000047ab9 */ /* 0x000fc80000000a00 */
[----:B----4-:R2:W3:Y:S02]  /*29d10*/  @P0 LDG.E R8, desc[UR54][R2.64] ;  /* 0x0000003602080981 */ /* 0x0104e4000c1e1900 */
[----:B--2---:R-:W2:Y:S01]  /*29d20*/  LDC.64 R2, c[0x0][0x418] ;  /* 0x00010600ff027b82 */ /* 0x004ea20000000a00 */
[----:B---3--:R-:W-:Y:S01]  /*29d30*/  SHF.R.S32.HI R9, RZ, 0x1f, R8 ;  /* 0x0000001fff097819 */ /* 0x008fe20000011408 */
[----:B------:R3:W-:Y:S01]  /*29d40*/  @P0 STL [R1+0x8], R8 ;  /* 0x0000080801000387 */ /* 0x0007e20000100800 */
[----:B--2---:R-:W-:Y:S01]  /*29d50*/  LOP3.LUT P0, RZ, R2, UR4, RZ, 0xfc, !PT ;  /* 0x0000000402ff7c12 */ /* 0x004fe2000f80fcff */
[----:B------:R-:W-:Y:S02]  /*29d60*/  UMOV UR4, 0xffffffff ;  /* 0xffffffff00047882 */ /* 0x000fe40000000000 */
[----:B------:R3:W-:Y:S01]  /*29d70*/  STL [R1+0x24], R9 ;  /* 0x0000240901007387 */ /* 0x0007e20000100800 */
[----:B------:R-:W-:-:S04]  /*29d80*/  LOP3.LUT P0, RZ, R3, UR5, RZ, 0xfc, P0 ;  /* 0x0000000503ff7c12 */ /* 0x000fc8000800fcff */
[----:B------:R-:W-:Y:S01]  /*29d90*/  SEL R17, R8, RZ, !P0 ;  /* 0x000000ff08117207 */ /* 0x000fe20004000000 */
[----:B------:R-:W-:Y:S08]  /*29da0*/  BRA.DIV UR4, `(.L_x_598) ;  /* 0x0000008204c47947 */ /* 0x000ff0000b800000 */
[----:B------:R-:W2:Y:S02]  /*29db0*/  S2R R0, SR_TID.X ;  /* 0x0000000000007919 */ /* 0x000ea40000002100 */
[----:B--2---:R-:W-:-:S04]  /*29dc0*/  SHF.R.U32.HI R0, RZ, 0x5, R0 ;  /* 0x00000005ff007819 */ /* 0x004fc80000011600 */
[----:B------:R-:W-:-:S05]  /*29dd0*/  LOP3.LUT R0, R0, 0x3, RZ, 0xc0, !PT ;  /* 0x0000000300007812 */ /* 0x000fca00078ec0ff */
[----:B------:R2:W4:Y:S02]  /*29de0*/  SHFL.IDX PT, R14, R0, RZ, 0x1f ;  /* 0x00001fff000e7589 */ /* 0x00052400000e0000 */
.L_x_840:
[----:B--2---:R-:W2:Y:S01]  /*29df0*/  LDL.LU R0, [R1+0x10] ;  /* 0x0000100001007983 */ /* 0x004ea20000300800 */
[----:B------:R-:W-:Y:S02]  /*29e00*/  PLOP3.LUT P1, PT, PT, PT, PT, 0x8, 0x0 ;  /* 0x000000000000781c */ /* 0x000fe40003f2e170 */
[----:B----4-:R-:W-:Y:S02]  /*29e10*/  ISETP.NE.AND P0, PT, R14, RZ, PT ;  /* 0x000000ff0e00720c */ /* 0x010fe40003f05270 */
[----:B--2---:R-:W-:-:S09]  /*29e20*/  LOP3.LUT R0, R0, 0xfffffffe, RZ, 0xc0, !PT ;  /* 0xfffffffe00007812 */ /* 0x004fd200078ec0ff */
[----:B------:R-:W-:-:S05]  /*29e30*/  @P1 LOP3.LUT R0, R0, 0x1, RZ, 0xfc, !PT ;  /* 0x0000000100001812 */ /* 0x000fca00078efcff */
[----:B------:R2:W-:Y:S01]  /*29e40*/  STL [R1+0x10], R0 ;  /* 0x0000100001007387 */ /* 0x0005e20000100800 */
[----:B------:R-:W-:Y:S05]  /*29e50*/  @P0 BRA `(.L_x_599) ;  /* 0x0000000400ac0947 */ /* 0x000fea0003800000 */
[----:B------:R-:W-:-:S03]  /*29e60*/  UMOV UR4, 0xffffffff ;  /* 0xffffffff00047882 */ /* 0x000fc60000000000 */
[----:B------:R-:W-:Y:S05]  /*29e70*/  BRA.DIV UR4, `(.L_x_600) ;  /* 0x0000008204c47947 */ /* 0x000fea000b800000 */
[----:B------:R-:W-:-:S13]  /*29e80*/  ELECT P6, URZ, PT ;  /* 0x00000000003f782f */ /* 0x000fda00038c0000 */
.L_x_843:
[----:B------:R-:W-:Y:S05]  /*29e90*/  @!P6 BRA `(.L_x_599) ;  /* 0x00000004009ce947 */ /* 0x000fea0003800000 */
[----:B--2---:R-:W2:Y:S01]  /*29ea0*/  LDL R0, [R1+0x44] ;  /* 0x0000440001007983 */ /* 0x004ea20000100800 */
[----:B------:R-:W-:-:S04]  /*29eb0*/  ISETP.NE.U32.AND P0, PT, R2, RZ, PT ;  /* 0x000000ff0200720c */ /* 0x000fc80003f05070 */
[----:B------:R-:W-:Y:S01]  /*29ec0*/  ISETP.NE.AND.EX P0, PT, R3, RZ, PT, P0 ;  /* 0x000000ff0300720c */ /* 0x000fe20003f05300 */
[----:B--2---:R-:W-:-:S12]  /*29ed0*/  VIADD R0, R0, 0xffffffff ;  /* 0xffffffff00007836 */ /* 0x004fd80000000000 */
[----:B------:R-:W-:Y:S05]  /*29ee0*/  @!P0 BRA `(.L_x_601) ;  /* 0x0000000000448947 */ /* 0x000fea0003800000 */
[----:B-1----:R-:W1:Y:S01]  /*29ef0*/  LDC R7, c[0x0][0x43c] ;  /* 0x00010f00ff077b82 */ /* 0x002e620000000800 */
[----:B------:R-:W-:Y:S01]  /*29f00*/  ULDC.64 UR4, c[0x0][0x428] ;  /* 0x00010a0000047ab9 */ /* 0x000fe20000000a00 */
[----:B-1----:R-:W-:-:S13]  /*29f10*/  ISETP.NE.AND P0, PT, R7, 0x1, PT ;  /* 0x000000010700780c */ /* 0x002fda0003f05270 */
[----:B0-----:R-:W0:Y:S02]  /*29f20*/  @P0 LDC.64 R4, c[0x0][0x440] ;  /* 0x00011000ff040b82 */ /* 0x001e240000000a00 */
[----:B0-----:R-:W-:-:S04]  /*29f30*/  @P0 IMAD.HI.U32 R6, R0, R4, RZ ;  /* 0x0000000400060227 */ /* 0x001fc800078e00ff */
[----:B------:R-:W-:Y:S01]  /*29f40*/  IMAD.MOV.U32 R4, RZ, RZ, R0 ;  /* 0x000000ffff047224 */ /* 0x000fe200078e0000 */
[----:B------:R-:W-:Y:S01]  /*29f50*/  @P0 SHF.R.U32.HI R4, RZ, R5, R6 ;  /* 0x00000005ff040219 */ /* 0x000fe20000011606 */
[----:B------:R-:W-:-:S03]  /*29f60*/  IMAD R6, R9, UR4, RZ ;  /* 0x0000000409067c24 */ /* 0x000fc6000f8e02ff */
[----:B------:R-:W-:Y:S01]  /*29f70*/  IADD3 R5, -R4, RZ, RZ ;  /* 0x000000ff04057210 */ /* 0x000fe20007ffe1ff */
[----:B------:R-:W-:-:S04]  /*29f80*/  IMAD R6, R8, UR5, R6 ;  /* 0x0000000508067c24 */ /* 0x000fc8000f8e0206 */
[----:B------:R-:W-:Y:S01]  /*29f90*/  IMAD R0, R7, R5, R0 ;  /* 0x0000000507007224 */ /* 0x000fe200078e0200 */
[----:B------:R-:W-:-:S03]  /*29fa0*/  SHF.R.S32.HI R5, RZ, 0x1f, R4 ;  /* 0x0000001fff057819 */ /* 0x000fc60000011404 */
[----:B------:R-:W-:-:S04]  /*29fb0*/  IMAD.WIDE.U32 R4, R8, UR4, R4 ;  /* 0x0000000408047c25 */ /* 0x000fc8000f8e0004 */
[----:B------:R-:W-:Y:S01]  /*29fc0*/  IMAD.IADD R5, R5, 0x1, R6 ;  /* 0x0000000105057824 */ /* 0x000fe200078e0206 */
[----:B------:R-:W-:-:S04]  /*29fd0*/  LEA R2, P0, R4, R2, 0x2 ;  /* 0x0000000204027211 */ /* 0x000fc800078010ff */
[----:B------:R-:W-:-:S05]  /*29fe0*/  LEA.HI.X R3, R4, R3, R5, 0x2, P0 ;  /* 0x0000000304037211 */ /* 0x000fca00000f1405 */
[----:B------:R2:W5:Y:S04]  /*29ff0*/  LDG.E R17, desc[UR54][R2.64] ;  /* 0x0000003602117981 */ /* 0x000568000c1e1900 */
.L_x_601:
[----:B--2---:R-:W0:Y:S01]  /*2a000*/  LDL R3, [R1+0x18] ;  /* 0x0000180001037983 */ /* 0x004e220000100800 */
[----:B------:R-:W-:Y:S01]  /*2a010*/  IMAD R2, R19, 0x8, R18 ;  /* 0x0000000813027824 */ /* 0x000fe200078e0212 */
[----:B---3--:R-:W2:Y:S02]  /*2a020*/  S2R R8, SR_TID.X ;  /* 0x0000000000087919 */ /* 0x008ea40000002100 */
[----:B--2---:R-:W-:-:S04]  /*2a030*/  LOP3.LUT R8, R8, 0x7f, RZ, 0xc0, !PT ;  /* 0x0000007f08087812 */ /* 0x004fc800078ec0ff */
[----:B------:R-:W-:Y:S02]  /*2a040*/  ISETP.NE.AND P1, PT, R8, RZ, PT ;  /* 0x000000ff0800720c */ /* 0x000fe40003f25270 */
[----:B01----:R-:W-:-:S04]  /*2a050*/  SHF.L.U32 R4, R3, 0x1f, RZ ;  /* 0x0000001f03047819 */ /* 0x003fc800000006ff */
[----:B------:R-:W0:Y:S02]  /*2a060*/  SYNCS.PHASECHK.TRANS64.TRYWAIT P0, [R2+URZ+0x33480], R4 ;  /* 0x03348004020075a7 */ /* 0x000e24000800017f */
[----:B0-----:R-:W-:Y:S05]  /*2a070*/  @!P0 BRA `(.L_x_602) ;  /* 0x0000008000648947 */ /* 0x001fea0003800000 */
.L_x_844:
        /* <DEDUP_REMOVED lines=8> */
.L_x_603:
[----:B------:R-:W2:Y:S01]  /*2a100*/  LDL R5, [R1+0x28] ;  /* 0x0000280001057983 */ /* 0x000ea20000100800 */
[----:B------:R-:W-:Y:S01]  /*2a110*/  IMAD R3, R19, 0x7800, R18 ;  /* 0x0000780013037824 */ /* 0x000fe200078e0212 */
[----:B------:R-:W-:Y:S01]  /*2a120*/  R2UR UR9, R2 ;  /* 0x00000000020972ca */ /* 0x000fe200000e0000 */
[----:B------:R-:W-:Y:S01]  /*2a130*/  UIADD3 UR4, UP0, UR40, 0x470, URZ ;  /* 0x0000047028047890 */ /* 0x000fe2000ff1e03f */
[----:B------:R-:W-:Y:S01]  /*2a140*/  R2UR UR12, R16 ;  /* 0x00000000100c72ca */ /* 0x000fe200000e0000 */
[----:B------:R-:W-:Y:S01]  /*2a150*/  UMOV UR10, URZ ;  /* 0x0000003f000a7c82 */ /* 0x000fe20008000000 */
[----:B------:R-:W-:Y:S01]  /*2a160*/  R2UR UR15, R3 ;  /* 0x00000000030f72ca */ /* 0x000fe200000e0000 */
[----:B------:R-:W-:Y:S01]  /*2a170*/  UIADD3.X UR5, URZ, UR41, URZ, UP0, !UPT ;  /* 0x000000293f057290 */ /* 0x000fe200087fe43f */
[----:B-----5:R-:W-:Y:S01]  /*2a180*/  R2UR UR13, R17 ;  /* 0x00000000110d72ca */ /* 0x020fe200000e0000 */
[----:B------:R-:W-:Y:S01]  /*2a190*/  UMOV UR6, 0x0 ;  /* 0x0000000000067882 */ /* 0x000fe20000000000 */
[----:B------:R-:W-:Y:S01]  /*2a1a0*/  UMOV UR7, 0x14f00000 ;  /* 0x14f0000000077882 */ /* 0x000fe20000000000 */
[----:B------:R-:W-:-:S04]  /*2a1b0*/  UMOV UR16, 0x40 ;  /* 0x0000004000107882 */ /* 0x000fc80000000000 */
[----:B------:R-:W-:-:S04]  /*2a1c0*/  UIADD3 UR9, UR9, 0x33470, URZ ;  /* 0x0003347009097890 */ /* 0x000fc8000fffe03f */
[----:B------:R-:W-:Y:S02]  /*2a1d0*/  UIADD3 UR8, UR15, 0xf200, URZ ;  /* 0x0000f2000f087890 */ /* 0x000fe4000fffe03f */
[----:B------:R-:W-:Y:S02]  /*2a1e0*/  UIADD3 UR14, UR15, 0x11a00, URZ ;  /* 0x00011a000f0e7890 */ /* 0x000fe4000fffe03f */
[----:B------:R-:W-:Y:S01]  /*2a1f0*/  UIADD3 UR15, UR15, 0x14200, URZ ;  /* 0x000142000f0f7890 */ /* 0x000fe2000fffe03f */
[----:B--2---:R-:W-:-:S05]  /*2a200*/  IMAD R0, R0, 0xa0, R5 ;  /* 0x000000a000007824 */ /* 0x004fca00078e0205 */
[----:B------:R-:W-:-:S13]  /*2a210*/  R2UR UR11, R0 ;  /* 0x00000000000b72ca */ /* 0x000fda00000e0000 */
[----:B------:R1:W-:Y:S02]  /*2a220*/  UTMALDG.4D [UR8], [UR4], desc[UR6] ;  /* 0x00000608040075b4 */ /* 0x0003e40008019000 */
[----:B-1----:R-:W-:Y:S01]  /*2a230*/  UMOV UR8, UR14 ;  /* 0x0000000e00087c82 */ /* 0x002fe20008000000 */
[----:B------:R-:W-:Y:S01]  /*2a240*/  UMOV UR10, UR16 ;  /* 0x00000010000a7c82 */ /* 0x000fe20008000000 */
[----:B------:R-:W-:Y:S01]  /*2a250*/  UMOV UR14, 0x80 ;  /* 0x00000080000e7882 */ /* 0x000fe20000000000 */
[----:B------:R1:W-:Y:S02]  /*2a260*/  UTMALDG.4D [UR8], [UR4], desc[UR6] ;  /* 0x00000608040075b4 */ /* 0x0003e40008019000 */
[----:B-1----:R-:W-:Y:S01]  /*2a270*/  UMOV UR8, UR15 ;  /* 0x0000000f00087c82 */ /* 0x002fe20008000000 */
[----:B------:R-:W-:Y:S02]  /*2a280*/  UMOV UR10, UR14 ;  /* 0x0000000e000a7c82 */ /* 0x000fe40008000000 */
[----:B------:R1:W-:Y:S01]  /*2a290*/  UTMALDG.4D [UR8], [UR4], desc[UR6] ;  /* 0x00000608040075b4 */ /* 0x0003e20008019000 */
[----:B------:R-:W2:Y:S02]  /*2a2a0*/  SYNCS.PHASECHK.TRANS64.TRYWAIT P0, [R2+URZ+0x33440], R4 ;  /* 0x03344004020075a7 */ /* 0x000ea4000800017f */
[----:B-12---:R-:W-:Y:S05]  /*2a2b0*/  @!P0 BRA `(.L_x_604) ;  /* 0x0000007c00e88947 */ /* 0x006fea0003800000 */
.L_x_845:
        /* <DEDUP_REMOVED lines=8> */
.L_x_605:
[----:B01----:R-:W2:Y:S01]  /*2a340*/  LDL.LU R4, [R1+0x10] ;  /* 0x0000100001047983 */ /* 0x003ea20000300800 */
[----:B------:R-:W-:Y:S01]  /*2a350*/  R2UR UR15, R3 ;  /* 0x00000000030f72ca */ /* 0x000fe200000e0000 */
[----:B------:R-:W-:Y:S01]  /*2a360*/  UIADD3 UR4, UP0, UR40, 0x370, URZ ;  /* 0x0000037028047890 */ /* 0x000fe2000ff1e03f */
[----:B------:R-:W-:Y:S01]  /*2a370*/  R2UR UR9, R2 ;  /* 0x00000000020972ca */ /* 0x000fe200000e0000 */
[----:B------:R-:W-:Y:S01]  /*2a380*/  UMOV UR10, URZ ;  /* 0x0000003f000a7c82 */ /* 0x000fe20008000000 */
[----:B------:R-:W-:Y:S01]  /*2a390*/  R2UR UR11, R0 ;  /* 0x00000000000b72ca */ /* 0x000fe200000e0000 */
[----:B------:R-:W-:Y:S01]  /*2a3a0*/  UIADD3.X UR5, URZ, UR41, URZ, UP0, !UPT ;  /* 0x000000293f057290 */ /* 0x000fe200087fe43f */
[----:B------:R-:W-:Y:S01]  /*2a3b0*/  R2UR UR12, R16 ;  /* 0x00000000100c72ca */ /* 0x000fe200000e0000 */
[----:B------:R-:W-:Y:S01]  /*2a3c0*/  UMOV UR6, 0x0 ;  /* 0x0000000000067882 */ /* 0x000fe20000000000 */
[----:B------:R-:W-:Y:S01]  /*2a3d0*/  R2UR UR13, R17 ;  /* 0x00000000110d72ca */ /* 0x000fe200000e0000 */
[----:B------:R-:W-:Y:S01]  /*2a3e0*/  UMOV UR7, 0x14f00000 ;  /* 0x14f0000000077882 */ /* 0x000fe20000000000 */
[----:B------:R-:W-:Y:S01]  /*2a3f0*/  PLOP3.LUT P0, PT, PT, PT, PT, 0x80, 0x0 ;  /* 0x000000000000781c */ /* 0x000fe20003f0f070 */
[----:B------:R-:W-:-:S02]  /*2a400*/  UMOV UR16, 0x40 ;  /* 0x0000004000107882 */ /* 0x000fc40000000000 */
[----:B------:R-:W-:Y:S02]  /*2a410*/  UIADD3 UR8, UR15, 0x24200, URZ ;  /* 0x000242000f087890 */ /* 0x000fe4000fffe03f */
[----:B------:R-:W-:Y:S02]  /*2a420*/  UIADD3 UR9, UR9, 0x33430, URZ ;  /* 0x0003343009097890 */ /* 0x000fe4000fffe03f */
[----:B------:R-:W-:Y:S02]  /*2a430*/  UIADD3 UR14, UR15, 0x26a00, URZ ;  /* 0x00026a000f0e7890 */ /* 0x000fe4000fffe03f */
[----:B------:R-:W-:-:S05]  /*2a440*/  UIADD3 UR15, UR15, 0x29200, URZ ;  /* 0x000292000f0f7890 */ /* 0x000fca000fffe03f */
[----:B------:R0:W-:Y:S02]  /*2a450*/  UTMALDG.4D [UR8], [UR4], desc[UR6] ;  /* 0x00000608040075b4 */ /* 0x0001e40008019000 */
[----:B0-----:R-:W-:Y:S01]  /*2a460*/  UMOV UR8, UR14 ;  /* 0x0000000e00087c82 */ /* 0x001fe20008000000 */
[----:B------:R-:W-:Y:S01]  /*2a470*/  UMOV UR10, UR16 ;  /* 0x00000010000a7c82 */ /* 0x000fe20008000000 */
[----:B------:R-:W-:Y:S01]  /*2a480*/  UMOV UR14, 0x80 ;  /* 0x00000080000e7882 */ /* 0x000fe20000000000 */
[----:B------:R0:W-:Y:S02]  /*2a490*/  UTMALDG.4D [UR8], [UR4], desc[UR6] ;  /* 0x00000608040075b4 */ /* 0x0001e40008019000 */
[----:B0-----:R-:W-:Y:S01]  /*2a4a0*/  UMOV UR8, UR15 ;  /* 0x0000000f00087c82 */ /* 0x001fe20008000000 */
[----:B------:R-:W-:Y:S02]  /*2a4b0*/  UMOV UR10, UR14 ;  /* 0x0000000e000a7c82 */ /* 0x000fe40008000000 */
[----:B------:R4:W-:Y:S01]  /*2a4c0*/  UTMALDG.4D [UR8], [UR4], desc[UR6] ;  /* 0x00000608040075b4 */ /* 0x0009e20008019000 */
[----:B--2---:R-:W-:-:S04]  /*2a4d0*/  LOP3.LUT R4, R4, 0xfffffffe, RZ, 0xc0, !PT ;  /* 0xfffffffe04047812 */ /* 0x004fc800078ec0ff */
[----:B------:R-:W-:-:S05]  /*2a4e0*/  @P0 LOP3.LUT R4, R4, 0x1, RZ, 0xfc, !PT ;  /* 0x0000000104040812 */ /* 0x000fca00078efcff */
[----:B------:R4:W-:Y:S01]  /*2a4f0*/  STL [R1+0x10], R4 ;  /* 0x0000100401007387 */ /* 0x0009e20000100800 */
[----:B------:R-:W-:Y:S01]  /*2a500*/  NOP ;  /* 0x0000000000007918 */ /* 0x000fe20000000000 */
.L_x_599:
[----:B------:R-:W2:Y:S04]  /*2a510*/  LDL.LU R3, [R1+0x40] ;  /* 0x0000400001037983 */ /* 0x000ea80000300800 */
[----:B------:R-:W5:Y:S04]  /*2a520*/  LDL.LU R5, [R1+0x34] ;  /* 0x0000340001057983 */ /* 0x000f680000300800 */
[----:B01--4-:R-:W4:Y:S01]  /*2a530*/  LDL.LU R4, [R1+0x50] ;  /* 0x0000500001047983 */ /* 0x013f220000300800 */
[----:B------:R-:W-:Y:S05]  /*2a540*/  WARPSYNC.ALL ;  /* 0x0000000000007948 */ /* 0x000fea0003800000 */
[----:B------:R-:W-:Y:S01]  /*2a550*/  ULDC.64 UR4, c[0x0][0x298] ;  /* 0x0000a60000047ab9 */ /* 0x000fe20000000a00 */
[----:B------:R-:W-:Y:S01]  /*2a560*/  ULDC.64 UR6, c[0x0][0xa00] ;  /* 0x0002800000067ab9 */ /* 0x000fe20000000a00 */
[----:B------:R-:W-:Y:S01]  /*2a570*/  VIADD R2, R18, 0x1e200 ;  /* 0x0001e20012027836 */ /* 0x000fe20000000000 */
[----:B------:R-:W-:Y:S01]  /*2a580*/  BAR.SYNC.DEFER_BLOCKING 0x8, 0x180 ;  /* 0x0206000000007b1d */ /* 0x000fe20000010000 */
[----:B------:R-:W-:-:S03]  /*2a590*/  ISETP.NE.U32.AND P0, PT, RZ, UR6, PT ;  /* 0x00000006ff007c0c */ /* 0x000fc6000bf05070 */
[----:B------:R-:W-:Y:S02]  /*2a5a0*/  LOP3.LUT P1, RZ, R2, 0x1bf, RZ, 0xc0, !PT ;  /* 0x000001bf02ff7812 */ /* 0x000fe4000782c0ff */
[----:B------:R-:W-:Y:S01]  /*2a5b0*/  ISETP.NE.AND.EX P0, PT, RZ, UR7, PT, P0 ;  /* 0x00000007ff007c0c */ /* 0x000fe2000bf05300 */
[----:B------:R-:W-:Y:S01]  /*2a5c0*/  BSSY B6, `(.L_x_606) ;  /* 0x000001d000067945 */ /* 0x000fe20003800000 */
[----:B--2---:R-:W-:Y:S02]  /*2a5d0*/  SHF.R.S32.HI R0, RZ, 0x1f, R3 ;  /* 0x0000001fff007819 */ /* 0x004fe40000011403 */
[----:B-----5:R-:W-:-:S03]  /*2a5e0*/  SEL R5, R5, RZ, !P0 ;  /* 0x000000ff05057207 */ /* 0x020fc60004000000 */
[----:B------:R-:W-:Y:S01]  /*2a5f0*/  IMAD R0, R0, UR4, RZ ;  /* 0x0000000400007c24 */ /* 0x000fe2000f8e02ff */
[----:B----4-:R-:W-:-:S03]  /*2a600*/  SEL R4, R4, RZ, !P0 ;  /* 0x000000ff04047207 */ /* 0x010fc60004000000 */
[C---:B------:R-:W-:Y:S02]  /*2a610*/  IMAD R0, R3.reuse, UR5, R0 ;  /* 0x0000000503007c24 */ /* 0x040fe4000f8e0200 */
[----:B------:R-:W-:-:S05]  /*2a620*/  IMAD.WIDE.U32 R2, R3, UR4, RZ ;  /* 0x0000000403027c25 */ /* 0x000fca000f8e00ff */
[----:B------:R-:W-:Y:S01]  /*2a630*/  IADD3 R0, R3, R0, RZ ;  /* 0x0000000003007210 */ /* 0x000fe20007ffe0ff */
[----:B------:R0:W-:Y:S04]  /*2a640*/  STL.64 [R1+0x48], R2 ;  /* 0x0000480201007387 */ /* 0x0001e80000100a00 */
[----:B------:R0:W-:Y:S04]  /*2a650*/  STL [R1+0x34], R5 ;  /* 0x0000340501007387 */ /* 0x0001e80000100800 */
[----:B------:R0:W-:Y:S04]  /*2a660*/  STL [R1+0x40], R4 ;  /* 0x0000400401007387 */ /* 0x0001e80000100800 */
[----:B------:R0:W-:Y:S01]  /*2a670*/  STL [R1+0x38], R0 ;  /* 0x0000380001007387 */ /* 0x0001e20000100800 */
[----:B------:R-:W-:Y:S05]  /*2a680*/  @!P1 BRA `(.L_x_607) ;  /* 0x0000000000409947 */ /* 0x000fea0003800000 */
[----:B0-----:R-:W-:Y:S01]  /*2a690*/  MOV R2, 0x0 ;  /* 0x0000000000027802 */ /* 0x001fe20000000f00 */
[----:B------:R-:W-:Y:S01]  /*2a6a0*/  ULDC.64 UR4, c[0x4][0xc0] ;  /* 0x0100300000047ab9 */ /* 0x000fe20000000a00 */
[----:B------:R-:W-:Y:S01]  /*2a6b0*/  ULDC.64 UR6, c[0x4][0xc8] ;  /* 0x0100320000067ab9 */ /* 0x000fe20000000a00 */
[----:B------:R-:W-:Y:S01]  /*2a6c0*/  ULDC.64 UR8, c[0x4][0x28] ;  /* 0x01000a0000087ab9 */ /* 0x000fe20000000a00 */
[----:B------:R-:W-:Y:S01]  /*2a6d0*/  IMAD.U32 R4, RZ, RZ, UR4 ;  /* 0x00000004ff047e24 */ /* 0x000fe2000f8e00ff */
[----:B------:R-:W-:Y:S01]  /*2a6e0*/  MOV R11, UR9 ;  /* 0x00000009000b7c02 */ /* 0x000fe20008000f00 */
[----:B------:R-:W0:Y:S01]  /*2a6f0*/  LDC.64 R2, c[0x4][R2] ;  /* 0x0100000002027b82 */ /* 0x000e220000000a00 */
[----:B------:R-:W-:Y:S02]  /*2a700*/  IMAD.U32 R5, RZ, RZ, UR5 ;  /* 0x00000005ff057e24 */ /* 0x000fe4000f8e00ff */
[----:B------:R-:W-:Y:S02]  /*2a710*/  IMAD.U32 R6, RZ, RZ, UR6 ;  /* 0x00000006ff067e24 */ /* 0x000fe4000f8e00ff */
[----:B------:R-:W-:-:S02]  /*2a720*/  IMAD.U32 R7, RZ, RZ, UR7 ;  /* 0x00000007ff077e24 */ /* 0x000fc4000f8e00ff */
[----:B------:R-:W-:Y:S02]  /*2a730*/  IMAD.U32 R10, RZ, RZ, UR8 ;  /* 0x00000008ff0a7e24 */ /* 0x000fe4000f8e00ff */
[----:B---3--:R-:W-:Y:S02]  /*2a740*/  IMAD.MOV.U32 R8, RZ, RZ, 0x70 ;  /* 0x00000070ff087424 */ /* 0x008fe400078e00ff */
[----:B------:R-:W-:Y:S02]  /*2a750*/  IMAD.MOV.U32 R12, RZ, RZ, 0x1 ;  /* 0x00000001ff0c7424 */ /* 0x000fe400078e00ff */
[----:B------:R-:W-:-:S07]  /*2a760*/  IMAD.MOV.U32 R13, RZ, RZ, RZ ;  /* 0x000000ffff0d7224 */ /* 0x000fce00078e00ff */
[----:B------:R-:W-:-:S07]  /*2a770*/  LEPC R20, `(.L_x_607) ;  /* 0x000000001014794e */ /* 0x000fce0000000000 */
[----:B0-----:R-:W-:Y:S05]  /*2a780*/  CALL.ABS.NOINC R2 ;  /* 0x0000000002007343 */ /* 0x001fea0003c00000 */
.L_x_607:
[----:B------:R-:W-:Y:S05]  /*2a790*/  BSYNC B6 ;  /* 0x0000000000067941 */ /* 0x000fea0003800000 */
.L_x_606:
[----:B0-----:R-:W2:Y:S01]  /*2a7a0*/  LDL.LU R0, [R1+0x40] ;  /* 0x0000400001007983 */ /* 0x001ea20000300800 */
[----:B---3--:R-:W0:Y:S01]  /*2a7b0*/  LDC R8, c[0x0][0x448] ;  /* 0x00011200ff087b82 */ /* 0x008e220000000800 */
[----:B------:R-:W-:Y:S01]  /*2a7c0*/  ULDC.64 UR4, c[0x0][0x2d8] ;  /* 0x0000b60000047ab9 */ /* 0x000fe20000000a00 */
[----:B------:R-:W-:Y:S01]  /*2a7d0*/  ULDC.64 UR6, c[0x0][0x280] ;  /* 0x0000a00000067ab9 */ /* 0x000fe20000000a00 */
[----:B------:R-:W3:Y:S04]  /*2a7e0*/  LDL.LU R4, [R1+0x38] ;  /* 0x0000380001047983 */ /* 0x000ee80000300800 */
[----:B------:R-:W3:Y:S04]  /*2a7f0*/  LDL.LU.64 R2, [R1+0x48] ;  /* 0x0000480001027983 */ /* 0x000ee80000300a00 */
[----:B------:R-:W4:Y:S04]  /*2a800*/  LDL.LU R6, [R1+0x34] ;  /* 0x0000340001067983 */ /* 0x000f280000300800 */
[----:B------:R-:W4:Y:S01]  /*2a810*/  LDL.LU R5, [R1+0x4] ;  /* 0x0000040001057983 */ /* 0x000f220000300800 */
[----:B0-----:R-:W-:Y:S01]  /*2a820*/  ISETP.NE.AND P0, PT, R8, 0x1, PT ;  /* 0x000000010800780c */ /* 0x001fe20003f05270 */
[----:B------:R-:W0:-:S12]  /*2a830*/  S2R R9, SR_TID.X ;  /* 0x0000000000097919 */ /* 0x000e180000002100 */
[----:B------:R-:W1:Y:S01]  /*2a840*/  @P0 LDC R7, c[0x0][0x450] ;  /* 0x00011400ff070b82 */ /* 0x000e620000000800 */
[----:B0-----:R-:W-:-:S04]  /*2a850*/  SHF.L.U32 R9, R9, 0x4, RZ ;  /* 0x0000000409097819 */ /* 0x001fc800000006ff */
[----:B------:R-:W-:-:S04]  /*2a860*/  LOP3.LUT R9, R9, 0x30, RZ, 0xc0, !PT ;  /* 0x0000003009097812 */ /* 0x000fc800078ec0ff */
[C---:B------:R-:W-:Y:S02]  /*2a870*/  LOP3.LUT R11, R9.reuse, 0x40, RZ, 0xfc, !PT ;  /* 0x00000040090b7812 */ /* 0x040fe400078efcff */
[----:B------:R-:W-:Y:S01]  /*2a880*/  LOP3.LUT R9, R9, 0x80, RZ, 0xfc, !PT ;  /* 0x0000008009097812 */ /* 0x000fe200078efcff */
[----:B---3--:R-:W-:Y:S02]  /*2a890*/  IMAD.MOV.U32 R3, RZ, RZ, R4 ;  /* 0x000000ffff037224 */ /* 0x008fe400078e0004 */
[----:B------:R-:W0:Y:S01]  /*2a8a0*/  S2R R4, SR_TID.X ;  /* 0x0000000000047919 */ /* 0x000e220000002100 */
[----:B------:R-:W-:-:S04]  /*2a8b0*/  IMAD.WIDE.U32 R2, R16, UR4, R2 ;  /* 0x0000000410027c25 */ /* 0x000fc8000f8e0002 */
[----:B------:R-:W-:Y:S01]  /*2a8c0*/  IMAD R3, R16, UR5, R3 ;  /* 0x0000000510037c24 */ /* 0x000fe2000f8e0203 */
[----:B------:R-:W-:Y:S02]  /*2a8d0*/  ULDC.64 UR4, c[0x0][0x2e0] ;  /* 0x0000b80000047ab9 */ /* 0x000fe40000000a00 */
[----:B--2---:R-:W-:Y:S02]  /*2a8e0*/  IMAD R0, R0, UR4, RZ ;  /* 0x0000000400007c24 */ /* 0x004fe4000f8e02ff */
[----:B----4-:R-:W-:-:S04]  /*2a8f0*/  IMAD.WIDE.U32 R2, R6, UR4, R2 ;  /* 0x0000000406027c25 */ /* 0x010fc8000f8e0002 */
[----:B------:R-:W-:Y:S01]  /*2a900*/  IMAD R0, R6, UR5, R0 ;  /* 0x0000000506007c24 */ /* 0x000fe2000f8e0200 */
[----:B------:R-:W-:Y:S01]  /*2a910*/  ULDC.64 UR4, c[0x0][0x2d0] ;  /* 0x0000b40000047ab9 */ /* 0x000fe20000000a00 */
[C---:B0-----:R-:W-:Y:S02]  /*2a920*/  LOP3.LUT R6, R4.reuse, 0x7f, RZ, 0xc0, !PT ;  /* 0x0000007f04067812 */ /* 0x041fe400078ec0ff */
[----:B------:R-:W-:Y:S02]  /*2a930*/  SHF.L.U32 R4, R4, 0x5, RZ ;  /* 0x0000000504047819 */ /* 0x000fe400000006ff */
[----:B------:R-:W-:-:S04]  /*2a940*/  SHF.R.U32.HI R6, RZ, 0x2, R6 ;  /* 0x00000002ff067819 */ /* 0x000fc80000011606 */
[----:B------:R-:W-:Y:S02]  /*2a950*/  LOP3.LUT R4, R6, 0x60, R4, 0xf8, !PT ;  /* 0x0000006006047812 */ /* 0x000fe400078ef804 */
[----:B------:R-:W0:Y:S01]  /*2a960*/  @P0 LDC R6, c[0x0][0x44c] ;  /* 0x00011300ff060b82 */ /* 0x000e220000000800 */
[----:B------:R-:W-:Y:S02]  /*2a970*/  IMAD.SHL.U32 R5, R5, 0x80, RZ ;  /* 0x0000008005057824 */ /* 0x000fe400078e00ff */
[----:B------:R-:W-:-:S03]  /*2a980*/  IMAD.IADD R3, R3, 0x1, R0 ;  /* 0x0000000103037824 */ /* 0x000fc600078e0200 */
[----:B------:R-:W-:-:S05]  /*2a990*/  LOP3.LUT R0, R4, R5, RZ, 0xfc, !PT ;  /* 0x0000000504007212 */ /* 0x000fca00078efcff */
[----:B------:R-:W-:Y:S02]  /*2a9a0*/  IMAD.MOV.U32 R4, RZ, RZ, R0 ;  /* 0x000000ffff047224 */ /* 0x000fe400078e0000 */
[----:B0-----:R-:W-:-:S05]  /*2a9b0*/  @P0 IMAD.HI.U32 R6, R0, R6, RZ ;  /* 0x0000000600060227 */ /* 0x001fca00078e00ff */
[----:B-1----:R-:W-:-:S05]  /*2a9c0*/  @P0 SHF.R.U32.HI R4, RZ, R7, R6 ;  /* 0x00000007ff040219 */ /* 0x002fca0000011606 */
[----:B------:R-:W-:-:S04]  /*2a9d0*/  IMAD.MOV R6, RZ, RZ, -R4 ;  /* 0x000000ffff067224 */ /* 0x000fc800078e0a04 */
[----:B------:R-:W-:Y:S01]  /*2a9e0*/  IMAD R0, R8, R6, R0 ;  /* 0x0000000608007224 */ /* 0x000fe200078e0200 */
[----:B------:R-:W-:Y:S01]  /*2a9f0*/  SHF.R.S32.HI R6, RZ, 0x1f, R4 ;  /* 0x0000001fff067819 */ /* 0x000fe20000011404 */
[----:B------:R-:W-:-:S04]  /*2aa00*/  IMAD.WIDE.U32 R2, R4, UR4, R2 ;  /* 0x0000000404027c25 */ /* 0x000fc8000f8e0002 */
[----:B------:R-:W-:-:S04]  /*2aa10*/  IMAD R6, R6, UR4, RZ ;  /* 0x0000000406067c24 */ /* 0x000fc8000f8e02ff */
[----:B------:R-:W-:Y:S01]  /*2aa20*/  IMAD R4, R4, UR5, R6 ;  /* 0x0000000504047c24 */ /* 0x000fe2000f8e0206 */
[----:B------:R-:W-:-:S03]  /*2aa30*/  ULDC.64 UR4, c[0x0][0x2c8] ;  /* 0x0000b20000047ab9 */ /* 0x000fc60000000a00 */
[----:B------:R-:W-:Y:S01]  /*2aa40*/  IMAD.IADD R3, R3, 0x1, R4 ;  /* 0x0000000103037824 */ /* 0x000fe200078e0204 */
[----:B------:R-:W-:Y:S01]  /*2aa50*/  SHF.R.S32.HI R4, RZ, 0x1f, R0 ;  /* 0x0000001fff047819 */ /* 0x000fe20000011400 */
[----:B------:R-:W-:-:S04]  /*2aa60*/  IMAD.WIDE.U32 R2, R0, UR4, R2 ;  /* 0x0000000400027c25 */ /* 0x000fc8000f8e0002 */
[----:B------:R-:W-:Y:S01]  /*2aa70*/  IMAD R4, R4, UR4, RZ ;  /* 0x0000000404047c24 */ /* 0x000fe2000f8e02ff */
[----:B------:R-:W-:Y:S02]  /*2aa80*/  ULDC UR4, c[0x0][0x2b8] ;  /* 0x0000ae0000047ab9 */ /* 0x000fe40000000800 */
[----:B------:R-:W-:Y:S02]  /*2aa90*/  ISETP.GE.AND P2, PT, R9, UR4, PT ;  /* 0x0000000409007c0c */ /* 0x000fe4000bf46270 */
[----:B------:R0:W5:Y:S01]  /*2aaa0*/  LDL R9, [R1+0x3c] ;  /* 0x00003c0001097983 */ /* 0x0001620000100800 */
[----:B------:R-:W1:Y:S01]  /*2aab0*/  S2R R7, SR_TID.X ;  /* 0x0000000000077919 */ /* 0x000e620000002100 */
[----:B------:R-:W-:Y:S01]  /*2aac0*/  IMAD R0, R0, UR5, R4 ;  /* 0x0000000500007c24 */ /* 0x000fe2000f8e0204 */
[----:B------:R-:W-:Y:S02]  /*2aad0*/  IADD3 R4, P3, R2, UR6, RZ ;  /* 0x0000000602047c10 */ /* 0x000fe4000ff7e0ff */
[----:B------:R-:W-:-:S02]  /*2aae0*/  ISETP.GE.AND P1, PT, R11, UR4, PT ;  /* 0x000000040b007c0c */ /* 0x000fc4000bf26270 */
[----:B------:R-:W-:Y:S01]  /*2aaf0*/  IADD3.X R3, R3, UR7, R0, P3, !PT ;  /* 0x0000000703037c10 */ /* 0x000fe20009ffe400 */
        /* <DEDUP_REMOVED lines=8> */
[----:B------:R-:W-:Y:S02]  /*2ab80*/  SHF.R.U32.HI R11, RZ, 0x2, R7 ;  /* 0x00000002ff0b7819 */ /* 0x000fe40000011607 */
[----:B------:R-:W0:Y:S03]  /*2ab90*/  SHFL.IDX PT, R7, R4, RZ, 0x1c1f ;  /* 0x001c1fff04077589 */ /* 0x000e2600000e0000 */
[----:B------:R-:W-:-:S04]  /*2aba0*/  IMAD.IADD R0, R11, 0x1, R5 ;  /* 0x000000010b007824 */ /* 0x000fc800078e0205 */
[----:B------:R-:W-:Y:S02]  /*2abb0*/  VIADD R5, R0, 0x20 ;  /* 0x0000002000057836 */ /* 0x000fe40000000000 */
[----:B--2---:R-:W-:Y:S02]  /*2abc0*/  IMAD R2, R6, R8, RZ ;  /* 0x0000000806027224 */ /* 0x004fe400078e02ff */
[----:B------:R-:W1:Y:S03]  /*2abd0*/  SHFL.IDX PT, R6, R3, RZ, 0x1c1f ;  /* 0x001c1fff03067589 */ /* 0x000e6600000e0000 */
[----:B------:R-:W-:-:S13]  /*2abe0*/  ISETP.GE.AND P4, PT, R0, R2, PT ;  /* 0x000000020000720c */ /* 0x000fda0003f86270 */
[----:B0-----:R-:W-:-:S05]  /*2abf0*/  @!P4 IADD3 R7, P3, R10, R7, RZ ;  /* 0x000000070a07c210 */ /* 0x001fca0007f7e0ff */
[----:B-1----:R-:W-:Y:S01]  /*2ac00*/  @!P4 IMAD.X R6, RZ, RZ, R6, P3 ;  /* 0x000000ffff06c224 */ /* 0x002fe200018e0606 */
[----:B------:R-:W-:Y:S02]  /*2ac10*/  ISETP.GE.AND P3, PT, R5, R2, PT ;  /* 0x000000020500720c */ /* 0x000fe40003f66270 */
[----:B------:R-:W0:Y:S02]  /*2ac20*/  SHFL.IDX PT, R5, R4, 0x1, 0x1c1f ;  /* 0x003c1f0004057f89 */ /* 0x000e2400000e0000 */
[----:B------:R-:W-:-:S04]  /*2ac30*/  @!P4 LOP3.LUT R7, R7, R6, RZ, 0x3c, !PT ;  /* 0x000000060707c212 */ /* 0x000fc800078e3cff */
[----:B------:R-:W-:-:S04]  /*2ac40*/  @!P4 LOP3.LUT R6, R7, R6, RZ, 0x3c, !PT ;  /* 0x000000060706c212 */ /* 0x000fc800078e3cff */
[----:B------:R-:W-:-:S05]  /*2ac50*/  @!P4 LOP3.LUT R7, R7, R6, RZ, 0x3c, !PT ;  /* 0x000000060707c212 */ /* 0x000fca00078e3cff */
[----:B-----5:R-:W-:Y:S04]  /*2ac60*/  @!P4 LDGSTS.E.BYPASS.LTC128B.128 [R9+0x1e200], desc[UR54][R6.64], !P0 ;  /* 0x1e2000000609cfae */ /* 0x020fe8000c101d76 */
[----:B------:R-:W-:Y:S04]  /*2ac70*/  @!P4 LDGSTS.E.BYPASS.LTC128B.128 [R9+0x20200], desc[UR54][R6.64+0x40], !P1 ;  /* 0x202000400609cfae */ /* 0x000fe8000c901d76 */
[----:B------:R1:W-:Y:S01]  /*2ac80*/  @!P4 LDGSTS.E.BYPASS.LTC128B.128 [R9+0x22200], desc[UR54][R6.64+0x80], !P2 ;  /* 0x222000800609cfae */ /* 0x0003e2000d101d76 */
[----:B0-----:R-:W-:-:S03]  /*2ac90*/  @!P3 IADD3 R5, P4, R10, R5, RZ ;  /* 0x000000050a05b210 */ /* 0x001fc60007f9e0ff */
[----:B-1----:R-:W0:Y:S02]  /*2aca0*/  SHFL.IDX PT, R6, R3, 0x1, 0x1c1f ;  /* 0x003c1f0003067f89 */ /* 0x002e2400000e0000 */
[----:B0-----:R-:W-:-:S04]  /*2acb0*/  @!P3 IMAD.X R6, RZ, RZ, R6, P4 ;  /* 0x000000ffff06b224 */ /* 0x001fc800020e0606 */
[----:B------:R-:W-:Y:S01]  /*2acc0*/  @!P3 IMAD.MOV.U32 R7, RZ, RZ, R6 ;  /* 0x000000ffff07b224 */ /* 0x000fe200078e0006 */
[----:B------:R-:W-:Y:S01]  /*2acd0*/  @!P3 MOV R6, R5 ;  /* 0x000000050006b202 */ /* 0x000fe20000000f00 */
[----:B------:R-:W-:-:S04]  /*2ace0*/  VIADD R5, R0, 0x40 ;  /* 0x0000004000057836 */ /* 0x000fc80000000000 */
[----:B------:R-:W-:Y:S04]  /*2acf0*/  @!P3 LDGSTS.E.BYPASS.LTC128B.128 [R9+0x1ea00], desc[UR54][R6.64], !P0 ;  /* 0x1ea000000609bfae */ /* 0x000fe8000c101d76 */
[----:B------:R-:W-:Y:S04]  /*2ad00*/  @!P3 LDGSTS.E.BYPASS.LTC128B.128 [R9+0x20a00], desc[UR54][R6.64+0x40], !P1 ;  /* 0x20a000400609bfae */ /* 0x000fe8000c901d76 */
[----:B------:R0:W-:Y:S01]  /*2ad10*/  @!P3 LDGSTS.E.BYPASS.LTC128B.128 [R9+0x22a00], desc[UR54][R6.64+0x80], !P2 ;  /* 0x22a000800609bfae */ /* 0x0001e2000d101d76 */
[----:B------:R-:W-:-:S03]  /*2ad20*/  ISETP.GE.AND P3, PT, R5, R2, PT ;  /* 0x000000020500720c */ /* 0x000fc60003f66270 */
[----:B------:R-:W1:Y:S04]  /*2ad30*/  SHFL.IDX PT, R5, R4, 0x2, 0x1c1f ;  /* 0x005c1f0004057f89 */ /* 0x000e6800000e0000 */
[----:B0-----:R-:W0:Y:S06]  /*2ad40*/  SHFL.IDX PT, R6, R3, 0x2, 0x1c1f ;  /* 0x005c1f0003067f89 */ /* 0x001e2c00000e0000 */
[----:B-1----:R-:W-:-:S05]  /*2ad50*/  @!P3 IADD3 R5, P4, R10, R5, RZ ;  /* 0x000000050a05b210 */ /* 0x002fca0007f9e0ff */
[----:B0-----:R-:W-:-:S04]  /*2ad60*/  @!P3 IMAD.X R6, RZ, RZ, R6, P4 ;  /* 0x000000ffff06b224 */ /* 0x001fc800020e0606 */
[----:B------:R-:W-:Y:S02]  /*2ad70*/  @!P3 IMAD.MOV.U32 R7, RZ, RZ, R6 ;  /* 0x000000ffff07b224 */ /* 0x000fe400078e0006 */
[----:B------:R-:W-:Y:S02]  /*2ad80*/  @!P3 IMAD.MOV.U32 R6, RZ, RZ, R5 ;  /* 0x000000ffff06b224 */ /* 0x000fe400078e0005 */
[----:B------:R0:W1:Y:S04]  /*2ad90*/  SHFL.IDX PT, R5, R3, 0x3, 0x1c1f ;  /* 0x007c1f0003057f89 */ /* 0x00006800000e0000 */
[----:B------:R0:W-:Y:S04]  /*2ada0*/  @!P3 LDGSTS.E.BYPASS.LTC128B.128 [R9+0x1f200], desc[UR54][R6.64], !P0 ;  /* 0x1f2000000609bfae */ /* 0x0001e8000c101d76 */
[----:B------:R0:W-:Y:S04]  /*2adb0*/  @!P3 LDGSTS.E.BYPASS.LTC128B.128 [R9+0x21200], desc[UR54][R6.64+0x40], !P1 ;  /* 0x212000400609bfae */ /* 0x0001e8000c901d76 */
[----:B------:R0:W-:Y:S04]  /*2adc0*/  @!P3 LDGSTS.E.BYPASS.LTC128B.128 [R9+0x23200], desc[UR54][R6.64+0x80], !P2 ;  /* 0x232000800609bfae */ /* 0x0001e8000d101d76 */
[----:B------:R0:W2:Y:S02]  /*2add0*/  SHFL.IDX PT, R3, R4, 0x3, 0x1c1f ;  /* 0x007c1f0004037f89 */ /* 0x0000a400000e0000 */
.L_x_854:
[----:B------:R-:W-:Y:S01]  /*2ade0*/  VIADD R0, R0, 0x60 ;  /* 0x0000006000007836 */ /* 0x000fe20000000000 */
[----:B------:R-:W-:Y:S04]  /*2adf0*/  BSSY B0, `(.L_x_609) ;  /* 0x000000b000007945 */ /* 0x000fe80003800000 */
[----:B------:R-:W-:-:S13]  /*2ae00*/  ISETP.GE.AND P3, PT, R0, R2, PT ;  /* 0x000000020000720c */ /* 0x000fda0003f66270 */
[----:B------:R-:W-:Y:S05]  /*2ae10*/  @P3 BRA `(.L_x_610) ;  /* 0x0000000000203947 */ /* 0x000fea0003800000 */
[----:B--2---:R-:W-:-:S04]  /*2ae20*/  IADD3 R2, P3, R10, R3, RZ ;  /* 0x000000030a027210 */ /* 0x004fc80007f7e0ff */
[----:B01----:R-:W-:-:S05]  /*2ae30*/  IADD3.X R3, RZ, R5, RZ, P3, !PT ;  /* 0x00000005ff037210 */ /* 0x003fca0001ffe4ff */
[----:B------:R-:W-:Y:S01]  /*2ae40*/  @!PT LDS RZ, [RZ] ;  /* 0x00000000fffff984 */ /* 0x000fe20000000800 */
[----:B------:R-:W-:Y:S01]  /*2ae50*/  @!PT LDS RZ, [RZ] ;  /* 0x00000000fffff984 */ /* 0x000fe20000000800 */
[----:B------:R-:W-:Y:S01]  /*2ae60*/  @!PT LDS RZ, [RZ] ;  /* 0x00000000fffff984 */ /* 0x000fe20000000800 */
[----:B------:R4:W-:Y:S04]  /*2ae70*/  LDGSTS.E.BYPASS.LTC128B.128 [R9+0x1fa00], desc[UR54][R2.64], !P0 ;  /* 0x1fa0000002097fae */ /* 0x0009e8000c101d76 */
[----:B------:R4:W-:Y:S04]  /*2ae80*/  LDGSTS.E.BYPASS.LTC128B.128 [R9+0x21a00], desc[UR54][R2.64+0x40], !P1 ;  /* 0x21a0004002097fae */ /* 0x0009e8000c901d76 */
[----:B------:R4:W-:Y:S02]  /*2ae90*/  LDGSTS.E.BYPASS.LTC128B.128 [R9+0x23a00], desc[UR54][R2.64+0x80], !P2 ;  /* 0x23a0008002097fae */ /* 0x0009e4000d101d76 */
.L_x_610:
[----:B------:R-:W-:Y:S05]  /*2aea0*/  BSYNC B0 ;  /* 0x0000000000007941 */ /* 0x000fea0003800000 */
.L_x_609:
[----:B------:R-:W-:Y:S01]  /*2aeb0*/  NOP ;  /* 0x0000000000007918 */ /* 0x000fe20000000000 */
[----:B------:R-:W-:-:S13]  /*2aec0*/  PLOP3.LUT P0, PT, PT, PT, PT, 0x80, 0x0 ;  /* 0x000000000000781c */ /* 0x000fda0003f0f070 */
.L_x_611:
[----:B------:R-:W-:Y:S02]  /*2aed0*/  PLOP3.LUT P1, PT, P1, P0, PT, 0xa2, 0x0 ;  /* 0x000000000000781c */ /* 0x000fe40000f21472 */
[----:B------:R-:W-:-:S08]  /*2aee0*/  @P0 R2UR P1, UR4, R18 ;  /* 0x00000000120402ca */ /* 0x000fd00000020000 */
[----:B------:R-:W-:-:S05]  /*2aef0*/  @P0 PLOP3.LUT P0, PT, P1, PT, PT, 0x80, 0x0 ;  /* 0x000000000000081c */ /* 0x000fca0000f0f070 */
[----:B------:R-:W-:Y:S01]  /*2af00*/  @!P1 SYNCS.ARRIVE.TRANS64.RED.A0T1 RZ, [UR4+0x33400], RZ ;  /* 0x033400ffffff99a7 */ /* 0x000fe20008200404 */
[----:B------:R-:W-:Y:S07]  /*2af10*/  @!P1 ARRIVES.LDGSTSBAR.64.TRANSCNT [UR4+0x33400] ;  /* 0x03340000ff0099b0 */ /* 0x000fee0008000a84 */
[----:B------:R-:W-:Y:S05]  /*2af20*/  @P0 BRA.U.ANY `(.L_x_611) ;  /* 0xfffffffd00e80947 */ /* 0x000fea000393ffff */
[----:B----4-:R-:W4:Y:S02]  /*2af30*/  LDL.LU R2, [R1+0x5c] ;  /* 0x00005c0001027983 */ /* 0x010f240000300800 */
[----:B----4-:R-:W-:-:S05]  /*2af40*/  VIADD R2, R2, 0x1 ;  /* 0x0000000102027836 */ /* 0x010fca0000000000 */
        /* <DEDUP_REMOVED lines=8> */
[----:B------:R-:W5:Y:S03]  /*2afd0*/  SYNCS.PHASECHK.TRANS64.TRYWAIT P0, [R18+URZ+0x33420], R0 ;  /* 0x03342000120075a7 */ /* 0x000f66000800017f */
[----:B----45:R-:W-:Y:S05]  /*2afe0*/  @!P0 BRA `(.L_x_613) ;  /* 0x00000078001c8947 */ /* 0x030fea0003800000 */
.L_x_855:
[----:B------:R-:W-:Y:S05]  /*2aff0*/  BSYNC B0 ;  /* 0x0000000000007941 */ /* 0x000fea0003800000 */
.L_x_612:
[----:B------:R-:W5:Y:S04]  /*2b000*/  LDL.LU R2, [R1+0x44] ;  /* 0x0000440001027983 */ /* 0x000f680000300800 */
[----:B0-2---:R-:W2:Y:S01]  /*2b010*/  LDL R3, [R1+0x20] ;  /* 0x0000200001037983 */ /* 0x005ea20000100800 */
[----:B-----5:R-:W-:-:S05]  /*2b020*/  VIADD R2, R2, 0xfffffffe ;  /* 0xfffffffe02027836 */ /* 0x020fca0000000000 */
[----:B--2---:R-:W-:-:S13]  /*2b030*/  ISETP.GE.AND P0, PT, R2, R3, PT ;  /* 0x000000030200720c */ /* 0x004fda0003f06270 */
[----:B------:R-:W-:Y:S05]  /*2b040*/  @!P0 BRA `(.L_x_614) ;  /* 0x0000001000e48947 */ /* 0x000fea0003800000 */
[----:B------:R0:W5:Y:S01]  /*2b050*/  LDL.LU R8, [R1+0x18] ;  /* 0x0000180001087983 */ /* 0x0001620000300800 */
[----:B----4-:R-:W-:-:S07]  /*2b060*/  IMAD.MOV.U32 R0, RZ, RZ, R19 ;  /* 0x000000ffff007224 */ /* 0x010fce00078e0013 */
.L_x_638:
[----:B------:R-:W2:Y:S01]  /*2b070*/  LDL R3, [R1+0x10] ;  /* 0x0000100001037983 */ /* 0x000ea20000100800 */
[----:B------:R-:W-:Y:S01]  /*2b080*/  VIADD R19, R0, 0x1 ;  /* 0x0000000100137836 */ /* 0x000fe20000000000 */
[----:B------:R-:W-:Y:S05]  /*2b090*/  YIELD ;  /* 0x0000000000007946 */ /* 0x000fea0003800000 */
[C---:B------:R-:W-:Y:S01]  /*2b0a0*/  ISETP.NE.AND P0, PT, R19.reuse, 0x2, PT ;  /* 0x000000021300780c */ /* 0x040fe20003f05270 */
[----:B------:R-:W-:Y:S03]  /*2b0b0*/  BSSY B0, `(.L_x_615) ;  /* 0x00000a8000007945 */ /* 0x000fe60003800000 */
[----:B------:R-:W-:-:S02]  /*2b0c0*/  SEL R19, R19, RZ, P0 ;  /* 0x000000ff13137207 */ /* 0x000fc40000000000 */
[----:B--2---:R-:W-:Y:S02]  /*2b0d0*/  LOP3.LUT P1, RZ, R3, 0x1, RZ, 0xc0, !PT ;  /* 0x0000000103ff7812 */ /* 0x004fe4000782c0ff */
[----:B------:R-:W-:-:S04]  /*2b0e0*/  SEL R3, RZ, 0x1, P0 ;  /* 0x00000001ff037807 */ /* 0x000fc80000000000 */
[----:B---3-5:R-:W-:-:S05]  /*2b0f0*/  LOP3.LUT R9, R8, R3, RZ, 0x3c, !PT ;  /* 0x0000000308097212 */ /* 0x028fca00078e3cff */
[----:B------:R2:W-:Y:S02]  /*2b100*/  STL [R1+0x18], R9 ;  /* 0x0000180901007387 */ /* 0x0005e40000100800 */
[----:B------:R-:W-:Y:S05]  /*2b110*/  @!P1 BRA `(.L_x_616) ;  /* 0x0000000800849947 */ /* 0x000fea0003800000 */
[----:B------:R-:W-:Y:S01]  /*2b120*/  ULDC.64 UR4, c[0x0][0x418] ;  /* 0x0001060000047ab9 */ /* 0x000fe20000000a00 */
[----:B------:R-:W-:Y:S02]  /*2b130*/  MOV R3, R2 ;  /* 0x0000000200037202 */ /* 0x000fe40000000f00 */
[----:B------:R-:W-:-:S04]  /*2b140*/  ISETP.NE.U32.AND P0, PT, RZ, UR4, PT ;  /* 0x00000004ff007c0c */ /* 0x000fc8000bf05070 */
[----:B------:R-:W-:-:S13]  /*2b150*/  ISETP.NE.AND.EX P0, PT, RZ, UR5, PT, P0 ;  /* 0x00000005ff007c0c */ /* 0x000fda000bf05300 */
[----:B------:R-:W-:Y:S05]  /*2b160*/  @!P0 BRA `(.L_x_617) ;  /* 0x00000000004c8947 */ /* 0x000fea0003800000 */
[----:B------:R-:W3:Y:S01]  /*2b170*/  LDL R10, [R1+0x24] ;  /* 0x00002400010a7983 */ /* 0x000ee20000100800 */
[----:B------:R-:W4:Y:S01]  /*2b180*/  LDC R6, c[0x0][0x43c] ;  /* 0x00010f00ff067b82 */ /* 0x000f220000000800 */
[----:B------:R-:W-:Y:S02]  /*2b190*/  ULDC.64 UR6, c[0x0][0x428] ;  /* 0x00010a0000067ab9 */ /* 0x000fe40000000a00 */
[----:B------:R-:W2:Y:S01]  /*2b1a0*/  LDL R7, [R1+0x8] ;  /* 0x0000080001077983 */ /* 0x000ea20000100800 */
[----:B----4-:R-:W-:-:S13]  /*2b1b0*/  ISETP.NE.AND P0, PT, R6, 0x1, PT ;  /* 0x000000010600780c */ /* 0x010fda0003f05270 */
[----:B-1----:R-:W1:Y:S02]  /*2b1c0*/  @P0 LDC.64 R4, c[0x0][0x440] ;  /* 0x00011000ff040b82 */ /* 0x002e640000000a00 */
[----:B-1----:R-:W-:-:S04]  /*2b1d0*/  @P0 IMAD.HI.U32 R3, R2, R4, RZ ;  /* 0x0000000402030227 */ /* 0x002fc800078e00ff */
[----:B------:R-:W-:Y:S01]  /*2b1e0*/  IMAD.MOV.U32 R4, RZ, RZ, R2 ;  /* 0x000000ffff047224 */ /* 0x000fe200078e0002 */
[----:B------:R-:W-:-:S04]  /*2b1f0*/  @P0 SHF.R.U32.HI R4, RZ, R5, R3 ;  /* 0x00000005ff040219 */ /* 0x000fc80000011603 */
[--C-:B------:R-:W-:Y:S01]  /*2b200*/  SHF.R.S32.HI R5, RZ, 0x1f, R4.reuse ;  /* 0x0000001fff057819 */ /* 0x100fe20000011404 */
[----:B------:R-:W-:-:S04]  /*2b210*/  IMAD.MOV R3, RZ, RZ, -R4 ;  /* 0x000000ffff037224 */ /* 0x000fc800078e0a04 */
[----:B------:R-:W-:Y:S02]  /*2b220*/  IMAD R3, R6, R3, R2 ;  /* 0x0000000306037224 */ /* 0x000fe400078e0202 */
[----:B---3--:R-:W-:-:S04]  /*2b230*/  IMAD R6, R10, UR6, RZ ;  /* 0x000000060a067c24 */ /* 0x008fc8000f8e02ff */
[C---:B--2---:R-:W-:Y:S02]  /*2b240*/  IMAD R6, R7.reuse, UR7, R6 ;  /* 0x0000000707067c24 */ /* 0x044fe4000f8e0206 */
[----:B------:R-:W-:-:S04]  /*2b250*/  IMAD.WIDE.U32 R4, R7, UR6, R4 ;  /* 0x0000000607047c25 */ /* 0x000fc8000f8e0004 */
[----:B------:R-:W-:Y:S01]  /*2b260*/  IMAD.IADD R5, R6, 0x1, R5 ;  /* 0x0000000106057824 */ /* 0x000fe200078e0205 */
[----:B------:R-:W-:-:S04]  /*2b270*/  LEA R6, P0, R4, UR4, 0x2 ;  /* 0x0000000404067c11 */ /* 0x000fc8000f8010ff */
[----:B------:R-:W-:-:S05]  /*2b280*/  LEA.HI.X R7, R4, UR5, R5, 0x2, P0 ;  /* 0x0000000504077c11 */ /* 0x000fca00080f1405 */
[----:B------:R3:W5:Y:S04]  /*2b290*/  LDG.E R17, desc[UR54][R6.64] ;  /* 0x0000003606117981 */ /* 0x000768000c1e1900 */
.L_x_617:
[----:B---3--:R-:W-:Y:S01]  /*2b2a0*/  IMAD R6, R19, 0x8, R18 ;  /* 0x0000000813067824 */ /* 0x008fe200078e0212 */
[----:B-1----:R-:W-:Y:S01]  /*2b2b0*/  SHF.L.U32 R5, R9, 0x1f, RZ ;  /* 0x0000001f09057819 */ /* 0x002fe200000006ff */
[----:B------:R-:W1:Y:S01]  /*2b2c0*/  S2R R4, SR_TID.X ;  /* 0x0000000000047919 */ /* 0x000e620000002100 */
[----:B------:R-:W-:Y:S02]  /*2b2d0*/  BSSY B1, `(.L_x_618) ;  /* 0x0000005000017945 */ /* 0x000fe40003800000 */
[----:B------:R-:W3:Y:S01]  /*2b2e0*/  SYNCS.PHASECHK.TRANS64.TRYWAIT P0, [R6+URZ+0x33480], R5 ;  /* 0x03348005060075a7 */ /* 0x000ee2000800017f */
[----:B-1----:R-:W-:-:S04]  /*2b2f0*/  LOP3.LUT R4, R4, 0x7f, RZ, 0xc0, !PT ;  /* 0x0000007f04047812 */ /* 0x002fc800078ec0ff */
[----:B------:R-:W-:Y:S01]  /*2b300*/  ISETP.NE.AND P1, PT, R4, RZ, PT ;  /* 0x000000ff0400720c */ /* 0x000fe20003f25270 */
[----:B---3--:R-:W-:-:S12]  /*2b310*/  @!P0 BRA `(.L_x_619) ;  /* 0x0000007400648947 */ /* 0x008fd80003800000 */
.L_x_856:
[----:B------:R-:W-:Y:S05]  /*2b320*/  BSYNC B1 ;  /* 0x0000000000017941 */ /* 0x000fea0003800000 */
.L_x_618:
[----:B------:R-:W-:Y:S04]  /*2b330*/  BSSY B1, `(.L_x_620) ;  /* 0x0000009000017945 */ /* 0x000fe80003800000 */
[----:B------:R-:W-:Y:S05]  /*2b340*/  @P1 BRA `(.L_x_621) ;  /* 0x00000000001c1947 */ /* 0x000fea0003800000 */
[----:B------:R-:W3:Y:S02]  /*2b350*/  S2R R4, SR_TID.X ;  /* 0x0000000000047919 */ /* 0x000ee40000002100 */
[----:B---3--:R-:W-:Y:S01]  /*2b360*/  LOP3.LUT R7, R4, 0x1f, RZ, 0xc0, !PT ;  /* 0x0000001f04077812 */ /* 0x008fe200078ec0ff */
[----:B------:R-:W-:-:S03]  /*2b370*/  IMAD.MOV.U32 R4, RZ, RZ, 0x7800 ;  /* 0x00007800ff047424 */ /* 0x000fc600078e00ff */
[----:B------:R-:W-:Y:S01]  /*2b380*/  ISETP.NE.AND P0, PT, R7, RZ, PT ;  /* 0x000000ff0700720c */ /* 0x000fe20003f05270 */
[----:B------:R3:W-:-:S12]  /*2b390*/  SYNCS.ARRIVE.TRANS64 RZ, [R6+URZ+0x33470], R4 ;  /* 0x0334700406ff79a7 */ /* 0x0007d8000800003f */
[----:B---3--:R-:W-:Y:S05]  /*2b3a0*/  @!P0 BRA `(.L_x_621) ;  /* 0x0000000000048947 */ /* 0x008fea0003800000 */
[----:B------:R-:W-:Y:S01]  /*2b3b0*/  BPT.TRAP 0x1 ;  /* 0x000000040000795c */ /* 0x000fe20000300000 */
.L_x_621:
[----:B------:R-:W-:Y:S05]  /*2b3c0*/  BSYNC B1 ;  /* 0x0000000000017941 */ /* 0x000fea0003800000 */
.L_x_620:
[----:B------:R-:W3:Y:S01]  /*2b3d0*/  LDL R7, [R1+0x28] ;  /* 0x0000280001077983 */ /* 0x000ee20000100800 */
[----:B------:R-:W-:Y:S01]  /*2b3e0*/  MOV R14, RZ ;  /* 0x000000ff000e7202 */ /* 0x000fe20000000f00 */
[----:B------:R-:W-:Y:S01]  /*2b3f0*/  IMAD R4, R19, 0x7800, R18 ;  /* 0x0000780013047824 */ /* 0x000fe200078e0212 */
[----:B------:R-:W-:Y:S01]  /*2b400*/  UIADD3 UR4, UP0, UR40, 0x470, URZ ;  /* 0x0000047028047890 */ /* 0x000fe2000ff1e03f */
[----:B------:R-:W-:Y:S01]  /*2b410*/  PLOP3.LUT P0, PT, PT, PT, PT, 0x80, 0x0 ;  /* 0x000000000000781c */ /* 0x000fe20003f0f070 */
[----:B------:R-:W-:Y:S01]  /*2b420*/  UMOV UR6, 0x0 ;  /* 0x0000000000067882 */ /* 0x000fe20000000000 */
[----:B------:R-:W-:Y:S01]  /*2b430*/  R2UR UR10, R14 ;  /* 0x000000000e0a72ca */ /* 0x000fe200000e0000 */
[----:B--2---:R-:W-:Y:S01]  /*2b440*/  VIADD R9, R4, 0xf200 ;  /* 0x0000f20004097836 */ /* 0x004fe20000000000 */
[----:B------:R-:W-:Y:S01]  /*2b450*/  UIADD3.X UR5, URZ, UR41, URZ, UP0, !UPT ;  /* 0x000000293f057290 */ /* 0x000fe200087fe43f */
[----:B------:R-:W-:Y:S01]  /*2b460*/  UMOV UR7, 0x14f00000 ;  /* 0x14f0000000077882 */ /* 0x000fe20000000000 */
[----:B---3--:R-:W-:-:S02]  /*2b470*/  IMAD R7, R3, 0xa0, R7 ;  /* 0x000000a003077824 */ /* 0x008fc400078e0207 */
[----:B------:R-:W-:-:S09]  /*2b480*/  VIADD R3, R6, 0x33470 ;  /* 0x0003347006037836 */ /* 0x000fd20000000000 */
.L_x_622:
[----:B------:R-:W-:-:S13]  /*2b490*/  @P0 ELECT P2, URZ, PT ;  /* 0x00000000003f082f */ /* 0x000fda0003840000 */
[----:B-----5:R-:W-:Y:S02]  /*2b4a0*/  @P2 R2UR UR13, R17 ;  /* 0x00000000110d22ca */ /* 0x020fe400000e0000 */
[----:B------:R-:W-:Y:S02]  /*2b4b0*/  @P2 R2UR UR12, R16 ;  /* 0x00000000100c22ca */ /* 0x000fe400000e0000 */
[----:B------:R-:W-:Y:S02]  /*2b4c0*/  @P2 R2UR UR11, R7 ;  /* 0x00000000070b22ca */ /* 0x000fe400000e0000 */
[----:B------:R-:W-:Y:S02]  /*2b4d0*/  @P2 R2UR UR9, R3 ;  /* 0x00000000030922ca */ /* 0x000fe400000e0000 */
[----:B------:R-:W-:Y:S02]  /*2b4e0*/  @P2 R2UR UR8, R9 ;  /* 0x00000000090822ca */ /* 0x000fe400000e0000 */
[----:B------:R-:W-:-:S02]  /*2b4f0*/  @P2 PLOP3.LUT P0, PT, P2, PT, PT, 0x8, 0x0 ;  /* 0x000000000000281c */ /* 0x000fc4000170e170 */
[----:B------:R-:W-:-:S09]  /*2b500*/  PLOP3.LUT P2, PT, PT, PT, PT, 0x8, 0x0 ;  /* 0x000000000000781c */ /* 0x000fd20003f4e170 */
[----:B------:R2:W-:Y:S02]  /*2b510*/  UTMALDG.4D [UR8], [UR4], desc[UR6] ;  /* 0x00000608040075b4 */ /* 0x0005e40008019000 */
[----:B--2---:R-:W-:Y:S05]  /*2b520*/  @P0 BRA.U.ANY `(.L_x_622) ;  /* 0xfffffffd00d80947 */ /* 0x004fea000393ffff */
[----:B------:R-:W-:Y:S01]  /*2b530*/  IMAD.MOV.U32 R13, RZ, RZ, 0x40 ;  /* 0x00000040ff0d7424 */ /* 0x000fe200078e00ff */
[----:B------:R-:W-:Y:S01]  /*2b540*/  PLOP3.LUT P0, PT, PT, PT, PT, 0x80, 0x0 ;  /* 0x000000000000781c */ /* 0x000fe20003f0f070 */
[----:B------:R-:W-:Y:S01]  /*2b550*/  VIADD R9, R4, 0x11a00 ;  /* 0x00011a0004097836 */ /* 0x000fe20000000000 */
[----:B------:R-:W-:Y:S01]  /*2b560*/  UMOV UR6, 0x0 ;  /* 0x0000000000067882 */ /* 0x000fe20000000000 */
[----:B------:R-:W-:Y:S01]  /*2b570*/  UMOV UR7, 0x14f00000 ;  /* 0x14f0000000077882 */ /* 0x000fe20000000000 */
[----:B------:R-:W-:-:S15]  /*2b580*/  R2UR UR10, R13 ;  /* 0x000000000d0a72ca */ /* 0x000fde00000e0000 */
.L_x_623:
        /* <DEDUP_REMOVED lines=12> */
[----:B------:R-:W-:Y:S01]  /*2b650*/  UMOV UR6, 0x0 ;  /* 0x0000000000067882 */ /* 0x000fe20000000000 */
[----:B------:R-:W-:Y:S01]  /*2b660*/  IADD3 R9, R4, 0x14200, RZ ;  /* 0x0001420004097810 */ /* 0x000fe20007ffe0ff */
[----:B------:R-:W-:Y:S01]  /*2b670*/  UMOV UR7, 0x14f00000 ;  /* 0x14f0000000077882 */ /* 0x000fe20000000000 */
[----:B------:R-:W-:-:S15]  /*2b680*/  R2UR UR10, R12 ;  /* 0x000000000c0a72ca */ /* 0x000fde00000e0000 */
.L_x_624:
        /* <DEDUP_REMOVED lines=10> */
[----:B------:R-:W2:Y:S01]  /*2b730*/  SYNCS.PHASECHK.TRANS64.TRYWAIT P0, [R6+URZ+0x33440], R5 ;  /* 0x03344005060075a7 */ /* 0x000ea2000800017f */
[----:B------:R-:W-:Y:S04]  /*2b740*/  BSSY B1, `(.L_x_625) ;  /* 0x0000002000017945 */ /* 0x000fe80003800000 */
[----:B--2---:R-:W-:Y:S05]  /*2b750*/  @!P0 BRA `(.L_x_626) ;  /* 0x0000007000688947 */ /* 0x004fea0003800000 */
.L_x_857:
[----:B------:R-:W-:Y:S05]  /*2b760*/  BSYNC B1 ;  /* 0x0000000000017941 */ /* 0x000fea0003800000 */
.L_x_625:
[----:B------:R-:W-:Y:S01]  /*2b770*/  BSSY B1, `(.L_x_627) ;  /* 0x000000b000017945 */ /* 0x000fe20003800000 */
[----:B------:R-:W-:Y:S02]  /*2b780*/  IMAD.MOV.U32 R10, RZ, RZ, 0x0 ;  /* 0x00000000ff0a7424 */ /* 0x000fe400078e00ff */
[----:B------:R-:W-:Y:S01]  /*2b790*/  IMAD.MOV.U32 R11, RZ, RZ, 0x14f00000 ;  /* 0x14f00000ff0b7424 */ /* 0x000fe200078e00ff */
[----:B------:R-:W-:Y:S06]  /*2b7a0*/  @P1 BRA `(.L_x_628) ;  /* 0x00000000001c1947 */ /* 0x000fec0003800000 */
[----:B------:R-:W3:Y:S02]  /*2b7b0*/  S2R R3, SR_TID.X ;  /* 0x0000000000037919 */ /* 0x000ee40000002100 */
[----:B---3--:R-:W-:Y:S01]  /*2b7c0*/  LOP3.LUT R9, R3, 0x1f, RZ, 0xc0, !PT ;  /* 0x0000001f03097812 */ /* 0x008fe200078ec0ff */
[----:B------:R-:W-:-:S03]  /*2b7d0*/  IMAD.MOV.U32 R3, RZ, RZ, 0x7800 ;  /* 0x00007800ff037424 */ /* 0x000fc600078e00ff */
[----:B------:R-:W-:Y:S01]  /*2b7e0*/  ISETP.NE.AND P0, PT, R9, RZ, PT ;  /* 0x000000ff0900720c */ /* 0x000fe20003f05270 */
[----:B------:R3:W-:-:S12]  /*2b7f0*/  SYNCS.ARRIVE.TRANS64 RZ, [R6+URZ+0x33430], R3 ;  /* 0x0334300306ff79a7 */ /* 0x0007d8000800003f */
[----:B---3--:R-:W-:Y:S05]  /*2b800*/  @!P0 BRA `(.L_x_628) ;  /* 0x0000000000048947 */ /* 0x008fea0003800000 */
[----:B------:R-:W-:Y:S01]  /*2b810*/  BPT.TRAP 0x1 ;  /* 0x000000040000795c */ /* 0x000fe20000300000 */
.L_x_628:
[----:B------:R-:W-:Y:S05]  /*2b820*/  BSYNC B1 ;  /* 0x0000000000017941 */ /* 0x000fea0003800000 */
.L_x_627:
[----:B------:R-:W-:Y:S01]  /*2b830*/  R2UR UR10, R14 ;  /* 0x000000000e0a72ca */ /* 0x000fe200000e0000 */
[----:B------:R-:W-:Y:S01]  /*2b840*/  UIADD3 UR4, UP0, UR40, 0x370, URZ ;  /* 0x0000037028047890 */ /* 0x000fe2000ff1e03f */
[----:B------:R-:W-:Y:S01]  /*2b850*/  R2UR UR6, R10 ;  /* 0x000000000a0672ca */ /* 0x000fe200000e0000 */
[----:B-12---:R-:W-:Y:S01]  /*2b860*/  VIADD R6, R6, 0x33430 ;  /* 0x0003343006067836 */ /* 0x006fe20000000000 */
[----:B------:R-:W-:Y:S01]  /*2b870*/  R2UR UR7, R11 ;  /* 0x000000000b0772ca */ /* 0x000fe200000e0000 */
[----:B------:R-:W-:Y:S01]  /*2b880*/  VIADD R3, R4, 0x24200 ;  /* 0x0002420004037836 */ /* 0x000fe20000000000 */
[----:B------:R-:W-:Y:S01]  /*2b890*/  PLOP3.LUT P0, PT, PT, PT, PT, 0x80, 0x0 ;  /* 0x000000000000781c */ /* 0x000fe20003f0f070 */
[----:B------:R-:W-:-:S12]  /*2b8a0*/  UIADD3.X UR5, URZ, UR41, URZ, UP0, !UPT ;  /* 0x000000293f057290 */ /* 0x000fd800087fe43f */
.L_x_629:
        /* <DEDUP_REMOVED lines=10> */
[----:B------:R-:W-:Y:S02]  /*2b950*/  R2UR UR10, R13 ;  /* 0x000000000d0a72ca */ /* 0x000fe400000e0000 */
[----:B------:R-:W-:Y:S02]  /*2b960*/  R2UR UR6, R10 ;  /* 0x000000000a0672ca */ /* 0x000fe400000e0000 */
[----:B------:R-:W-:Y:S02]  /*2b970*/  R2UR UR7, R11 ;  /* 0x000000000b0772ca */ /* 0x000fe400000e0000 */
[----:B------:R-:W-:Y:S02]  /*2b980*/  PLOP3.LUT P0, PT, PT, PT, PT, 0x80, 0x0 ;  /* 0x000000000000781c */ /* 0x000fe40003f0f070 */
[----:B------:R-:W-:-:S11]  /*2b990*/  IADD3 R3, R4, 0x26a00, RZ ;  /* 0x00026a0004037810 */ /* 0x000fd60007ffe0ff */
.L_x_630:
        /* <DEDUP_REMOVED lines=10> */
[----:B------:R-:W-:Y:S01]  /*2ba40*/  R2UR UR10, R12 ;  /* 0x000000000c0a72ca */ /* 0x000fe200000e0000 */
[----:B------:R-:W-:Y:S01]  /*2ba50*/  VIADD R4, R4, 0x29200 ;  /* 0x0002920004047836 */ /* 0x000fe20000000000 */
[----:B------:R-:W-:Y:S02]  /*2ba60*/  R2UR UR6, R10 ;  /* 0x000000000a0672ca */ /* 0x000fe400000e0000 */
[----:B------:R-:W-:Y:S02]  /*2ba70*/  R2UR UR7, R11 ;  /* 0x000000000b0772ca */ /* 0x000fe400000e0000 */
[----:B------:R-:W-:-:S13]  /*2ba80*/  PLOP3.LUT P0, PT, PT, PT, PT, 0x80, 0x0 ;  /* 0x000000000000781c */ /* 0x000fda0003f0f070 */
.L_x_631:
        /* <DEDUP_REMOVED lines=9> */
[----:B---3--:R-:W-:Y:S05]  /*2bb20*/  @P0 BRA.U.ANY `(.L_x_631) ;  /* 0xfffffffd00d80947 */ /* 0x008fea000393ffff */
.L_x_616:
[----:B------:R-:W-:Y:S05]  /*2bb30*/  BSYNC B0 ;  /* 0x0000000000007941 */ /* 0x000fea0003800000 */
.L_x_615:
[----:B------:R-:W-:-:S06]  /*2bb40*/  UISETP.NE.AND UP0, UPT, UR37, 0x3, UPT ;  /* 0x000000032500788c */ /* 0x000fcc000bf05270 */
[----:B------:R-:W-:-:S13]  /*2bb50*/  PLOP3.LUT P0, PT, PT, PT, UP0, 0x80, 0x0 ;  /* 0x000000000000781c */ /* 0x000fda0003f0f008 */
[----:B------:R-:W-:Y:S05]  /*2bb60*/  @!P0 BRA `(.L_x_632) ;  /* 0x0000000000048947 */ /* 0x000fea0003800000 */
[----:B------:R-:W-:Y:S01]  /*2bb70*/  BPT.TRAP 0x1 ;  /* 0x000000040000795c */ /* 0x000fe20000300000 */
.L_x_632:
[----:B------:R-:W-:Y:S01]  /*2bb80*/  IMAD.U32 R3, RZ, RZ, UR39 ;  /* 0x00000027ff037e24 */ /* 0x000fe2000f8e00ff */
[----:B------:R-:W-:Y:S01]  /*2bb90*/  LOP3.LUT R4, R8, 0x1, RZ, 0x3c, !PT ;  /* 0x0000000108047812 */ /* 0x000fe200078e3cff */
[----:B------:R-:W-:Y:S03]  /*2bba0*/  BSSY B0, `(.L_x_633) ;  /* 0x0000006000007945 */ /* 0x000fe60003800000 */
[----:B------:R-:W-:Y:S01]  /*2bbb0*/  ISETP.NE.AND P1, PT, R3, 0x3, PT ;  /* 0x000000030300780c */ /* 0x000fe20003f25270 */
[----:B------:R-:W-:Y:S01]  /*2bbc0*/  IMAD R3, R0, 0x8, R18 ;  /* 0x0000000800037824 */ /* 0x000fe200078e0212 */
[----:B------:R-:W-:-:S04]  /*2bbd0*/  SHF.L.U32 R4, R4, 0x1f, RZ ;  /* 0x0000001f04047819 */ /* 0x000fc800000006ff */
[----:B------:R-:W3:Y:S02]  /*2bbe0*/  SYNCS.PHASECHK.TRANS64.TRYWAIT P0, [R3+URZ+0x33470], R4 ;  /* 0x03347004030075a7 */ /* 0x000ee4000800017f */
[----:B---3--:R-:W-:Y:S05]  /*2bbf0*/  @!P0 BRA `(.L_x_634) ;  /* 0x0000006c00548947 */ /* 0x008fea0003800000 */
.L_x_858:
[----:B------:R-:W-:Y:S05]  /*2bc00*/  BSYNC B0 ;  /* 0x0000000000007941 */ /* 0x000fea0003800000 */
.L_x_633:
[----:B------:R-:W-:Y:S05]  /*2bc10*/  @!P1 BRA `(.L_x_635) ;  /* 0x0000000000049947 */ /* 0x000fea0003800000 */
[----:B------:R-:W-:Y:S01]  /*2bc20*/  BPT.TRAP 0x1 ;  /* 0x000000040000795c */ /* 0x000fe20000300000 */
.L_x_635:
[----:B---3--:R-:W-:Y:S01]  /*2bc30*/  SHF.L.U32 R4, R8, 0x1f, RZ ;  /* 0x0000001f08047819 */ /* 0x008fe200000006ff */
[----:B------:R-:W-:-:S03]  /*2bc40*/  IMAD R10, R0, 0x7800, RZ ;  /* 0x00007800000a7824 */ /* 0x000fc600078e02ff */
[----:B------:R-:W3:Y:S02]  /*2bc50*/  SYNCS.PHASECHK.TRANS64.TRYWAIT P0, [R3+URZ+0x33460], R4 ;  /* 0x03346004030075a7 */ /* 0x000ee4000800017f */
[----:B---3--:R-:W-:Y:S05]  /*2bc60*/  @!P0 BRA `(.L_x_636) ;  /* 0x0000006c004c8947 */ /* 0x008fea0003800000 */
.L_x_859:
[----:B------:R-:W4:Y:S04]  /*2bc70*/  LDL R0, [R1+0x30] ;  /* 0x0000300001007983 */ /* 0x000f280000100800 */
[----:B------:R-:W5:Y:S01]  /*2bc80*/  LDL R11, [R1+0x2c] ;  /* 0x00002c00010b7983 */ /* 0x000f620000100800 */
[----:B------:R-:W-:Y:S05]  /*2bc90*/  WARPSYNC.ALL ;  /* 0x0000000000007948 */ /* 0x000fea0003800000 */
[----:B----4-:R-:W-:-:S02]  /*2bca0*/  LOP3.LUT R0, R10, R0, RZ, 0xfc, !PT ;  /* 0x000000000a007212 */ /* 0x010fc400078efcff */
[----:B-----5:R-:W-:-:S03]  /*2bcb0*/  LOP3.LUT R12, R10, R11, RZ, 0xfc, !PT ;  /* 0x0000000b0a0c7212 */ /* 0x020fc600078efcff */
[C---:B------:R-:W-:Y:S02]  /*2bcc0*/  IMAD.IADD R0, R18.reuse, 0x1, R0 ;  /* 0x0000000112007824 */ /* 0x040fe400078e0200 */
[----:B------:R-:W-:-:S03]  /*2bcd0*/  IMAD.IADD R12, R18, 0x1, R12 ;  /* 0x00000001120c7824 */ /* 0x000fc600078e020c */
[----:B-1-3--:R-:W1:Y:S02]  /*2bce0*/  LDSM.16.MT88.4 R4, [R0+0xf200] ;  /* 0x00f200000004783b */ /* 0x00ae640000004200 */
[C-C-:B-1----:R-:W-:Y:S02]  /*2bcf0*/  PRMT R8, R4.reuse, 0x6420, R5.reuse ;  /* 0x0000642004087816 */ /* 0x142fe40000000005 */
[----:B--2---:R-:W-:Y:S02]  /*2bd00*/  PRMT R9, R4, 0x7531, R5 ;  /* 0x0000753104097816 */ /* 0x004fe40000000005 */
[C-C-:B------:R-:W-:Y:S02]  /*2bd10*/  PRMT R10, R6.reuse, 0x6420, R7.reuse ;  /* 0x00006420060a7816 */ /* 0x140fe40000000007 */
[----:B------:R-:W-:-:S05]  /*2bd20*/  PRMT R11, R6, 0x7531, R7 ;  /* 0x00007531060b7816 */ /* 0x000fca0000000007 */
[----:B------:R-:W-:Y:S04]  /*2bd30*/  STSM.16.M88.4 [R12+0x200], R8 ;  /* 0x000200080c007844 */ /* 0x000fe80000000200 */
[----:B------:R-:W1:Y:S02]  /*2bd40*/  LDSM.16.MT88.4 R4, [R0+0x11a00] ;  /* 0x011a00000004783b */ /* 0x000e640000004200 */
[C-C-:B-1----:R-:W-:Y:S02]  /*2bd50*/  PRMT R8, R4.reuse, 0x6420, R5.reuse ;  /* 0x0000642004087816 */ /* 0x142fe40000000005 */
[----:B------:R-:W-:Y:S02]  /*2bd60*/  PRMT R9, R4, 0x7531, R5 ;  /* 0x0000753104097816 */ /* 0x000fe40000000005 */
[----:B------:R-:W-:-:S02]  /*2bd70*/  PRMT R10, R6, 0x6420, R7 ;  /* 0x00006420060a7816 */ /* 0x000fc40000000007 */
        /* <DEDUP_REMOVED lines=88> */
.L_x_637:
[----:B------:R-:W3:Y:S01]  /*2c300*/  S2R R0, SR_TID.X ;  /* 0x0000000000007919 */ /* 0x000ee20000002100 */
[----:B--2---:R2:W-:Y:S01]  /*2c310*/  SYNCS.ARRIVE.TRANS64.A1T0 RZ, [R3+URZ+0x33450], RZ ;  /* 0x033450ff03ff79a7 */ /* 0x0045e2000810003f */
[----:B-1----:R1:W5:Y:S01]  /*2c320*/  LDL R8, [R1+0x18] ;  /* 0x0000180001087983 */ /* 0x0023620000100800 */
[----:B---3--:R-:W-:-:S03]  /*2c330*/  LOP3.LUT R4, R0, 0x7f, RZ, 0xc0, !PT ;  /* 0x0000007f00047812 */ /* 0x008fc600078ec0ff */
[----:B------:R-:W3:Y:S01]  /*2c340*/  LDL R0, [R1+0x20] ;  /* 0x0000200001007983 */ /* 0x000ee20000100800 */
[----:B------:R-:W-:Y:S01]  /*2c350*/  BAR.SYNC.DEFER_BLOCKING 0x2, 0x80 ;  /* 0x0082000000007b1d */ /* 0x000fe20000010000 */
[----:B------:R-:W-:-:S13]  /*2c360*/  ISETP.NE.AND P0, PT, R4, RZ, PT ;  /* 0x000000ff0400720c */ /* 0x000fda0003f05270 */
[----:B--2---:R-:W-:-:S04]  /*2c370*/  @!P0 IADD3 R3, R3, 0x33480, RZ ;  /* 0x0003348003038810 */ /* 0x004fc80007ffe0ff */
[----:B------:R-:W-:-:S04]  /*2c380*/  @!P0 PRMT R3, RZ, 0x654, R3 ;  /* 0x00000654ff038816 */ /* 0x000fc80000000003 */
[----:B------:R1:W-:Y:S01]  /*2c390*/  @!P0 SYNCS.ARRIVE.TRANS64.RED.A1T0 RZ, [R3+URZ], RZ ;  /* 0x000000ff03ff89a7 */ /* 0x0003e2000810043f */
[C---:B---3--:R-:W-:Y:S01]  /*2c3a0*/  ISETP.GT.AND P0, PT, R2.reuse, R0, PT ;  /* 0x000000000200720c */ /* 0x048fe20003f04270 */
[----:B------:R-:W-:Y:S02]  /*2c3b0*/  VIADD R2, R2, 0xffffffff ;  /* 0xffffffff02027836 */ /* 0x000fe40000000000 */
[----:B------:R-:W-:-:S10]  /*2c3c0*/  IMAD.MOV.U32 R0, RZ, RZ, R19 ;  /* 0x000000ffff007224 */ /* 0x000fd400078e0013 */
[----:B-1----:R-:W-:Y:S05]  /*2c3d0*/  @P0 BRA `(.L_x_638) ;  /* 0xffffffec00240947 */ /* 0x002fea000383ffff */
.L_x_614:
[----:B------:R-:W2:Y:S01]  /*2c3e0*/  S2R R3, SR_TID.X ;  /* 0x0000000000037919 */ /* 0x000ea20000002100 */
[----:B------:R-:W-:Y:S01]  /*2c3f0*/  BSSY B0, `(.L_x_639) ;  /* 0x0000011000007945 */ /* 0x000fe20003800000 */
[----:B--2---:R-:W-:-:S04]  /*2c400*/  LOP3.LUT R3, R3, 0x7f, RZ, 0xc0, !PT ;  /* 0x0000007f03037812 */ /* 0x004fc800078ec0ff */
[----:B------:R-:W-:-:S13]  /*2c410*/  ISETP.NE.AND P0, PT, R3, RZ, PT ;  /* 0x000000ff0300720c */ /* 0x000fda0003f05270 */
[----:B------:R-:W-:Y:S05]  /*2c420*/  @P0 BRA `(.L_x_640) ;  /* 0x0000000000340947 */ /* 0x000fea0003800000 */
[----:B------:R-:W2:Y:S01]  /*2c430*/  S2R R3, SR_LANEID ;  /* 0x0000000000037919 */ /* 0x000ea20000000000 */
[----:B------:R-:W-:Y:S01]  /*2c440*/  VOTEU.ANY UR4, UPT, PT ;  /* 0x0000000000047886 */ /* 0x000fe200038e0100 */
[----:B-1----:R-:W1:Y:S01]  /*2c450*/  LDC.64 R4, c[0x0][0xc60] ;  /* 0x00031800ff047b82 */ /* 0x002e620000000a00 */
[----:B----4-:R-:W2:Y:S08]  /*2c460*/  FLO.U32 R0, UR4 ;  /* 0x0000000400007d00 */ /* 0x010eb000080e0000 */
[----:B------:R-:W1:Y:S01]  /*2c470*/  POPC R2, UR4 ;  /* 0x0000000400027d09 */ /* 0x000e620008000000 */
[----:B--2---:R-:W-:-:S13]  /*2c480*/  ISETP.EQ.U32.AND P1, PT, R0, R3, PT ;  /* 0x000000030000720c */ /* 0x004fda0003f22070 */
[----:B-1----:R-:W2:Y:S01]  /*2c490*/  @P1 ATOMG.E.ADD.STRONG.GPU PT, R5, desc[UR54][R4.64], R2 ;  /* 0x00000002040519a8 */ /* 0x002ea200081ee1f6 */
[----:B------:R-:W1:Y:S02]  /*2c4a0*/  S2R R3, SR_LTMASK ;  /* 0x0000000000037919 */ /* 0x000e640000003900 */
[----:B-1----:R-:W-:-:S06]  /*2c4b0*/  LOP3.LUT R3, R3, UR4, RZ, 0xc0, !PT ;  /* 0x0000000403037c12 */ /* 0x002fcc000f8ec0ff */
[----:B------:R-:W1:Y:S01]  /*2c4c0*/  POPC R3, R3 ;  /* 0x0000000300037309 */ /* 0x000e620000000000 */
[----:B--2---:R-:W1:Y:S02]  /*2c4d0*/  SHFL.IDX PT, R0, R5, R0, 0x1f ;  /* 0x00001f0005007589 */ /* 0x004e6400000e0000 */
[----:B-1----:R-:W-:-:S05]  /*2c4e0*/  IADD3 R0, R0, UR38, R3 ;  /* 0x0000002600007c10 */ /* 0x002fca000fffe003 */
[----:B------:R2:W-:Y:S02]  /*2c4f0*/  STL [R1], R0 ;  /* 0x0000000001007387 */ /* 0x0005e40000100800 */
.L_x_640:
[----:B------:R-:W-:Y:S05]  /*2c500*/  BSYNC B0 ;  /* 0x0000000000007941 */ /* 0x000fea0003800000 */
.L_x_639:
[----:B------:R-:W-:-:S06]  /*2c510*/  UISETP.NE.AND UP0, UPT, UR37, 0x3, UPT ;  /* 0x000000032500788c */ /* 0x000fcc000bf05270 */
[----:B------:R-:W-:-:S13]  /*2c520*/  PLOP3.LUT P1, PT, PT, PT, UP0, 0x80, 0x0 ;  /* 0x000000000000781c */ /* 0x000fda0003f2f008 */
[----:B------:R-:W-:Y:S05]  /*2c530*/  @!P1 BRA `(.L_x_641) ;  /* 0x0000000000049947 */ /* 0x000fea0003800000 */
[----:B------:R-:W-:Y:S01]  /*2c540*/  BPT.TRAP 0x1 ;  /* 0x000000040000795c */ /* 0x000fe20000300000 */
.L_x_641:
[----:B------:R-:W3:Y:S01]  /*2c550*/  LDL R2, [R1+0x18] ;  /* 0x0000180001027983 */ /* 0x000ee20000100800 */
[----:B--2-4-:R-:W-:Y:S01]  /*2c560*/  IMAD.U32 R0, RZ, RZ, UR39 ;  /* 0x00000027ff007e24 */ /* 0x014fe2000f8e00ff */
[----:B------:R-:W-:Y:S01]  /*2c570*/  BSSY B0, `(.L_x_642) ;  /* 0x0000007000007945 */ /* 0x000fe20003800000 */
[----:B------:R-:W-:-:S03]  /*2c580*/  IMAD R3, R19, 0x8, R18 ;  /* 0x0000000813037824 */ /* 0x000fc600078e0212 */
[----:B------:R-:W-:Y:S02]  /*2c590*/  ISETP.NE.AND P2, PT, R0, 0x3, PT ;  /* 0x000000030000780c */ /* 0x000fe40003f45270 */
[----:B---3--:R-:W-:-:S04]  /*2c5a0*/  LOP3.LUT R0, R2, 0x1, RZ, 0x3c, !PT ;  /* 0x0000000102007812 */ /* 0x008fc800078e3cff */
[----:B------:R-:W-:-:S04]  /*2c5b0*/  SHF.L.U32 R0, R0, 0x1f, RZ ;  /* 0x0000001f00007819 */ /* 0x000fc800000006ff */
[----:B------:R-:W2:Y:S02]  /*2c5c0*/  SYNCS.PHASECHK.TRANS64.TRYWAIT P1, [R3+URZ+0x33470], R0 ;  /* 0x03347000030075a7 */ /* 0x000ea4000802017f */
[----:B--2---:R-:W-:Y:S05]  /*2c5d0*/  @!P1 BRA `(.L_x_643) ;  /* 0x0000006400049947 */ /* 0x004fea0003800000 */
.L_x_860:
[----:B------:R-:W-:Y:S05]  /*2c5e0*/  BSYNC B0 ;  /* 0x0000000000007941 */ /* 0x000fea0003800000 */
.L_x_642:
[----:B------:R-:W-:Y:S05]  /*2c5f0*/  @!P2 BRA `(.L_x_644) ;  /* 0x000000000004a947 */ /* 0x000fea0003800000 */
[----:B------:R-:W-:Y:S01]  /*2c600*/  BPT.TRAP 0x1 ;  /* 0x000000040000795c */ /* 0x000fe20000300000 */
.L_x_644:
[----:B--2---:R-:W2:Y:S02]  /*2c610*/  LDL R0, [R1+0x18] ;  /* 0x0000180001007983 */ /* 0x004ea40000100800 */
[----:B--2---:R-:W-:-:S04]  /*2c620*/  SHF.L.U32 R0, R0, 0x1f, RZ ;  /* 0x0000001f00007819 */ /* 0x004fc800000006ff */
[----:B------:R-:W2:Y:S02]  /*2c630*/  SYNCS.PHASECHK.TRANS64.TRYWAIT P1, [R3+URZ+0x33460], R0 ;  /* 0x03346000030075a7 */ /* 0x000ea4000802017f */
[----:B--2---:R-:W-:Y:S05]  /*2c640*/  @!P1 BRA `(.L_x_645) ;  /* 0x0000006000fc9947 */ /* 0x004fea0003800000 */
.L_x_861:
[----:B------:R-:W2:Y:S04]  /*2c650*/  LDL R4, [R1+0x30] ;  /* 0x0000300001047983 */ /* 0x000ea80000100800 */
[----:B------:R-:W3:Y:S01]  /*2c660*/  LDL R10, [R1+0x2c] ;  /* 0x00002c00010a7983 */ /* 0x000ee20000100800 */
[----:B------:R-:W-:Y:S01]  /*2c670*/  IMAD R2, R19, 0x7800, RZ ;  /* 0x0000780013027824 */ /* 0x000fe200078e02ff */
[----:B------:R-:W-:Y:S05]  /*2c680*/  WARPSYNC.ALL ;  /* 0x0000000000007948 */ /* 0x000fea0003800000 */
[----:B--2---:R-:W-:-:S02]  /*2c690*/  LOP3.LUT R0, R2, R4, RZ, 0xfc, !PT ;  /* 0x0000000402007212 */ /* 0x004fc400078efcff */
[----:B---3--:R-:W-:-:S03]  /*2c6a0*/  LOP3.LUT R2, R2, R10, RZ, 0xfc, !PT ;  /* 0x0000000a02027212 */ /* 0x008fc600078efcff */
[C---:B------:R-:W-:Y:S01]  /*2c6b0*/  IMAD.IADD R0, R18.reuse, 0x1, R0 ;  /* 0x0000000112007824 */ /* 0x040fe200078e0200 */
[----:B------:R-:W-:-:S04]  /*2c6c0*/  IADD3 R2, R18, R2, RZ ;  /* 0x0000000212027210 */ /* 0x000fc80007ffe0ff */
[----:B-1----:R-:W1:Y:S02]  /*2c6d0*/  LDSM.16.MT88.4 R4, [R0+0xf200] ;  /* 0x00f200000004783b */ /* 0x002e640000004200 */
[C-C-:B-1---5:R-:W-:Y:S02]  /*2c6e0*/  PRMT R8, R4.reuse, 0x6420, R5.reuse ;  /* 0x0000642004087816 */ /* 0x162fe40000000005 */
[----:B------:R-:W-:Y:S02]  /*2c6f0*/  PRMT R9, R4, 0x7531, R5 ;  /* 0x0000753104097816 */ /* 0x000fe40000000005 */
        /* <DEDUP_REMOVED lines=95> */
.L_x_646:
[----:B-1----:R-:W3:Y:S01]  /*2ccf0*/  LDL.LU R2, [R1+0x18] ;  /* 0x0000180001027983 */ /* 0x002ee20000300800 */
[----:B--2---:R1:W-:Y:S01]  /*2cd00*/  SYNCS.ARRIVE.TRANS64.A1T0 RZ, [R3+URZ+0x33450], RZ ;  /* 0x033450ff03ff79a7 */ /* 0x0043e2000810003f */
[----:B------:R-:W-:Y:S02]  /*2cd10*/  VIADD R19, R19, 0x1 ;  /* 0x0000000113137836 */ /* 0x000fe40000000000 */
[----:B-1----:R-:W-:-:S05]  /*2cd20*/  @!P0 VIADD R3, R3, 0x33480 ;  /* 0x0003348003038836 */ /* 0x002fca0000000000 */
[----:B------:R-:W-:Y:S01]  /*2cd30*/  @!P0 PRMT R3, RZ, 0x654, R3 ;  /* 0x00000654ff038816 */ /* 0x000fe20000000003 */
[----:B------:R-:W-:Y:S06]  /*2cd40*/  BAR.SYNC.DEFER_BLOCKING 0x2, 0x80 ;  /* 0x0082000000007b1d */ /* 0x000fec0000010000 */
[----:B------:R1:W-:Y:S01]  /*2cd50*/  @!P0 SYNCS.ARRIVE.TRANS64.RED.A1T0 RZ, [R3+URZ], RZ ;  /* 0x000000ff03ff89a7 */ /* 0x0003e2000810043f */
[----:B------:R-:W-:-:S04]  /*2cd60*/  ISETP.NE.AND P0, PT, R19, 0x2, PT ;  /* 0x000000021300780c */ /* 0x000fc80003f05270 */
[----:B------:R-:W-:Y:S02]  /*2cd70*/  SEL R0, RZ, 0x1, P0 ;  /* 0x00000001ff007807 */ /* 0x000fe40000000000 */
[----:B------:R-:W-:Y:S02]  /*2cd80*/  SEL R19, R19, RZ, P0 ;  /* 0x000000ff13137207 */ /* 0x000fe40000000000 */
[----:B---3--:R-:W-:-:S05]  /*2cd90*/  LOP3.LUT R2, R2, R0, RZ, 0x3c, !PT ;  /* 0x0000000002027212 */ /* 0x008fca00078e3cff */
[----:B------:R1:W-:Y:S02]  /*2cda0*/  STL [R1+0x18], R2 ;  /* 0x0000180201007387 */ /* 0x0003e40000100800 */
.L_x_589:
[----:B--2---:R-:W2:Y:S02]  /*2cdb0*/  LDL R0, [R1+0x10] ;  /* 0x0000100001007983 */ /* 0x004ea40000100800 */
[----:B--2---:R-:W-:-:S13]  /*2cdc0*/  LOP3.LUT P0, RZ, R0, 0x2, RZ, 0xc0, !PT ;  /* 0x0000000200ff7812 */ /* 0x004fda000780c0ff */
[----:B------:R-:W-:Y:S05]  /*2cdd0*/  @!P0 BRA `(.L_x_647) ;  /* 0x00000000002c8947 */ /* 0x000fea0003800000 */
[----:B------:R-:W-:Y:S05]  /*2cde0*/  WARPSYNC.ALL ;  /* 0x0000000000007948 */ /* 0x000fea0003800000 */
[----:B------:R-:W2:Y:S08]  /*2cdf0*/  S2UR UR5, SR_CgaCtaId ;  /* 0x00000000000579c3 */ /* 0x000eb00000008800 */
[----:B------:R-:W-:Y:S06]  /*2ce00*/  BAR.SYNC.DEFER_BLOCKING 0x5, 0x180 ;  /* 0x0146000000007b1d */ /* 0x000fec0000010000 */
[----:B------:R-:W-:-:S02]  /*2ce10*/  UMOV UR4, 0x400 ;  /* 0x0000040000047882 */ /* 0x000fc40000000000 */
[----:B--2---:R-:W-:-:S06]  /*2ce20*/  ULEA UR4, UR5, UR4, 0x18 ;  /* 0x0000000405047291 */ /* 0x004fcc000f8ec03f */
[----:B------:R-:W-:-:S05]  /*2ce30*/  IMAD.U32 R18, RZ, RZ, UR4 ;  /* 0x00000004ff127e24 */ /* 0x000fca000f8e00ff */
[----:B01----:R-:W0:Y:S04]  /*2ce40*/  LDS.128 R4, [R18+0x334d0] ;  /* 0x0334d00012047984 */ /* 0x003e280000000c00 */
[----:B0-----:R0:W-:Y:S04]  /*2ce50*/  STL.64 [R1], R4 ;  /* 0x0000000401007387 */ /* 0x0011e80000100a00 */
[----:B------:R0:W-:Y:S01]  /*2ce60*/  STL.64 [R1+0x8], R6 ;  /* 0x0000080601007387 */ /* 0x0001e20000100a00 */
[----:B------:R-:W-:Y:S06]  /*2ce70*/  BAR.ARV 0x4, 0x180 ;  /* 0x0106000000007b1d */ /* 0x000fec0000002000 */
[----:B------:R-:W-:Y:S05]  /*2ce80*/  BRA `(.L_x_648) ;  /* 0x0000000c00207947 */ /* 0x000fea0003800000 */
.L_x_647:
[----:B------:R-:W2:Y:S01]  /*2ce90*/  S2R R0, SR_TID.X ;  /* 0x0000000000007919 */ /* 0x000ea20000002100 */
[----:B------:R-:W-:Y:S01]  /*2cea0*/  UMOV UR4, 0xffffffff ;  /* 0xffffffff00047882 */ /* 0x000fe20000000000 */
[----:B--2---:R-:W-:-:S04]  /*2ceb0*/  LOP3.LUT R16, R0, 0x1f, RZ, 0xc0, !PT ;  /* 0x0000001f00107812 */ /* 0x004fc800078ec0ff */
[----:B------:R-:W-:Y:S01]  /*2cec0*/  ISETP.NE.AND P0, PT, R16, 0x1f, PT ;  /* 0x0000001f1000780c */ /* 0x000fe20003f05270 */
[----:B------:R-:W-:-:S12]  /*2ced0*/  BRA.DIV UR4, `(.L_x_649) ;  /* 0x0000005a04ec7947 */ /* 0x000fd8000b800000 */
[----:B-1----:R-:W2:Y:S01]  /*2cee0*/  LDL.LU R2, [R1] ;  /* 0x0000000001027983 */ /* 0x002ea20000300800 */
[----:B------:R-:W-:-:S03]  /*2cef0*/  ULDC UR4, c[0x0][0xc3c] ;  /* 0x00030f0000047ab9 */ /* 0x000fc60000000800 */
[----:B------:R-:W3:Y:S01]  /*2cf00*/  LDL R3, [R1+0xc] ;  /* 0x00000c0001037983 */ /* 0x000ee20000100800 */
[----:B--2---:R-:W-:Y:S02]  /*2cf10*/  IMAD.MOV.U32 R10, RZ, RZ, R2 ;  /* 0x000000ffff0a7224 */ /* 0x004fe400078e0002 */
[----:B---3--:R-:W-:-:S05]  /*2cf20*/  IMAD.IADD R0, R3, 0x1, R16 ;  /* 0x0000000103007824 */ /* 0x008fca00078e0210 */
[----:B------:R-:W-:-:S13]  /*2cf30*/  ISETP.GE.OR P1, PT, R0, UR4, !P0 ;  /* 0x0000000400007c0c */ /* 0x000fda000c726670 */
[----:B------:R-:W1:Y:S08]  /*2cf40*/  @!P1 LDC.64 R2, c[0x0][0xc80] ;  /* 0x00032000ff029b82 */ /* 0x000e700000000a00 */
[----:B0-----:R-:W0:Y:S01]  /*2cf50*/  @!P1 LDC.64 R6, c[0x0][0xc78] ;  /* 0x00031e00ff069b82 */ /* 0x001e220000000a00 */
[----:B-1----:R-:W-:-:S05]  /*2cf60*/  @!P1 IMAD.WIDE R2, R0, 0x4, R2 ;  /* 0x0000000400029825 */ /* 0x002fca00078e0202 */
[----:B------:R0:W2:Y:S02]  /*2cf70*/  @!P1 LDG.E R8, desc[UR54][R2.64] ;  /* 0x0000003602089981 */ /* 0x0000a4000c1e1900 */
[----:B0-----:R-:W-:-:S06]  /*2cf80*/  @!P1 IMAD.WIDE R2, R0, 0x4, R6 ;  /* 0x0000000400029825 */ /* 0x001fcc00078e0206 */
[----:B------:R-:W3:Y:S01]  /*2cf90*/  @!P1 LDG.E R2, desc[UR54][R2.64] ;  /* 0x0000003602029981 */ /* 0x000ee2000c1e1900 */
[----:B------:R-:W-:Y:S01]  /*2cfa0*/  MOV R4, RZ ;  /* 0x000000ff00047202 */ /* 0x000fe20000000f00 */
[----:B------:R-:W-:Y:S01]  /*2cfb0*/  IMAD.MOV.U32 R6, RZ, RZ, RZ ;  /* 0x000000ffff067224 */ /* 0x000fe200078e00ff */
[C---:B------:R-:W-:Y:S01]  /*2cfc0*/  ISETP.GE.U32.AND P2, PT, R16.reuse, 0x2, PT ;  /* 0x000000021000780c */ /* 0x040fe20003f46070 */
[----:B------:R-:W-:Y:S01]  /*2cfd0*/  SHFL.IDX PT, R5, R10, RZ, 0x1f ;  /* 0x00001fff0a057589 */ /* 0x000fe200000e0000 */
[C---:B------:R-:W-:Y:S02]  /*2cfe0*/  ISETP.GE.U32.AND P3, PT, R16.reuse, 0x4, PT ;  /* 0x000000041000780c */ /* 0x040fe40003f66070 */
[C---:B------:R-:W-:Y:S01]  /*2cff0*/  ISETP.GE.U32.AND P4, PT, R16.reuse, 0x8, PT ;  /* 0x000000081000780c */ /* 0x040fe20003f86070 */
[----:B------:R-:W-:Y:S01]  /*2d000*/  SHFL.IDX PT, R0, R10, 0x1, 0x1f ;  /* 0x00201f000a007f89 */ /* 0x000fe200000e0000 */
[----:B------:R-:W-:Y:S01]  /*2d010*/  ISETP.GE.U32.AND P5, PT, R16, 0x10, PT ;  /* 0x000000101000780c */ /* 0x000fe20003fa6070 */
[----:B--2---:R-:W-:-:S02]  /*2d020*/  @!P1 IMAD.MOV.U32 R4, RZ, RZ, R8 ;  /* 0x000000ffff049224 */ /* 0x004fc400078e0008 */
[----:B------:R-:W-:Y:S02]  /*2d030*/  IMAD.MOV.U32 R8, RZ, RZ, RZ ;  /* 0x000000ffff087224 */ /* 0x000fe400078e00ff */
[----:B---3--:R-:W-:Y:S01]  /*2d040*/  @!P1 IMAD.MOV.U32 R6, RZ, RZ, R2 ;  /* 0x000000ffff069224 */ /* 0x008fe200078e0002 */
[----:B------:R-:W-:-:S03]  /*2d050*/  ISETP.NE.AND P1, PT, R16, RZ, PT ;  /* 0x000000ff1000720c */ /* 0x000fc60003f25270 */
[----:B------:R-:W-:-:S05]  /*2d060*/  IMAD R2, R6, R4, RZ ;  /* 0x0000000406027224 */ /* 0x000fca00078e02ff */
[----:B------:R-:W0:Y:S02]  /*2d070*/  SHFL.UP PT, R3, R2, 0x1, RZ ;  /* 0x0420000002037989 */ /* 0x000e2400000e00ff */
[----:B0-----:R-:W-:-:S05]  /*2d080*/  SEL R3, R3, RZ, P1 ;  /* 0x000000ff03037207 */ /* 0x001fca0000800000 */
[----:B------:R-:W-:-:S05]  /*2d090*/  IMAD.IADD R2, R2, 0x1, R3 ;  /* 0x0000000102027824 */ /* 0x000fca00078e0203 */
[----:B------:R-:W0:Y:S02]  /*2d0a0*/  SHFL.UP PT, R3, R2, 0x2, RZ ;  /* 0x0440000002037989 */ /* 0x000e2400000e00ff */
[----:B0-----:R-:W-:-:S05]  /*2d0b0*/  SEL R3, R3, RZ, P2 ;  /* 0x000000ff03037207 */ /* 0x001fca0001000000 */
[----:B------:R-:W-:-:S05]  /*2d0c0*/  IMAD.IADD R2, R2, 0x1, R3 ;  /* 0x0000000102027824 */ /* 0x000fca00078e0203 */
        /* <DEDUP_REMOVED lines=9> */
[----:B------:R0:W1:Y:S02]  /*2d160*/  SHFL.IDX PT, R9, R7, 0x1f, 0x1f ;  /* 0x03e01f0007097f89 */ /* 0x00006400000e0000 */
.L_x_871:
[----:B------:R-:W-:Y:S02]  /*2d170*/  ULDC UR4, c[0x0][0xc38] ;  /* 0x00030e0000047ab9 */ /* 0x000fe40000000800 */
[----:B------:R-:W-:-:S04]  /*2d180*/  IMAD.U32 R2, RZ, RZ, UR4 ;  /* 0x00000004ff027e24 */ /* 0x000fc8000f8e00ff */
[----:B-1----:R-:W-:-:S04]  /*2d190*/  IMAD R9, R9, R2, RZ ;  /* 0x0000000209097224 */ /* 0x002fc800078e02ff */
[----:B------:R-:W-:-:S05]  /*2d1a0*/  IMAD.IADD R0, R0, 0x1, R9 ;  /* 0x0000000100007824 */ /* 0x000fca00078e0209 */
[----:B------:R-:W-:-:S13]  /*2d1b0*/  ISETP.GT.AND P6, PT, R0, R5, PT ;  /* 0x000000050000720c */ /* 0x000fda0003fc4270 */
[----:B------:R-:W-:Y:S05]  /*2d1c0*/  @P6 BRA `(.L_x_650) ;  /* 0x0000000000ac6947 */ /* 0x000fea0003800000 */
.L_x_653:
[----:B------:R-:W2:Y:S01]  /*2d1d0*/  LDL.LU R3, [R1+0xc] ;  /* 0x00000c0001037983 */ /* 0x000ea20000300800 */
[----:B------:R-:W1:Y:S01]  /*2d1e0*/  LDC R2, c[0x0][0xc3c] ;  /* 0x00030f00ff027b82 */ /* 0x000e620000000800 */
[----:B--2---:R-:W-:-:S04]  /*2d1f0*/  IADD3 R3, R3, 0x1f, RZ ;  /* 0x0000001f03037810 */ /* 0x004fc80007ffe0ff */
[----:B-1----:R-:W-:-:S13]  /*2d200*/  ISETP.GE.AND P6, PT, R3, R2, PT ;  /* 0x000000020300720c */ /* 0x002fda0003fc6270 */
[----:B------:R-:W-:Y:S05]  /*2d210*/  @P6 BRA `(.L_x_651) ;  /* 0x0000000400d46947 */ /* 0x000fea0003800000 */
[----:B------:R-:W1:Y:S01]  /*2d220*/  S2R R4, SR_TID.X ;  /* 0x0000000000047919 */ /* 0x000e620000002100 */
[----:B------:R2:W-:Y:S01]  /*2d230*/  STL [R1+0xc], R3 ;  /* 0x00000c0301007387 */ /* 0x0005e20000100800 */
[----:B-1----:R-:W-:-:S05]  /*2d240*/  LOP3.LUT R4, R4, 0x1f, RZ, 0xc0, !PT ;  /* 0x0000001f04047812 */ /* 0x002fca00078ec0ff */
[----:B------:R-:W-:Y:S02]  /*2d250*/  IMAD.IADD R6, R3, 0x1, R4 ;  /* 0x0000000103067824 */ /* 0x000fe400078e0204 */
[----:B------:R-:W-:-:S03]  /*2d260*/  IMAD.MOV.U32 R4, RZ, RZ, RZ ;  /* 0x000000ffff047224 */ /* 0x000fc600078e00ff */
[----:B------:R-:W-:-:S13]  /*2d270*/  ISETP.GE.OR P6, PT, R6, R2, !P0 ;  /* 0x000000020600720c */ /* 0x000fda00047c6670 */
[----:B--2---:R-:W1:Y:S02]  /*2d280*/  @!P6 LDC.64 R2, c[0x0][0xc80] ;  /* 0x00032000ff02eb82 */ /* 0x004e640000000a00 */
[----:B-1----:R-:W-:-:S05]  /*2d290*/  @!P6 IMAD.WIDE R2, R6, 0x4, R2 ;  /* 0x000000040602e825 */ /* 0x002fca00078e0202 */
[----:B------:R1:W2:Y:S02]  /*2d2a0*/  @!P6 LDG.E R4, desc[UR54][R2.64] ;  /* 0x000000360204e981 */ /* 0x0002a4000c1e1900 */
[----:B-1----:R-:W1:Y:S02]  /*2d2b0*/  @!P6 LDC.64 R2, c[0x0][0xc78] ;  /* 0x00031e00ff02eb82 */ /* 0x002e640000000a00 */
[----:B-1----:R-:W-:-:S04]  /*2d2c0*/  @!P6 IMAD.WIDE R2, R6, 0x4, R2 ;  /* 0x000000040602e825 */ /* 0x002fc800078e0202 */
[----:B------:R-:W-:-:S06]  /*2d2d0*/  IMAD.MOV.U32 R6, RZ, RZ, RZ ;  /* 0x000000ffff067224 */ /* 0x000fcc00078e00ff */
[----:B------:R-:W2:Y:S01]  /*2d2e0*/  @!P6 LDG.E R6, desc[UR54][R2.64] ;  /* 0x000000360206e981 */ /* 0x000ea2000c1e1900 */
[----:B------:R-:W-:Y:S01]  /*2d2f0*/  UMOV UR4, 0xffffffff ;  /* 0xffffffff00047882 */ /* 0x000fe20000000000 */
[----:B--2---:R-:W-:Y:S02]  /*2d300*/  IMAD R2, R6, R4, RZ ;  /* 0x0000000406027224 */ /* 0x004fe400078e02ff */
[----:B------:R-:W-:Y:S05]  /*2d310*/  BRA.DIV UR4, `(.L_x_652) ;  /* 0x0000005e043c7947 */ /* 0x000fea000b800000 */
[----:B------:R-:W1:Y:S02]  /*2d320*/  SHFL.UP PT, R3, R2, 0x1, RZ ;  /* 0x0420000002037989 */ /* 0x000e6400000e00ff */
[----:B-1----:R-:W-:-:S05]  /*2d330*/  SEL R3, R3, RZ, P1 ;  /* 0x000000ff03037207 */ /* 0x002fca0000800000 */
[----:B------:R-:W-:-:S05]  /*2d340*/  IMAD.IADD R2, R2, 0x1, R3 ;  /* 0x0000000102027824 */ /* 0x000fca00078e0203 */
[----:B------:R-:W1:Y:S02]  /*2d350*/  SHFL.UP PT, R3, R2, 0x2, RZ ;  /* 0x0440000002037989 */ /* 0x000e6400000e00ff */
[----:B-1----:R-:W-:-:S05]  /*2d360*/  SEL R3, R3, RZ, P2 ;  /* 0x000000ff03037207 */ /* 0x002fca0001000000 */
[----:B------:R-:W-:-:S05]  /*2d370*/  IMAD.IADD R2, R2, 0x1, R3 ;  /* 0x0000000102027824 */ /* 0x000fca00078e0203 */
[----:B------:R-:W1:Y:S02]  /*2d380*/  SHFL.UP PT, R3, R2, 0x4, RZ ;  /* 0x0480000002037989 */ /* 0x000e6400000e00ff */
[----:B-1----:R-:W-:-:S04]  /*2d390*/  SEL R3, R3, RZ, P3 ;  /* 0x000000ff03037207 */ /* 0x002fc80001800000 */
[----:B------:R-:W-:-:S05]  /*2d3a0*/  IADD3 R2, R2, R3, RZ ;  /* 0x0000000302027210 */ /* 0x000fca0007ffe0ff */
[----:B------:R-:W1:Y:S02]  /*2d3b0*/  SHFL.UP PT, R3, R2, 0x8, RZ ;  /* 0x0500000002037989 */ /* 0x000e6400000e00ff */
[----:B-1----:R-:W-:-:S05]  /*2d3c0*/  SEL R3, R3, RZ, P4 ;  /* 0x000000ff03037207 */ /* 0x002fca0002000000 */
[----:B------:R-:W-:-:S05]  /*2d3d0*/  IMAD.IADD R2, R2, 0x1, R3 ;  /* 0x0000000102027824 */ /* 0x000fca00078e0203 */
[----:B------:R-:W1:Y:S02]  /*2d3e0*/  SHFL.UP PT, R3, R2, 0x10, RZ ;  /* 0x0600000002037989 */ /* 0x000e6400000e00ff */
[----:B-1----:R-:W-:-:S05]  /*2d3f0*/  SEL R3, R3, RZ, P5 ;  /* 0x000000ff03037207 */ /* 0x002fca0002800000 */
[----:B0-----:R-:W-:-:S05]  /*2d400*/  IMAD.IADD R7, R2, 0x1, R3 ;  /* 0x0000000102077824 */ /* 0x001fca00078e0203 */
[----:B------:R0:W1:Y:S02]  /*2d410*/  SHFL.IDX PT, R9, R7, 0x1f, 0x1f ;  /* 0x03e01f0007097f89 */ /* 0x00006400000e0000 */
.L_x_879:
[----:B------:R-:W-:Y:S02]  /*2d420*/  ULDC UR4, c[0x0][0xc38] ;  /* 0x00030e0000047ab9 */ /* 0x000fe40000000800 */
[----:B------:R-:W-:-:S04]  /*2d430*/  IMAD.U32 R2, RZ, RZ, UR4 ;  /* 0x00000004ff027e24 */ /* 0x000fc8000f8e00ff */
[----:B-1----:R-:W-:-:S04]  /*2d440*/  IMAD R9, R9, R2, RZ ;  /* 0x0000000209097224 */ /* 0x002fc800078e02ff */
[----:B------:R-:W-:-:S05]  /*2d450*/  IMAD.IADD R0, R9, 0x1, R0 ;  /* 0x0000000109007824 */ /* 0x000fca00078e0200 */
[----:B------:R-:W-:-:S13]  /*2d460*/  ISETP.GT.AND P6, PT, R0, R5, PT ;  /* 0x000000050000720c */ /* 0x000fda0003fc4270 */
[----:B------:R-:W-:Y:S05]  /*2d470*/  @!P6 BRA `(.L_x_653) ;  /* 0xfffffffc0054e947 */ /* 0x000fea000383ffff */
.L_x_650:
[----:B------:R-:W-:Y:S01]  /*2d480*/  IMAD.IADD R9, R0, 0x1, -R9 ;  /* 0x0000000100097824 */ /* 0x000fe200078e0a09 */
[----:B------:R-:W-:-:S03]  /*2d490*/  UMOV UR4, 0xffffffff ;  /* 0xffffffff00047882 */ /* 0x000fc60000000000 */
[----:B------:R-:W-:-:S05]  /*2d4a0*/  IMAD R0, R7, R2, R9 ;  /* 0x0000000207007224 */ /* 0x000fca00078e0209 */
[----:B------:R-:W-:Y:S01]  /*2d4b0*/  ISETP.GT.AND P6, PT, R0, R5, PT ;  /* 0x000000050000720c */ /* 0x000fe20003fc4270 */
[----:B------:R-:W-:-:S12]  /*2d4c0*/  BRA.DIV UR4, `(.L_x_654) ;  /* 0x0000005e04a87947 */ /* 0x000fd8000b800000 */
[----:B------:R-:W-:-:S04]  /*2d4d0*/  VOTE.ANY R3, PT, !P6 ;  /* 0x0000000000037806 */ /* 0x000fc800070e0100 */
[----:B------:R-:W1:Y:S02]  /*2d4e0*/  POPC R0, R3 ;  /* 0x0000000300007309 */ /* 0x000e640000000000 */
[----:B-1----:R1:W2:Y:S04]  /*2d4f0*/  SHFL.IDX PT, R4, R4, R0, 0x1f ;  /* 0x00001f0004047589 */ /* 0x0022a800000e0000 */
[----:B------:R1:W3:Y:S02]  /*2d500*/  SHFL.IDX PT, R6, R6, R0, 0x1f ;  /* 0x00001f0006067589 */ /* 0x0002e400000e0000 */
.L_x_884:
[----:B------:R-:W-:-:S13]  /*2d510*/  ISETP.NE.AND P0, PT, R3, RZ, PT ;  /* 0x000000ff0300720c */ /* 0x000fda0003f05270 */
[----:B------:R-:W-:Y:S05]  /*2d520*/  @!P0 BRA `(.L_x_655) ;  /* 0x0000000000148947 */ /* 0x000fea0003800000 */
[----:B------:R-:W-:Y:S01]  /*2d530*/  UMOV UR4, 0xffffffff ;  /* 0xffffffff00047882 */ /* 0x000fe20000000000 */
[----:B------:R-:W-:Y:S02]  /*2d540*/  IADD3 R12, R0, -0x1, RZ ;  /* 0xffffffff000c7810 */ /* 0x000fe40007ffe0ff */
[----:B------:R-:W-:Y:S05]  /*2d550*/  BRA.DIV UR4, `(.L_x_656) ;  /* 0x0000005e04e07947 */ /* 0x000fea000b800000 */
[----:B0-----:R0:W4:Y:S02]  /*2d560*/  SHFL.IDX PT, R7, R7, R12, 0x1f ;  /* 0x00001f0c07077589 */ /* 0x00112400000e0000 */
.L_x_887:
[----:B----4-:R-:W-:-:S07]  /*2d570*/  IMAD.MOV.U32 R8, RZ, RZ, R7 ;  /* 0x000000ffff087224 */ /* 0x010fce00078e0007 */
.L_x_655:
[----:B------:R-:W4:Y:S01]  /*2d580*/  LDL.LU R10, [R1+0xc] ;  /* 0x00000c00010a7983 */ /* 0x000f220000300800 */
[----:B0-2---:R-:W-:Y:S01]  /*2d590*/  IABS R7, R4 ;  /* 0x0000000400077213 */ /* 0x005fe20000000000 */
[----:B------:R-:W-:-:S03]  /*2d5a0*/  IMAD R9, R8, R2, R9 ;  /* 0x0000000208097224 */ /* 0x000fc600078e0209 */
[----:B------:R-:W0:Y:S01]  /*2d5b0*/  I2F.RP R2, R7 ;  /* 0x0000000700027306 */ /* 0x000e220000209400 */
[----:B------:R-:W-:Y:S01]  /*2d5c0*/  IMAD.IADD R5, R5, 0x1, -R9 ;  /* 0x0000000105057824 */ /* 0x000fe200078e0a09 */
[----:B------:R2:W-:Y:S02]  /*2d5d0*/  STL [R1], R9 ;  /* 0x0000000901007387 */ /* 0x0005e40000100800 */
[----:B--2---:R-:W-:-:S04]  /*2d5e0*/  IABS R9, R4 ;  /* 0x0000000400097213 */ /* 0x004fc80000000000 */
[----:B0-----:R-:W0:Y:S01]  /*2d5f0*/  MUFU.RCP R2, R2 ;  /* 0x0000000200027308 */ /* 0x001e220000001000 */
[----:B------:R-:W-:Y:S01]  /*2d600*/  IADD3 R9, RZ, -R9, RZ ;  /* 0x80000009ff097210 */ /* 0x000fe20007ffe0ff */
[----:B0-----:R-:W-:-:S06]  /*2d610*/  VIADD R2, R2, 0xffffffe ;  /* 0x0ffffffe02027836 */ /* 0x001fcc0000000000 */
        /* <DEDUP_REMOVED lines=13> */
[----:B---3--:R-:W-:-:S04]  /*2d6f0*/  IABS R7, R6 ;  /* 0x0000000600077213 */ /* 0x008fc80000000000 */
[----:B------:R-:W0:Y:S07]  /*2d700*/  I2F.RP R2, R7 ;  /* 0x0000000700027306 */ /* 0x000e2e0000209400 */
[----:B------:R-:W-:Y:S01]  /*2d710*/  @P0 IADD3 R8, R8, 0x1, RZ ;  /* 0x0000000108080810 */ /* 0x000fe20007ffe0ff */
        /* <DEDUP_REMOVED lines=26> */
[----:B------:R-:W-:Y:S02]  /*2d8c0*/  @!P2 IADD3 R2, -R2, RZ, RZ ;  /* 0x000000ff0202a210 */ /* 0x000fe40007ffe1ff */
[----:B------:R-:W-:-:S05]  /*2d8d0*/  @!P1 LOP3.LUT R2, RZ, R6, RZ, 0x33, !PT ;  /* 0x00000006ff029212 */ /* 0x000fca00078e33ff */
[--C-:B------:R-:W-:Y:S02]  /*2d8e0*/  IMAD.MOV R3, RZ, RZ, -R2.reuse ;  /* 0x000000ffff037224 */ /* 0x100fe400078e0a02 */
[C---:B------:R-:W-:Y:S02]  /*2d8f0*/  IMAD R2, R6.reuse, 0x1000000, R2 ;  /* 0x0100000006027824 */ /* 0x040fe400078e0202 */
[----:B------:R-:W-:Y:S02]  /*2d900*/  IMAD R3, R6, R3, R8 ;  /* 0x0000000306037224 */ /* 0x000fe400078e0208 */
[----:B----4-:R-:W-:Y:S02]  /*2d910*/  IMAD.IADD R10, R0, 0x1, R10 ;  /* 0x00000001000a7824 */ /* 0x010fe400078e020a */
[----:B-1----:R-:W-:-:S05]  /*2d920*/  IMAD R0, R3, 0x10000, R2 ;  /* 0x0001000003007824 */ /* 0x002fca00078e0202 */
[----:B------:R0:W-:Y:S04]  /*2d930*/  STL [R1+0x8], R0 ;  /* 0x0000080001007387 */ /* 0x0001e80000100800 */
[----:B------:R0:W-:Y:S04]  /*2d940*/  STL [R1+0xc], R10 ;  /* 0x00000c0a01007387 */ /* 0x0001e80000100800 */
[----:B------:R0:W-:Y:S01]  /*2d950*/  STL [R1+0x4], R4 ;  /* 0x0000040401007387 */ /* 0x0001e20000100800 */
[----:B------:R-:W-:Y:S05]  /*2d960*/  BRA `(.L_x_657) ;  /* 0x0000000000287947 */ /* 0x000fea0003800000 */
.L_x_651:
[----:B------:R-:W-:Y:S01]  /*2d970*/  UMOV UR4, URZ ;  /* 0x0000003f00047c82 */ /* 0x000fe20008000000 */
[----:B------:R-:W-:Y:S01]  /*2d980*/  ULDC UR6, c[0x0][0xc3c] ;  /* 0x00030f0000067ab9 */ /* 0x000fe20000000800 */
[----:B------:R-:W-:Y:S01]  /*2d990*/  UMOV UR5, URZ ;  /* 0x0000003f00057c82 */ /* 0x000fe20008000000 */
[----:B------:R-:W-:Y:S01]  /*2d9a0*/  MOV R3, UR4 ;  /* 0x0000000400037c02 */ /* 0x000fe20008000f00 */
[----:B------:R-:W-:Y:S01]  /*2d9b0*/  IMAD.U32 R0, RZ, RZ, UR6 ;  /* 0x00000006ff007e24 */ /* 0x000fe2000f8e00ff */
[----:B------:R1:W-:Y:S01]  /*2d9c0*/  STL [R1], R5 ;  /* 0x0000000501007387 */ /* 0x0003e20000100800 */
[----:B------:R-:W-:-:S03]  /*2d9d0*/  IMAD.U32 R2, RZ, RZ, UR5 ;  /* 0x00000005ff027e24 */ /* 0x000fc6000f8e00ff */
[----:B------:R1:W-:Y:S04]  /*2d9e0*/  STL [R1+0x4], R3 ;  /* 0x0000040301007387 */ /* 0x0003e80000100800 */
[----:B------:R1:W-:Y:S04]  /*2d9f0*/  STL [R1+0xc], R0 ;  /* 0x00000c0001007387 */ /* 0x0003e80000100800 */
[----:B------:R1:W-:Y:S02]  /*2da00*/  STL [R1+0x8], R2 ;  /* 0x0000080201007387 */ /* 0x0003e40000100800 */
.L_x_657:
[----:B-1----:R-:W2:Y:S04]  /*2da10*/  LDL R2, [R1+0xc] ;  /* 0x00000c0001027983 */ /* 0x002ea80000100800 */
[----:B------:R-:W3:Y:S04]  /*2da20*/  LDL R3, [R1+0x8] ;  /* 0x0000080001037983 */ /* 0x000ee80000100800 */
[----:B0-----:R-:W4:Y:S04]  /*2da30*/  LDL R4, [R1] ;  /* 0x0000000001047983 */ /* 0x001f280000100800 */
[----:B------:R-:W4:Y:S01]  /*2da40*/  LDL R5, [R1+0x4] ;  /* 0x0000040001057983 */ /* 0x000f220000100800 */
[----:B------:R-:W0:Y:S01]  /*2da50*/  S2R R0, SR_TID.X ;  /* 0x0000000000007919 */ /* 0x000e220000002100 */
[----:B------:R-:W-:Y:S05]  /*2da60*/  WARPSYNC.ALL ;  /* 0x0000000000007948 */ /* 0x000fea0003800000 */
[----:B0-----:R-:W-:Y:S01]  /*2da70*/  LOP3.LUT R0, R0, 0x1f, RZ, 0xc0, !PT ;  /* 0x0000001f00007812 */ /* 0x001fe200078ec0ff */
[----:B------:R-:W-:Y:S03]  /*2da80*/  BAR.SYNC.DEFER_BLOCKING 0x4, 0x180 ;  /* 0x0106000000007b1d */ /* 0x000fe60000010000 */
[----:B------:R-:W-:-:S13]  /*2da90*/  ISETP.NE.AND P0, PT, R0, RZ, PT ;  /* 0x000000ff0000720c */ /* 0x000fda0003f05270 */
[----:B------:R-:W0:Y:S01]  /*2daa0*/  @!P0 S2R R0, SR_CgaCtaId ;  /* 0x0000000000008919 */ /* 0x000e220000008800 */
[----:B--2---:R-:W-:Y:S01]  /*2dab0*/  IMAD.MOV.U32 R7, RZ, RZ, R2 ;  /* 0x000000ffff077224 */ /* 0x004fe200078e0002 */
[----:B------:R-:W-:Y:S01]  /*2dac0*/  @!P0 MOV R2, 0x400 ;  /* 0x0000040000028802 */ /* 0x000fe20000000f00 */
[----:B---3--:R-:W-:-:S03]  /*2dad0*/  IMAD.MOV.U32 R6, RZ, RZ, R3 ;  /* 0x000000ffff067224 */ /* 0x008fc600078e0003 */
[----:B0-----:R-:W-:-:S05]  /*2dae0*/  @!P0 LEA R18, R0, R2, 0x18 ;  /* 0x0000000200128211 */ /* 0x001fca00078ec0ff */
[----:B----4-:R1:W-:Y:S01]  /*2daf0*/  @!P0 STS.128 [R18+0x334d0], R4 ;  /* 0x0334d00412008388 */ /* 0x0103e20000000c00 */
[----:B------:R-:W-:Y:S06]  /*2db00*/  BAR.ARV 0x5, 0x180 ;  /* 0x0146000000007b1d */ /* 0x000fec0000002000 */
.L_x_648:
[----:B------:R-:W2:Y:S01]  /*2db10*/  LDL R0, [R1+0xc] ;  /* 0x00000c0001007983 */ /* 0x000ea20000100800 */
[----:B------:R-:W-:Y:S02]  /*2db20*/  ULDC UR4, c[0x0][0xc3c] ;  /* 0x00030f0000047ab9 */ /* 0x000fe40000000800 */
[----:B--2---:R-:W-:-:S13]  /*2db30*/  ISETP.GE.AND P0, PT, R0, UR4, PT ;  /* 0x0000000400007c0c */ /* 0x004fda000bf06270 */
[----:B------:R-:W-:Y:S05]  /*2db40*/  @!P0 BRA `(.L_x_658) ;  /* 0xffffff9800708947 */ /* 0x000fea000383ffff */
[----:B------:R-:W-:Y:S05]  /*2db50*/  BSYNC B7 ;  /* 0x0000000000077941 */ /* 0x000fea0003800000 */
.L_x_540:
[----:B-1----:R-:W3:Y:S01]  /*2db60*/  LDL.LU R0, [R1+0x5c] ;  /* 0x00005c0001007983 */ /* 0x002ee20000300800 */
[----:B------:R-:W-:Y:S01]  /*2db70*/  BSSY B0, `(.L_x_659) ;  /* 0x000000b000007945 */ /* 0x000fe20003800000 */
[----:B0-2---:R-:W0:Y:S01]  /*2db80*/  S2R R5, SR_CgaCtaId ;  /* 0x0000000000057919 */ /* 0x005e220000008800 */
[----:B---3--:R-:W-:-:S05]  /*2db90*/  VIADD R0, R0, 0x1 ;  /* 0x0000000100007836 */ /* 0x008fca0000000000 */
[----:B------:R-:W-:-:S04]  /*2dba0*/  LEA.HI R2, R0, R0, RZ, 0x1 ;  /* 0x0000000000027211 */ /* 0x000fc800078f08ff */
[----:B------:R-:W-:-:S04]  /*2dbb0*/  LOP3.LUT R3, R2, 0xfffffffe, RZ, 0xc0, !PT ;  /* 0xfffffffe02037812 */ /* 0x000fc800078ec0ff */
[----:B------:R-:W-:Y:S02]  /*2dbc0*/  IADD3 R3, R0, -R3, RZ ;  /* 0x8000000300037210 */ /* 0x000fe40007ffe0ff */
[----:B------:R-:W-:Y:S02]  /*2dbd0*/  MOV R0, 0x400 ;  /* 0x0000040000007802 */ /* 0x000fe40000000f00 */
[----:B------:R-:W-:Y:S02]  /*2dbe0*/  SHF.L.U32 R3, R3, 0x1f, RZ ;  /* 0x0000001f03037819 */ /* 0x000fe400000006ff */
[----:B0-----:R-:W-:-:S04]  /*2dbf0*/  LEA R0, R5, R0, 0x18 ;  /* 0x0000000005007211 */ /* 0x001fc800078ec0ff */
[----:B------:R-:W0:Y:S02]  /*2dc00*/  SYNCS.PHASECHK.TRANS64.TRYWAIT P0, [R0+URZ+0x33420], R3 ;  /* 0x03342003000075a7 */ /* 0x000e24000800017f */
[----:B0-----:R-:W-:Y:S05]  /*2dc10*/  @!P0 BRA `(.L_x_660) ;  /* 0x0000005800588947 */ /* 0x001fea0003800000 */
.L_x_888:
[----:B------:R-:W-:Y:S05]  /*2dc20*/  BSYNC B0 ;  /* 0x0000000000007941 */ /* 0x000fea0003800000 */
.L_x_659:
[----:B------:R-:W-:-:S03]  /*2dc30*/  UMOV UR4, 0xffffffff ;  /* 0xffffffff00047882 */ /* 0x000fc60000000000 */
[----:B------:R-:W-:Y:S05]  /*2dc40*/  BRA.DIV UR4, `(.L_x_661) ;  /* 0x0000005a04607947 */ /* 0x000fea000b800000 */
[----:B------:R-:W1:Y:S02]  /*2dc50*/  S2R R2, SR_TID.X ;  /* 0x0000000000027919 */ /* 0x000e640000002100 */
[----:B-1----:R-:W-:-:S04]  /*2dc60*/  SHF.R.U32.HI R2, RZ, 0x5, R2 ;  /* 0x00000005ff027819 */ /* 0x002fc80000011602 */
[----:B------:R-:W-:-:S05]  /*2dc70*/  LOP3.LUT R2, R2, 0x3, RZ, 0xc0, !PT ;  /* 0x0000000302027812 */ /* 0x000fca00078ec0ff */
[----:B------:R1:W2:Y:S02]  /*2dc80*/  SHFL.IDX PT, R14, R2, RZ, 0x1f ;  /* 0x00001fff020e7589 */ /* 0x0002a400000e0000 */
.L_x_891:
[----:B--2---:R-:W-:-:S13]  /*2dc90*/  ISETP.NE.AND P0, PT, R14, RZ, PT ;  /* 0x000000ff0e00720c */ /* 0x004fda0003f05270 */
[----:B------:R-:W-:Y:S05]  /*2dca0*/  @P0 BRA `(.L_x_328) ;  /* 0x0000000000a80947 */ /* 0x000fea0003800000 */
[----:B------:R-:W-:-:S03]  /*2dcb0*/  UMOV UR4, 0xffffffff ;  /* 0xffffffff00047882 */ /* 0x000fc60000000000 */
[----:B------:R-:W-:Y:S05]  /*2dcc0*/  BRA.DIV UR4, `(.L_x_662) ;  /* 0x0000005a04747947 */ /* 0x000fea000b800000 */
[----:B------:R-:W-:-:S13]  /*2dcd0*/  ELECT P6, URZ, PT ;  /* 0x00000000003f782f */ /* 0x000fda00038c0000 */
.L_x_894:
[----:B------:R-:W-:Y:S05]  /*2dce0*/  @!P6 BRA `(.L_x_328) ;  /* 0x000000000098e947 */ /* 0x000fea0003800000 */
[----:B------:R-:W-:-:S06]  /*2dcf0*/  ULOP3.LUT UR4, UR36, 0x2, URZ, 0xfc, !UPT ;  /* 0x0000000224047892 */ /* 0x000fcc000f8efc3f */
[----:B-1----:R-:W-:-:S05]  /*2dd00*/  IMAD.U32 R2, RZ, RZ, UR4 ;  /* 0x00000004ff027e24 */ /* 0x002fca000f8e00ff */
[----:B------:R-:W-:-:S13]  /*2dd10*/  ISETP.NE.AND P0, PT, R2, 0x3, PT ;  /* 0x000000030200780c */ /* 0x000fda0003f05270 */
[----:B------:R-:W-:Y:S05]  /*2dd20*/  @!P0 BRA `(.L_x_663) ;  /* 0x0000000000048947 */ /* 0x000fea0003800000 */
[----:B------:R-:W-:Y:S01]  /*2dd30*/  BPT.TRAP 0x1 ;  /* 0x000000040000795c */ /* 0x000fe20000300000 */
.L_x_663:
[----:B------:R-:W2:Y:S01]  /*2dd40*/  LDL.LU R7, [R1+0x18] ;  /* 0x0000180001077983 */ /* 0x000ea20000300800 */
[----:B------:R-:W-:Y:S02]  /*2dd50*/  VIADD R2, R0, 0x33440 ;  /* 0x0003344000027836 */ /* 0x000fe40000000000 */
[C---:B0-----:R-:W-:Y:S02]  /*2dd60*/  VIADD R3, R19.reuse, 0x1 ;  /* 0x0000000113037836 */ /* 0x041fe40000000000 */
[----:B------:R-:W-:-:S03]  /*2dd70*/  IMAD R6, R19, 0x8, R2 ;  /* 0x0000000813067824 */ /* 0x000fc600078e0202 */
[----:B------:R-:W-:-:S04]  /*2dd80*/  ISETP.NE.AND P2, PT, R3, 0x2, PT ;  /* 0x000000020300780c */ /* 0x000fc80003f45270 */
[----:B------:R-:W-:Y:S02]  /*2dd90*/  SEL R4, RZ, 0x1, P2 ;  /* 0x00000001ff047807 */ /* 0x000fe40001000000 */
[----:B------:R-:W-:Y:S02]  /*2dda0*/  SEL R3, R3, RZ, P2 ;  /* 0x000000ff03037207 */ /* 0x000fe40001000000 */
[C---:B--2---:R-:W-:Y:S02]  /*2ddb0*/  SHF.L.U32 R5, R7.reuse, 0x1f, RZ ;  /* 0x0000001f07057819 */ /* 0x044fe400000006ff */
[----:B------:R-:W-:Y:S01]  /*2ddc0*/  LOP3.LUT R4, R7, R4, RZ, 0x3c, !PT ;  /* 0x0000000407047212 */ /* 0x000fe200078e3cff */
[----:B------:R-:W-:Y:S01]  /*2ddd0*/  IMAD R7, R3, 0x8, R2 ;  /* 0x0000000803077824 */ /* 0x000fe200078e0202 */
[----:B------:R-:W0:Y:S02]  /*2dde0*/  SYNCS.PHASECHK.TRANS64.TRYWAIT P1, [R6+URZ], R5 ;  /* 0x00000005060075a7 */ /* 0x000e24000802017f */
[----:B------:R-:W-:Y:S01]  /*2ddf0*/  SHF.L.U32 R2, R4, 0x1f, RZ ;  /* 0x0000001f04027819 */ /* 0x000fe200000006ff */
[----:B0-----:R-:W-:Y:S06]  /*2de00*/  @!P1 BRA `(.L_x_664) ;  /* 0x0000005800449947 */ /* 0x001fec0003800000 */
.L_x_895:
[----:B------:R-:W1:Y:S02]  /*2de10*/  SYNCS.PHASECHK.TRANS64.TRYWAIT P1, [R7+URZ], R2 ;  /* 0x00000002070075a7 */ /* 0x000e64000802017f */
[----:B-1----:R-:W-:Y:S05]  /*2de20*/  @!P1 BRA `(.L_x_665) ;  /* 0x0000005800509947 */ /* 0x002fea0003800000 */
.L_x_896:
[----:B------:R-:W-:Y:S05]  /*2de30*/  @!P0 BRA `(.L_x_666) ;  /* 0x0000000000048947 */ /* 0x000fea0003800000 */
[----:B------:R-:W-:Y:S01]  /*2de40*/  BPT.TRAP 0x1 ;  /* 0x000000040000795c */ /* 0x000fe20000300000 */
.L_x_666:
[----:B------:R-:W-:-:S04]  /*2de50*/  LEA R4, R19, R0, 0x3 ;  /* 0x0000000013047211 */ /* 0x000fc800078e18ff */
[----:B------:R-:W2:Y:S02]  /*2de60*/  SYNCS.PHASECHK.TRANS64.TRYWAIT P1, [R4+URZ+0x33460], R5 ;  /* 0x03346005040075a7 */ /* 0x000ea4000802017f */
[----:B--2---:R-:W-:Y:S05]  /*2de70*/  @!P1 BRA `(.L_x_667) ;  /* 0x0000005800509947 */ /* 0x004fea0003800000 */
.L_x_897:
[----:B------:R-:W-:Y:S05]  /*2de80*/  @!P0 BRA `(.L_x_668) ;  /* 0x0000000000048947 */ /* 0x000fea0003800000 */
[----:B------:R-:W-:Y:S01]  /*2de90*/  BPT.TRAP 0x1 ;  /* 0x000000040000795c */ /* 0x000fe20000300000 */
.L_x_668:
[----:B------:R-:W-:-:S04]  /*2dea0*/  IMAD R3, R3, 0x8, R0 ;  /* 0x0000000803037824 */ /* 0x000fc800078e0200 */
[----:B------:R-:W3:Y:S02]  /*2deb0*/  SYNCS.PHASECHK.TRANS64.TRYWAIT P1, [R3+URZ+0x33460], R2 ;  /* 0x03346002030075a7 */ /* 0x000ee4000802017f */
[----:B---3--:R-:W-:Y:S05]  /*2dec0*/  @!P1 BRA `(.L_x_669) ;  /* 0x0000005800509947 */ /* 0x008fea0003800000 */
.L_x_898:
[----:B------:R-:W-:Y:S05]  /*2ded0*/  @!P0 BRA `(.L_x_670) ;  /* 0x0000000000048947 */ /* 0x000fea0003800000 */
[----:B------:R-:W-:Y:S01]  /*2dee0*/  BPT.TRAP 0x1 ;  /* 0x000000040000795c */ /* 0x000fe20000300000 */
.L_x_670:
[----:B------:R-:W4:Y:S02]  /*2def0*/  SYNCS.PHASECHK.TRANS64.TRYWAIT P0, [R4+URZ+0x33480], R5 ;  /* 0x03348005040075a7 */ /* 0x000f24000800017f */
[----:B----4-:R-:W-:Y:S05]  /*2df00*/  @!P0 BRA `(.L_x_671) ;  /* 0x0000005800548947 */ /* 0x010fea0003800000 */
.L_x_672:
[----:B------:R0:W0:Y:S02]  /*2df10*/  SYNCS.PHASECHK.TRANS64.TRYWAIT P0, [R3+URZ+0x33480], R2 ;  /* 0x03348002030075a7 */ /* 0x000024000800017f */
[----:B0-----:R-:W-:Y:S05]  /*2df20*/  @!P0 NANOSLEEP.SYNCS 0x989680 ;  /* 0x009896800000895d */ /* 0x001fea0003900000 */
[----:B------:R-:W0:Y:S02]  /*2df30*/  @!P0 SYNCS.PHASECHK.TRANS64 P0, [R3+URZ+0x33480], R2 ;  /* 0x03348002030085a7 */ /* 0x000e24000800007f */
[----:B0-----:R-:W-:Y:S05]  /*2df40*/  @!P0 BRA `(.L_x_672) ;  /* 0xfffffffc00f08947 */ /* 0x001fea000383ffff */
.L_x_328:
[----:B------:R-:W-:Y:S05]  /*2df50*/  BSYNC B8 ;  /* 0x0000000000087941 */ /* 0x000fea0003800000 */
.L_x_325:
[----:B------:R-:W-:Y:S05]  /*2df60*/  EXIT ;  /* 0x000000000000794d */ /* 0x000fea0003800000 */
.L_x_348:
[----:B-1----:R1:W2:Y:S02]  /*2df70*/  SYNCS.PHASECHK.TRANS64.TRYWAIT P5, [R43+URZ+0x33490], R100 ;  /* 0x033490642b0075a7 */ /* 0x0022a400080a017f */
[----:B--2---:R-:W-:Y:S05]  /*2df80*/  @!P5 NANOSLEEP.SYNCS 0x989680 ;  /* 0x009896800000d95d */ /* 0x004fea0003900000 */
[----:B------:R-:W2:Y:S02]  /*2df90*/  @!P5 SYNCS.PHASECHK.TRANS64 P5, [R43+URZ+0x33490], R100 ;  /* 0x033490642b00d5a7 */ /* 0x000ea400080a007f */
[----:B--2---:R-:W-:Y:S05]  /*2dfa0*/  @!P5 BRA `(.L_x_348) ;  /* 0xfffffffc00f0d947 */ /* 0x004fea000383ffff */
[----:B------:R-:W-:Y:S05]  /*2dfb0*/  BRA `(.L_x_673) ;  /* 0xfffffd5800fc7947 */ /* 0x000fea000383ffff */
.L_x_402:
[----:B--2---:R2:W3:Y:S02]  /*2dfc0*/  SYNCS.PHASECHK.TRANS64.TRYWAIT P5, [R43+URZ+0x33490], R100 ;  /* 0x033490642b0075a7 */ /* 0x0044e400080a017f */
[----:B---3--:R-:W-:Y:S05]  /*2dfd0*/  @!P5 NANOSLEEP.SYNCS 0x989680 ;  /* 0x009896800000d95d */ /* 0x008fea0003900000 */
[----:B------:R-:W3:Y:S02]  /*2dfe0*/  @!P5 SYNCS.PHASECHK.TRANS64 P5, [R43+URZ+0x33490], R100 ;  /* 0x033490642b00d5a7 */ /* 0x000ee400080a007f */
[----:B---3--:R-:W-:Y:S05]  /*2dff0*/  @!P5 BRA `(.L_x_402) ;  /* 0xfffffffc00f0d947 */ /* 0x008fea000383ffff */
[----:B------:R-:W-:Y:S05]  /*2e000*/  BRA `(.L_x_674) ;  /* 0xfffffdb800507947 */ /* 0x000fea000383ffff */
.L_x_427:
[----:B0-----:R0:W1:Y:S02]  /*2e010*/  SYNCS.PHASECHK.TRANS64.TRYWAIT P3, [R43+URZ+0x33490], R100 ;  /* 0x033490642b0075a7 */ /* 0x001064000806017f */
[----:B-1----:R-:W-:Y:S05]  /*2e020*/  @!P3 NANOSLEEP.SYNCS 0x989680 ;  /* 0x009896800000b95d */ /* 0x002fea0003900000 */
[----:B------:R-:W1:Y:S02]  /*2e030*/  @!P3 SYNCS.PHASECHK.TRANS64 P3, [R43+URZ+0x33490], R100 ;  /* 0x033490642b00b5a7 */ /* 0x000e64000806007f */
[----:B-1----:R-:W-:Y:S05]  /*2e040*/  @!P3 BRA `(.L_x_427) ;  /* 0xfffffffc00f0b947 */ /* 0x002fea000383ffff */
[----:B------:R-:W-:Y:S05]  /*2e050*/  BRA `(.L_x_675) ;  /* 0xfffffe1800147947 */ /* 0x000fea000383ffff */
.L_x_433:
[----:B-1----:R1:W2:Y:S02]  /*2e060*/  SYNCS.PHASECHK.TRANS64.TRYWAIT P2, [R43+URZ+0x334b0], R100 ;  /* 0x0334b0642b0075a7 */ /* 0x0022a4000804017f */
[----:B--2---:R-:W-:Y:S05]  /*2e070*/  @!P2 NANOSLEEP.SYNCS 0x989680 ;  /* 0x009896800000a95d */ /* 0x004fea0003900000 */
[----:B------:R-:W2:Y:S02]  /*2e080*/  @!P2 SYNCS.PHASECHK.TRANS64 P2, [R43+URZ+0x334b0], R100 ;  /* 0x0334b0642b00a5a7 */ /* 0x000ea4000804007f */
[----:B--2---:R-:W-:Y:S05]  /*2e090*/  @!P2 BRA `(.L_x_433) ;  /* 0xfffffffc00f0a947 */ /* 0x004fea000383ffff */
[----:B------:R-:W-:Y:S05]  /*2e0a0*/  BRA `(.L_x_676) ;  /* 0xfffffe1c00187947 */ /* 0x000fea000383ffff */
.L_x_443:
[----:B------:R-:W-:Y:S01]  /*2e0b0*/  BSSY B0, `(.L_x_677) ;  /* 0x0000007000007945 */ /* 0x000fe20003800000 */
[----:B------:R-:W-:Y:S02]  /*2e0c0*/  IMAD.MOV.U32 R12, RZ, RZ, RZ ;  /* 0x000000ffff0c7224 */ /* 0x000fe400078e00ff */
[----:B------:R-:W-:Y:S02]  /*2e0d0*/  IMAD.MOV.U32 R11, RZ, RZ, 0x1f ;  /* 0x0000001fff0b7424 */ /* 0x000fe400078e00ff */
[----:B------:R-:W-:-:S07]  /*2e0e0*/  IMAD.MOV.U32 R15, RZ, RZ, -0x1 ;  /* 0xffffffffff0f7424 */ /* 0x000fce00078e00ff */
[----:B-----5:R-:W-:Y:S05]  /*2e0f0*/  WARPSYNC.COLLECTIVE R15, `(.L_x_678) ;  /* 0x000000000f087348 */ /* 0x020fea0003c00000 */
[----:B------:R0:W1:Y:S02]  /*2e100*/  SHFL.IDX P6, R14, R13, R12, R11 ;  /* 0x0000000c0d0e7389 */ /* 0x00006400000c000b */
[----:B01---5:R-:W-:Y:S01]  /*2e110*/  ENDCOLLECTIVE ;  /* 0x000000000000791b */ /* 0x023fe20003800000 */
.L_x_678:
[----:B------:R-:W-:Y:S05]  /*2e120*/  BSYNC B0 ;  /* 0x0000000000007941 */ /* 0x000fea0003800000 */
.L_x_677:
[----:B------:R-:W-:Y:S01]  /*2e130*/  IMAD.MOV.U32 R234, RZ, RZ, R14 ;  /* 0x000000ffffea7224 */ /* 0x000fe200078e000e */
[----:B------:R-:W-:Y:S06]  /*2e140*/  BRA `(.L_x_679) ;  /* 0xfffffe2400f87947 */ /* 0x000fec000383ffff */
.L_x_453:
[----:B------:R-:W-:Y:S01]  /*2e150*/  BSSY B1, `(.L_x_680) ;  /* 0x0000008000017945 */ /* 0x000fe20003800000 */
[----:B------:R-:W-:Y:S01]  /*2e160*/  MOV R13, R26 ;  /* 0x0000001a000d7202 */ /* 0x000fe20000000f00 */
[----:B------:R-:W-:Y:S02]  /*2e170*/  IMAD.MOV.U32 R12, RZ, RZ, RZ ;  /* 0x000000ffff0c7224 */ /* 0x000fe400078e00ff */
[----:B------:R-:W-:Y:S02]  /*2e180*/  IMAD.MOV.U32 R11, RZ, RZ, 0x1e1f ;  /* 0x00001e1fff0b7424 */ /* 0x000fe400078e00ff */
[----:B------:R-:W-:-:S07]  /*2e190*/  IMAD.MOV.U32 R15, RZ, RZ, -0x1 ;  /* 0xffffffffff0f7424 */ /* 0x000fce00078e00ff */
[----:B------:R-:W-:Y:S05]  /*2e1a0*/  WARPSYNC.COLLECTIVE R15, `(.L_x_681) ;  /* 0x000000000f087348 */ /* 0x000fea0003c00000 */
[----:B------:R0:W1:Y:S02]  /*2e1b0*/  SHFL.IDX P6, R14, R13, R12, R11 ;  /* 0x0000000c0d0e7389 */ /* 0x00006400000c000b */
[----:B01----:R-:W-:Y:S01]  /*2e1c0*/  ENDCOLLECTIVE ;  /* 0x000000000000791b */ /* 0x003fe20003800000 */
.L_x_681:
[----:B------:R-:W-:Y:S05]  /*2e1d0*/  BSYNC B1 ;  /* 0x0000000000017941 */ /* 0x000fea0003800000 */
.L_x_680:
[----:B------:R-:W-:Y:S01]  /*2e1e0*/  IMAD.MOV.U32 R13, RZ, RZ, R24 ;  /* 0x000000ffff0d7224 */ /* 0x000fe200078e0018 */
[----:B------:R-:W-:Y:S01]  /*2e1f0*/  MOV R12, RZ ;  /* 0x000000ff000c7202 */ /* 0x000fe20000000f00 */
[----:B------:R-:W-:Y:S02]  /*2e200*/  IMAD.MOV.U32 R11, RZ, RZ, 0x1e1f ;  /* 0x00001e1fff0b7424 */ /* 0x000fe400078e00ff */
[----:B------:R-:W-:Y:S02]  /*2e210*/  IMAD.MOV.U32 R15, RZ, RZ, -0x1 ;  /* 0xffffffffff0f7424 */ /* 0x000fe400078e00ff */
[----:B------:R-:W-:-:S07]  /*2e220*/  IMAD.MOV.U32 R0, RZ, RZ, R14 ;  /* 0x000000ffff007224 */ /* 0x000fce00078e000e */
[----:B------:R-:W-:Y:S05]  /*2e230*/  WARPSYNC.COLLECTIVE R15, `(.L_x_682) ;  /* 0x000000000f087348 */ /* 0x000fea0003c00000 */
[----:B------:R0:W1:Y:S02]  /*2e240*/  SHFL.IDX P6, R14, R13, R12, R11 ;  /* 0x0000000c0d0e7389 */ /* 0x00006400000c000b */
[----:B01----:R-:W-:Y:S01]  /*2e250*/  ENDCOLLECTIVE ;  /* 0x000000000000791b */ /* 0x003fe20003800000 */
.L_x_682:
[----:B------:R-:W-:Y:S02]  /*2e260*/  IMAD.MOV.U32 R13, RZ, RZ, R27 ;  /* 0x000000ffff0d7224 */ /* 0x000fe400078e001b */
[----:B------:R-:W-:-:S07]  /*2e270*/  IMAD.MOV.U32 R25, RZ, RZ, R14 ;  /* 0x000000ffff197224 */ /* 0x000fce00078e000e */
[----:B------:R-:W-:Y:S05]  /*2e280*/  WARPSYNC.COLLECTIVE R15, `(.L_x_683) ;  /* 0x000000000f087348 */ /* 0x000fea0003c00000 */
[----:B------:R0:W1:Y:S02]  /*2e290*/  SHFL.IDX P6, R14, R13, R12, R11 ;  /* 0x0000000c0d0e7389 */ /* 0x00006400000c000b */
[----:B01----:R-:W-:Y:S01]  /*2e2a0*/  ENDCOLLECTIVE ;  /* 0x000000000000791b */ /* 0x003fe20003800000 */
.L_x_683:
[----:B------:R-:W-:Y:S01]  /*2e2b0*/  MOV R13, R146 ;  /* 0x00000092000d7202 */ /* 0x000fe20000000f00 */
[----:B------:R-:W-:-:S07]  /*2e2c0*/  IMAD.MOV.U32 R3, RZ, RZ, R14 ;  /* 0x000000ffff037224 */ /* 0x000fce00078e000e */
[----:B------:R-:W-:Y:S05]  /*2e2d0*/  WARPSYNC.COLLECTIVE R15, `(.L_x_684) ;  /* 0x000000000f087348 */ /* 0x000fea0003c00000 */
[----:B------:R0:W1:Y:S02]  /*2e2e0*/  SHFL.IDX P6, R14, R13, R12, R11 ;  /* 0x0000000c0d0e7389 */ /* 0x00006400000c000b */
[----:B01----:R-:W-:Y:S01]  /*2e2f0*/  ENDCOLLECTIVE ;  /* 0x000000000000791b */ /* 0x003fe20003800000 */
.L_x_684:
[----:B------:R-:W-:Y:S05]  /*2e300*/  BRA `(.L_x_685) ;  /* 0xfffffe2c006c7947 */ /* 0x000fea000383ffff */
.L_x_457:
[----:B0-----:R0:W3:Y:S02]  /*2e310*/  SYNCS.PHASECHK.TRANS64.TRYWAIT P0, [R16+URZ+0x33400], R5 ;  /* 0x03340005100075a7 */ /* 0x0010e4000800017f */
[----:B---3--:R-:W-:Y:S05]  /*2e320*/  @!P0 NANOSLEEP.SYNCS 0x989680 ;  /* 0x009896800000895d */ /* 0x008fea0003900000 */
[----:B------:R-:W3:Y:S02]  /*2e330*/  @!P0 SYNCS.PHASECHK.TRANS64 P0, [R16+URZ+0x33400], R5 ;  /* 0x03340005100085a7 */ /* 0x000ee4000800007f */
[----:B---3--:R-:W-:Y:S05]  /*2e340*/  @!P0 BRA `(.L_x_457) ;  /* 0xfffffffc00f08947 */ /* 0x008fea000383ffff */
[----:B------:R-:W-:Y:S05]  /*2e350*/  BRA `(.L_x_686) ;  /* 0xfffffe3000c07947 */ /* 0x000fea000383ffff */
.L_x_469:
[----:B------:R-:W-:Y:S01]  /*2e360*/  BSSY B1, `(.L_x_687) ;  /* 0x0000008000017945 */ /* 0x000fe20003800000 */
[----:B------:R-:W-:Y:S02]  /*2e370*/  IMAD.MOV.U32 R13, RZ, RZ, R26 ;  /* 0x000000ffff0d7224 */ /* 0x000fe400078e001a */
[----:B------:R-:W-:Y:S02]  /*2e380*/  IMAD.MOV.U32 R12, RZ, RZ, RZ ;  /* 0x000000ffff0c7224 */ /* 0x000fe400078e00ff */
[----:B------:R-:W-:Y:S02]  /*2e390*/  IMAD.MOV.U32 R11, RZ, RZ, 0x1e1f ;  /* 0x00001e1fff0b7424 */ /* 0x000fe400078e00ff */
[----:B------:R-:W-:-:S07]  /*2e3a0*/  IMAD.MOV.U32 R15, RZ, RZ, -0x1 ;  /* 0xffffffffff0f7424 */ /* 0x000fce00078e00ff */
[----:B------:R-:W-:Y:S05]  /*2e3b0*/  WARPSYNC.COLLECTIVE R15, `(.L_x_688) ;  /* 0x000000000f087348 */ /* 0x000fea0003c00000 */
[----:B------:R0:W1:Y:S02]  /*2e3c0*/  SHFL.IDX P6, R14, R13, R12, R11 ;  /* 0x0000000c0d0e7389 */ /* 0x00006400000c000b */
[----:B01----:R-:W-:Y:S01]  /*2e3d0*/  ENDCOLLECTIVE ;  /* 0x000000000000791b */ /* 0x003fe20003800000 */
.L_x_688:
[----:B------:R-:W-:Y:S05]  /*2e3e0*/  BSYNC B1 ;  /* 0x0000000000017941 */ /* 0x000fea0003800000 */
.L_x_687:
[----:B------:R-:W-:Y:S01]  /*2e3f0*/  MOV R13, R24 ;  /* 0x00000018000d7202 */ /* 0x000fe20000000f00 */
[----:B------:R-:W-:Y:S02]  /*2e400*/  IMAD.MOV.U32 R12, RZ, RZ, RZ ;  /* 0x000000ffff0c7224 */ /* 0x000fe400078e00ff */
[----:B------:R-:W-:Y:S02]  /*2e410*/  IMAD.MOV.U32 R11, RZ, RZ, 0x1e1f ;  /* 0x00001e1fff0b7424 */ /* 0x000fe400078e00ff */
[----:B------:R-:W-:Y:S02]  /*2e420*/  IMAD.MOV.U32 R15, RZ, RZ, -0x1 ;  /* 0xffffffffff0f7424 */ /* 0x000fe400078e00ff */
[----:B------:R-:W-:-:S07]  /*2e430*/  IMAD.MOV.U32 R0, RZ, RZ, R14 ;  /* 0x000000ffff007224 */ /* 0x000fce00078e000e */
[----:B------:R-:W-:Y:S05]  /*2e440*/  WARPSYNC.COLLECTIVE R15, `(.L_x_689) ;  /* 0x000000000f087348 */ /* 0x000fea0003c00000 */
[----:B------:R0:W1:Y:S02]  /*2e450*/  SHFL.IDX P6, R14, R13, R12, R11 ;  /* 0x0000000c0d0e7389 */ /* 0x00006400000c000b */
[----:B01----:R-:W-:Y:S01]  /*2e460*/  ENDCOLLECTIVE ;  /* 0x000000000000791b */ /* 0x003fe20003800000 */
.L_x_689:
[----:B------:R-:W-:Y:S02]  /*2e470*/  IMAD.MOV.U32 R13, RZ, RZ, R27 ;  /* 0x000000ffff0d7224 */ /* 0x000fe400078e001b */
[----:B------:R-:W-:-:S07]  /*2e480*/  IMAD.MOV.U32 R3, RZ, RZ, R14 ;  /* 0x000000ffff037224 */ /* 0x000fce00078e000e */
[----:B------:R-:W-:Y:S05]  /*2e490*/  WARPSYNC.COLLECTIVE R15, `(.L_x_690) ;  /* 0x000000000f087348 */ /* 0x000fea0003c00000 */
[----:B------:R0:W1:Y:S02]  /*2e4a0*/  SHFL.IDX P6, R14, R13, R12, R11 ;  /* 0x0000000c0d0e7389 */ /* 0x00006400000c000b */
[----:B01----:R-:W-:Y:S01]  /*2e4b0*/  ENDCOLLECTIVE ;  /* 0x000000000000791b */ /* 0x003fe20003800000 */
.L_x_690:
[----:B------:R-:W-:Y:S01]  /*2e4c0*/  IMAD.MOV.U32 R13, RZ, RZ, R146 ;  /* 0x000000ffff0d7224 */ /* 0x000fe200078e0092 */
[----:B------:R-:W-:-:S07]  /*2e4d0*/  MOV R20, R14 ;  /* 0x0000000e00147202 */ /* 0x000fce0000000f00 */
[----:B------:R-:W-:Y:S05]  /*2e4e0*/  WARPSYNC.COLLECTIVE R15, `(.L_x_691) ;  /* 0x000000000f087348 */ /* 0x000fea0003c00000 */
[----:B------:R0:W1:Y:S02]  /*2e4f0*/  SHFL.IDX P6, R14, R13, R12, R11 ;  /* 0x0000000c0d0e7389 */ /* 0x00006400000c000b */
[----:B01----:R-:W-:Y:S01]  /*2e500*/  ENDCOLLECTIVE ;  /* 0x000000000000791b */ /* 0x003fe20003800000 */
.L_x_691:
[----:B------:R-:W-:Y:S01]  /*2e510*/  IMAD.MOV.U32 R147, RZ, RZ, R14 ;  /* 0x000000ffff937224 */ /* 0x000fe200078e000e */
[----:B------:R-:W-:Y:S06]  /*2e520*/  BRA `(.L_x_692) ;  /* 0xfffffe6000347947 */ /* 0x000fec000383ffff */
.L_x_473:
[----:B-1----:R1:W3:Y:S02]  /*2e530*/  SYNCS.PHASECHK.TRANS64.TRYWAIT P0, [R16+URZ+0x33400], R21 ;  /* 0x03340015100075a7 */ /* 0x0022e4000800017f */
[----:B---3--:R-:W-:Y:S05]  /*2e540*/  @!P0 NANOSLEEP.SYNCS 0x989680 ;  /* 0x009896800000895d */ /* 0x008fea0003900000 */
[----:B------:R-:W3:Y:S02]  /*2e550*/  @!P0 SYNCS.PHASECHK.TRANS64 P0, [R16+URZ+0x33400], R21 ;  /* 0x03340015100085a7 */ /* 0x000ee4000800007f */
[----:B---3--:R-:W-:Y:S05]  /*2e560*/  @!P0 BRA `(.L_x_473) ;  /* 0xfffffffc00f08947 */ /* 0x008fea000383ffff */
[----:B------:R-:W-:Y:S05]  /*2e570*/  BRA `(.L_x_693) ;  /* 0xfffffe6400587947 */ /* 0x000fea000383ffff */
.L_x_481:
[----:B-1----:R1:W3:Y:S02]  /*2e580*/  SYNCS.PHASECHK.TRANS64.TRYWAIT P2, [R0+URZ+0x33430], R3 ;  /* 0x03343003000075a7 */ /* 0x0022e4000804017f */
[----:B---3--:R-:W-:Y:S05]  /*2e590*/  @!P2 NANOSLEEP.SYNCS 0x989680 ;  /* 0x009896800000a95d */ /* 0x008fea0003900000 */
[----:B------:R-:W3:Y:S02]  /*2e5a0*/  @!P2 SYNCS.PHASECHK.TRANS64 P2, [R0+URZ+0x33430], R3 ;  /* 0x033430030000a5a7 */ /* 0x000ee4000804007f */
[----:B---3--:R-:W-:Y:S05]  /*2e5b0*/  @!P2 BRA `(.L_x_481) ;  /* 0xfffffffc00f0a947 */ /* 0x008fea000383ffff */
[----:B------:R-:W-:Y:S05]  /*2e5c0*/  BRA `(.L_x_480) ;  /* 0xfffffe9400c47947 */ /* 0x000fea000383ffff */
.L_x_487:
[----:B-1----:R1:W2:Y:S02]  /*2e5d0*/  SYNCS.PHASECHK.TRANS64.TRYWAIT P2, [R11+URZ+0x33430], R8 ;  /* 0x033430080b0075a7 */ /* 0x0022a4000804017f */
[----:B--2---:R-:W-:Y:S05]  /*2e5e0*/  @!P2 NANOSLEEP.SYNCS 0x989680 ;  /* 0x009896800000a95d */ /* 0x004fea0003900000 */
[----:B------:R-:W2:Y:S02]  /*2e5f0*/  @!P2 SYNCS.PHASECHK.TRANS64 P2, [R11+URZ+0x33430], R8 ;  /* 0x033430080b00a5a7 */ /* 0x000ea4000804007f */
[----:B--2---:R-:W-:Y:S05]  /*2e600*/  @!P2 BRA `(.L_x_487) ;  /* 0xfffffffc00f0a947 */ /* 0x004fea000383ffff */
[----:B------:R-:W-:Y:S05]  /*2e610*/  BRA `(.L_x_486) ;  /* 0xfffffed800b07947 */ /* 0x000fea000383ffff */
.L_x_491:
[----:B-1----:R1:W2:Y:S02]  /*2e620*/  SYNCS.PHASECHK.TRANS64.TRYWAIT P1, [R10+URZ+0x33450], R6 ;  /* 0x033450060a0075a7 */ /* 0x0022a4000802017f */
[----:B--2---:R-:W-:Y:S05]  /*2e630*/  @!P1 NANOSLEEP.SYNCS 0x989680 ;  /* 0x009896800000995d */ /* 0x004fea0003900000 */
[----:B------:R-:W2:Y:S02]  /*2e640*/  @!P1 SYNCS.PHASECHK.TRANS64 P1, [R10+URZ+0x33450], R6 ;  /* 0x033450060a0095a7 */ /* 0x000ea4000802007f */
[----:B--2---:R-:W-:Y:S05]  /*2e650*/  @!P1 BRA `(.L_x_491) ;  /* 0xfffffffc00f09947 */ /* 0x004fea000383ffff */
[----:B------:R-:W-:Y:S05]  /*2e660*/  BRA `(.L_x_488) ;  /* 0xfffffee800ec7947 */ /* 0x000fea000383ffff */
.L_x_497:
[----:B-1----:R1:W2:Y:S02]  /*2e670*/  SYNCS.PHASECHK.TRANS64.TRYWAIT P1, [R8+URZ+0x33450], R3 ;  /* 0x03345003080075a7 */ /* 0x0022a4000802017f */
[----:B--2---:R-:W-:Y:S05]  /*2e680*/  @!P1 NANOSLEEP.SYNCS 0x989680 ;  /* 0x009896800000995d */ /* 0x004fea0003900000 */
[----:B------:R-:W2:Y:S02]  /*2e690*/  @!P1 SYNCS.PHASECHK.TRANS64 P1, [R8+URZ+0x33450], R3 ;  /* 0x03345003080095a7 */ /* 0x000ea4000802007f */
[----:B--2---:R-:W-:Y:S05]  /*2e6a0*/  @!P1 BRA `(.L_x_497) ;  /* 0xfffffffc00f09947 */ /* 0x004fea000383ffff */
[----:B------:R-:W-:Y:S05]  /*2e6b0*/  BRA `(.L_x_496) ;  /* 0xffffff1800407947 */ /* 0x000fea000383ffff */
.L_x_501:
[----:B------:R-:W-:Y:S02]  /*2e6c0*/  SEL R110, R15, R112, P0 ;  /* 0x000000700f6e7207 */ /* 0x000fe40000000000 */
[----:B------:R-:W-:Y:S01]  /*2e6d0*/  SEL R62, R112, R15, P0 ;  /* 0x0000000f703e7207 */ /* 0x000fe20000000000 */
[----:B------:R-:W-:Y:S01]  /*2e6e0*/  IMAD.MOV.U32 R15, RZ, RZ, -0x1 ;  /* 0xffffffffff0f7424 */ /* 0x000fe200078e00ff */
[----:B------:R-:W-:Y:S02]  /*2e6f0*/  SEL R112, R12, R101, P0 ;  /* 0x000000650c707207 */ /* 0x000fe40000000000 */
[----:B------:R-:W-:Y:S01]  /*2e700*/  SEL R67, R101, R12, P0 ;  /* 0x0000000c65437207 */ /* 0x000fe20000000000 */
[----:B-----5:R-:W-:Y:S01]  /*2e710*/  IMAD.MOV.U32 R12, RZ, RZ, R36 ;  /* 0x000000ffff0c7224 */ /* 0x020fe200078e0024 */
[----:B------:R-:W-:Y:S02]  /*2e720*/  SEL R114, R116, R11, P0 ;  /* 0x0000000b74727207 */ /* 0x000fe40000000000 */
[----:B------:R-:W-:Y:S01]  /*2e730*/  SEL R78, R11, R116, P0 ;  /* 0x000000740b4e7207 */ /* 0x000fe20000000000 */
[----:B------:R-:W-:Y:S01]  /*2e740*/  IMAD.MOV.U32 R11, RZ, RZ, 0x1c1f ;  /* 0x00001c1fff0b7424 */ /* 0x000fe200078e00ff */
[----:B------:R-:W-:-:S02]  /*2e750*/  SEL R113, R33, R14, P0 ;  /* 0x0000000e21717207 */ /* 0x000fc40000000000 */
[----:B------:R-:W-:-:S07]  /*2e760*/  SEL R65, R14, R33, P0 ;  /* 0x000000210e417207 */ /* 0x000fce0000000000 */
[----:B0-----:R-:W-:Y:S05]  /*2e770*/  WARPSYNC.COLLECTIVE R15, `(.L_x_694) ;  /* 0x000000000f087348 */ /* 0x001fea0003c00000 */
[----:B------:R1:W2:Y:S02]  /*2e780*/  SHFL.IDX P6, R14, R13, R12, R11 ;  /* 0x0000000c0d0e7389 */ /* 0x0002a400000c000b */
[----:B012---:R-:W-:Y:S01]  /*2e790*/  ENDCOLLECTIVE ;  /* 0x000000000000791b */ /* 0x007fe20003800000 */
.L_x_694:
[----:B------:R-:W-:Y:S02]  /*2e7a0*/  SEL R111, R104, R32, P0 ;  /* 0x00000020686f7207 */ /* 0x000fe40000000000 */
[----:B------:R-:W-:Y:S02]  /*2e7b0*/  SEL R54, R32, R104, P0 ;  /* 0x0000006820367207 */ /* 0x000fe40000000000 */
[----:B------:R-:W-:Y:S02]  /*2e7c0*/  SEL R70, R97, R144, P0 ;  /* 0x0000009061467207 */ /* 0x000fe40000000000 */
[----:B------:R-:W-:Y:S02]  /*2e7d0*/  SEL R32, R144, R97, P0 ;  /* 0x0000006190207207 */ /* 0x000fe40000000000 */
[----:B------:R-:W-:Y:S02]  /*2e7e0*/  LOP3.LUT R75, R36, 0x2, RZ, 0x3c, !PT ;  /* 0x00000002244b7812 */ /* 0x000fe400078e3cff */
[----:B------:R-:W-:-:S02]  /*2e7f0*/  SEL R115, R8, R133, P0 ;  /* 0x0000008508737207 */ /* 0x000fc40000000000 */
[----:B------:R-:W-:Y:S01]  /*2e800*/  SEL R8, R133, R8, P0 ;  /* 0x0000000885087207 */ /* 0x000fe20000000000 */
[----:B------:R-:W-:Y:S01]  /*2e810*/  IMAD.MOV.U32 R13, RZ, RZ, R3 ;  /* 0x000000ffff0d7224 */ /* 0x000fe200078e0003 */
[----:B------:R-:W-:Y:S02]  /*2e820*/  SEL R51, R43, R42, P0 ;  /* 0x0000002a2b337207 */ /* 0x000fe40000000000 */
[----:B------:R-:W-:Y:S02]  /*2e830*/  SEL R133, R127, R56, P0 ;  /* 0x000000387f857207 */ /* 0x000fe40000000000 */
[----:B------:R-:W-:Y:S02]  /*2e840*/  SEL R66, R56, R127, P0 ;  /* 0x0000007f38427207 */ /* 0x000fe40000000000 */
[----:B------:R-:W-:Y:S02]  /*2e850*/  SEL R42, R42, R43, P0 ;  /* 0x0000002b2a2a7207 */ /* 0x000fe40000000000 */
[----:B------:R-:W-:-:S02]  /*2e860*/  SEL R56, R60, R59, P0 ;  /* 0x0000003b3c387207 */ /* 0x000fc40000000000 */
[----:B------:R-:W-:-:S07]  /*2e870*/  MOV R97, R14 ;  /* 0x0000000e00617202 */ /* 0x000fce0000000f00 */
[----:B------:R-:W-:Y:S05]  /*2e880*/  WARPSYNC.COLLECTIVE R15, `(.L_x_695) ;  /* 0x000000000f087348 */ /* 0x000fea0003c00000 */
[----:B------:R0:W1:Y:S02]  /*2e890*/  SHFL.IDX P6, R14, R13, R12, R11 ;  /* 0x0000000c0d0e7389 */ /* 0x00006400000c000b */
[----:B01----:R-:W-:Y:S01]  /*2e8a0*/  ENDCOLLECTIVE ;  /* 0x000000000000791b */ /* 0x003fe20003800000 */
.L_x_695:
[----:B------:R-:W-:Y:S02]  /*2e8b0*/  SEL R43, R59, R60, P0 ;  /* 0x0000003c3b2b7207 */ /* 0x000fe40000000000 */
[----:B------:R-:W-:Y:S02]  /*2e8c0*/  SEL R59, R57, R99, P0 ;  /* 0x00000063393b7207 */ /* 0x000fe40000000000 */
[----:B------:R-:W-:Y:S02]  /*2e8d0*/  SEL R57, R99, R57, P0 ;  /* 0x0000003963397207 */ /* 0x000fe40000000000 */
[----:B------:R-:W-:Y:S02]  /*2e8e0*/  SEL R86, R85, R5, P0 ;  /* 0x0000000555567207 */ /* 0x000fe40000000000 */
[----:B------:R-:W-:Y:S02]  /*2e8f0*/  SEL R84, R4, R137, P0 ;  /* 0x0000008904547207 */ /* 0x000fe40000000000 */
[----:B------:R-:W-:-:S02]  /*2e900*/  SEL R127, R53, R68, P0 ;  /* 0x00000044357f7207 */ /* 0x000fc40000000000 */
[----:B------:R-:W-:Y:S01]  /*2e910*/  SEL R68, R68, R53, P0 ;  /* 0x0000003544447207 */ /* 0x000fe20000000000 */
[----:B------:R-:W-:Y:S01]  /*2e920*/  IMAD.MOV.U32 R13, RZ, RZ, R2 ;  /* 0x000000ffff0d7224 */ /* 0x000fe200078e0002 */
[----:B------:R-:W-:Y:S01]  /*2e930*/  SEL R80, R93, R142, P0 ;  /* 0x0000008e5d507207 */ /* 0x000fe20000000000 */
[----:B------:R-:W-:Y:S01]  /*2e940*/  IMAD.MOV.U32 R12, RZ, RZ, R75 ;  /* 0x000000ffff0c7224 */ /* 0x000fe200078e004b */
[----:B------:R-:W-:Y:S02]  /*2e950*/  SEL R35, R142, R93, P0 ;  /* 0x0000005d8e237207 */ /* 0x000fe40000000000 */
[----:B------:R-:W-:Y:S02]  /*2e960*/  SEL R93, R95, R89, P0 ;  /* 0x000000595f5d7207 */ /* 0x000fe40000000000 */
[----:B------:R-:W-:Y:S02]  /*2e970*/  SEL R53, R89, R95, P0 ;  /* 0x0000005f59357207 */ /* 0x000fe40000000000 */
[----:B------:R-:W-:Y:S01]  /*2e980*/  SEL R5, R5, R85, P0 ;  /* 0x0000005505057207 */ /* 0x000fe20000000000 */
[----:B------:R-:W-:Y:S01]  /*2e990*/  IMAD.MOV.U32 R99, RZ, RZ, R14 ;  /* 0x000000ffff637224 */ /* 0x000fe200078e000e */
[----:B------:R-:W-:-:S07]  /*2e9a0*/  SEL R74, R87, R73, P0 ;  /* 0x00000049574a7207 */ /* 0x000fce0000000000 */
[----:B------:R-:W-:Y:S05]  /*2e9b0*/  WARPSYNC.COLLECTIVE R15, `(.L_x_696) ;  /* 0x000000000f087348 */ /* 0x000fea0003c00000 */
[----:B------:R0:W1:Y:S02]  /*2e9c0*/  SHFL.IDX P6, R14, R13, R12, R11 ;  /* 0x0000000c0d0e7389 */ /* 0x00006400000c000b */
[----:B01----:R-:W-:Y:S01]  /*2e9d0*/  ENDCOLLECTIVE ;  /* 0x000000000000791b */ /* 0x003fe20003800000 */
.L_x_696:
[----:B------:R-:W-:Y:S02]  /*2e9e0*/  SEL R73, R73, R87, P0 ;  /* 0x0000005749497207 */ /* 0x000fe40000000000 */
[----:B------:R-:W-:Y:S02]  /*2e9f0*/  SEL R4, R137, R4, P0 ;  /* 0x0000000489047207 */ /* 0x000fe40000000000 */
[----:B------:R-:W-:Y:S02]  /*2ea00*/  SEL R85, R6, R132, P0 ;  /* 0x0000008406557207 */ /* 0x000fe40000000000 */
[----:B------:R-:W-:Y:S02]  /*2ea10*/  SEL R6, R132, R6, P0 ;  /* 0x0000000684067207 */ /* 0x000fe40000000000 */
[----:B------:R-:W-:Y:S02]  /*2ea20*/  SEL R132, R126, R7, P0 ;  /* 0x000000077e847207 */ /* 0x000fe40000000000 */
[----:B------:R-:W-:-:S02]  /*2ea30*/  SEL R106, R45, R109, P0 ;  /* 0x0000006d2d6a7207 */ /* 0x000fc40000000000 */
[----:B------:R-:W-:Y:S02]  /*2ea40*/  SEL R26, R109, R45, P0 ;  /* 0x0000002d6d1a7207 */ /* 0x000fe40000000000 */
[----:B------:R-:W-:Y:S02]  /*2ea50*/  MOV R13, R0 ;  /* 0x00000000000d7202 */ /* 0x000fe40000000f00 */
        /* <DEDUP_REMOVED lines=9> */
.L_x_697:
        /* <DEDUP_REMOVED lines=19> */
.L_x_698:
        /* <DEDUP_REMOVED lines=8> */
[----:B------:R-:W-:Y:S02]  /*2eca0*/  SEL R30, R145, R44, P0 ;  /* 0x0000002c911e7207 */ /* 0x000fe40000000000 */
        /* <DEDUP_REMOVED lines=9> */
.L_x_699:
        /* <DEDUP_REMOVED lines=18> */
.L_x_700:
        /* <DEDUP_REMOVED lines=18> */
.L_x_701:
[----:B------:R-:W-:Y:S02]  /*2ef80*/  SEL R4, R148, R99, P0 ;  /* 0x0000006394047207 */ /* 0x000fe40000000000 */
[----:B------:R-:W-:Y:S02]  /*2ef90*/  SEL R5, R89, R101, P0 ;  /* 0x0000006559057207 */ /* 0x000fe40000000000 */
[----:B------:R-:W-:Y:S01]  /*2efa0*/  MOV R13, R132 ;  /* 0x00000084000d7202 */ /* 0x000fe20000000f00 */
[----:B------:R-:W-:Y:S02]  /*2efb0*/  IMAD.MOV.U32 R12, RZ, RZ, R36 ;  /* 0x000000ffff0c7224 */ /* 0x000fe400078e0024 */
[----:B------:R-:W-:-:S07]  /*2efc0*/  IMAD.MOV.U32 R103, RZ, RZ, R14 ;  /* 0x000000ffff677224 */ /* 0x000fce00078e000e */
[----:B------:R-:W-:Y:S05]  /*2efd0*/  WARPSYNC.COLLECTIVE R15, `(.L_x_702) ;  /* 0x000000000f087348 */ /* 0x000fea0003c00000 */
[----:B------:R0:W1:Y:S02]  /*2efe0*/  SHFL.IDX P6, R14, R13, R12, R11 ;  /* 0x0000000c0d0e7389 */ /* 0x00006400000c000b */
[----:B01----:R-:W-:Y:S01]  /*2eff0*/  ENDCOLLECTIVE ;  /* 0x000000000000791b */ /* 0x003fe20003800000 */
.L_x_702:
[----:B------:R-:W-:Y:S02]  /*2f000*/  IMAD.MOV.U32 R13, RZ, RZ, R85 ;  /* 0x000000ffff0d7224 */ /* 0x000fe400078e0055 */
[----:B------:R-:W-:-:S07]  /*2f010*/  IMAD.MOV.U32 R84, RZ, RZ, R14 ;  /* 0x000000ffff547224 */ /* 0x000fce00078e000e */
[----:B------:R-:W-:Y:S05]  /*2f020*/  WARPSYNC.COLLECTIVE R15, `(.L_x_703) ;  /* 0x000000000f087348 */ /* 0x000fea0003c00000 */
[----:B------:R0:W1:Y:S02]  /*2f030*/  SHFL.IDX P6, R14, R13, R12, R11 ;  /* 0x0000000c0d0e7389 */ /* 0x00006400000c000b */
[----:B01----:R-:W-:Y:S01]  /*2f040*/  ENDCOLLECTIVE ;  /* 0x000000000000791b */ /* 0x003fe20003800000 */
.L_x_703:
[----:B------:R-:W-:Y:S01]  /*2f050*/  IMAD.MOV.U32 R13, RZ, RZ, R7 ;  /* 0x000000ffff0d7224 */ /* 0x000fe200078e0007 */
[----:B------:R-:W-:Y:S02]  /*2f060*/  MOV R12, R75 ;  /* 0x0000004b000c7202 */ /* 0x000fe40000000f00 */
[----:B------:R-:W-:Y:S01]  /*2f070*/  SEL R7, R87, R103, P0 ;  /* 0x0000006757077207 */ /* 0x000fe20000000000 */
[----:B------:R-:W-:-:S07]  /*2f080*/  IMAD.MOV.U32 R86, RZ, RZ, R14 ;  /* 0x000000ffff567224 */ /* 0x000fce00078e000e */
[----:B------:R-:W-:Y:S05]  /*2f090*/  WARPSYNC.COLLECTIVE R15, `(.L_x_704) ;  /* 0x000000000f087348 */ /* 0x000fea0003c00000 */
[----:B------:R0:W1:Y:S02]  /*2f0a0*/  SHFL.IDX P6, R14, R13, R12, R11 ;  /* 0x0000000c0d0e7389 */ /* 0x00006400000c000b */
[----:B01----:R-:W-:Y:S01]  /*2f0b0*/  ENDCOLLECTIVE ;  /* 0x000000000000791b */ /* 0x003fe20003800000 */
.L_x_704:
[----:B------:R-:W-:Y:S01]  /*2f0c0*/  IMAD.MOV.U32 R13, RZ, RZ, R6 ;  /* 0x000000ffff0d7224 */ /* 0x000fe200078e0006 */
[----:B------:R-:W-:Y:S01]  /*2f0d0*/  SEL R6, R101, R89, P0 ;  /* 0x0000005965067207 */ /* 0x000fe20000000000 */
[----:B------:R-:W-:-:S07]  /*2f0e0*/  IMAD.MOV.U32 R134, RZ, RZ, R14 ;  /* 0x000000ffff867224 */ /* 0x000fce00078e000e */
[----:B------:R-:W-:Y:S05]  /*2f0f0*/  WARPSYNC.COLLECTIVE R15, `(.L_x_705) ;  /* 0x000000000f087348 */ /* 0x000fea0003c00000 */
[----:B------:R0:W1:Y:S02]  /*2f100*/  SHFL.IDX P6, R14, R13, R12, R11 ;  /* 0x0000000c0d0e7389 */ /* 0x00006400000c000b */
[----:B01----:R-:W-:Y:S01]  /*2f110*/  ENDCOLLECTIVE ;  /* 0x000000000000791b */ /* 0x003fe20003800000 */
.L_x_705:
[----:B------:R-:W-:Y:S02]  /*2f120*/  IMAD.MOV.U32 R13, RZ, RZ, R126 ;  /* 0x000000ffff0d7224 */ /* 0x000fe400078e007e */
[----:B------:R-:W-:Y:S02]  /*2f130*/  IMAD.MOV.U32 R12, RZ, RZ, R36 ;  /* 0x000000ffff0c7224 */ /* 0x000fe400078e0024 */
[----:B------:R-:W-:-:S07]  /*2f140*/  IMAD.MOV.U32 R136, RZ, RZ, R14 ;  /* 0x000000ffff887224 */ /* 0x000fce00078e000e */
[----:B------:R-:W-:Y:S05]  /*2f150*/  WARPSYNC.COLLECTIVE R15, `(.L_x_706) ;  /* 0x000000000f087348 */ /* 0x000fea0003c00000 */
[----:B------:R0:W1:Y:S02]  /*2f160*/  SHFL.IDX P6, R14, R13, R12, R11 ;  /* 0x0000000c0d0e7389 */ /* 0x00006400000c000b */
[----:B01----:R-:W-:Y:S01]  /*2f170*/  ENDCOLLECTIVE ;  /* 0x000000000000791b */ /* 0x003fe20003800000 */
.L_x_706:
[----:B------:R-:W-:Y:S02]  /*2f180*/  SEL R85, R86, R136, P0 ;  /* 0x0000008856557207 */ /* 0x000fe40000000000 */
[----:B------:R-:W-:Y:S01]  /*2f190*/  SEL R86, R136, R86, P0 ;  /* 0x0000005688567207 */ /* 0x000fe20000000000 */
[----:B------:R-:W-:Y:S01]  /*2f1a0*/  IMAD.MOV.U32 R13, RZ, RZ, R115 ;  /* 0x000000ffff0d7224 */ /* 0x000fe200078e0073 */
[----:B------:R-:W-:-:S07]  /*2f1b0*/  MOV R88, R14 ;  /* 0x0000000e00587202 */ /* 0x000fce0000000f00 */
[----:B------:R-:W-:Y:S05]  /*2f1c0*/  WARPSYNC.COLLECTIVE R15, `(.L_x_707) ;  /* 0x000000000f087348 */ /* 0x000fea0003c00000 */
[----:B------:R0:W1:Y:S02]  /*2f1d0*/  SHFL.IDX P6, R14, R13, R12, R11 ;  /* 0x0000000c0d0e7389 */ /* 0x00006400000c000b */
[----:B01----:R-:W-:Y:S01]  /*2f1e0*/  ENDCOLLECTIVE ;  /* 0x000000000000791b */ /* 0x003fe20003800000 */
.L_x_707:
[----:B------:R-:W-:Y:S01]  /*2f1f0*/  IMAD.MOV.U32 R13, RZ, RZ, R9 ;  /* 0x000000ffff0d7224 */ /* 0x000fe200078e0009 */
[----:B------:R-:W-:Y:S01]  /*2f200*/  SEL R9, R84, R134, P0 ;  /* 0x0000008654097207 */ /* 0x000fe20000000000 */
[----:B------:R-:W-:Y:S01]  /*2f210*/  IMAD.MOV.U32 R12, RZ, RZ, R75 ;  /* 0x000000ffff0c7224 */ /* 0x000fe200078e004b */
[----:B------:R-:W-:Y:S01]  /*2f220*/  SEL R84, R134, R84, P0 ;  /* 0x0000005486547207 */ /* 0x000fe20000000000 */
[----:B------:R-:W-:-:S07]  /*2f230*/  IMAD.MOV.U32 R96, RZ, RZ, R14 ;  /* 0x000000ffff607224 */ /* 0x000fce00078e000e */
[----:B------:R-:W-:Y:S05]  /*2f240*/  WARPSYNC.COLLECTIVE R15, `(.L_x_708) ;  /* 0x000000000f087348 */ /* 0x000fea0003c00000 */
[----:B------:R0:W1:Y:S02]  /*2f250*/  SHFL.IDX P6, R14, R13, R12, R11 ;  /* 0x0000000c0d0e7389 */ /* 0x00006400000c000b */
[----:B01----:R-:W-:Y:S01]  /*2f260*/  ENDCOLLECTIVE ;  /* 0x000000000000791b */ /* 0x003fe20003800000 */
.L_x_708:
[----:B------:R-:W-:Y:S02]  /*2f270*/  MOV R13, R8 ;  /* 0x00000008000d7202 */ /* 0x000fe40000000f00 */
[----:B------:R-:W-:Y:S01]  /*2f280*/  SEL R8, R103, R87, P0 ;  /* 0x0000005767087207 */ /* 0x000fe20000000000 */
[----:B------:R-:W-:-:S07]  /*2f290*/  IMAD.MOV.U32 R137, RZ, RZ, R14 ;  /* 0x000000ffff897224 */ /* 0x000fce00078e000e */
[----:B------:R-:W-:Y:S05]  /*2f2a0*/  WARPSYNC.COLLECTIVE R15, `(.L_x_709) ;  /* 0x000000000f087348 */ /* 0x000fea0003c00000 */
[----:B------:R0:W1:Y:S02]  /*2f2b0*/  SHFL.IDX P6, R14, R13, R12, R11 ;  /* 0x0000000c0d0e7389 */ /* 0x00006400000c000b */
[----:B01----:R-:W-:Y:S01]  /*2f2c0*/  ENDCOLLECTIVE ;  /* 0x000000000000791b */ /* 0x003fe20003800000 */
.L_x_709:
[----:B------:R-:W-:Y:S02]  /*2f2d0*/  SEL R87, R88, R137, P0 ;  /* 0x0000008958577207 */ /* 0x000fe40000000000 */
[----:B------:R-:W-:Y:S01]  /*2f2e0*/  SEL R88, R137, R88, P0 ;  /* 0x0000005889587207 */ /* 0x000fe20000000000 */
[----:B------:R-:W-:Y:S02]  /*2f2f0*/  IMAD.MOV.U32 R13, RZ, RZ, R133 ;  /* 0x000000ffff0d7224 */ /* 0x000fe400078e0085 */
[----:B------:R-:W-:Y:S02]  /*2f300*/  IMAD.MOV.U32 R12, RZ, RZ, R36 ;  /* 0x000000ffff0c7224 */ /* 0x000fe400078e0024 */
[----:B------:R-:W-:-:S07]  /*2f310*/  IMAD.MOV.U32 R138, RZ, RZ, R14 ;  /* 0x000000ffff8a7224 */ /* 0x000fce00078e000e */
[----:B------:R-:W-:Y:S05]  /*2f320*/  WARPSYNC.COLLECTIVE R15, `(.L_x_710) ;  /* 0x000000000f087348 */ /* 0x000fea0003c00000 */
[----:B------:R0:W1:Y:S02]  /*2f330*/  SHFL.IDX P6, R14, R13, R12, R11 ;  /* 0x0000000c0d0e7389 */ /* 0x00006400000c000b */
[----:B01----:R-:W-:Y:S01]  /*2f340*/  ENDCOLLECTIVE ;  /* 0x000000000000791b */ /* 0x003fe20003800000 */
.L_x_710:
[----:B------:R-:W-:Y:S02]  /*2f350*/  SEL R89, R96, R138, P0 ;  /* 0x0000008a60597207 */ /* 0x000fe40000000000 */
[----:B------:R-:W-:Y:S01]  /*2f360*/  SEL R96, R138, R96, P0 ;  /* 0x000000608a607207 */ /* 0x000fe20000000000 */
[----:B------:R-:W-:Y:S02]  /*2f370*/  IMAD.MOV.U32 R13, RZ, RZ, R125 ;  /* 0x000000ffff0d7224 */ /* 0x000fe400078e007d */
[----:B------:R-:W-:-:S07]  /*2f380*/  IMAD.MOV.U32 R98, RZ, RZ, R14 ;  /* 0x000000ffff627224 */ /* 0x000fce00078e000e */
[----:B------:R-:W-:Y:S05]  /*2f390*/  WARPSYNC.COLLECTIVE R15, `(.L_x_711) ;  /* 0x000000000f087348 */ /* 0x000fea0003c00000 */
[----:B------:R0:W1:Y:S02]  /*2f3a0*/  SHFL.IDX P6, R14, R13, R12, R11 ;  /* 0x0000000c0d0e7389 */ /* 0x00006400000c000b */
[----:B01----:R-:W-:Y:S01]  /*2f3b0*/  ENDCOLLECTIVE ;  /* 0x000000000000791b */ /* 0x003fe20003800000 */
.L_x_711:
[----:B------:R-:W-:Y:S02]  /*2f3c0*/  IMAD.MOV.U32 R13, RZ, RZ, R66 ;  /* 0x000000ffff0d7224 */ /* 0x000fe400078e0042 */
[----:B------:R-:W-:Y:S01]  /*2f3d0*/  IMAD.MOV.U32 R12, RZ, RZ, R75 ;  /* 0x000000ffff0c7224 */ /* 0x000fe200078e004b */
[----:B------:R-:W-:-:S07]  /*2f3e0*/  MOV R100, R14 ;  /* 0x0000000e00647202 */ /* 0x000fce0000000f00 */
[----:B------:R-:W-:Y:S05]  /*2f3f0*/  WARPSYNC.COLLECTIVE R15, `(.L_x_712) ;  /* 0x000000000f087348 */ /* 0x000fea0003c00000 */
[----:B------:R0:W1:Y:S02]  /*2f400*/  SHFL.IDX P6, R14, R13, R12, R11 ;  /* 0x0000000c0d0e7389 */ /* 0x00006400000c000b */
[----:B01----:R-:W-:Y:S01]  /*2f410*/  ENDCOLLECTIVE ;  /* 0x000000000000791b */ /* 0x003fe20003800000 */
.L_x_712:
[----:B------:R-:W-:Y:S02]  /*2f420*/  IMAD.MOV.U32 R13, RZ, RZ, R63 ;  /* 0x000000ffff0d7224 */ /* 0x000fe400078e003f */
[----:B------:R-:W-:-:S07]  /*2f430*/  IMAD.MOV.U32 R66, RZ, RZ, R14 ;  /* 0x000000ffff427224 */ /* 0x000fce00078e000e */
[----:B------:R-:W-:Y:S05]  /*2f440*/  WARPSYNC.COLLECTIVE R15, `(.L_x_713) ;  /* 0x000000000f087348 */ /* 0x000fea0003c00000 */
[----:B------:R0:W1:Y:S02]  /*2f450*/  SHFL.IDX P6, R14, R13, R12, R11 ;  /* 0x0000000c0d0e7389 */ /* 0x00006400000c000b */
[----:B01----:R-:W-:Y:S01]  /*2f460*/  ENDCOLLECTIVE ;  /* 0x000000000000791b */ /* 0x003fe20003800000 */
.L_x_713:
        /* <DEDUP_REMOVED lines=8> */
.L_x_714:
[----:B------:R-:W-:Y:S02]  /*2f4f0*/  SEL R99, R100, R63, P0 ;  /* 0x0000003f64637207 */ /* 0x000fe40000000000 */
[----:B------:R-:W-:Y:S01]  /*2f500*/  SEL R100, R63, R100, P0 ;  /* 0x000000643f647207 */ /* 0x000fe20000000000 */
[----:B------:R-:W-:Y:S02]  /*2f510*/  IMAD.MOV.U32 R13, RZ, RZ, R127 ;  /* 0x000000ffff0d7224 */ /* 0x000fe400078e007f */
[----:B------:R-:W-:-:S07]  /*2f520*/  IMAD.MOV.U32 R102, RZ, RZ, R14 ;  /* 0x000000ffff667224 */ /* 0x000fce00078e000e */
[----:B------:R-:W-:Y:S05]  /*2f530*/  WARPSYNC.COLLECTIVE R15, `(.L_x_715) ;  /* 0x000000000f087348 */ /* 0x000fea0003c00000 */
[----:B------:R0:W1:Y:S02]  /*2f540*/  SHFL.IDX P6, R14, R13, R12, R11 ;  /* 0x0000000c0d0e7389 */ /* 0x00006400000c000b */
[----:B01----:R-:W-:Y:S01]  /*2f550*/  ENDCOLLECTIVE ;  /* 0x000000000000791b */ /* 0x003fe20003800000 */
.L_x_715:
[----:B------:R-:W-:Y:S01]  /*2f560*/  IMAD.MOV.U32 R13, RZ, RZ, R79 ;  /* 0x000000ffff0d7224 */ /* 0x000fe200078e004f */
[----:B------:R-:W-:Y:S01]  /*2f570*/  MOV R12, R75 ;  /* 0x0000004b000c7202 */ /* 0x000fe20000000f00 */
[----:B------:R-:W-:-:S07]  /*2f580*/  IMAD.MOV.U32 R104, RZ, RZ, R14 ;  /* 0x000000ffff687224 */ /* 0x000fce00078e000e */
[----:B------:R-:W-:Y:S05]  /*2f590*/  WARPSYNC.COLLECTIVE R15, `(.L_x_716) ;  /* 0x000000000f087348 */ /* 0x000fea0003c00000 */
[----:B------:R0:W1:Y:S02]  /*2f5a0*/  SHFL.IDX P6, R14, R13, R12, R11 ;  /* 0x0000000c0d0e7389 */ /* 0x00006400000c000b */
[----:B01----:R-:W-:Y:S01]  /*2f5b0*/  ENDCOLLECTIVE ;  /* 0x000000000000791b */ /* 0x003fe20003800000 */
.L_x_716:
[----:B------:R-:W-:Y:S02]  /*2f5c0*/  IMAD.MOV.U32 R13, RZ, RZ, R68 ;  /* 0x000000ffff0d7224 */ /* 0x000fe400078e0044 */
[----:B------:R-:W-:-:S07]  /*2f5d0*/  IMAD.MOV.U32 R79, RZ, RZ, R14 ;  /* 0x000000ffff4f7224 */ /* 0x000fce00078e000e */
[----:B------:R-:W-:Y:S05]  /*2f5e0*/  WARPSYNC.COLLECTIVE R15, `(.L_x_717) ;  /* 0x000000000f087348 */ /* 0x000fea0003c00000 */
[----:B------:R0:W1:Y:S02]  /*2f5f0*/  SHFL.IDX P6, R14, R13, R12, R11 ;  /* 0x0000000c0d0e7389 */ /* 0x00006400000c000b */
[----:B01----:R-:W-:Y:S01]  /*2f600*/  ENDCOLLECTIVE ;  /* 0x000000000000791b */ /* 0x003fe20003800000 */
.L_x_717:
[----:B------:R-:W-:Y:S02]  /*2f610*/  SEL R101, R102, R79, P0 ;  /* 0x0000004f66657207 */ /* 0x000fe40000000000 */
[----:B------:R-:W-:Y:S01]  /*2f620*/  SEL R102, R79, R102, P0 ;  /* 0x000000664f667207 */ /* 0x000fe20000000000 */
[----:B------:R-:W-:Y:S02]  /*2f630*/  IMAD.MOV.U32 R13, RZ, RZ, R27 ;  /* 0x000000ffff0d7224 */ /* 0x000fe400078e001b */
[----:B------:R-:W-:Y:S02]  /*2f640*/  IMAD.MOV.U32 R12, RZ, RZ, R36 ;  /* 0x000000ffff0c7224 */ /* 0x000fe400078e0024 */
[----:B------:R-:W-:-:S05]  /*2f650*/  IMAD.MOV.U32 R11, RZ, RZ, R14 ;  /* 0x000000ffff0b7224 */ /* 0x000fca00078e000e */
[----:B------:R-:W-:Y:S02]  /*2f660*/  SEL R103, R104, R11, P0 ;  /* 0x0000000b68677207 */ /* 0x000fe40000000000 */
[----:B------:R-:W-:Y:S02]  /*2f670*/  SEL R104, R11, R104, P0 ;  /* 0x000000680b687207 */ /* 0x000fe40000000000 */
[----:B------:R-:W-:-:S07]  /*2f680*/  MOV R11, 0x1c1f ;  /* 0x00001c1f000b7802 */ /* 0x000fce0000000f00 */
[----:B------:R-:W-:Y:S05]  /*2f690*/  WARPSYNC.COLLECTIVE R15, `(.L_x_718) ;  /* 0x000000000f087348 */ /* 0x000fea0003c00000 */
[----:B------:R0:W1:Y:S02]  /*2f6a0*/  SHFL.IDX P6, R14, R13, R12, R11 ;  /* 0x0000000c0d0e7389 */ /* 0x00006400000c000b */
[----:B01----:R-:W-:Y:S01]  /*2f6b0*/  ENDCOLLECTIVE ;  /* 0x000000000000791b */ /* 0x003fe20003800000 */
.L_x_718:
[----:B------:R-:W-:Y:S02]  /*2f6c0*/  IMAD.MOV.U32 R13, RZ, RZ, R24 ;  /* 0x000000ffff0d7224 */ /* 0x000fe400078e0018 */
[----:B------:R-:W-:-:S07]  /*2f6d0*/  IMAD.MOV.U32 R27, RZ, RZ, R14 ;  /* 0x000000ffff1b7224 */ /* 0x000fce00078e000e */
[----:B------:R-:W-:Y:S05]  /*2f6e0*/  WARPSYNC.COLLECTIVE R15, `(.L_x_719) ;  /* 0x000000000f087348 */ /* 0x000fea0003c00000 */
[----:B------:R0:W1:Y:S02]  /*2f6f0*/  SHFL.IDX P6, R14, R13, R12, R11 ;  /* 0x0000000c0d0e7389 */ /* 0x00006400000c000b */
[----:B01----:R-:W-:Y:S01]  /*2f700*/  ENDCOLLECTIVE ;  /* 0x000000000000791b */ /* 0x003fe20003800000 */
.L_x_719:
[----:B------:R-:W-:Y:S02]  /*2f710*/  IMAD.MOV.U32 R13, RZ, RZ, R20 ;  /* 0x000000ffff0d7224 */ /* 0x000fe400078e0014 */
[----:B------:R-:W-:Y:S02]  /*2f720*/  IMAD.MOV.U32 R12, RZ, RZ, R75 ;  /* 0x000000ffff0c7224 */ /* 0x000fe400078e004b */
[----:B------:R-:W-:-:S07]  /*2f730*/  IMAD.MOV.U32 R24, RZ, RZ, R14 ;  /* 0x000000ffff187224 */ /* 0x000fce00078e000e */
[----:B------:R-:W-:Y:S05]  /*2f740*/  WARPSYNC.COLLECTIVE R15, `(.L_x_720) ;  /* 0x000000000f087348 */ /* 0x000fea0003c00000 */
[----:B------:R0:W1:Y:S02]  /*2f750*/  SHFL.IDX P6, R14, R13, R12, R11 ;  /* 0x0000000c0d0e7389 */ /* 0x00006400000c000b */
[----:B01----:R-:W-:Y:S01]  /*2f760*/  ENDCOLLECTIVE ;  /* 0x000000000000791b */ /* 0x003fe20003800000 */
.L_x_720:
[----:B------:R-:W-:Y:S01]  /*2f770*/  IMAD.MOV.U32 R13, RZ, RZ, R10 ;  /* 0x000000ffff0d7224 */ /* 0x000fe200078e000a */
[----:B------:R-:W-:-:S07]  /*2f780*/  MOV R20, R14 ;  /* 0x0000000e00147202 */ /* 0x000fce0000000f00 */
[----:B------:R-:W-:Y:S05]  /*2f790*/  WARPSYNC.COLLECTIVE R15, `(.L_x_721) ;  /* 0x000000000f087348 */ /* 0x000fea0003c00000 */
[----:B------:R0:W1:Y:S02]  /*2f7a0*/  SHFL.IDX P6, R14, R13, R12, R11 ;  /* 0x0000000c0d0e7389 */ /* 0x00006400000c000b */
[----:B01----:R-:W-:Y:S01]  /*2f7b0*/  ENDCOLLECTIVE ;  /* 0x000000000000791b */ /* 0x003fe20003800000 */
.L_x_721:
        /* <DEDUP_REMOVED lines=8> */
.L_x_722:
[----:B------:R-:W-:Y:S01]  /*2f840*/  MOV R13, R105 ;  /* 0x00000069000d7202 */ /* 0x000fe20000000f00 */
[----:B------:R-:W-:-:S07]  /*2f850*/  IMAD.MOV.U32 R132, RZ, RZ, R14 ;  /* 0x000000ffff847224 */ /* 0x000fce00078e000e */
[----:B------:R-:W-:Y:S05]  /*2f860*/  WARPSYNC.COLLECTIVE R15, `(.L_x_723) ;  /* 0x000000000f087348 */ /* 0x000fea0003c00000 */
[----:B------:R0:W1:Y:S02]  /*2f870*/  SHFL.IDX P6, R14, R13, R12, R11 ;  /* 0x0000000c0d0e7389 */ /* 0x00006400000c000b */
[----:B01----:R-:W-:Y:S01]  /*2f880*/  ENDCOLLECTIVE ;  /* 0x000000000000791b */ /* 0x003fe20003800000 */
.L_x_723:
[----:B------:R-:W-:Y:S02]  /*2f890*/  IMAD.MOV.U32 R13, RZ, RZ, R25 ;  /* 0x000000ffff0d7224 */ /* 0x000fe400078e0019 */
[----:B------:R-:W-:Y:S02]  /*2f8a0*/  IMAD.MOV.U32 R12, RZ, RZ, R75 ;  /* 0x000000ffff0c7224 */ /* 0x000fe400078e004b */
[----:B------:R-:W-:-:S07]  /*2f8b0*/  IMAD.MOV.U32 R118, RZ, RZ, R14 ;  /* 0x000000ffff767224 */ /* 0x000fce00078e000e */
[----:B------:R-:W-:Y:S05]  /*2f8c0*/  WARPSYNC.COLLECTIVE R15, `(.L_x_724) ;  /* 0x000000000f087348 */ /* 0x000fea0003c00000 */
[----:B------:R0:W1:Y:S02]  /*2f8d0*/  SHFL.IDX P6, R14, R13, R12, R11 ;  /* 0x0000000c0d0e7389 */ /* 0x00006400000c000b */
[----:B01----:R-:W-:Y:S01]  /*2f8e0*/  ENDCOLLECTIVE ;  /* 0x000000000000791b */ /* 0x003fe20003800000 */
.L_x_724:
[----:B------:R-:W-:Y:S01]  /*2f8f0*/  IMAD.MOV.U32 R13, RZ, RZ, R21 ;  /* 0x000000ffff0d7224 */ /* 0x000fe200078e0015 */
[----:B------:R-:W-:Y:S02]  /*2f900*/  SEL R21, R24, R68, P0 ;  /* 0x0000004418157207 */ /* 0x000fe40000000000 */
[----:B------:R-:W-:Y:S01]  /*2f910*/  SEL R24, R68, R24, P0 ;  /* 0x0000001844187207 */ /* 0x000fe20000000000 */
[----:B------:R-:W-:-:S07]  /*2f920*/  IMAD.MOV.U32 R139, RZ, RZ, R14 ;  /* 0x000000ffff8b7224 */ /* 0x000fce00078e000e */
[----:B------:R-:W-:Y:S05]  /*2f930*/  WARPSYNC.COLLECTIVE R15, `(.L_x_725) ;  /* 0x000000000f087348 */ /* 0x000fea0003c00000 */
[----:B------:R0:W1:Y:S02]  /*2f940*/  SHFL.IDX P6, R14, R13, R12, R11 ;  /* 0x0000000c0d0e7389 */ /* 0x00006400000c000b */
[----:B01----:R-:W-:Y:S01]  /*2f950*/  ENDCOLLECTIVE ;  /* 0x000000000000791b */ /* 0x003fe20003800000 */
.L_x_725:
[----:B------:R-:W-:Y:S01]  /*2f960*/  SEL R25, R132, R139, P0 ;  /* 0x0000008b84197207 */ /* 0x000fe20000000000 */
[----:B------:R-:W-:Y:S02]  /*2f970*/  IMAD.MOV.U32 R13, RZ, RZ, R109 ;  /* 0x000000ffff0d7224 */ /* 0x000fe400078e006d */
[----:B------:R-:W-:Y:S01]  /*2f980*/  IMAD.MOV.U32 R12, RZ, RZ, R36 ;  /* 0x000000ffff0c7224 */ /* 0x000fe200078e0024 */
[----:B------:R-:W-:-:S07]  /*2f990*/  MOV R140, R14 ;  /* 0x0000000e008c7202 */ /* 0x000fce0000000f00 */
[----:B------:R-:W-:Y:S05]  /*2f9a0*/  WARPSYNC.COLLECTIVE R15, `(.L_x_726) ;  /* 0x000000000f087348 */ /* 0x000fea0003c00000 */
[----:B------:R0:W1:Y:S02]  /*2f9b0*/  SHFL.IDX P6, R14, R13, R12, R11 ;  /* 0x0000000c0d0e7389 */ /* 0x00006400000c000b */
[----:B01----:R-:W-:Y:S01]  /*2f9c0*/  ENDCOLLECTIVE ;  /* 0x000000000000791b */ /* 0x003fe20003800000 */
.L_x_726:
[----:B------:R-:W-:Y:S01]  /*2f9d0*/  SEL R27, R118, R140, P0 ;  /* 0x0000008c761b7207 */ /* 0x000fe20000000000 */
[----:B------:R-:W-:Y:S02]  /*2f9e0*/  IMAD.MOV.U32 R13, RZ, RZ, R106 ;  /* 0x000000ffff0d7224 */ /* 0x000fe400078e006a */
[----:B------:R-:W-:-:S07]  /*2f9f0*/  IMAD.MOV.U32 R105, RZ, RZ, R14 ;  /* 0x000000ffff697224 */ /* 0x000fce00078e000e */
[----:B------:R-:W-:Y:S05]  /*2fa00*/  WARPSYNC.COLLECTIVE R15, `(.L_x_727) ;  /* 0x000000000f087348 */ /* 0x000fea0003c00000 */
[----:B------:R0:W1:Y:S02]  /*2fa10*/  SHFL.IDX P6, R14, R13, R12, R11 ;  /* 0x0000000c0d0e7389 */ /* 0x00006400000c000b */
[----:B01----:R-:W-:Y:S01]  /*2fa20*/  ENDCOLLECTIVE ;  /* 0x000000000000791b */ /* 0x003fe20003800000 */
.L_x_727:
[----:B------:R-:W-:Y:S01]  /*2fa30*/  MOV R13, R28 ;  /* 0x0000001c000d7202 */ /* 0x000fe20000000f00 */
[----:B------:R-:W-:Y:S01]  /*2fa40*/  IMAD.MOV.U32 R12, RZ, RZ, R75 ;  /* 0x000000ffff0c7224 */ /* 0x000fe200078e004b */
[----:B------:R-:W-:Y:S01]  /*2fa50*/  SEL R28, R140, R118, P0 ;  /* 0x000000768c1c7207 */ /* 0x000fe20000000000 */
[----:B------:R-:W-:-:S07]  /*2fa60*/  IMAD.MOV.U32 R107, RZ, RZ, R14 ;  /* 0x000000ffff6b7224 */ /* 0x000fce00078e000e */
[----:B------:R-:W-:Y:S05]  /*2fa70*/  WARPSYNC.COLLECTIVE R15, `(.L_x_728) ;  /* 0x000000000f087348 */ /* 0x000fea0003c00000 */
[----:B------:R0:W1:Y:S02]  /*2fa80*/  SHFL.IDX P6, R14, R13, R12, R11 ;  /* 0x0000000c0d0e7389 */ /* 0x00006400000c000b */
[----:B01----:R-:W-:Y:S01]  /*2fa90*/  ENDCOLLECTIVE ;  /* 0x000000000000791b */ /* 0x003fe20003800000 */
.L_x_728:
[----:B------:R-:W-:Y:S01]  /*2faa0*/  IMAD.MOV.U32 R13, RZ, RZ, R26 ;  /* 0x000000ffff0d7224 */ /* 0x000fe200078e001a */
[----:B------:R-:W-:Y:S01]  /*2fab0*/  SEL R26, R139, R132, P0 ;  /* 0x000000848b1a7207 */ /* 0x000fe20000000000 */
[----:B------:R-:W-:-:S07]  /*2fac0*/  IMAD.MOV.U32 R141, RZ, RZ, R14 ;  /* 0x000000ffff8d7224 */ /* 0x000fce00078e000e */
[----:B------:R-:W-:Y:S05]  /*2fad0*/  WARPSYNC.COLLECTIVE R15, `(.L_x_729) ;  /* 0x000000000f087348 */ /* 0x000fea0003c00000 */
[----:B------:R0:W1:Y:S02]  /*2fae0*/  SHFL.IDX P6, R14, R13, R12, R11 ;  /* 0x0000000c0d0e7389 */ /* 0x00006400000c000b */
[----:B01----:R-:W-:Y:S01]  /*2faf0*/  ENDCOLLECTIVE ;  /* 0x000000000000791b */ /* 0x003fe20003800000 */
.L_x_729:
[----:B------:R-:W-:Y:S01]  /*2fb00*/  IMAD.MOV.U32 R13, RZ, RZ, R111 ;  /* 0x000000ffff0d7224 */ /* 0x000fe200078e006f */
[----:B------:R-:W-:Y:S01]  /*2fb10*/  MOV R12, R36 ;  /* 0x00000024000c7202 */ /* 0x000fe20000000f00 */
[----:B------:R-:W-:-:S07]  /*2fb20*/  IMAD.MOV.U32 R142, RZ, RZ, R14 ;  /* 0x000000ffff8e7224 */ /* 0x000fce00078e000e */
[----:B------:R-:W-:Y:S05]  /*2fb30*/  WARPSYNC.COLLECTIVE R15, `(.L_x_730) ;  /* 0x000000000f087348 */ /* 0x000fea0003c00000 */
[----:B------:R0:W1:Y:S02]  /*2fb40*/  SHFL.IDX P6, R14, R13, R12, R11 ;  /* 0x0000000c0d0e7389 */ /* 0x00006400000c000b */
[----:B01----:R-:W-:Y:S01]  /*2fb50*/  ENDCOLLECTIVE ;  /* 0x000000000000791b */ /* 0x003fe20003800000 */
.L_x_730:
[----:B------:R-:W-:Y:S02]  /*2fb60*/  SEL R106, R107, R142, P0 ;  /* 0x0000008e6b6a7207 */ /* 0x000fe40000000000 */
[----:B------:R-:W-:Y:S01]  /*2fb70*/  SEL R107, R142, R107, P0 ;  /* 0x0000006b8e6b7207 */ /* 0x000fe20000000000 */
[----:B------:R-:W-:Y:S02]  /*2fb80*/  IMAD.MOV.U32 R13, RZ, RZ, R108 ;  /* 0x000000ffff0d7224 */ /* 0x000fe400078e006c */
[----:B------:R-:W-:-:S07]  /*2fb90*/  IMAD.MOV.U32 R109, RZ, RZ, R14 ;  /* 0x000000ffff6d7224 */ /* 0x000fce00078e000e */
[----:B------:R-:W-:Y:S05]  /*2fba0*/  WARPSYNC.COLLECTIVE R15, `(.L_x_731) ;  /* 0x000000000f087348 */ /* 0x000fea0003c00000 */
[----:B------:R0:W1:Y:S02]  /*2fbb0*/  SHFL.IDX P6, R14, R13, R12, R11 ;  /* 0x0000000c0d0e7389 */ /* 0x00006400000c000b */
[----:B01----:R-:W-:Y:S01]  /*2fbc0*/  ENDCOLLECTIVE ;  /* 0x000000000000791b */ /* 0x003fe20003800000 */
.L_x_731:
[----:B------:R-:W-:Y:S01]  /*2fbd0*/  IMAD.MOV.U32 R13, RZ, RZ, R54 ;  /* 0x000000ffff0d7224 */ /* 0x000fe200078e0036 */
[----:B------:R-:W-:Y:S01]  /*2fbe0*/  MOV R12, R75 ;  /* 0x0000004b000c7202 */ /* 0x000fe20000000f00 */
[----:B------:R-:W-:-:S07]  /*2fbf0*/  IMAD.MOV.U32 R116, RZ, RZ, R14 ;  /* 0x000000ffff747224 */ /* 0x000fce00078e000e */
[----:B------:R-:W-:Y:S05]  /*2fc00*/  WARPSYNC.COLLECTIVE R15, `(.L_x_732) ;  /* 0x000000000f087348 */ /* 0x000fea0003c00000 */
[----:B------:R0:W1:Y:S02]  /*2fc10*/  SHFL.IDX P6, R14, R13, R12, R11 ;  /* 0x0000000c0d0e7389 */ /* 0x00006400000c000b */
[----:B01----:R-:W-:Y:S01]  /*2fc20*/  ENDCOLLECTIVE ;  /* 0x000000000000791b */ /* 0x003fe20003800000 */
.L_x_732:
[----:B------:R-:W-:Y:S01]  /*2fc30*/  IMAD.MOV.U32 R13, RZ, RZ, R29 ;  /* 0x000000ffff0d7224 */ /* 0x000fe200078e001d */
[----:B------:R-:W-:Y:S02]  /*2fc40*/  SEL R29, R105, R141, P0 ;  /* 0x0000008d691d7207 */ /* 0x000fe40000000000 */
[----:B------:R-:W-:Y:S01]  /*2fc50*/  SEL R105, R141, R105, P0 ;  /* 0x000000698d697207 */ /* 0x000fe20000000000 */
[----:B------:R-:W-:-:S07]  /*2fc60*/  IMAD.MOV.U32 R54, RZ, RZ, R14 ;  /* 0x000000ffff367224 */ /* 0x000fce00078e000e */
[----:B------:R-:W-:Y:S05]  /*2fc70*/  WARPSYNC.COLLECTIVE R15, `(.L_x_733) ;  /* 0x000000000f087348 */ /* 0x000fea0003c00000 */
[----:B------:R0:W1:Y:S02]  /*2fc80*/  SHFL.IDX P6, R14, R13, R12, R11 ;  /* 0x0000000c0d0e7389 */ /* 0x00006400000c000b */
[----:B01----:R-:W-:Y:S01]  /*2fc90*/  ENDCOLLECTIVE ;  /* 0x000000000000791b */ /* 0x003fe20003800000 */
.L_x_733:
[----:B------:R-:W-:Y:S02]  /*2fca0*/  SEL R108, R109, R54, P0 ;  /* 0x000000366d6c7207 */ /* 0x000fe40000000000 */
[----:B------:R-:W-:Y:S01]  /*2fcb0*/  SEL R109, R54, R109, P0 ;  /* 0x0000006d366d7207 */ /* 0x000fe20000000000 */
[----:B------:R-:W-:Y:S01]  /*2fcc0*/  IMAD.MOV.U32 R13, RZ, RZ, R113 ;  /* 0x000000ffff0d7224 */ /* 0x000fe200078e0071 */
[----:B------:R-:W-:Y:S01]  /*2fcd0*/  MOV R12, R36 ;  /* 0x00000024000c7202 */ /* 0x000fe20000000f00 */
[----:B------:R-:W-:-:S07]  /*2fce0*/  IMAD.MOV.U32 R111, RZ, RZ, R14 ;  /* 0x000000ffff6f7224 */ /* 0x000fce00078e000e */
[----:B------:R-:W-:Y:S05]  /*2fcf0*/  WARPSYNC.COLLECTIVE R15, `(.L_x_734) ;  /* 0x000000000f087348 */ /* 0x000fea0003c00000 */
[----:B------:R0:W1:Y:S02]  /*2fd00*/  SHFL.IDX P6, R14, R13, R12, R11 ;  /* 0x0000000c0d0e7389 */ /* 0x00006400000c000b */
[----:B01----:R-:W-:Y:S01]  /*2fd10*/  ENDCOLLECTIVE ;  /* 0x000000000000791b */ /* 0x003fe20003800000 */
.L_x_734:
[----:B------:R-:W-:Y:S01]  /*2fd20*/  IMAD.MOV.U32 R13, RZ, RZ, R110 ;  /* 0x000000ffff0d7224 */ /* 0x000fe200078e006e */
[----:B------:R-:W-:Y:S02]  /*2fd30*/  SEL R110, R116, R111, P0 ;  /* 0x0000006f746e7207 */ /* 0x000fe40000000000 */
[----:B------:R-:W-:Y:S01]  /*2fd40*/  SEL R111, R111, R116, P0 ;  /* 0x000000746f6f7207 */ /* 0x000fe20000000000 */
[----:B------:R-:W-:-:S07]  /*2fd50*/  IMAD.MOV.U32 R113, RZ, RZ, R14 ;  /* 0x000000ffff717224 */ /* 0x000fce00078e000e */
[----:B------:R-:W-:Y:S05]  /*2fd60*/  WARPSYNC.COLLECTIVE R15, `(.L_x_735) ;  /* 0x000000000f087348 */ /* 0x000fea0003c00000 */
[----:B------:R0:W1:Y:S02]  /*2fd70*/  SHFL.IDX P6, R14, R13, R12, R11 ;  /* 0x0000000c0d0e7389 */ /* 0x00006400000c000b */
[----:B01----:R-:W-:Y:S01]  /*2fd80*/  ENDCOLLECTIVE ;  /* 0x000000000000791b */ /* 0x003fe20003800000 */
.L_x_735:
[----:B------:R-:W-:Y:S01]  /*2fd90*/  IMAD.MOV.U32 R13, RZ, RZ, R65 ;  /* 0x000000ffff0d7224 */ /* 0x000fe200078e0041 */
[----:B------:R-:W-:Y:S01]  /*2fda0*/  MOV R12, R75 ;  /* 0x0000004b000c7202 */ /* 0x000fe20000000f00 */
[----:B------:R-:W-:-:S07]  /*2fdb0*/  IMAD.MOV.U32 R115, RZ, RZ, R14 ;  /* 0x000000ffff737224 */ /* 0x000fce00078e000e */
[----:B------:R-:W-:Y:S05]  /*2fdc0*/  WARPSYNC.COLLECTIVE R15, `(.L_x_736) ;  /* 0x000000000f087348 */ /* 0x000fea0003c00000 */
[----:B------:R0:W1:Y:S02]  /*2fdd0*/  SHFL.IDX P6, R14, R13, R12, R11 ;  /* 0x0000000c0d0e7389 */ /* 0x00006400000c000b */
[----:B01----:R-:W-:Y:S01]  /*2fde0*/  ENDCOLLECTIVE ;  /* 0x000000000000791b */ /* 0x003fe20003800000 */
.L_x_736:
[----:B------:R-:W-:Y:S02]  /*2fdf0*/  IMAD.MOV.U32 R13, RZ, RZ, R62 ;  /* 0x000000ffff0d7224 */ /* 0x000fe400078e003e */
[----:B------:R-:W-:-:S07]  /*2fe00*/  IMAD.MOV.U32 R65, RZ, RZ, R14 ;  /* 0x000000ffff417224 */ /* 0x000fce00078e000e */
[----:B------:R-:W-:Y:S05]  /*2fe10*/  WARPSYNC.COLLECTIVE R15, `(.L_x_737) ;  /* 0x000000000f087348 */ /* 0x000fea0003c00000 */
[----:B------:R0:W1:Y:S02]  /*2fe20*/  SHFL.IDX P6, R14, R13, R12, R11 ;  /* 0x0000000c0d0e7389 */ /* 0x00006400000c000b */
[----:B01----:R-:W-:Y:S01]  /*2fe30*/  ENDCOLLECTIVE ;  /* 0x000000000000791b */ /* 0x003fe20003800000 */
.L_x_737:
[----:B------:R-:W-:Y:S01]  /*2fe40*/  IMAD.MOV.U32 R13, RZ, RZ, R114 ;  /* 0x000000ffff0d7224 */ /* 0x000fe200078e0072 */
[----:B------:R-:W-:Y:S01]  /*2fe50*/  MOV R12, R36 ;  /* 0x00000024000c7202 */ /* 0x000fe20000000f00 */
[----:B------:R-:W-:-:S07]  /*2fe60*/  IMAD.MOV.U32 R62, RZ, RZ, R14 ;  /* 0x000000ffff3e7224 */ /* 0x000fce00078e000e */
[----:B------:R-:W-:Y:S05]  /*2fe70*/  WARPSYNC.COLLECTIVE R15, `(.L_x_738) ;  /* 0x000000000f087348 */ /* 0x000fea0003c00000 */
[----:B------:R0:W1:Y:S02]  /*2fe80*/  SHFL.IDX P6, R14, R13, R12, R11 ;  /* 0x0000000c0d0e7389 */ /* 0x00006400000c000b */
[----:B01----:R-:W-:Y:S01]  /*2fe90*/  ENDCOLLECTIVE ;  /* 0x000000000000791b */ /* 0x003fe20003800000 */
.L_x_738:
[----:B------:R-:W-:Y:S02]  /*2fea0*/  SEL R114, R115, R62, P0 ;  /* 0x0000003e73727207 */ /* 0x000fe40000000000 */
[----:B------:R-:W-:Y:S01]  /*2feb0*/  SEL R115, R62, R115, P0 ;  /* 0x000000733e737207 */ /* 0x000fe20000000000 */
[----:B------:R-:W-:Y:S01]  /*2fec0*/  IMAD.MOV.U32 R13, RZ, RZ, R112 ;  /* 0x000000ffff0d7224 */ /* 0x000fe200078e0070 */
[----:B------:R-:W-:Y:S02]  /*2fed0*/  SEL R112, R113, R65, P0 ;  /* 0x0000004171707207 */ /* 0x000fe40000000000 */
[----:B------:R-:W-:Y:S01]  /*2fee0*/  SEL R113, R65, R113, P0 ;  /* 0x0000007141717207 */ /* 0x000fe20000000000 */
[----:B------:R-:W-:-:S07]  /*2fef0*/  IMAD.MOV.U32 R117, RZ, RZ, R14 ;  /* 0x000000ffff757224 */ /* 0x000fce00078e000e */
[----:B------:R-:W-:Y:S05]  /*2ff00*/  WARPSYNC.COLLECTIVE R15, `(.L_x_739) ;  /* 0x000000000f087348 */ /* 0x000fea0003c00000 */
[----:B------:R0:W1:Y:S02]  /*2ff10*/  SHFL.IDX P6, R14, R13, R12, R11 ;  /* 0x0000000c0d0e7389 */ /* 0x00006400000c000b */
[----:B01----:R-:W-:Y:S01]  /*2ff20*/  ENDCOLLECTIVE ;  /* 0x000000000000791b */ /* 0x003fe20003800000 */
.L_x_739:
[----:B------:R-:W-:Y:S01]  /*2ff30*/  IMAD.MOV.U32 R13, RZ, RZ, R78 ;  /* 0x000000ffff0d7224 */ /* 0x000fe200078e004e */
[----:B------:R-:W-:Y:S01]  /*2ff40*/  MOV R12, R75 ;  /* 0x0000004b000c7202 */ /* 0x000fe20000000f00 */
[----:B------:R-:W-:-:S07]  /*2ff50*/  IMAD.MOV.U32 R119, RZ, RZ, R14 ;  /* 0x000000ffff777224 */ /* 0x000fce00078e000e */
[----:B------:R-:W-:Y:S05]  /*2ff60*/  WARPSYNC.COLLECTIVE R15, `(.L_x_740) ;  /* 0x000000000f087348 */ /* 0x000fea0003c00000 */
[----:B------:R0:W1:Y:S02]  /*2ff70*/  SHFL.IDX P6, R14, R13, R12, R11 ;  /* 0x0000000c0d0e7389 */ /* 0x00006400000c000b */
[----:B01----:R-:W-:Y:S01]  /*2ff80*/  ENDCOLLECTIVE ;  /* 0x000000000000791b */ /* 0x003fe20003800000 */
.L_x_740:
[----:B------:R-:W-:Y:S02]  /*2ff90*/  IMAD.MOV.U32 R13, RZ, RZ, R67 ;  /* 0x000000ffff0d7224 */ /* 0x000fe400078e0043 */
[----:B------:R-:W-:-:S07]  /*2ffa0*/  IMAD.MOV.U32 R78, RZ, RZ, R14 ;  /* 0x000000ffff4e7224 */ /* 0x000fce00078e000e */
[----:B------:R-:W-:Y:S05]  /*2ffb0*/  WARPSYNC.COLLECTIVE R15, `(.L_x_741) ;  /* 0x000000000f087348 */ /* 0x000fea0003c00000 */
[----:B------:R0:W1:Y:S02]  /*2ffc0*/  SHFL.IDX P6, R14, R13, R12, R11 ;  /* 0x0000000c0d0e7389 */ /* 0x00006400000c000b */
[----:B01----:R-:W-:Y:S01]  /*2ffd0*/  ENDCOLLECTIVE ;  /* 0x000000000000791b */ /* 0x003fe20003800000 */
.L_x_741:
[----:B------:R-:W-:Y:S02]  /*2ffe0*/  SEL R116, R117, R78, P0 ;  /* 0x0000004e75747207 */ /* 0x000fe40000000000 */
[----:B------:R-:W-:Y:S01]  /*2fff0*/  SEL R117, R78, R117, P0 ;  /* 0x000000754e757207 */ /* 0x000fe20000000000 */
[----:B------:R-:W-:Y:S02]  /*30000*/  IMAD.MOV.U32 R13, RZ, RZ, R44 ;  /* 0x000000ffff0d7224 */ /* 0x000fe400078e002c */
[----:B------:R-:W-:-:S05]  /*30010*/  IMAD.MOV.U32 R12, RZ, RZ, R14 ;  /* 0x000000ffff0c7224 */ /* 0x000fca00078e000e */
[----:B------:R-:W-:Y:S02]  /*30020*/  SEL R118, R119, R12, P0 ;  /* 0x0000000c77767207 */ /* 0x000fe40000000000 */
[----:B------:R-:W-:Y:S02]  /*30030*/  SEL R119, R12, R119, P0 ;  /* 0x000000770c777207 */ /* 0x000fe40000000000 */
[----:B------:R-:W-:-:S07]  /*30040*/  MOV R12, R36 ;  /* 0x00000024000c7202 */ /* 0x000fce0000000f00 */
[----:B------:R-:W-:Y:S05]  /*30050*/  WARPSYNC.COLLECTIVE R15, `(.L_x_742) ;  /* 0x000000000f087348 */ /* 0x000fea0003c00000 */
[----:B------:R0:W1:Y:S02]  /*30060*/  SHFL.IDX P6, R14, R13, R12, R11 ;  /* 0x0000000c0d0e7389 */ /* 0x00006400000c000b */
[----:B01----:R-:W-:Y:S01]  /*30070*/  ENDCOLLECTIVE ;  /* 0x000000000000791b */ /* 0x003fe20003800000 */
.L_x_742:
[----:B------:R-:W-:Y:S02]  /*30080*/  IMAD.MOV.U32 R13, RZ, RZ, R33 ;  /* 0x000000ffff0d7224 */ /* 0x000fe400078e0021 */
[----:B------:R-:W-:-:S07]  /*30090*/  IMAD.MOV.U32 R130, RZ, RZ, R14 ;  /* 0x000000ffff827224 */ /* 0x000fce00078e000e */
[----:B------:R-:W-:Y:S05]  /*300a0*/  WARPSYNC.COLLECTIVE R15, `(.L_x_743) ;  /* 0x000000000f087348 */ /* 0x000fea0003c00000 */
[----:B------:R0:W1:Y:S02]  /*300b0*/  SHFL.IDX P6, R14, R13, R12, R11 ;  /* 0x0000000c0d0e7389 */ /* 0x00006400000c000b */
[----:B01----:R-:W-:Y:S01]  /*300c0*/  ENDCOLLECTIVE ;  /* 0x000000000000791b */ /* 0x003fe20003800000 */
.L_x_743:
[----:B------:R-:W-:Y:S01]  /*300d0*/  IMAD.MOV.U32 R13, RZ, RZ, R31 ;  /* 0x000000ffff0d7224 */ /* 0x000fe200078e001f */
[----:B------:R-:W-:Y:S01]  /*300e0*/  MOV R12, R75 ;  /* 0x0000004b000c7202 */ /* 0x000fe20000000f00 */
[----:B------:R-:W-:-:S07]  /*300f0*/  IMAD.MOV.U32 R33, RZ, RZ, R14 ;  /* 0x000000ffff217224 */ /* 0x000fce00078e000e */
[----:B------:R-:W-:Y:S05]  /*30100*/  WARPSYNC.COLLECTIVE R15, `(.L_x_744) ;  /* 0x000000000f087348 */ /* 0x000fea0003c00000 */
[----:B------:R0:W1:Y:S02]  /*30110*/  SHFL.IDX P6, R14, R13, R12, R11 ;  /* 0x0000000c0d0e7389 */ /* 0x00006400000c000b */
[----:B01----:R-:W-:Y:S01]  /*30120*/  ENDCOLLECTIVE ;  /* 0x000000000000791b */ /* 0x003fe20003800000 */
.L_x_744:
[----:B------:R-:W-:Y:S02]  /*30130*/  IMAD.MOV.U32 R13, RZ, RZ, R30 ;  /* 0x000000ffff0d7224 */ /* 0x000fe400078e001e */
[----:B------:R-:W-:-:S07]  /*30140*/  IMAD.MOV.U32 R31, RZ, RZ, R14 ;  /* 0x000000ffff1f7224 */ /* 0x000fce00078e000e */
[----:B------:R-:W-:Y:S05]  /*30150*/  WARPSYNC.COLLECTIVE R15, `(.L_x_745) ;  /* 0x000000000f087348 */ /* 0x000fea0003c00000 */
[----:B------:R0:W1:Y:S02]  /*30160*/  SHFL.IDX P6, R14, R13, R12, R11 ;  /* 0x0000000c0d0e7389 */ /* 0x00006400000c000b */
[----:B01----:R-:W-:Y:S01]  /*30170*/  ENDCOLLECTIVE ;  /* 0x000000000000791b */ /* 0x003fe20003800000 */
.L_x_745:
        /* <DEDUP_REMOVED lines=8> */
.L_x_746:
[----:B------:R-:W-:Y:S02]  /*30200*/  IMAD.MOV.U32 R13, RZ, RZ, R70 ;  /* 0x000000ffff0d7224 */ /* 0x000fe400078e0046 */
[----:B------:R-:W-:-:S07]  /*30210*/  IMAD.MOV.U32 R125, RZ, RZ, R14 ;  /* 0x000000ffff7d7224 */ /* 0x000fce00078e000e */
[----:B------:R-:W-:Y:S05]  /*30220*/  WARPSYNC.COLLECTIVE R15, `(.L_x_747) ;  /* 0x000000000f087348 */ /* 0x000fea0003c00000 */
[----:B------:R0:W1:Y:S02]  /*30230*/  SHFL.IDX P6, R14, R13, R12, R11 ;  /* 0x0000000c0d0e7389 */ /* 0x00006400000c000b */
[----:B01----:R-:W-:Y:S01]  /*30240*/  ENDCOLLECTIVE ;  /* 0x000000000000791b */ /* 0x003fe20003800000 */
.L_x_747:
[----:B------:R-:W-:Y:S01]  /*30250*/  IMAD.MOV.U32 R13, RZ, RZ, R34 ;  /* 0x000000ffff0d7224 */ /* 0x000fe200078e0022 */
[----:B------:R-:W-:Y:S01]  /*30260*/  MOV R12, R75 ;  /* 0x0000004b000c7202 */ /* 0x000fe20000000f00 */
[----:B------:R-:W-:-:S07]  /*30270*/  IMAD.MOV.U32 R127, RZ, RZ, R14 ;  /* 0x000000ffff7f7224 */ /* 0x000fce00078e000e */
[----:B------:R-:W-:Y:S05]  /*30280*/  WARPSYNC.COLLECTIVE R15, `(.L_x_748) ;  /* 0x000000000f087348 */ /* 0x000fea0003c00000 */
[----:B------:R0:W1:Y:S02]  /*30290*/  SHFL.IDX P6, R14, R13, R12, R11 ;  /* 0x0000000c0d0e7389 */ /* 0x00006400000c000b */
[----:B01----:R-:W-:Y:S01]  /*302a0*/  ENDCOLLECTIVE ;  /* 0x000000000000791b */ /* 0x003fe20003800000 */
.L_x_748:
[----:B------:R-:W-:Y:S01]  /*302b0*/  IMAD.MOV.U32 R13, RZ, RZ, R32 ;  /* 0x000000ffff0d7224 */ /* 0x000fe200078e0020 */
[----:B------:R-:W-:Y:S02]  /*302c0*/  SEL R32, R33, R67, P0 ;  /* 0x0000004321207207 */ /* 0x000fe40000000000 */
[----:B------:R-:W-:Y:S01]  /*302d0*/  SEL R33, R67, R33, P0 ;  /* 0x0000002143217207 */ /* 0x000fe20000000000 */
[----:B------:R-:W-:-:S07]  /*302e0*/  IMAD.MOV.U32 R143, RZ, RZ, R14 ;  /* 0x000000ffff8f7224 */ /* 0x000fce00078e000e */
[----:B------:R-:W-:Y:S05]  /*302f0*/  WARPSYNC.COLLECTIVE R15, `(.L_x_749) ;  /* 0x000000000f087348 */ /* 0x000fea0003c00000 */
[----:B------:R0:W1:Y:S02]  /*30300*/  SHFL.IDX P6, R14, R13, R12, R11 ;  /* 0x0000000c0d0e7389 */ /* 0x00006400000c000b */
[----:B01----:R-:W-:Y:S01]  /*30310*/  ENDCOLLECTIVE ;  /* 0x000000000000791b */ /* 0x003fe20003800000 */
.L_x_749:
[----:B------:R-:W-:Y:S01]  /*30320*/  SEL R34, R125, R143, P0 ;  /* 0x0000008f7d227207 */ /* 0x000fe20000000000 */
[----:B------:R-:W-:Y:S01]  /*30330*/  IMAD.MOV.U32 R13, RZ, RZ, R83 ;  /* 0x000000ffff0d7224 */ /* 0x000fe200078e0053 */
[----:B------:R-:W-:Y:S01]  /*30340*/  MOV R12, R36 ;  /* 0x00000024000c7202 */ /* 0x000fe20000000f00 */
[----:B------:R-:W-:-:S07]  /*30350*/  IMAD.MOV.U32 R144, RZ, RZ, R14 ;  /* 0x000000ffff907224 */ /* 0x000fce00078e000e */
[----:B------:R-:W-:Y:S05]  /*30360*/  WARPSYNC.COLLECTIVE R15, `(.L_x_750) ;  /* 0x000000000f087348 */ /* 0x000fea0003c00000 */
[----:B------:R0:W1:Y:S02]  /*30370*/  SHFL.IDX P6, R14, R13, R12, R11 ;  /* 0x0000000c0d0e7389 */ /* 0x00006400000c000b */
[----:B01----:R-:W-:Y:S01]  /*30380*/  ENDCOLLECTIVE ;  /* 0x000000000000791b */ /* 0x003fe20003800000 */
.L_x_750:
[----:B------:R-:W-:Y:S02]  /*30390*/  IMAD.MOV.U32 R13, RZ, RZ, R80 ;  /* 0x000000ffff0d7224 */ /* 0x000fe400078e0050 */
[----:B------:R-:W-:-:S07]  /*303a0*/  IMAD.MOV.U32 R83, RZ, RZ, R14 ;  /* 0x000000ffff537224 */ /* 0x000fce00078e000e */
[----:B------:R-:W-:Y:S05]  /*303b0*/  WARPSYNC.COLLECTIVE R15, `(.L_x_751) ;  /* 0x000000000f087348 */ /* 0x000fea0003c00000 */
[----:B------:R0:W1:Y:S02]  /*303c0*/  SHFL.IDX P6, R14, R13, R12, R11 ;  /* 0x0000000c0d0e7389 */ /* 0x00006400000c000b */
[----:B01----:R-:W-:Y:S01]  /*303d0*/  ENDCOLLECTIVE ;  /* 0x000000000000791b */ /* 0x003fe20003800000 */
.L_x_751:
[----:B------:R-:W-:Y:S01]  /*303e0*/  IMAD.MOV.U32 R13, RZ, RZ, R48 ;  /* 0x000000ffff0d7224 */ /* 0x000fe200078e0030 */
[----:B------:R-:W-:Y:S01]  /*303f0*/  MOV R12, R75 ;  /* 0x0000004b000c7202 */ /* 0x000fe20000000f00 */
[----:B------:R-:W-:-:S07]  /*30400*/  IMAD.MOV.U32 R123, RZ, RZ, R14 ;  /* 0x000000ffff7b7224 */ /* 0x000fce00078e000e */
[----:B------:R-:W-:Y:S05]  /*30410*/  WARPSYNC.COLLECTIVE R15, `(.L_x_752) ;  /* 0x000000000f087348 */ /* 0x000fea0003c00000 */
[----:B------:R0:W1:Y:S02]  /*30420*/  SHFL.IDX P6, R14, R13, R12, R11 ;  /* 0x0000000c0d0e7389 */ /* 0x00006400000c000b */
[----:B01----:R-:W-:Y:S01]  /*30430*/  ENDCOLLECTIVE ;  /* 0x000000000000791b */ /* 0x003fe20003800000 */
.L_x_752:
[----:B------:R-:W-:Y:S01]  /*30440*/  IMAD.MOV.U32 R13, RZ, RZ, R35 ;  /* 0x000000ffff0d7224 */ /* 0x000fe200078e0023 */
[----:B------:R-:W-:Y:S01]  /*30450*/  SEL R35, R143, R125, P0 ;  /* 0x0000007d8f237207 */ /* 0x000fe20000000000 */
[----:B------:R-:W-:-:S07]  /*30460*/  IMAD.MOV.U32 R48, RZ, RZ, R14 ;  /* 0x000000ffff307224 */ /* 0x000fce00078e000e */
[----:B------:R-:W-:Y:S05]  /*30470*/  WARPSYNC.COLLECTIVE R15, `(.L_x_753) ;  /* 0x000000000f087348 */ /* 0x000fea0003c00000 */
[----:B------:R0:W1:Y:S02]  /*30480*/  SHFL.IDX P6, R14, R13, R12, R11 ;  /* 0x0000000c0d0e7389 */ /* 0x00006400000c000b */
[----:B01----:R-:W-:Y:S01]  /*30490*/  ENDCOLLECTIVE ;  /* 0x000000000000791b */ /* 0x003fe20003800000 */
.L_x_753:
[----:B------:R-:W-:Y:S01]  /*304a0*/  SEL R54, R83, R48, P0 ;  /* 0x0000003053367207 */ /* 0x000fe20000000000 */
[----:B------:R-:W-:Y:S01]  /*304b0*/  IMAD.MOV.U32 R13, RZ, RZ, R93 ;  /* 0x000000ffff0d7224 */ /* 0x000fe200078e005d */
[----:B------:R-:W-:Y:S01]  /*304c0*/  MOV R12, R36 ;  /* 0x00000024000c7202 */ /* 0x000fe20000000f00 */
[----:B------:R-:W-:-:S07]  /*304d0*/  IMAD.MOV.U32 R145, RZ, RZ, R14 ;  /* 0x000000ffff917224 */ /* 0x000fce00078e000e */
[----:B------:R-:W-:Y:S05]  /*304e0*/  WARPSYNC.COLLECTIVE R15, `(.L_x_754) ;  /* 0x000000000f087348 */ /* 0x000fea0003c00000 */
[----:B------:R0:W1:Y:S02]  /*304f0*/  SHFL.IDX P6, R14, R13, R12, R11 ;  /* 0x0000000c0d0e7389 */ /* 0x00006400000c000b */
[----:B01----:R-:W-:Y:S01]  /*30500*/  ENDCOLLECTIVE ;  /* 0x000000000000791b */ /* 0x003fe20003800000 */
.L_x_754:
[----:B------:R-:W-:Y:S01]  /*30510*/  SEL R65, R145, R123, P0 ;  /* 0x0000007b91417207 */ /* 0x000fe20000000000 */
[----:B------:R-:W-:Y:S02]  /*30520*/  IMAD.MOV.U32 R13, RZ, RZ, R82 ;  /* 0x000000ffff0d7224 */ /* 0x000fe400078e0052 */
[----:B------:R-:W-:-:S07]  /*30530*/  IMAD.MOV.U32 R93, RZ, RZ, R14 ;  /* 0x000000ffff5d7224 */ /* 0x000fce00078e000e */
[----:B------:R-:W-:Y:S05]  /*30540*/  WARPSYNC.COLLECTIVE R15, `(.L_x_755) ;  /* 0x000000000f087348 */ /* 0x000fea0003c00000 */
[----:B------:R0:W1:Y:S02]  /*30550*/  SHFL.IDX P6, R14, R13, R12, R11 ;  /* 0x0000000c0d0e7389 */ /* 0x00006400000c000b */
[----:B01----:R-:W-:Y:S01]  /*30560*/  ENDCOLLECTIVE ;  /* 0x000000000000791b */ /* 0x003fe20003800000 */
.L_x_755:
[----:B------:R-:W-:Y:S01]  /*30570*/  IMAD.MOV.U32 R13, RZ, RZ, R53 ;  /* 0x000000ffff0d7224 */ /* 0x000fe200078e0035 */
[----:B------:R-:W-:Y:S02]  /*30580*/  MOV R12, R75 ;  /* 0x0000004b000c7202 */ /* 0x000fe40000000f00 */
[----:B------:R-:W-:Y:S01]  /*30590*/  SEL R53, R144, R127, P0 ;  /* 0x0000007f90357207 */ /* 0x000fe20000000000 */
[----:B------:R-:W-:-:S07]  /*305a0*/  IMAD.MOV.U32 R81, RZ, RZ, R14 ;  /* 0x000000ffff517224 */ /* 0x000fce00078e000e */
[----:B------:R-:W-:Y:S05]  /*305b0*/  WARPSYNC.COLLECTIVE R15, `(.L_x_756) ;  /* 0x000000000f087348 */ /* 0x000fea0003c00000 */
[----:B------:R0:W1:Y:S02]  /*305c0*/  SHFL.IDX P6, R14, R13, R12, R11 ;  /* 0x0000000c0d0e7389 */ /* 0x00006400000c000b */
[----:B01----:R-:W-:Y:S01]  /*305d0*/  ENDCOLLECTIVE ;  /* 0x000000000000791b */ /* 0x003fe20003800000 */
.L_x_756:
[----:B------:R-:W-:Y:S02]  /*305e0*/  IMAD.MOV.U32 R13, RZ, RZ, R49 ;  /* 0x000000ffff0d7224 */ /* 0x000fe400078e0031 */
[----:B------:R-:W-:-:S07]  /*305f0*/  IMAD.MOV.U32 R146, RZ, RZ, R14 ;  /* 0x000000ffff927224 */ /* 0x000fce00078e000e */
[----:B------:R-:W-:Y:S05]  /*30600*/  WARPSYNC.COLLECTIVE R15, `(.L_x_757) ;  /* 0x000000000f087348 */ /* 0x000fea0003c00000 */
[----:B------:R0:W1:Y:S02]  /*30610*/  SHFL.IDX P6, R14, R13, R12, R11 ;  /* 0x0000000c0d0e7389 */ /* 0x00006400000c000b */
[----:B01----:R-:W-:Y:S01]  /*30620*/  ENDCOLLECTIVE ;  /* 0x000000000000791b */ /* 0x003fe20003800000 */
.L_x_757:
        /* <DEDUP_REMOVED lines=8> */
.L_x_758:
[----:B------:R-:W-:Y:S01]  /*306b0*/  SEL R68, R81, R49, P0 ;  /* 0x0000003151447207 */ /* 0x000fe20000000000 */
[----:B------:R-:W-:Y:S02]  /*306c0*/  IMAD.MOV.U32 R13, RZ, RZ, R92 ;  /* 0x000000ffff0d7224 */ /* 0x000fe400078e005c */
[----:B------:R-:W-:-:S07]  /*306d0*/  IMAD.MOV.U32 R124, RZ, RZ, R14 ;  /* 0x000000ffff7c7224 */ /* 0x000fce00078e000e */
[----:B------:R-:W-:Y:S05]  /*306e0*/  WARPSYNC.COLLECTIVE R15, `(.L_x_759) ;  /* 0x000000000f087348 */ /* 0x000fea0003c00000 */
[----:B------:R0:W1:Y:S02]  /*306f0*/  SHFL.IDX P6, R14, R13, R12, R11 ;  /* 0x0000000c0d0e7389 */ /* 0x00006400000c000b */
[----:B01----:R-:W-:Y:S01]  /*30700*/  ENDCOLLECTIVE ;  /* 0x000000000000791b */ /* 0x003fe20003800000 */
.L_x_759:
[----:B------:R-:W-:Y:S01]  /*30710*/  IMAD.MOV.U32 R13, RZ, RZ, R64 ;  /* 0x000000ffff0d7224 */ /* 0x000fe200078e0040 */
[----:B------:R-:W-:Y:S02]  /*30720*/  MOV R12, R75 ;  /* 0x0000004b000c7202 */ /* 0x000fe40000000f00 */
[----:B------:R-:W-:Y:S01]  /*30730*/  SEL R64, R123, R145, P0 ;  /* 0x000000917b407207 */ /* 0x000fe20000000000 */
[----:B------:R-:W-:-:S07]  /*30740*/  IMAD.MOV.U32 R126, RZ, RZ, R14 ;  /* 0x000000ffff7e7224 */ /* 0x000fce00078e000e */
[----:B------:R-:W-:Y:S05]  /*30750*/  WARPSYNC.COLLECTIVE R15, `(.L_x_760) ;  /* 0x000000000f087348 */ /* 0x000fea0003c00000 */
[----:B------:R0:W1:Y:S02]  /*30760*/  SHFL.IDX P6, R14, R13, R12, R11 ;  /* 0x0000000c0d0e7389 */ /* 0x00006400000c000b */
[----:B01----:R-:W-:Y:S01]  /*30770*/  ENDCOLLECTIVE ;  /* 0x000000000000791b */ /* 0x003fe20003800000 */
.L_x_760:
[----:B------:R-:W-:Y:S01]  /*30780*/  IMAD.MOV.U32 R13, RZ, RZ, R55 ;  /* 0x000000ffff0d7224 */ /* 0x000fe200078e0037 */
[----:B------:R-:W-:Y:S01]  /*30790*/  SEL R55, R48, R83, P0 ;  /* 0x0000005330377207 */ /* 0x000fe20000000000 */
[----:B------:R-:W-:-:S07]  /*307a0*/  IMAD.MOV.U32 R92, RZ, RZ, R14 ;  /* 0x000000ffff5c7224 */ /* 0x000fce00078e000e */
[----:B------:R-:W-:Y:S05]  /*307b0*/  WARPSYNC.COLLECTIVE R15, `(.L_x_761) ;  /* 0x000000000f087348 */ /* 0x000fea0003c00000 */
[----:B------:R0:W1:Y:S02]  /*307c0*/  SHFL.IDX P6, R14, R13, R12, R11 ;  /* 0x0000000c0d0e7389 */ /* 0x00006400000c000b */
[----:B01----:R-:W-:Y:S01]  /*307d0*/  ENDCOLLECTIVE ;  /* 0x000000000000791b */ /* 0x003fe20003800000 */
.L_x_761:
[----:B------:R-:W-:Y:S02]  /*307e0*/  SEL R123, R124, R92, P0 ;  /* 0x0000005c7c7b7207 */ /* 0x000fe40000000000 */
[----:B------:R-:W-:Y:S01]  /*307f0*/  SEL R124, R92, R124, P0 ;  /* 0x0000007c5c7c7207 */ /* 0x000fe20000000000 */
[----:B------:R-:W-:Y:S01]  /*30800*/  IMAD.MOV.U32 R13, RZ, RZ, R122 ;  /* 0x000000ffff0d7224 */ /* 0x000fe200078e007a */
[----:B------:R-:W-:Y:S02]  /*30810*/  MOV R12, R36 ;  /* 0x00000024000c7202 */ /* 0x000fe40000000f00 */
[----:B------:R-:W-:Y:S01]  /*30820*/  SEL R122, R49, R81, P0 ;  /* 0x00000051317a7207 */ /* 0x000fe20000000000 */
[----:B------:R-:W-:-:S07]  /*30830*/  IMAD.MOV.U32 R95, RZ, RZ, R14 ;  /* 0x000000ffff5f7224 */ /* 0x000fce00078e000e */
[----:B------:R-:W-:Y:S05]  /*30840*/  WARPSYNC.COLLECTIVE R15, `(.L_x_762) ;  /* 0x000000000f087348 */ /* 0x000fea0003c00000 */
[----:B------:R0:W1:Y:S02]  /*30850*/  SHFL.IDX P6, R14, R13, R12, R11 ;  /* 0x0000000c0d0e7389 */ /* 0x00006400000c000b */
[----:B01----:R-:W-:Y:S01]  /*30860*/  ENDCOLLECTIVE ;  /* 0x000000000000791b */ /* 0x003fe20003800000 */
.L_x_762:
[----:B------:R-:W-:Y:S02]  /*30870*/  SEL R125, R126, R95, P0 ;  /* 0x0000005f7e7d7207 */ /* 0x000fe40000000000 */
[----:B------:R-:W-:Y:S01]  /*30880*/  SEL R126, R95, R126, P0 ;  /* 0x0000007e5f7e7207 */ /* 0x000fe20000000000 */
[----:B------:R-:W-:Y:S02]  /*30890*/  IMAD.MOV.U32 R13, RZ, RZ, R94 ;  /* 0x000000ffff0d7224 */ /* 0x000fe400078e005e */
[----:B------:R-:W-:-:S07]  /*308a0*/  IMAD.MOV.U32 R128, RZ, RZ, R14 ;  /* 0x000000ffff807224 */ /* 0x000fce00078e000e */
[----:B------:R-:W-:Y:S05]  /*308b0*/  WARPSYNC.COLLECTIVE R15, `(.L_x_763) ;  /* 0x000000000f087348 */ /* 0x000fea0003c00000 */
[----:B------:R0:W1:Y:S02]  /*308c0*/  SHFL.IDX P6, R14, R13, R12, R11 ;  /* 0x0000000c0d0e7389 */ /* 0x00006400000c000b */
[----:B01----:R-:W-:Y:S01]  /*308d0*/  ENDCOLLECTIVE ;  /* 0x000000000000791b */ /* 0x003fe20003800000 */
.L_x_763:
[----:B------:R-:W-:Y:S01]  /*308e0*/  IMAD.MOV.U32 R13, RZ, RZ, R69 ;  /* 0x000000ffff0d7224 */ /* 0x000fe200078e0045 */
[----:B------:R-:W-:Y:S01]  /*308f0*/  MOV R12, R75 ;  /* 0x0000004b000c7202 */ /* 0x000fe20000000f00 */
[----:B------:R-:W-:-:S07]  /*30900*/  IMAD.MOV.U32 R70, RZ, RZ, R14 ;  /* 0x000000ffff467224 */ /* 0x000fce00078e000e */
[----:B------:R-:W-:Y:S05]  /*30910*/  WARPSYNC.COLLECTIVE R15, `(.L_x_764) ;  /* 0x000000000f087348 */ /* 0x000fea0003c00000 */
[----:B------:R0:W1:Y:S02]  /*30920*/  SHFL.IDX P6, R14, R13, R12, R11 ;  /* 0x0000000c0d0e7389 */ /* 0x00006400000c000b */
[----:B01----:R-:W-:Y:S01]  /*30930*/  ENDCOLLECTIVE ;  /* 0x000000000000791b */ /* 0x003fe20003800000 */
.L_x_764:
[----:B------:R-:W-:Y:S01]  /*30940*/  IMAD.MOV.U32 R13, RZ, RZ, R52 ;  /* 0x000000ffff0d7224 */ /* 0x000fe200078e0034 */
[----:B------:R-:W-:Y:S01]  /*30950*/  SEL R52, R127, R144, P0 ;  /* 0x000000907f347207 */ /* 0x000fe20000000000 */
[----:B------:R-:W-:-:S07]  /*30960*/  IMAD.MOV.U32 R94, RZ, RZ, R14 ;  /* 0x000000ffff5e7224 */ /* 0x000fce00078e000e */
[----:B------:R-:W-:Y:S05]  /*30970*/  WARPSYNC.COLLECTIVE R15, `(.L_x_765) ;  /* 0x000000000f087348 */ /* 0x000fea0003c00000 */
[----:B------:R0:W1:Y:S02]  /*30980*/  SHFL.IDX P6, R14, R13, R12, R11 ;  /* 0x0000000c0d0e7389 */ /* 0x00006400000c000b */
[----:B01----:R-:W-:Y:S01]  /*30990*/  ENDCOLLECTIVE ;  /* 0x000000000000791b */ /* 0x003fe20003800000 */
.L_x_765:
        /* <DEDUP_REMOVED lines=8> */
.L_x_766:
[----:B------:R-:W-:Y:S02]  /*30a20*/  SEL R69, R70, R147, P0 ;  /* 0x0000009346457207 */ /* 0x000fe40000000000 */
[----:B------:R-:W-:Y:S01]  /*30a30*/  SEL R70, R147, R70, P0 ;  /* 0x0000004693467207 */ /* 0x000fe20000000000 */
[----:B------:R-:W-:Y:S02]  /*30a40*/  IMAD.MOV.U32 R13, RZ, RZ, R45 ;  /* 0x000000ffff0d7224 */ /* 0x000fe400078e002d */
[----:B------:R-:W-:-:S07]  /*30a50*/  IMAD.MOV.U32 R50, RZ, RZ, R14 ;  /* 0x000000ffff327224 */ /* 0x000fce00078e000e */
[----:B------:R-:W-:Y:S05]  /*30a60*/  WARPSYNC.COLLECTIVE R15, `(.L_x_767) ;  /* 0x000000000f087348 */ /* 0x000fea0003c00000 */
[----:B------:R0:W1:Y:S02]  /*30a70*/  SHFL.IDX P6, R14, R13, R12, R11 ;  /* 0x0000000c0d0e7389 */ /* 0x00006400000c000b */
[----:B01----:R-:W-:Y:S01]  /*30a80*/  ENDCOLLECTIVE ;  /* 0x000000000000791b */ /* 0x003fe20003800000 */
.L_x_767:
[----:B------:R-:W-:Y:S01]  /*30a90*/  IMAD.MOV.U32 R13, RZ, RZ, R40 ;  /* 0x000000ffff0d7224 */ /* 0x000fe200078e0028 */
[----:B------:R-:W-:Y:S01]  /*30aa0*/  MOV R12, R75 ;  /* 0x0000004b000c7202 */ /* 0x000fe20000000f00 */
[----:B------:R-:W-:-:S07]  /*30ab0*/  IMAD.MOV.U32 R45, RZ, RZ, R14 ;  /* 0x000000ffff2d7224 */ /* 0x000fce00078e000e */
[----:B------:R-:W-:Y:S05]  /*30ac0*/  WARPSYNC.COLLECTIVE R15, `(.L_x_768) ;  /* 0x000000000f087348 */ /* 0x000fea0003c00000 */
[----:B------:R0:W1:Y:S02]  /*30ad0*/  SHFL.IDX P6, R14, R13, R12, R11 ;  /* 0x0000000c0d0e7389 */ /* 0x00006400000c000b */
[----:B01----:R-:W-:Y:S01]  /*30ae0*/  ENDCOLLECTIVE ;  /* 0x000000000000791b */ /* 0x003fe20003800000 */
.L_x_768:
[----:B------:R-:W-:Y:S02]  /*30af0*/  IMAD.MOV.U32 R13, RZ, RZ, R39 ;  /* 0x000000ffff0d7224 */ /* 0x000fe400078e0027 */
[----:B------:R-:W-:-:S07]  /*30b00*/  IMAD.MOV.U32 R40, RZ, RZ, R14 ;  /* 0x000000ffff287224 */ /* 0x000fce00078e000e */
[----:B------:R-:W-:Y:S05]  /*30b10*/  WARPSYNC.COLLECTIVE R15, `(.L_x_769) ;  /* 0x000000000f087348 */ /* 0x000fea0003c00000 */
[----:B------:R0:W1:Y:S02]  /*30b20*/  SHFL.IDX P6, R14, R13, R12, R11 ;  /* 0x0000000c0d0e7389 */ /* 0x00006400000c000b */
[----:B01----:R-:W-:Y:S01]  /*30b30*/  ENDCOLLECTIVE ;  /* 0x000000000000791b */ /* 0x003fe20003800000 */
.L_x_769:
[----:B------:R-:W-:Y:S01]  /*30b40*/  IMAD.MOV.U32 R13, RZ, RZ, R51 ;  /* 0x000000ffff0d7224 */ /* 0x000fe200078e0033 */
[----:B------:R-:W-:Y:S01]  /*30b50*/  MOV R12, R36 ;  /* 0x00000024000c7202 */ /* 0x000fe20000000f00 */
[----:B------:R-:W-:-:S07]  /*30b60*/  IMAD.MOV.U32 R39, RZ, RZ, R14 ;  /* 0x000000ffff277224 */ /* 0x000fce00078e000e */
[----:B------:R-:W-:Y:S05]  /*30b70*/  WARPSYNC.COLLECTIVE R15, `(.L_x_770) ;  /* 0x000000000f087348 */ /* 0x000fea0003c00000 */
[----:B------:R0:W1:Y:S02]  /*30b80*/  SHFL.IDX P6, R14, R13, R12, R11 ;  /* 0x0000000c0d0e7389 */ /* 0x00006400000c000b */
[----:B01----:R-:W-:Y:S01]  /*30b90*/  ENDCOLLECTIVE ;  /* 0x000000000000791b */ /* 0x003fe20003800000 */
.L_x_770:
[----:B------:R-:W-:Y:S02]  /*30ba0*/  IMAD.MOV.U32 R13, RZ, RZ, R47 ;  /* 0x000000ffff0d7224 */ /* 0x000fe400078e002f */
[----:B------:R-:W-:-:S07]  /*30bb0*/  IMAD.MOV.U32 R51, RZ, RZ, R14 ;  /* 0x000000ffff337224 */ /* 0x000fce00078e000e */
[----:B------:R-:W-:Y:S05]  /*30bc0*/  WARPSYNC.COLLECTIVE R15, `(.L_x_771) ;  /* 0x000000000f087348 */ /* 0x000fea0003c00000 */
[----:B------:R0:W1:Y:S02]  /*30bd0*/  SHFL.IDX P6, R14, R13, R12, R11 ;  /* 0x0000000c0d0e7389 */ /* 0x00006400000c000b */
[----:B01----:R-:W-:Y:S01]  /*30be0*/  ENDCOLLECTIVE ;  /* 0x000000000000791b */ /* 0x003fe20003800000 */
.L_x_771:
[----:B------:R-:W-:Y:S01]  /*30bf0*/  IMAD.MOV.U32 R13, RZ, RZ, R42 ;  /* 0x000000ffff0d7224 */ /* 0x000fe200078e002a */
[----:B------:R-:W-:Y:S01]  /*30c00*/  MOV R12, R75 ;  /* 0x0000004b000c7202 */ /* 0x000fe20000000f00 */
[----:B------:R-:W-:-:S07]  /*30c10*/  IMAD.MOV.U32 R47, RZ, RZ, R14 ;  /* 0x000000ffff2f7224 */ /* 0x000fce00078e000e */
[----:B------:R-:W-:Y:S05]  /*30c20*/  WARPSYNC.COLLECTIVE R15, `(.L_x_772) ;  /* 0x000000000f087348 */ /* 0x000fea0003c00000 */
[----:B------:R0:W1:Y:S02]  /*30c30*/  SHFL.IDX P6, R14, R13, R12, R11 ;  /* 0x0000000c0d0e7389 */ /* 0x00006400000c000b */
[----:B01----:R-:W-:Y:S01]  /*30c40*/  ENDCOLLECTIVE ;  /* 0x000000000000791b */ /* 0x003fe20003800000 */
.L_x_772:
[----:B------:R-:W-:Y:S02]  /*30c50*/  IMAD.MOV.U32 R13, RZ, RZ, R41 ;  /* 0x000000ffff0d7224 */ /* 0x000fe400078e0029 */
[----:B------:R-:W-:-:S07]  /*30c60*/  IMAD.MOV.U32 R42, RZ, RZ, R14 ;  /* 0x000000ffff2a7224 */ /* 0x000fce00078e000e */
[----:B------:R-:W-:Y:S05]  /*30c70*/  WARPSYNC.COLLECTIVE R15, `(.L_x_773) ;  /* 0x000000000f087348 */ /* 0x000fea0003c00000 */
[----:B------:R0:W1:Y:S02]  /*30c80*/  SHFL.IDX P6, R14, R13, R12, R11 ;  /* 0x0000000c0d0e7389 */ /* 0x00006400000c000b */
[----:B01----:R-:W-:Y:S01]  /*30c90*/  ENDCOLLECTIVE ;  /* 0x000000000000791b */ /* 0x003fe20003800000 */
.L_x_773:
[----:B------:R-:W-:Y:S01]  /*30ca0*/  IMAD.MOV.U32 R13, RZ, RZ, R60 ;  /* 0x000000ffff0d7224 */ /* 0x000fe200078e003c */
[----:B------:R-:W-:Y:S01]  /*30cb0*/  MOV R12, R36 ;  /* 0x00000024000c7202 */ /* 0x000fe20000000f00 */
[----:B------:R-:W-:-:S07]  /*30cc0*/  IMAD.MOV.U32 R41, RZ, RZ, R14 ;  /* 0x000000ffff297224 */ /* 0x000fce00078e000e */
[----:B------:R-:W-:Y:S05]  /*30cd0*/  WARPSYNC.COLLECTIVE R15, `(.L_x_774) ;  /* 0x000000000f087348 */ /* 0x000fea0003c00000 */
[----:B------:R0:W1:Y:S02]  /*30ce0*/  SHFL.IDX P6, R14, R13, R12, R11 ;  /* 0x0000000c0d0e7389 */ /* 0x00006400000c000b */
[----:B01----:R-:W-:Y:S01]  /*30cf0*/  ENDCOLLECTIVE ;  /* 0x000000000000791b */ /* 0x003fe20003800000 */
.L_x_774:
[----:B------:R-:W-:Y:S01]  /*30d00*/  SEL R78, R41, R47, P0 ;  /* 0x0000002f294e7207 */ /* 0x000fe20000000000 */
[----:B------:R-:W-:Y:S02]  /*30d10*/  IMAD.MOV.U32 R13, RZ, RZ, R56 ;  /* 0x000000ffff0d7224 */ /* 0x000fe400078e0038 */
[----:B------:R-:W-:-:S07]  /*30d20*/  IMAD.MOV.U32 R80, RZ, RZ, R14 ;  /* 0x000000ffff507224 */ /* 0x000fce00078e000e */
[----:B------:R-:W-:Y:S05]  /*30d30*/  WARPSYNC.COLLECTIVE R15, `(.L_x_775) ;  /* 0x000000000f087348 */ /* 0x000fea0003c00000 */
[----:B------:R0:W1:Y:S02]  /*30d40*/  SHFL.IDX P6, R14, R13, R12, R11 ;  /* 0x0000000c0d0e7389 */ /* 0x00006400000c000b */
[----:B01----:R-:W-:Y:S01]  /*30d50*/  ENDCOLLECTIVE ;  /* 0x000000000000791b */ /* 0x003fe20003800000 */
.L_x_775:
[----:B------:R-:W-:Y:S01]  /*30d60*/  IMAD.MOV.U32 R13, RZ, RZ, R46 ;  /* 0x000000ffff0d7224 */ /* 0x000fe200078e002e */
[----:B------:R-:W-:Y:S01]  /*30d70*/  MOV R12, R75 ;  /* 0x0000004b000c7202 */ /* 0x000fe20000000f00 */
[----:B------:R-:W-:-:S07]  /*30d80*/  IMAD.MOV.U32 R82, RZ, RZ, R14 ;  /* 0x000000ffff527224 */ /* 0x000fce00078e000e */
[----:B------:R-:W-:Y:S05]  /*30d90*/  WARPSYNC.COLLECTIVE R15, `(.L_x_776) ;  /* 0x000000000f087348 */ /* 0x000fea0003c00000 */
[----:B------:R0:W1:Y:S02]  /*30da0*/  SHFL.IDX P6, R14, R13, R12, R11 ;  /* 0x0000000c0d0e7389 */ /* 0x00006400000c000b */
[----:B01----:R-:W-:Y:S01]  /*30db0*/  ENDCOLLECTIVE ;  /* 0x000000000000791b */ /* 0x003fe20003800000 */
.L_x_776:
[----:B------:R-:W-:Y:S02]  /*30dc0*/  IMAD.MOV.U32 R13, RZ, RZ, R43 ;  /* 0x000000ffff0d7224 */ /* 0x000fe400078e002b */
[----:B------:R-:W-:-:S07]  /*30dd0*/  IMAD.MOV.U32 R46, RZ, RZ, R14 ;  /* 0x000000ffff2e7224 */ /* 0x000fce00078e000e */
[----:B------:R-:W-:Y:S05]  /*30de0*/  WARPSYNC.COLLECTIVE R15, `(.L_x_777) ;  /* 0x000000000f087348 */ /* 0x000fea0003c00000 */
[----:B------:R0:W1:Y:S02]  /*30df0*/  SHFL.IDX P6, R14, R13, R12, R11 ;  /* 0x0000000c0d0e7389 */ /* 0x00006400000c000b */
[----:B01----:R-:W-:Y:S01]  /*30e00*/  ENDCOLLECTIVE ;  /* 0x000000000000791b */ /* 0x003fe20003800000 */
.L_x_777:
        /* <DEDUP_REMOVED lines=9> */
.L_x_778:
[----:B------:R-:W-:Y:S02]  /*30ea0*/  SEL R81, R82, R43, P0 ;  /* 0x0000002b52517207 */ /* 0x000fe40000000000 */
[----:B------:R-:W-:Y:S01]  /*30eb0*/  SEL R82, R43, R82, P0 ;  /* 0x000000522b527207 */ /* 0x000fe20000000000 */
[----:B------:R-:W-:Y:S02]  /*30ec0*/  IMAD.MOV.U32 R13, RZ, RZ, R59 ;  /* 0x000000ffff0d7224 */ /* 0x000fe400078e003b */
[----:B------:R-:W-:-:S07]  /*30ed0*/  IMAD.MOV.U32 R129, RZ, RZ, R14 ;  /* 0x000000ffff817224 */ /* 0x000fce00078e000e */
[----:B------:R-:W-:Y:S05]  /*30ee0*/  WARPSYNC.COLLECTIVE R15, `(.L_x_779) ;  /* 0x000000000f087348 */ /* 0x000fea0003c00000 */
[----:B------:R0:W1:Y:S02]  /*30ef0*/  SHFL.IDX P6, R14, R13, R12, R11 ;  /* 0x0000000c0d0e7389 */ /* 0x00006400000c000b */
[----:B01----:R-:W-:Y:S01]  /*30f00*/  ENDCOLLECTIVE ;  /* 0x000000000000791b */ /* 0x003fe20003800000 */
.L_x_779:
[----:B------:R-:W-:Y:S01]  /*30f10*/  IMAD.MOV.U32 R13, RZ, RZ, R58 ;  /* 0x000000ffff0d7224 */ /* 0x000fe200078e003a */
[----:B------:R-:W-:Y:S01]  /*30f20*/  MOV R12, R75 ;  /* 0x0000004b000c7202 */ /* 0x000fe20000000f00 */
[----:B------:R-:W-:-:S07]  /*30f30*/  IMAD.MOV.U32 R131, RZ, RZ, R14 ;  /* 0x000000ffff837224 */ /* 0x000fce00078e000e */
[----:B------:R-:W-:Y:S05]  /*30f40*/  WARPSYNC.COLLECTIVE R15, `(.L_x_780) ;  /* 0x000000000f087348 */ /* 0x000fea0003c00000 */
[----:B------:R0:W1:Y:S02]  /*30f50*/  SHFL.IDX P6, R14, R13, R12, R11 ;  /* 0x0000000c0d0e7389 */ /* 0x00006400000c000b */
[----:B01----:R-:W-:Y:S01]  /*30f60*/  ENDCOLLECTIVE ;  /* 0x000000000000791b */ /* 0x003fe20003800000 */
.L_x_780:
[----:B------:R-:W-:Y:S02]  /*30f70*/  IMAD.MOV.U32 R13, RZ, RZ, R57 ;  /* 0x000000ffff0d7224 */ /* 0x000fe400078e0039 */
[----:B------:R-:W-:-:S07]  /*30f80*/  IMAD.MOV.U32 R58, RZ, RZ, R14 ;  /* 0x000000ffff3a7224 */ /* 0x000fce00078e000e */
[----:B------:R-:W-:Y:S05]  /*30f90*/  WARPSYNC.COLLECTIVE R15, `(.L_x_781) ;  /* 0x000000000f087348 */ /* 0x000fea0003c00000 */
[----:B------:R0:W1:Y:S02]  /*30fa0*/  SHFL.IDX P6, R14, R13, R12, R11 ;  /* 0x0000000c0d0e7389 */ /* 0x00006400000c000b */
[----:B01----:R-:W-:Y:S01]  /*30fb0*/  ENDCOLLECTIVE ;  /* 0x000000000000791b */ /* 0x003fe20003800000 */
.L_x_781:
        /* <DEDUP_REMOVED lines=9> */
.L_x_782:
[----:B------:R-:W-:Y:S02]  /*31050*/  SEL R130, R131, R57, P0 ;  /* 0x0000003983827207 */ /* 0x000fe40000000000 */
[----:B------:R-:W-:Y:S01]  /*31060*/  SEL R131, R57, R131, P0 ;  /* 0x0000008339837207 */ /* 0x000fe20000000000 */
[----:B------:R-:W-:Y:S01]  /*31070*/  IMAD.MOV.U32 R13, RZ, RZ, R71 ;  /* 0x000000ffff0d7224 */ /* 0x000fe200078e0047 */
[----:B------:R-:W-:Y:S01]  /*31080*/  SEL R71, R50, R40, P0 ;  /* 0x0000002832477207 */ /* 0x000fe20000000000 */
[----:B------:R-:W-:-:S07]  /*31090*/  IMAD.MOV.U32 R133, RZ, RZ, R14 ;  /* 0x000000ffff857224 */ /* 0x000fce00078e000e */
[----:B------:R-:W-:Y:S05]  /*310a0*/  WARPSYNC.COLLECTIVE R15, `(.L_x_783) ;  /* 0x000000000f087348 */ /* 0x000fea0003c00000 */
[----:B------:R0:W1:Y:S02]  /*310b0*/  SHFL.IDX P6, R14, R13, R12, R11 ;  /* 0x0000000c0d0e7389 */ /* 0x00006400000c000b */
[----:B01----:R-:W-:Y:S01]  /*310c0*/  ENDCOLLECTIVE ;  /* 0x000000000000791b */ /* 0x003fe20003800000 */
.L_x_783:
[----:B------:R-:W-:Y:S01]  /*310d0*/  IMAD.MOV.U32 R13, RZ, RZ, R73 ;  /* 0x000000ffff0d7224 */ /* 0x000fe200078e0049 */
[----:B------:R-:W-:Y:S02]  /*310e0*/  MOV R12, R75 ;  /* 0x0000004b000c7202 */ /* 0x000fe40000000f00 */
[----:B------:R-:W-:Y:S01]  /*310f0*/  SEL R73, R45, R39, P0 ;  /* 0x000000272d497207 */ /* 0x000fe20000000000 */
[----:B------:R-:W-:-:S07]  /*31100*/  IMAD.MOV.U32 R135, RZ, RZ, R14 ;  /* 0x000000ffff877224 */ /* 0x000fce00078e000e */
[----:B------:R-:W-:Y:S05]  /*31110*/  WARPSYNC.COLLECTIVE R15, `(.L_x_784) ;  /* 0x000000000f087348 */ /* 0x000fea0003c00000 */
[----:B------:R0:W1:Y:S02]  /*31120*/  SHFL.IDX P6, R14, R13, R12, R11 ;  /* 0x0000000c0d0e7389 */ /* 0x00006400000c000b */
[----:B01----:R-:W-:Y:S01]  /*31130*/  ENDCOLLECTIVE ;  /* 0x000000000000791b */ /* 0x003fe20003800000 */
.L_x_784:
[----:B------:R-:W-:Y:S02]  /*31140*/  IMAD.MOV.U32 R13, RZ, RZ, R61 ;  /* 0x000000ffff0d7224 */ /* 0x000fe400078e003d */
[----:B------:R-:W-:-:S07]  /*31150*/  IMAD.MOV.U32 R56, RZ, RZ, R14 ;  /* 0x000000ffff387224 */ /* 0x000fce00078e000e */
[----:B------:R-:W-:Y:S05]  /*31160*/  WARPSYNC.COLLECTIVE R15, `(.L_x_785) ;  /* 0x000000000f087348 */ /* 0x000fea0003c00000 */
[----:B------:R0:W1:Y:S02]  /*31170*/  SHFL.IDX P6, R14, R13, R12, R11 ;  /* 0x0000000c0d0e7389 */ /* 0x00006400000c000b */
[----:B01----:R-:W-:Y:S01]  /*31180*/  ENDCOLLECTIVE ;  /* 0x000000000000791b */ /* 0x003fe20003800000 */
.L_x_785:
        /* <DEDUP_REMOVED lines=9> */
.L_x_786:
[----:B------:R-:W-:Y:S02]  /*31220*/  SEL R134, R135, R61, P0 ;  /* 0x0000003d87867207 */ /* 0x000fe40000000000 */
[----:B------:R-:W-:Y:S01]  /*31230*/  SEL R135, R61, R135, P0 ;  /* 0x000000873d877207 */ /* 0x000fe20000000000 */
[----:B------:R-:W-:Y:S02]  /*31240*/  IMAD.MOV.U32 R13, RZ, RZ, R37 ;  /* 0x000000ffff0d7224 */ /* 0x000fe400078e0025 */
[----:B------:R-:W-:-:S07]  /*31250*/  IMAD.MOV.U32 R44, RZ, RZ, R14 ;  /* 0x000000ffff2c7224 */ /* 0x000fce00078e000e */
[----:B------:R-:W-:Y:S05]  /*31260*/  WARPSYNC.COLLECTIVE R15, `(.L_x_787) ;  /* 0x000000000f087348 */ /* 0x000fea0003c00000 */
[----:B------:R0:W1:Y:S02]  /*31270*/  SHFL.IDX P6, R14, R13, R12, R11 ;  /* 0x0000000c0d0e7389 */ /* 0x00006400000c000b */
[----:B01----:R-:W-:Y:S01]  /*31280*/  ENDCOLLECTIVE ;  /* 0x000000000000791b */ /* 0x003fe20003800000 */
.L_x_787:
[----:B------:R-:W-:Y:S01]  /*31290*/  IMAD.MOV.U32 R13, RZ, RZ, R76 ;  /* 0x000000ffff0d7224 */ /* 0x000fe200078e004c */
[----:B------:R-:W-:Y:S02]  /*312a0*/  MOV R12, R75 ;  /* 0x0000004b000c7202 */ /* 0x000fe40000000f00 */
[----:B------:R-:W-:Y:S02]  /*312b0*/  SEL R75, R51, R42, P0 ;  /* 0x0000002a334b7207 */ /* 0x000fe40000000000 */
[----:B------:R-:W-:Y:S01]  /*312c0*/  SEL R76, R42, R51, P0 ;  /* 0x000000332a4c7207 */ /* 0x000fe20000000000 */
[----:B------:R-:W-:-:S07]  /*312d0*/  IMAD.MOV.U32 R37, RZ, RZ, R14 ;  /* 0x000000ffff257224 */ /* 0x000fce00078e000e */
[----:B------:R-:W-:Y:S05]  /*312e0*/  WARPSYNC.COLLECTIVE R15, `(.L_x_788) ;  /* 0x000000000f087348 */ /* 0x000fea0003c00000 */
[----:B------:R0:W1:Y:S02]  /*312f0*/  SHFL.IDX P6, R14, R13, R12, R11 ;  /* 0x0000000c0d0e7389 */ /* 0x00006400000c000b */
[----:B01----:R-:W-:Y:S01]  /*31300*/  ENDCOLLECTIVE ;  /* 0x000000000000791b */ /* 0x003fe20003800000 */
.L_x_788:
[----:B------:R-:W-:Y:S02]  /*31310*/  IMAD.MOV.U32 R13, RZ, RZ, R38 ;  /* 0x000000ffff0d7224 */ /* 0x000fe400078e0026 */
[----:B------:R-:W-:-:S07]  /*31320*/  IMAD.MOV.U32 R36, RZ, RZ, R14 ;  /* 0x000000ffff247224 */ /* 0x000fce00078e000e */
[----:B------:R-:W-:Y:S05]  /*31330*/  WARPSYNC.COLLECTIVE R15, `(.L_x_789) ;  /* 0x000000000f087348 */ /* 0x000fea0003c00000 */
[----:B------:R0:W1:Y:S02]  /*31340*/  SHFL.IDX P6, R14, R13, R12, R11 ;  /* 0x0000000c0d0e7389 */ /* 0x00006400000c000b */
[----:B01----:R-:W-:Y:S01]  /*31350*/  ENDCOLLECTIVE ;  /* 0x000000000000791b */ /* 0x003fe20003800000 */
.L_x_789:
[----:B------:R-:W-:Y:S01]  /*31360*/  IMAD.MOV.U32 R11, RZ, RZ, RZ ;  /* 0x000000ffff0b7224 */ /* 0x000fe200078e00ff */
[----:B------:R-:W-:Y:S06]  /*31370*/  BRA `(.L_x_790) ;  /* 0xffffff1000147947 */ /* 0x000fec000383ffff */
.L_x_504:
[----:B------:R-:W-:Y:S01]  /*31380*/  IMAD.MOV.U32 R13, RZ, RZ, R3 ;  /* 0x000000ffff0d7224 */ /* 0x000fe200078e0003 */
[----:B------:R-:W-:Y:S01]  /*31390*/  MOV R12, RZ ;  /* 0x000000ff000c7202 */ /* 0x000fe20000000f00 */
[----:B------:R-:W-:Y:S02]  /*313a0*/  IMAD.MOV.U32 R11, RZ, RZ, 0x181f ;  /* 0x0000181fff0b7424 */ /* 0x000fe400078e00ff */
[----:B------:R-:W-:-:S07]  /*313b0*/  IMAD.MOV.U32 R15, RZ, RZ, -0x1 ;  /* 0xffffffffff0f7424 */ /* 0x000fce00078e00ff */
[----:B-----5:R-:W-:Y:S05]  /*313c0*/  WARPSYNC.COLLECTIVE R15, `(.L_x_791) ;  /* 0x000000000f087348 */ /* 0x020fea0003c00000 */
[----:B------:R0:W1:Y:S02]  /*313d0*/  SHFL.IDX P6, R14, R13, R12, R11 ;  /* 0x0000000c0d0e7389 */ /* 0x00006400000c000b */
[----:B01---5:R-:W-:Y:S01]  /*313e0*/  ENDCOLLECTIVE ;  /* 0x000000000000791b */ /* 0x023fe20003800000 */
.L_x_791:
[----:B------:R-:W-:Y:S02]  /*313f0*/  IMAD.MOV.U32 R13, RZ, RZ, R2 ;  /* 0x000000ffff0d7224 */ /* 0x000fe400078e0002 */
[----:B------:R-:W-:-:S07]  /*31400*/  IMAD.MOV.U32 R0, RZ, RZ, R14 ;  /* 0x000000ffff007224 */ /* 0x000fce00078e000e */
[----:B------:R-:W-:Y:S05]  /*31410*/  WARPSYNC.COLLECTIVE R15, `(.L_x_792) ;  /* 0x000000000f087348 */ /* 0x000fea0003c00000 */
[----:B------:R0:W1:Y:S02]  /*31420*/  SHFL.IDX P6, R14, R13, R12, R11 ;  /* 0x0000000c0d0e7389 */ /* 0x00006400000c000b */
[----:B01----:R-:W-:Y:S01]  /*31430*/  ENDCOLLECTIVE ;  /* 0x000000000000791b */ /* 0x003fe20003800000 */
.L_x_792:
[----:B------:R-:W-:Y:S05]  /*31440*/  BRA `(.L_x_793) ;  /* 0xffffff2000687947 */ /* 0x000fea000383ffff */
.L_x_507:
[----:B------:R-:W-:Y:S01]  /*31450*/  BSSY B1, `(.L_x_794) ;  /* 0x0000008000017945 */ /* 0x000fe20003800000 */
[----:B---3--:R-:W-:Y:S01]  /*31460*/  MOV R13, R3 ;  /* 0x00000003000d7202 */ /* 0x008fe20000000f00 */
[----:B------:R-:W-:Y:S02]  /*31470*/  IMAD.MOV.U32 R12, RZ, RZ, 0x1 ;  /* 0x00000001ff0c7424 */ /* 0x000fe400078e00ff */
[----:B------:R-:W-:Y:S02]  /*31480*/  IMAD.MOV.U32 R11, RZ, RZ, 0x181f ;  /* 0x0000181fff0b7424 */ /* 0x000fe400078e00ff */
[----:B------:R-:W-:-:S07]  /*31490*/  IMAD.MOV.U32 R15, RZ, RZ, -0x1 ;  /* 0xffffffffff0f7424 */ /* 0x000fce00078e00ff */
[----:B012--5:R-:W-:Y:S05]  /*314a0*/  WARPSYNC.COLLECTIVE R15, `(.L_x_795) ;  /* 0x000000000f087348 */ /* 0x027fea0003c00000 */
[----:B--2---:R2:W3:Y:S02]  /*314b0*/  SHFL.IDX P6, R14, R13, R12, R11 ;  /* 0x0000000c0d0e7389 */ /* 0x0044e400000c000b */
[----:B0123-5:R-:W-:Y:S01]  /*314c0*/  ENDCOLLECTIVE ;  /* 0x000000000000791b */ /* 0x02ffe20003800000 */
.L_x_795:
[----:B------:R-:W-:Y:S05]  /*314d0*/  BSYNC B1 ;  /* 0x0000000000017941 */ /* 0x000fea0003800000 */
.L_x_794:
[----:B------:R-:W-:Y:S01]  /*314e0*/  MOV R13, R2 ;  /* 0x00000002000d7202 */ /* 0x000fe20000000f00 */
[----:B------:R-:W-:Y:S02]  /*314f0*/  IMAD.MOV.U32 R12, RZ, RZ, 0x1 ;  /* 0x00000001ff0c7424 */ /* 0x000fe400078e00ff */
[----:B------:R-:W-:Y:S02]  /*31500*/  IMAD.MOV.U32 R11, RZ, RZ, 0x181f ;  /* 0x0000181fff0b7424 */ /* 0x000fe400078e00ff */
[----:B------:R-:W-:Y:S02]  /*31510*/  IMAD.MOV.U32 R15, RZ, RZ, -0x1 ;  /* 0xffffffffff0f7424 */ /* 0x000fe400078e00ff */
[----:B------:R-:W-:-:S07]  /*31520*/  IMAD.MOV.U32 R0, RZ, RZ, R14 ;  /* 0x000000ffff007224 */ /* 0x000fce00078e000e */
[----:B------:R-:W-:Y:S05]  /*31530*/  WARPSYNC.COLLECTIVE R15, `(.L_x_796) ;  /* 0x000000000f087348 */ /* 0x000fea0003c00000 */
[----:B------:R0:W1:Y:S02]  /*31540*/  SHFL.IDX P6, R14, R13, R12, R11 ;  /* 0x0000000c0d0e7389 */ /* 0x00006400000c000b */
[----:B01----:R-:W-:Y:S01]  /*31550*/  ENDCOLLECTIVE ;  /* 0x000000000000791b */ /* 0x003fe20003800000 */
.L_x_796:
[----:B------:R-:W-:Y:S05]  /*31560*/  BRA `(.L_x_797) ;  /* 0xffffff2000787947 */ /* 0x000fea000383ffff */
.L_x_510:
[----:B------:R-:W-:Y:S01]  /*31570*/  BSSY B1, `(.L_x_798) ;  /* 0x0000008000017945 */ /* 0x000fe20003800000 */
[----:B------:R-:W-:Y:S01]  /*31580*/  IMAD.MOV.U32 R13, RZ, RZ, R3 ;  /* 0x000000ffff0d7224 */ /* 0x000fe200078e0003 */
[----:B------:R-:W-:Y:S01]  /*31590*/  MOV R12, 0x2 ;  /* 0x00000002000c7802 */ /* 0x000fe20000000f00 */
[----:B------:R-:W-:Y:S02]  /*315a0*/  IMAD.MOV.U32 R11, RZ, RZ, 0x181f ;  /* 0x0000181fff0b7424 */ /* 0x000fe400078e00ff */
[----:B---3--:R-:W-:-:S07]  /*315b0*/  IMAD.MOV.U32 R15, RZ, RZ, -0x1 ;  /* 0xffffffffff0f7424 */ /* 0x008fce00078e00ff */
[----:B012-4-:R-:W-:Y:S05]  /*315c0*/  WARPSYNC.COLLECTIVE R15, `(.L_x_799) ;  /* 0x000000000f087348 */ /* 0x017fea0003c00000 */
[----:B--2---:R2:W3:Y:S02]  /*315d0*/  SHFL.IDX P6, R14, R13, R12, R11 ;  /* 0x0000000c0d0e7389 */ /* 0x0044e400000c000b */
[----:B01234-:R-:W-:Y:S01]  /*315e0*/  ENDCOLLECTIVE ;  /* 0x000000000000791b */ /* 0x01ffe20003800000 */
.L_x_799:
[----:B------:R-:W-:Y:S05]  /*315f0*/  BSYNC B1 ;  /* 0x0000000000017941 */ /* 0x000fea0003800000 */
.L_x_798:
[----:B------:R-:W-:Y:S01]  /*31600*/  IMAD.MOV.U32 R13, RZ, RZ, R2 ;  /* 0x000000ffff0d7224 */ /* 0x000fe200078e0002 */
[----:B------:R-:W-:Y:S01]  /*31610*/  MOV R12, 0x2 ;  /* 0x00000002000c7802 */ /* 0x000fe20000000f00 */
[----:B------:R-:W-:Y:S02]  /*31620*/  IMAD.MOV.U32 R11, RZ, RZ, 0x181f ;  /* 0x0000181fff0b7424 */ /* 0x000fe400078e00ff */
[----:B------:R-:W-:Y:S02]  /*31630*/  IMAD.MOV.U32 R15, RZ, RZ, -0x1 ;  /* 0xffffffffff0f7424 */ /* 0x000fe400078e00ff */
[----:B------:R-:W-:-:S07]  /*31640*/  IMAD.MOV.U32 R0, RZ, RZ, R14 ;  /* 0x000000ffff007224 */ /* 0x000fce00078e000e */
[----:B------:R-:W-:Y:S05]  /*31650*/  WARPSYNC.COLLECTIVE R15, `(.L_x_800) ;  /* 0x000000000f087348 */ /* 0x000fea0003c00000 */
[----:B------:R0:W1:Y:S02]  /*31660*/  SHFL.IDX P6, R14, R13, R12, R11 ;  /* 0x0000000c0d0e7389 */ /* 0x00006400000c000b */
[----:B01----:R-:W-:Y:S01]  /*31670*/  ENDCOLLECTIVE ;  /* 0x000000000000791b */ /* 0x003fe20003800000 */
.L_x_800:
[----:B------:R-:W-:Y:S05]  /*31680*/  BRA `(.L_x_801) ;  /* 0xffffff2000887947 */ /* 0x000fea000383ffff */
.L_x_513:
        /* <DEDUP_REMOVED lines=8> */
.L_x_803:
[----:B------:R-:W-:Y:S05]  /*31710*/  BSYNC B1 ;  /* 0x0000000000017941 */ /* 0x000fea0003800000 */
.L_x_802:
        /* <DEDUP_REMOVED lines=8> */
.L_x_804:
[----:B------:R-:W-:Y:S05]  /*317a0*/  BRA `(.L_x_805) ;  /* 0xffffff2000987947 */ /* 0x000fea000383ffff */
.L_x_515:
[----:B------:R-:W-:Y:S01]  /*317b0*/  IMAD.MOV.U32 R13, RZ, RZ, R42 ;  /* 0x000000ffff0d7224 */ /* 0x000fe200078e002a */
[----:B------:R-:W-:Y:S01]  /*317c0*/  MOV R15, 0xffffffff ;  /* 0xffffffff000f7802 */ /* 0x000fe20000000f00 */
[----:B------:R-:W-:Y:S02]  /*317d0*/  IMAD.MOV.U32 R12, RZ, RZ, RZ ;  /* 0x000000ffff0c7224 */ /* 0x000fe400078e00ff */
[----:B------:R-:W-:-:S07]  /*317e0*/  IMAD.MOV.U32 R11, RZ, RZ, 0x1c1f ;  /* 0x00001c1fff0b7424 */ /* 0x000fce00078e00ff */
[----:B------:R-:W-:Y:S05]  /*317f0*/  WARPSYNC.COLLECTIVE R15, `(.L_x_806) ;  /* 0x000000000f087348 */ /* 0x000fea0003c00000 */
[----:B------:R0:W1:Y:S02]  /*31800*/  SHFL.IDX P6, R14, R13, R12, R11 ;  /* 0x0000000c0d0e7389 */ /* 0x00006400000c000b */
[----:B01----:R-:W-:Y:S01]  /*31810*/  ENDCOLLECTIVE ;  /* 0x000000000000791b */ /* 0x003fe20003800000 */
.L_x_806:
[----:B------:R-:W-:Y:S02]  /*31820*/  IMAD.MOV.U32 R13, RZ, RZ, R40 ;  /* 0x000000ffff0d7224 */ /* 0x000fe400078e0028 */
[----:B------:R-:W-:-:S07]  /*31830*/  IMAD.MOV.U32 R41, RZ, RZ, R14 ;  /* 0x000000ffff297224 */ /* 0x000fce00078e000e */
[----:B------:R-:W-:Y:S05]  /*31840*/  WARPSYNC.COLLECTIVE R15, `(.L_x_807) ;  /* 0x000000000f087348 */ /* 0x000fea0003c00000 */
[----:B------:R0:W1:Y:S02]  /*31850*/  SHFL.IDX P6, R14, R13, R12, R11 ;  /* 0x0000000c0d0e7389 */ /* 0x00006400000c000b */
[----:B01----:R-:W-:Y:S01]  /*31860*/  ENDCOLLECTIVE ;  /* 0x000000000000791b */ /* 0x003fe20003800000 */
.L_x_807:
[----:B------:R-:W-:Y:S01]  /*31870*/  IMAD.MOV.U32 R43, RZ, RZ, R14 ;  /* 0x000000ffff2b7224 */ /* 0x000fe200078e000e */
[----:B------:R-:W-:Y:S06]  /*31880*/  BRA `(.L_x_808) ;  /* 0xffffff2400607947 */ /* 0x000fec000383ffff */
.L_x_518:
[----:B------:R-:W-:Y:S01]  /*31890*/  BSSY B1, `(.L_x_809) ;  /* 0x0000008000017945 */ /* 0x000fe20003800000 */
[----:B------:R-:W-:Y:S01]  /*318a0*/  IMAD.MOV.U32 R13, RZ, RZ, R42 ;  /* 0x000000ffff0d7224 */ /* 0x000fe200078e002a */
[----:B------:R-:W-:Y:S01]  /*318b0*/  MOV R12, 0x1 ;  /* 0x00000001000c7802 */ /* 0x000fe20000000f00 */
[----:B---3--:R-:W-:Y:S02]  /*318c0*/  IMAD.MOV.U32 R11, RZ, RZ, 0x1c1f ;  /* 0x00001c1fff0b7424 */ /* 0x008fe400078e00ff */
[----:B------:R-:W-:-:S07]  /*318d0*/  IMAD.MOV.U32 R15, RZ, RZ, -0x1 ;  /* 0xffffffffff0f7424 */ /* 0x000fce00078e00ff */
[----:B012---:R-:W-:Y:S05]  /*318e0*/  WARPSYNC.COLLECTIVE R15, `(.L_x_810) ;  /* 0x000000000f087348 */ /* 0x007fea0003c00000 */
[----:B------:R3:W4:Y:S02]  /*318f0*/  SHFL.IDX P6, R14, R13, R12, R11 ;  /* 0x0000000c0d0e7389 */ /* 0x00072400000c000b */
[----:B01234-:R-:W-:Y:S01]  /*31900*/  ENDCOLLECTIVE ;  /* 0x000000000000791b */ /* 0x01ffe20003800000 */
.L_x_810:
[----:B------:R-:W-:Y:S05]  /*31910*/  BSYNC B1 ;  /* 0x0000000000017941 */ /* 0x000fea0003800000 */
.L_x_809:
        /* <DEDUP_REMOVED lines=8> */
.L_x_811:
[----:B------:R-:W-:Y:S05]  /*319a0*/  BRA `(.L_x_812) ;  /* 0xffffff30003c7947 */ /* 0x000fea000383ffff */
.L_x_522:
[----:B------:R-:W-:Y:S01]  /*319b0*/  IMAD.MOV.U32 R13, RZ, RZ, R3 ;  /* 0x000000ffff0d7224 */ /* 0x000fe200078e0003 */
[----:B------:R-:W-:Y:S01]  /*319c0*/  MOV R11, 0x181f ;  /* 0x0000181f000b7802 */ /* 0x000fe20000000f00 */
[----:B------:R-:W-:Y:S02]  /*319d0*/  IMAD.MOV.U32 R12, RZ, RZ, RZ ;  /* 0x000000ffff0c7224 */ /* 0x000fe400078e00ff */
[----:B------:R-:W-:-:S07]  /*319e0*/  IMAD.MOV.U32 R15, RZ, RZ, -0x1 ;  /* 0xffffffffff0f7424 */ /* 0x000fce00078e00ff */
[----:B0-----:R-:W-:Y:S05]  /*319f0*/  WARPSYNC.COLLECTIVE R15, `(.L_x_813) ;  /* 0x000000000f087348 */ /* 0x001fea0003c00000 */
[----:B------:R1:W2:Y:S02]  /*31a00*/  SHFL.IDX P6, R14, R13, R12, R11 ;  /* 0x0000000c0d0e7389 */ /* 0x0002a400000c000b */
[----:B012---:R-:W-:Y:S01]  /*31a10*/  ENDCOLLECTIVE ;  /* 0x000000000000791b */ /* 0x007fe20003800000 */
.L_x_813:
[----:B------:R-:W-:Y:S02]  /*31a20*/  IMAD.MOV.U32 R13, RZ, RZ, R2 ;  /* 0x000000ffff0d7224 */ /* 0x000fe400078e0002 */
[----:B------:R-:W-:-:S07]  /*31a30*/  IMAD.MOV.U32 R0, RZ, RZ, R14 ;  /* 0x000000ffff007224 */ /* 0x000fce00078e000e */
[----:B------:R-:W-:Y:S05]  /*31a40*/  WARPSYNC.COLLECTIVE R15, `(.L_x_814) ;  /* 0x000000000f087348 */ /* 0x000fea0003c00000 */
[----:B------:R0:W1:Y:S02]  /*31a50*/  SHFL.IDX P6, R14, R13, R12, R11 ;  /* 0x0000000c0d0e7389 */ /* 0x00006400000c000b */
[----:B01----:R-:W-:Y:S01]  /*31a60*/  ENDCOLLECTIVE ;  /* 0x000000000000791b */ /* 0x003fe20003800000 */
.L_x_814:
[----:B------:R-:W-:Y:S05]  /*31a70*/  BRA `(.L_x_815) ;  /* 0xffffff4400647947 */ /* 0x000fea000383ffff */
.L_x_525:
[----:B------:R-:W-:Y:S01]  /*31a80*/  BSSY B1, `(.L_x_816) ;  /* 0x0000008000017945 */ /* 0x000fe20003800000 */
[----:B----4-:R-:W-:Y:S01]  /*31a90*/  IMAD.MOV.U32 R13, RZ, RZ, R3 ;  /* 0x000000ffff0d7224 */ /* 0x010fe200078e0003 */
[----:B------:R-:W-:Y:S01]  /*31aa0*/  MOV R12, 0x1 ;  /* 0x00000001000c7802 */ /* 0x000fe20000000f00 */
[----:B------:R-:W-:Y:S02]  /*31ab0*/  IMAD.MOV.U32 R11, RZ, RZ, 0x181f ;  /* 0x0000181fff0b7424 */ /* 0x000fe400078e00ff */
[----:B------:R-:W-:-:S07]  /*31ac0*/  IMAD.MOV.U32 R15, RZ, RZ, -0x1 ;  /* 0xffffffffff0f7424 */ /* 0x000fce00078e00ff */
[----:B0123--:R-:W-:Y:S05]  /*31ad0*/  WARPSYNC.COLLECTIVE R15, `(.L_x_817) ;  /* 0x000000000f087348 */ /* 0x00ffea0003c00000 */
[----:B---3--:R3:W4:Y:S02]  /*31ae0*/  SHFL.IDX P6, R14, R13, R12, R11 ;  /* 0x0000000c0d0e7389 */ /* 0x00872400000c000b */
[----:B01234-:R-:W-:Y:S01]  /*31af0*/  ENDCOLLECTIVE ;  /* 0x000000000000791b */ /* 0x01ffe20003800000 */
.L_x_817:
[----:B------:R-:W-:Y:S05]  /*31b00*/  BSYNC B1 ;  /* 0x0000000000017941 */ /* 0x000fea0003800000 */
.L_x_816:
        /* <DEDUP_REMOVED lines=8> */
.L_x_818:
[----:B------:R-:W-:Y:S05]  /*31b90*/  BRA `(.L_x_819) ;  /* 0xffffff4400787947 */ /* 0x000fea000383ffff */
.L_x_528:
        /* <DEDUP_REMOVED lines=8> */
.L_x_821:
[----:B------:R-:W-:Y:S05]  /*31c20*/  BSYNC B1 ;  /* 0x0000000000017941 */ /* 0x000fea0003800000 */
.L_x_820:
        /* <DEDUP_REMOVED lines=8> */
.L_x_822:
[----:B------:R-:W-:Y:S05]  /*31cb0*/  BRA `(.L_x_823) ;  /* 0xffffff4400887947 */ /* 0x000fea000383ffff */
.L_x_531:
[----:B------:R-:W-:Y:S01]  /*31cc0*/  BSSY B1, `(.L_x_824) ;  /* 0x0000008000017945 */ /* 0x000fe20003800000 */
[----:B0-----:R-:W-:Y:S01]  /*31cd0*/  IMAD.MOV.U32 R13, RZ, RZ, R3 ;  /* 0x000000ffff0d7224 */ /* 0x001fe200078e0003 */
[----:B------:R-:W-:Y:S01]  /*31ce0*/  MOV R15, 0xffffffff ;  /* 0xffffffff000f7802 */ /* 0x000fe20000000f00 */
[----:B------:R-:W-:Y:S02]  /*31cf0*/  IMAD.MOV.U32 R12, RZ, RZ, 0x3 ;  /* 0x00000003ff0c7424 */ /* 0x000fe400078e00ff */
[----:B------:R-:W-:-:S07]  /*31d00*/  IMAD.MOV.U32 R11, RZ, RZ, 0x181f ;  /* 0x0000181fff0b7424 */ /* 0x000fce00078e00ff */
[----:B-1234-:R-:W-:Y:S05]  /*31d10*/  WARPSYNC.COLLECTIVE R15, `(.L_x_825) ;  /* 0x000000000f087348 */ /* 0x01efea0003c00000 */
[----:B----4-:R0:W4:Y:S02]  /*31d20*/  SHFL.IDX P6, R14, R13, R12, R11 ;  /* 0x0000000c0d0e7389 */ /* 0x01012400000c000b */
[----:B01234-:R-:W-:Y:S01]  /*31d30*/  ENDCOLLECTIVE ;  /* 0x000000000000791b */ /* 0x01ffe20003800000 */
.L_x_825:
[----:B------:R-:W-:Y:S05]  /*31d40*/  BSYNC B1 ;  /* 0x0000000000017941 */ /* 0x000fea0003800000 */
.L_x_824:
[----:B------:R-:W-:Y:S01]  /*31d50*/  IMAD.MOV.U32 R13, RZ, RZ, R2 ;  /* 0x000000ffff0d7224 */ /* 0x000fe200078e0002 */
[----:B------:R-:W-:Y:S01]  /*31d60*/  MOV R15, 0xffffffff ;  /* 0xffffffff000f7802 */ /* 0x000fe20000000f00 */
[----:B------:R-:W-:Y:S02]  /*31d70*/  IMAD.MOV.U32 R12, RZ, RZ, 0x3 ;  /* 0x00000003ff0c7424 */ /* 0x000fe400078e00ff */
[----:B------:R-:W-:Y:S02]  /*31d80*/  IMAD.MOV.U32 R11, RZ, RZ, 0x181f ;  /* 0x0000181fff0b7424 */ /* 0x000fe400078e00ff */
[----:B------:R-:W-:-:S07]  /*31d90*/  IMAD.MOV.U32 R0, RZ, RZ, R14 ;  /* 0x000000ffff007224 */ /* 0x000fce00078e000e */
[----:B------:R-:W-:Y:S05]  /*31da0*/  WARPSYNC.COLLECTIVE R15, `(.L_x_826) ;  /* 0x000000000f087348 */ /* 0x000fea0003c00000 */
[----:B------:R0:W1:Y:S02]  /*31db0*/  SHFL.IDX P6, R14, R13, R12, R11 ;  /* 0x0000000c0d0e7389 */ /* 0x00006400000c000b */
[----:B01----:R-:W-:Y:S01]  /*31dc0*/  ENDCOLLECTIVE ;  /* 0x000000000000791b */ /* 0x003fe20003800000 */
.L_x_826:
[----:B------:R-:W-:Y:S05]  /*31dd0*/  BRA `(.L_x_827) ;  /* 0xffffff4400987947 */ /* 0x000fea000383ffff */
.L_x_548:
[----:B------:R-:W0:Y:S01]  /*31de0*/  S2R R5, SR_TID.X ;  /* 0x0000000000057919 */ /* 0x000e220000002100 */
[----:B------:R-:W-:Y:S01]  /*31df0*/  BSSY B1, `(.L_x_828) ;  /* 0x000000a000017945 */ /* 0x000fe20003800000 */
[----:B------:R-:W-:Y:S02]  /*31e00*/  IMAD.MOV.U32 R12, RZ, RZ, RZ ;  /* 0x000000ffff0c7224 */ /* 0x000fe400078e00ff */
[----:B------:R-:W-:Y:S02]  /*31e10*/  IMAD.MOV.U32 R11, RZ, RZ, 0x1f ;  /* 0x0000001fff0b7424 */ /* 0x000fe400078e00ff */
[----:B------:R-:W-:Y:S01]  /*31e20*/  IMAD.MOV.U32 R15, RZ, RZ, -0x1 ;  /* 0xffffffffff0f7424 */ /* 0x000fe200078e00ff */
[----:B0-----:R-:W-:-:S04]  /*31e30*/  SHF.R.U32.HI R5, RZ, 0x5, R5 ;  /* 0x00000005ff057819 */ /* 0x001fc80000011605 */
[----:B------:R-:W-:-:S05]  /*31e40*/  LOP3.LUT R5, R5, 0x3, RZ, 0xc0, !PT ;  /* 0x0000000305057812 */ /* 0x000fca00078ec0ff */
[----:B------:R-:W-:-:S07]  /*31e50*/  IMAD.MOV.U32 R13, RZ, RZ, R5 ;  /* 0x000000ffff0d7224 */ /* 0x000fce00078e0005 */
[----:B------:R-:W-:Y:S05]  /*31e60*/  WARPSYNC.COLLECTIVE R15, `(.L_x_829) ;  /* 0x000000000f087348 */ /* 0x000fea0003c00000 */
[----:B------:R0:W1:Y:S02]  /*31e70*/  SHFL.IDX P6, R14, R13, R12, R11 ;  /* 0x0000000c0d0e7389 */ /* 0x00006400000c000b */
[----:B01----:R-:W-:Y:S01]  /*31e80*/  ENDCOLLECTIVE ;  /* 0x000000000000791b */ /* 0x003fe20003800000 */
.L_x_829:
[----:B------:R-:W-:Y:S05]  /*31e90*/  BSYNC B1 ;  /* 0x0000000000017941 */ /* 0x000fea0003800000 */
.L_x_828:
[----:B------:R-:W-:Y:S05]  /*31ea0*/  BRA `(.L_x_830) ;  /* 0xffffff60000c7947 */ /* 0x000fea000383ffff */
.L_x_550:
[----:B------:R-:W-:Y:S01]  /*31eb0*/  BSSY B1, `(.L_x_831) ;  /* 0x0000006000017945 */ /* 0x000fe20003800000 */
[----:B------:R-:W-:-:S07]  /*31ec0*/  MOV R15, 0xffffffff ;  /* 0xffffffff000f7802 */ /* 0x000fce0000000f00 */
[----:B0-----:R-:W-:Y:S05]  /*31ed0*/  WARPSYNC.COLLECTIVE R15, `(.L_x_832) ;  /* 0x000000000f0c7348 */ /* 0x001fea0003c00000 */
[----:B------:R-:W-:Y:S02]  /*31ee0*/  ELECT P6, UR62, PT ;  /* 0x00000000003e782f */ /* 0x000fe400038c0000 */
[----:B------:R-:W-:Y:S01]  /*31ef0*/  MOV R14, UR62 ;  /* 0x0000003e000e7c02 */ /* 0x000fe20008000f00 */
[----:B0-----:R-:W-:Y:S10]  /*31f00*/  ENDCOLLECTIVE ;  /* 0x000000000000791b */ /* 0x001ff40003800000 */
.L_x_832:
[----:B------:R-:W-:Y:S05]  /*31f10*/  BSYNC B1 ;  /* 0x0000000000017941 */ /* 0x000fea0003800000 */
.L_x_831:
[----:B------:R-:W-:Y:S05]  /*31f20*/  BRA `(.L_x_549) ;  /* 0xffffff6000047947 */ /* 0x000fea000383ffff */
.L_x_552:
[----:B0-----:R0:W1:Y:S02]  /*31f30*/  SYNCS.PHASECHK.TRANS64.TRYWAIT P0, [R18+URZ+0x33420], R4 ;  /* 0x03342004120075a7 */ /* 0x001064000800017f */
[----:B-1----:R-:W-:Y:S05]  /*31f40*/  @!P0 NANOSLEEP.SYNCS 0x989680 ;  /* 0x009896800000895d */ /* 0x002fea0003900000 */
[----:B------:R-:W1:Y:S02]  /*31f50*/  @!P0 SYNCS.PHASECHK.TRANS64 P0, [R18+URZ+0x33420], R4 ;  /* 0x03342004120085a7 */ /* 0x000e64000800007f */
[----:B-1----:R-:W-:Y:S05]  /*31f60*/  @!P0 BRA `(.L_x_552) ;  /* 0xfffffffc00f08947 */ /* 0x002fea000383ffff */
[----:B------:R-:W-:Y:S05]  /*31f70*/  BRA `(.L_x_833) ;  /* 0xffffff6000147947 */ /* 0x000fea000383ffff */
.L_x_556:
[----:B-1----:R1:W2:Y:S02]  /*31f80*/  SYNCS.PHASECHK.TRANS64.TRYWAIT P0, [R7+URZ+0x334a0], R10 ;  /* 0x0334a00a070075a7 */ /* 0x0022a4000800017f */
[----:B--2---:R-:W-:Y:S05]  /*31f90*/  @!P0 NANOSLEEP.SYNCS 0x989680 ;  /* 0x009896800000895d */ /* 0x004fea0003900000 */
[----:B------:R-:W2:Y:S02]  /*31fa0*/  @!P0 SYNCS.PHASECHK.TRANS64 P0, [R7+URZ+0x334a0], R10 ;  /* 0x0334a00a070085a7 */ /* 0x000ea4000800007f */
[----:B--2---:R-:W-:Y:S05]  /*31fb0*/  @!P0 BRA `(.L_x_556) ;  /* 0xfffffffc00f08947 */ /* 0x004fea000383ffff */
[----:B------:R-:W-:Y:S05]  /*31fc0*/  BRA `(.L_x_834) ;  /* 0xffffff6000347947 */ /* 0x000fea000383ffff */
.L_x_563:
[----:B0-----:R0:W2:Y:S02]  /*31fd0*/  SYNCS.PHASECHK.TRANS64.TRYWAIT P0, [R7+URZ+0x334c0], R10 ;  /* 0x0334c00a070075a7 */ /* 0x0010a4000800017f */
[----:B--2---:R-:W-:Y:S05]  /*31fe0*/  @!P0 NANOSLEEP.SYNCS 0x989680 ;  /* 0x009896800000895d */ /* 0x004fea0003900000 */
[----:B------:R-:W2:Y:S02]  /*31ff0*/  @!P0 SYNCS.PHASECHK.TRANS64 P0, [R7+URZ+0x334c0], R10 ;  /* 0x0334c00a070085a7 */ /* 0x000ea4000800007f */
[----:B--2---:R-:W-:Y:S05]  /*32000*/  @!P0 BRA `(.L_x_563) ;  /* 0xfffffffc00f08947 */ /* 0x004fea000383ffff */
[----:B------:R-:W-:Y:S05]  /*32010*/  BRA `(.L_x_835) ;  /* 0xffffff6400347947 */ /* 0x000fea000383ffff */
.L_x_572:
[----:B0-----:R0:W1:Y:S02]  /*32020*/  SYNCS.PHASECHK.TRANS64.TRYWAIT P2, [R8+URZ+0x334a0], R7 ;  /* 0x0334a007080075a7 */ /* 0x001064000804017f */
[----:B-1----:R-:W-:Y:S05]  /*32030*/  @!P2 NANOSLEEP.SYNCS 0x989680 ;  /* 0x009896800000a95d */ /* 0x002fea0003900000 */
[----:B------:R-:W1:Y:S02]  /*32040*/  @!P2 SYNCS.PHASECHK.TRANS64 P2, [R8+URZ+0x334a0], R7 ;  /* 0x0334a0070800a5a7 */ /* 0x000e64000804007f */
[----:B-1----:R-:W-:Y:S05]  /*32050*/  @!P2 BRA `(.L_x_572) ;  /* 0xfffffffc00f0a947 */ /* 0x002fea000383ffff */
[----:B------:R-:W-:Y:S05]  /*32060*/  BRA `(.L_x_836) ;  /* 0xffffff6800807947 */ /* 0x000fea000383ffff */
.L_x_579:
[----:B-1----:R1:W2:Y:S02]  /*32070*/  SYNCS.PHASECHK.TRANS64.TRYWAIT P2, [R8+URZ+0x334c0], R7 ;  /* 0x0334c007080075a7 */ /* 0x0022a4000804017f */
[----:B--2---:R-:W-:Y:S05]  /*32080*/  @!P2 NANOSLEEP.SYNCS 0x989680 ;  /* 0x009896800000a95d */ /* 0x004fea0003900000 */
[----:B------:R-:W2:Y:S02]  /*32090*/  @!P2 SYNCS.PHASECHK.TRANS64 P2, [R8+URZ+0x334c0], R7 ;  /* 0x0334c0070800a5a7 */ /* 0x000ea4000804007f */
[----:B--2---:R-:W-:Y:S05]  /*320a0*/  @!P2 BRA `(.L_x_579) ;  /* 0xfffffffc00f0a947 */ /* 0x004fea000383ffff */
[----:B------:R-:W-:Y:S05]  /*320b0*/  BRA `(.L_x_837) ;  /* 0xffffff6c007c7947 */ /* 0x000fea000383ffff */
.L_x_598:
[----:B------:R-:W2:Y:S01]  /*320c0*/  S2R R0, SR_TID.X ;  /* 0x0000000000007919 */ /* 0x000ea20000002100 */
[----:B------:R-:W-:Y:S01]  /*320d0*/  BSSY B0, `(.L_x_838) ;  /* 0x000000a000007945 */ /* 0x000fe20003800000 */
[----:B------:R-:W-:Y:S02]  /*320e0*/  IMAD.MOV.U32 R12, RZ, RZ, RZ ;  /* 0x000000ffff0c7224 */ /* 0x000fe400078e00ff */
[----:B------:R-:W-:Y:S02]  /*320f0*/  IMAD.MOV.U32 R11, RZ, RZ, 0x1f ;  /* 0x0000001fff0b7424 */ /* 0x000fe400078e00ff */
[----:B------:R-:W-:Y:S01]  /*32100*/  IMAD.MOV.U32 R15, RZ, RZ, -0x1 ;  /* 0xffffffffff0f7424 */ /* 0x000fe200078e00ff */
[----:B--2---:R-:W-:-:S04]  /*32110*/  SHF.R.U32.HI R0, RZ, 0x5, R0 ;  /* 0x00000005ff007819 */ /* 0x004fc80000011600 */
[----:B------:R-:W-:-:S05]  /*32120*/  LOP3.LUT R0, R0, 0x3, RZ, 0xc0, !PT ;  /* 0x0000000300007812 */ /* 0x000fca00078ec0ff */
[----:B------:R-:W-:-:S07]  /*32130*/  IMAD.MOV.U32 R13, RZ, RZ, R0 ;  /* 0x000000ffff0d7224 */ /* 0x000fce00078e0000 */
[----:B01-3--:R-:W-:Y:S05]  /*32140*/  WARPSYNC.COLLECTIVE R15, `(.L_x_839) ;  /* 0x000000000f087348 */ /* 0x00bfea0003c00000 */
[----:B------:R2:W4:Y:S02]  /*32150*/  SHFL.IDX P6, R14, R13, R12, R11 ;  /* 0x0000000c0d0e7389 */ /* 0x00052400000c000b */
[----:B01234-:R-:W-:Y:S01]  /*32160*/  ENDCOLLECTIVE ;  /* 0x000000000000791b */ /* 0x01ffe20003800000 */
.L_x_839:
[----:B------:R-:W-:Y:S05]  /*32170*/  BSYNC B0 ;  /* 0x0000000000007941 */ /* 0x000fea0003800000 */
.L_x_838:
[----:B------:R-:W-:Y:S05]  /*32180*/  BRA `(.L_x_840) ;  /* 0xffffff7c00187947 */ /* 0x000fea000383ffff */
.L_x_600:
[----:B------:R-:W-:Y:S01]  /*32190*/  BSSY B0, `(.L_x_841) ;  /* 0x0000006000007945 */ /* 0x000fe20003800000 */
[----:B------:R-:W-:-:S07]  /*321a0*/  MOV R15, 0xffffffff ;  /* 0xffffffff000f7802 */ /* 0x000fce0000000f00 */
[----:B0123--:R-:W-:Y:S05]  /*321b0*/  WARPSYNC.COLLECTIVE R15, `(.L_x_842) ;  /* 0x000000000f0c7348 */ /* 0x00ffea0003c00000 */
[----:B------:R-:W-:Y:S02]  /*321c0*/  ELECT P6, UR62, PT ;  /* 0x00000000003e782f */ /* 0x000fe400038c0000 */
[----:B------:R-:W-:Y:S01]  /*321d0*/  MOV R14, UR62 ;  /* 0x0000003e000e7c02 */ /* 0x000fe20008000f00 */
[----:B0123--:R-:W-:Y:S10]  /*321e0*/  ENDCOLLECTIVE ;  /* 0x000000000000791b */ /* 0x00fff40003800000 */
.L_x_842:
[----:B------:R-:W-:Y:S05]  /*321f0*/  BSYNC B0 ;  /* 0x0000000000007941 */ /* 0x000fea0003800000 */
.L_x_841:
[----:B------:R-:W-:Y:S05]  /*32200*/  BRA `(.L_x_843) ;  /* 0xffffff7c00207947 */ /* 0x000fea000383ffff */
.L_x_602:
[----:B0-----:R0:W1:Y:S02]  /*32210*/  SYNCS.PHASECHK.TRANS64.TRYWAIT P0, [R2+URZ+0x33480], R4 ;  /* 0x03348004020075a7 */ /* 0x001064000800017f */
[----:B-1----:R-:W-:Y:S05]  /*32220*/  @!P0 NANOSLEEP.SYNCS 0x989680 ;  /* 0x009896800000895d */ /* 0x002fea0003900000 */
[----:B------:R-:W1:Y:S02]  /*32230*/  @!P0 SYNCS.PHASECHK.TRANS64 P0, [R2+URZ+0x33480], R4 ;  /* 0x03348004020085a7 */ /* 0x000e64000800007f */
[----:B-1----:R-:W-:Y:S05]  /*32240*/  @!P0 BRA `(.L_x_602) ;  /* 0xfffffffc00f08947 */ /* 0x002fea000383ffff */
[----:B------:R-:W-:Y:S05]  /*32250*/  BRA `(.L_x_844) ;  /* 0xffffff7c00887947 */ /* 0x000fea000383ffff */
.L_x_604:
[----:B-1----:R1:W2:Y:S02]  /*32260*/  SYNCS.PHASECHK.TRANS64.TRYWAIT P0, [R2+URZ+0x33440], R4 ;  /* 0x03344004020075a7 */ /* 0x0022a4000800017f */
[----:B--2---:R-:W-:Y:S05]  /*32270*/  @!P0 NANOSLEEP.SYNCS 0x989680 ;  /* 0x009896800000895d */ /* 0x004fea0003900000 */
[----:B------:R-:W2:Y:S02]  /*32280*/  @!P0 SYNCS.PHASECHK.TRANS64 P0, [R2+URZ+0x33440], R4 ;  /* 0x03344004020085a7 */ /* 0x000ea4000800007f */
[----:B--2---:R-:W-:Y:S05]  /*32290*/  @!P0 BRA `(.L_x_604) ;  /* 0xfffffffc00f08947 */ /* 0x004fea000383ffff */
[----:B------:R-:W-:Y:S05]  /*322a0*/  BRA `(.L_x_845) ;  /* 0xffffff8000047947 */ /* 0x000fea000383ffff */
.L_x_608:
[----:B------:R-:W2:Y:S01]  /*322b0*/  LDL.LU R11, [R1+0x54] ;  /* 0x00005400010b7983 */ /* 0x000ea20000300800 */
[----:B------:R-:W-:Y:S01]  /*322c0*/  IMAD.MOV.U32 R13, RZ, RZ, R3 ;  /* 0x000000ffff0d7224 */ /* 0x000fe200078e0003 */
[----:B------:R-:W-:Y:S01]  /*322d0*/  LOP3.LUT R7, R7, 0x7f, RZ, 0xc0, !PT ;  /* 0x0000007f07077812 */ /* 0x000fe200078ec0ff */
[----:B------:R-:W-:Y:S02]  /*322e0*/  IMAD.MOV.U32 R12, RZ, RZ, RZ ;  /* 0x000000ffff0c7224 */ /* 0x000fe400078e00ff */
[----:B------:R-:W-:Y:S01]  /*322f0*/  IMAD.MOV.U32 R15, RZ, RZ, -0x1 ;  /* 0xffffffffff0f7424 */ /* 0x000fe200078e00ff */
[----:B------:R-:W-:-:S05]  /*32300*/  SHF.R.U32.HI R0, RZ, 0x2, R7 ;  /* 0x00000002ff007819 */ /* 0x000fca0000011607 */
[----:B------:R-:W-:-:S05]  /*32310*/  IMAD.IADD R0, R0, 0x1, R5 ;  /* 0x0000000100007824 */ /* 0x000fca00078e0205 */
[----:B------:R-:W-:Y:S01]  /*32320*/  IADD3 R5, R0, 0x20, RZ ;  /* 0x0000002000057810 */ /* 0x000fe20007ffe0ff */
[----:B--2---:R-:W-:Y:S02]  /*32330*/  IMAD R2, R11, R8, RZ ;  /* 0x000000080b027224 */ /* 0x004fe400078e02ff */
[----:B------:R-:W-:-:S03]  /*32340*/  IMAD.MOV.U32 R11, RZ, RZ, 0x1c1f ;  /* 0x00001c1fff0b7424 */ /* 0x000fc600078e00ff */
[----:B------:R-:W-:-:S13]  /*32350*/  ISETP.GE.AND P4, PT, R0, R2, PT ;  /* 0x000000020000720c */ /* 0x000fda0003f86270 */
[----:B-----5:R-:W-:Y:S05]  /*32360*/  WARPSYNC.COLLECTIVE R15, `(.L_x_846) ;  /* 0x000000000f087348 */ /* 0x020fea0003c00000 */
[----:B------:R0:W1:Y:S02]  /*32370*/  SHFL.IDX P6, R14, R13, R12, R11 ;  /* 0x0000000c0d0e7389 */ /* 0x00006400000c000b */
[----:B01---5:R-:W-:Y:S01]  /*32380*/  ENDCOLLECTIVE ;  /* 0x000000000000791b */ /* 0x023fe20003800000 */
.L_x_846:
[----:B------:R-:W-:Y:S01]  /*32390*/  IMAD.MOV.U32 R13, RZ, RZ, R4 ;  /* 0x000000ffff0d7224 */ /* 0x000fe200078e0004 */
[----:B------:R-:W-:-:S07]  /*323a0*/  MOV R6, R14 ;  /* 0x0000000e00067202 */ /* 0x000fce0000000f00 */
[----:B------:R-:W-:Y:S05]  /*323b0*/  WARPSYNC.COLLECTIVE R15, `(.L_x_847) ;  /* 0x000000000f087348 */ /* 0x000fea0003c00000 */
[----:B------:R0:W1:Y:S02]  /*323c0*/  SHFL.IDX P6, R14, R13, R12, R11 ;  /* 0x0000000c0d0e7389 */ /* 0x00006400000c000b */
[----:B01----:R-:W-:Y:S01]  /*323d0*/  ENDCOLLECTIVE ;  /* 0x000000000000791b */ /* 0x003fe20003800000 */
.L_x_847:
[----:B------:R-:W-:Y:S02]  /*323e0*/  IMAD.MOV.U32 R13, RZ, RZ, R3 ;  /* 0x000000ffff0d7224 */ /* 0x000fe400078e0003 */
[----:B------:R-:W-:Y:S02]  /*323f0*/  IMAD.MOV.U32 R12, RZ, RZ, 0x1 ;  /* 0x00000001ff0c7424 */ /* 0x000fe400078e00ff */
[----:B------:R-:W-:-:S07]  /*32400*/  IMAD.MOV.U32 R7, RZ, RZ, R14 ;  /* 0x000000ffff077224 */ /* 0x000fce00078e000e */
[----:B------:R-:W-:Y:S05]  /*32410*/  WARPSYNC.COLLECTIVE R15, `(.L_x_848) ;  /* 0x000000000f087348 */ /* 0x000fea0003c00000 */
[----:B------:R0:W1:Y:S02]  /*32420*/  SHFL.IDX P6, R14, R13, R12, R11 ;  /* 0x0000000c0d0e7389 */ /* 0x00006400000c000b */
[----:B01----:R-:W-:Y:S01]  /*32430*/  ENDCOLLECTIVE ;  /* 0x000000000000791b */ /* 0x003fe20003800000 */
.L_x_848:
[----:B------:R-:W-:-:S05]  /*32440*/  @!P4 IADD3 R7, P3, R10, R7, RZ ;  /* 0x000000070a07c210 */ /* 0x000fca0007f7e0ff */
[----:B------:R-:W-:Y:S01]  /*32450*/  @!P4 IMAD.X R6, RZ, RZ, R6, P3 ;  /* 0x000000ffff06c224 */ /* 0x000fe200018e0606 */
[----:B------:R-:W-:-:S04]  /*32460*/  ISETP.GE.AND P3, PT, R5, R2, PT ;  /* 0x000000020500720c */ /* 0x000fc80003f66270 */
[----:B------:R-:W-:Y:S01]  /*32470*/  @!P4 LOP3.LUT R7, R7, R6, RZ, 0x3c, !PT ;  /* 0x000000060707c212 */ /* 0x000fe200078e3cff */
[----:B------:R-:W-:-:S03]  /*32480*/  IMAD.MOV.U32 R13, RZ, RZ, R4 ;  /* 0x000000ffff0d7224 */ /* 0x000fc600078e0004 */
[----:B------:R-:W-:-:S04]  /*32490*/  @!P4 LOP3.LUT R6, R7, R6, RZ, 0x3c, !PT ;  /* 0x000000060706c212 */ /* 0x000fc800078e3cff */
[----:B------:R-:W-:-:S05]  /*324a0*/  @!P4 LOP3.LUT R7, R7, R6, RZ, 0x3c, !PT ;  /* 0x000000060707c212 */ /* 0x000fca00078e3cff */
[----:B------:R-:W-:Y:S01]  /*324b0*/  @!PT LDS RZ, [RZ] ;  /* 0x00000000fffff984 */ /* 0x000fe20000000800 */
[----:B------:R-:W-:Y:S01]  /*324c0*/  @!PT LDS RZ, [RZ] ;  /* 0x00000000fffff984 */ /* 0x000fe20000000800 */
[----:B------:R-:W-:Y:S01]  /*324d0*/  @!PT LDS RZ, [RZ] ;  /* 0x00000000fffff984 */ /* 0x000fe20000000800 */
[----:B------:R-:W-:Y:S04]  /*324e0*/  @!P4 LDGSTS.E.BYPASS.LTC128B.128 [R9+0x1e200], desc[UR54][R6.64], !P0 ;  /* 0x1e2000000609cfae */ /* 0x000fe8000c101d76 */
[----:B------:R-:W-:Y:S04]  /*324f0*/  @!P4 LDGSTS.E.BYPASS.LTC128B.128 [R9+0x20200], desc[UR54][R6.64+0x40], !P1 ;  /* 0x202000400609cfae */ /* 0x000fe8000c901d76 */
[----:B------:R0:W-:Y:S02]  /*32500*/  @!P4 LDGSTS.E.BYPASS.LTC128B.128 [R9+0x22200], desc[UR54][R6.64+0x80], !P2 ;  /* 0x222000800609cfae */ /* 0x0001e4000d101d76 */
[----:B0-----:R-:W-:-:S07]  /*32510*/  IMAD.MOV.U32 R6, RZ, RZ, R14 ;  /* 0x000000ffff067224 */ /* 0x001fce00078e000e */
[----:B------:R-:W-:Y:S05]  /*32520*/  WARPSYNC.COLLECTIVE R15, `(.L_x_849) ;  /* 0x000000000f087348 */ /* 0x000fea0003c00000 */
[----:B------:R0:W1:Y:S02]  /*32530*/  SHFL.IDX P6, R14, R13, R12, R11 ;  /* 0x0000000c0d0e7389 */ /* 0x00006400000c000b */
[----:B01----:R-:W-:Y:S01]  /*32540*/  ENDCOLLECTIVE ;  /* 0x000000000000791b */ /* 0x003fe20003800000 */
.L_x_849:
[----:B------:R-:W-:Y:S01]  /*32550*/  MOV R13, R3 ;  /* 0x00000003000d7202 */ /* 0x000fe20000000f00 */
[----:B------:R-:W-:Y:S01]  /*32560*/  IMAD.MOV.U32 R12, RZ, RZ, 0x2 ;  /* 0x00000002ff0c7424 */ /* 0x000fe200078e00ff */
[----:B------:R-:W-:-:S07]  /*32570*/  MOV R5, R14 ;  /* 0x0000000e00057202 */ /* 0x000fce0000000f00 */
[----:B------:R-:W-:Y:S05]  /*32580*/  WARPSYNC.COLLECTIVE R15, `(.L_x_850) ;  /* 0x000000000f087348 */ /* 0x000fea0003c00000 */
[----:B------:R0:W1:Y:S02]  /*32590*/  SHFL.IDX P6, R14, R13, R12, R11 ;  /* 0x0000000c0d0e7389 */ /* 0x00006400000c000b */
[----:B01----:R-:W-:Y:S01]  /*325a0*/  ENDCOLLECTIVE ;  /* 0x000000000000791b */ /* 0x003fe20003800000 */
.L_x_850:
[----:B------:R-:W-:-:S05]  /*325b0*/  @!P3 IADD3 R5, P4, R10, R5, RZ ;  /* 0x000000050a05b210 */ /* 0x000fca0007f9e0ff */
[----:B------:R-:W-:-:S04]  /*325c0*/  @!P3 IMAD.X R6, RZ, RZ, R6, P4 ;  /* 0x000000ffff06b224 */ /* 0x000fc800020e0606 */
[----:B------:R-:W-:Y:S02]  /*325d0*/  @!P3 IMAD.MOV.U32 R7, RZ, RZ, R6 ;  /* 0x000000ffff07b224 */ /* 0x000fe400078e0006 */
[----:B------:R-:W-:Y:S02]  /*325e0*/  @!P3 IMAD.MOV.U32 R6, RZ, RZ, R5 ;  /* 0x000000ffff06b224 */ /* 0x000fe400078e0005 */
[----:B------:R-:W-:Y:S02]  /*325f0*/  IMAD.MOV.U32 R13, RZ, RZ, R4 ;  /* 0x000000ffff0d7224 */ /* 0x000fe400078e0004 */
[----:B------:R-:W-:Y:S01]  /*32600*/  VIADD R5, R0, 0x40 ;  /* 0x0000004000057836 */ /* 0x000fe20000000000 */
[----:B------:R-:W-:Y:S01]  /*32610*/  @!PT LDS RZ, [RZ] ;  /* 0x00000000fffff984 */ /* 0x000fe20000000800 */
[----:B------:R-:W-:Y:S01]  /*32620*/  @!PT LDS RZ, [RZ] ;  /* 0x00000000fffff984 */ /* 0x000fe20000000800 */
[----:B------:R-:W-:Y:S01]  /*32630*/  @!PT LDS RZ, [RZ] ;  /* 0x00000000fffff984 */ /* 0x000fe20000000800 */
[----:B------:R-:W-:Y:S04]  /*32640*/  @!P3 LDGSTS.E.BYPASS.LTC128B.128 [R9+0x1ea00], desc[UR54][R6.64], !P0 ;  /* 0x1ea000000609bfae */ /* 0x000fe8000c101d76 */
[----:B------:R-:W-:Y:S04]  /*32650*/  @!P3 LDGSTS.E.BYPASS.LTC128B.128 [R9+0x20a00], desc[UR54][R6.64+0x40], !P1 ;  /* 0x20a000400609bfae */ /* 0x000fe8000c901d76 */
[----:B------:R0:W-:Y:S01]  /*32660*/  @!P3 LDGSTS.E.BYPASS.LTC128B.128 [R9+0x22a00], desc[UR54][R6.64+0x80], !P2 ;  /* 0x22a000800609bfae */ /* 0x0001e2000d101d76 */
[----:B------:R-:W-:Y:S01]  /*32670*/  ISETP.GE.AND P3, PT, R5, R2, PT ;  /* 0x000000020500720c */ /* 0x000fe20003f66270 */
[----:B0-----:R-:W-:-:S12]  /*32680*/  IMAD.MOV.U32 R6, RZ, RZ, R14 ;  /* 0x000000ffff067224 */ /* 0x001fd800078e000e */
[----:B------:R-:W-:Y:S05]  /*32690*/  WARPSYNC.COLLECTIVE R15, `(.L_x_851) ;  /* 0x000000000f087348 */ /* 0x000fea0003c00000 */
[----:B------:R0:W1:Y:S02]  /*326a0*/  SHFL.IDX P6, R14, R13, R12, R11 ;  /* 0x0000000c0d0e7389 */ /* 0x00006400000c000b */
[----:B01----:R-:W-:Y:S01]  /*326b0*/  ENDCOLLECTIVE ;  /* 0x000000000000791b */ /* 0x003fe20003800000 */
.L_x_851:
[----:B------:R-:W-:Y:S02]  /*326c0*/  IMAD.MOV.U32 R13, RZ, RZ, R3 ;  /* 0x000000ffff0d7224 */ /* 0x000fe400078e0003 */
[----:B------:R-:W-:Y:S02]  /*326d0*/  IMAD.MOV.U32 R12, RZ, RZ, 0x3 ;  /* 0x00000003ff0c7424 */ /* 0x000fe400078e00ff */
[----:B------:R-:W-:-:S07]  /*326e0*/  IMAD.MOV.U32 R5, RZ, RZ, R14 ;  /* 0x000000ffff057224 */ /* 0x000fce00078e000e */
[----:B------:R-:W-:Y:S05]  /*326f0*/  WARPSYNC.COLLECTIVE R15, `(.L_x_852) ;  /* 0x000000000f087348 */ /* 0x000fea0003c00000 */
[----:B------:R0:W1:Y:S02]  /*32700*/  SHFL.IDX P6, R14, R13, R12, R11 ;  /* 0x0000000c0d0e7389 */ /* 0x00006400000c000b */
[----:B01----:R-:W-:Y:S01]  /*32710*/  ENDCOLLECTIVE ;  /* 0x000000000000791b */ /* 0x003fe20003800000 */
.L_x_852:
[----:B------:R-:W-:-:S04]  /*32720*/  @!P3 IADD3 R5, P4, R10, R5, RZ ;  /* 0x000000050a05b210 */ /* 0x000fc80007f9e0ff */
[----:B------:R-:W-:-:S05]  /*32730*/  @!P3 IADD3.X R6, RZ, R6, RZ, P4, !PT ;  /* 0x00000006ff06b210 */ /* 0x000fca00027fe4ff */
[----:B------:R-:W-:Y:S02]  /*32740*/  @!P3 IMAD.MOV.U32 R7, RZ, RZ, R6 ;  /* 0x000000ffff07b224 */ /* 0x000fe400078e0006 */
[----:B------:R-:W-:Y:S02]  /*32750*/  IMAD.MOV.U32 R13, RZ, RZ, R4 ;  /* 0x000000ffff0d7224 */ /* 0x000fe400078e0004 */
[----:B------:R-:W-:-:S05]  /*32760*/  @!P3 IMAD.MOV.U32 R6, RZ, RZ, R5 ;  /* 0x000000ffff06b224 */ /* 0x000fca00078e0005 */
[----:B------:R-:W-:Y:S01]  /*32770*/  @!PT LDS RZ, [RZ] ;  /* 0x00000000fffff984 */ /* 0x000fe20000000800 */
[----:B------:R-:W-:Y:S01]  /*32780*/  @!PT LDS RZ, [RZ] ;  /* 0x00000000fffff984 */ /* 0x000fe20000000800 */
[----:B------:R-:W-:Y:S01]  /*32790*/  @!PT LDS RZ, [RZ] ;  /* 0x00000000fffff984 */ /* 0x000fe20000000800 */
[----:B------:R0:W-:Y:S01]  /*327a0*/  @!P3 LDGSTS.E.BYPASS.LTC128B.128 [R9+0x1f200], desc[UR54][R6.64], !P0 ;  /* 0x1f2000000609bfae */ /* 0x0001e2000c101d76 */
[----:B------:R-:W-:-:S03]  /*327b0*/  MOV R5, R14 ;  /* 0x0000000e00057202 */ /* 0x000fc60000000f00 */
[----:B------:R0:W-:Y:S04]  /*327c0*/  @!P3 LDGSTS.E.BYPASS.LTC128B.128 [R9+0x21200], desc[UR54][R6.64+0x40], !P1 ;  /* 0x212000400609bfae */ /* 0x0001e8000c901d76 */
[----:B0-----:R-:W-:Y:S05]  /*327d0*/  WARPSYNC.COLLECTIVE R15, `(.L_x_853) ;  /* 0x000000000f087348 */ /* 0x001fea0003c00000 */
[----:B------:R1:W2:Y:S02]  /*327e0*/  SHFL.IDX P6, R14, R13, R12, R11 ;  /* 0x0000000c0d0e7389 */ /* 0x0002a400000c000b */
[----:B012---:R-:W-:Y:S01]  /*327f0*/  ENDCOLLECTIVE ;  /* 0x000000000000791b */ /* 0x007fe20003800000 */
.L_x_853:
[----:B------:R-:W-:Y:S01]  /*32800*/  @!PT LDS RZ, [RZ] ;  /* 0x00000000fffff984 */ /* 0x000fe20000000800 */
[----:B------:R-:W-:Y:S01]  /*32810*/  @!PT LDS RZ, [RZ] ;  /* 0x00000000fffff984 */ /* 0x000fe20000000800 */
[----:B------:R-:W-:Y:S01]  /*32820*/  @!PT LDS RZ, [RZ] ;  /* 0x00000000fffff984 */ /* 0x000fe20000000800 */
[----:B------:R3:W-:Y:S01]  /*32830*/  @!P3 LDGSTS.E.BYPASS.LTC128B.128 [R9+0x23200], desc[UR54][R6.64+0x80], !P2 ;  /* 0x232000800609bfae */ /* 0x0007e2000d101d76 */
[----:B------:R-:W-:Y:S01]  /*32840*/  IMAD.MOV.U32 R3, RZ, RZ, R14 ;  /* 0x000000ffff037224 */ /* 0x000fe200078e000e */
[----:B------:R-:W-:Y:S06]  /*32850*/  BRA `(.L_x_854) ;  /* 0xffffff8400607947 */ /* 0x000fec000383ffff */
.L_x_613:
[----:B----4-:R4:W0:Y:S02]  /*32860*/  SYNCS.PHASECHK.TRANS64.TRYWAIT P0, [R18+URZ+0x33420], R0 ;  /* 0x03342000120075a7 */ /* 0x010824000800017f */
[----:B0-----:R-:W-:Y:S05]  /*32870*/  @!P0 NANOSLEEP.SYNCS 0x989680 ;  /* 0x009896800000895d */ /* 0x001fea0003900000 */
[----:B------:R-:W0:Y:S02]  /*32880*/  @!P0 SYNCS.PHASECHK.TRANS64 P0, [R18+URZ+0x33420], R0 ;  /* 0x03342000120085a7 */ /* 0x000e24000800007f */
[----:B0-----:R-:W-:Y:S05]  /*32890*/  @!P0 BRA `(.L_x_613) ;  /* 0xfffffffc00f08947 */ /* 0x001fea000383ffff */
[----:B------:R-:W-:Y:S05]  /*328a0*/  BRA `(.L_x_855) ;  /* 0xffffff8400d07947 */ /* 0x000fea000383ffff */
.L_x_619:
[----:B-1----:R1:W3:Y:S02]  /*328b0*/  SYNCS.PHASECHK.TRANS64.TRYWAIT P0, [R6+URZ+0x33480], R5 ;  /* 0x03348005060075a7 */ /* 0x0022e4000800017f */
[----:B---3--:R-:W-:Y:S05]  /*328c0*/  @!P0 NANOSLEEP.SYNCS 0x989680 ;  /* 0x009896800000895d */ /* 0x008fea0003900000 */
[----:B------:R-:W3:Y:S02]  /*328d0*/  @!P0 SYNCS.PHASECHK.TRANS64 P0, [R6+URZ+0x33480], R5 ;  /* 0x03348005060085a7 */ /* 0x000ee4000800007f */
[----:B---3--:R-:W-:Y:S05]  /*328e0*/  @!P0 BRA `(.L_x_619) ;  /* 0xfffffffc00f08947 */ /* 0x008fea000383ffff */
[----:B------:R-:W-:Y:S05]  /*328f0*/  BRA `(.L_x_856) ;  /* 0xffffff8800887947 */ /* 0x000fea000383ffff */
.L_x_626:
[----:B--2---:R2:W3:Y:S02]  /*32900*/  SYNCS.PHASECHK.TRANS64.TRYWAIT P0, [R6+URZ+0x33440], R5 ;  /* 0x03344005060075a7 */ /* 0x0044e4000800017f */
[----:B---3--:R-:W-:Y:S05]  /*32910*/  @!P0 NANOSLEEP.SYNCS 0x989680 ;  /* 0x009896800000895d */ /* 0x008fea0003900000 */
[----:B------:R-:W3:Y:S02]  /*32920*/  @!P0 SYNCS.PHASECHK.TRANS64 P0, [R6+URZ+0x33440], R5 ;  /* 0x03344005060085a7 */ /* 0x000ee4000800007f */
[----:B---3--:R-:W-:Y:S05]  /*32930*/  @!P0 BRA `(.L_x_626) ;  /* 0xfffffffc00f08947 */ /* 0x008fea000383ffff */
[----:B------:R-:W-:Y:S05]  /*32940*/  BRA `(.L_x_857) ;  /* 0xffffff8c00847947 */ /* 0x000fea000383ffff */
.L_x_634:
[----:B---3--:R3:W4:Y:S02]  /*32950*/  SYNCS.PHASECHK.TRANS64.TRYWAIT P0, [R3+URZ+0x33470], R4 ;  /* 0x03347004030075a7 */ /* 0x008724000800017f */
[----:B----4-:R-:W-:Y:S05]  /*32960*/  @!P0 NANOSLEEP.SYNCS 0x989680 ;  /* 0x009896800000895d */ /* 0x010fea0003900000 */
[----:B------:R-:W4:Y:S02]  /*32970*/  @!P0 SYNCS.PHASECHK.TRANS64 P0, [R3+URZ+0x33470], R4 ;  /* 0x03347004030085a7 */ /* 0x000f24000800007f */
[----:B----4-:R-:W-:Y:S05]  /*32980*/  @!P0 BRA `(.L_x_634) ;  /* 0xfffffffc00f08947 */ /* 0x010fea000383ffff */
[----:B------:R-:W-:Y:S05]  /*32990*/  BRA `(.L_x_858) ;  /* 0xffffff9000987947 */ /* 0x000fea000383ffff */
.L_x_636:
[----:B---3--:R3:W4:Y:S02]  /*329a0*/  SYNCS.PHASECHK.TRANS64.TRYWAIT P0, [R3+URZ+0x33460], R4 ;  /* 0x03346004030075a7 */ /* 0x008724000800017f */
[----:B----4-:R-:W-:Y:S05]  /*329b0*/  @!P0 NANOSLEEP.SYNCS 0x989680 ;  /* 0x009896800000895d */ /* 0x010fea0003900000 */
[----:B------:R-:W4:Y:S02]  /*329c0*/  @!P0 SYNCS.PHASECHK.TRANS64 P0, [R3+URZ+0x33460], R4 ;  /* 0x03346004030085a7 */ /* 0x000f24000800007f */
[----:B----4-:R-:W-:Y:S05]  /*329d0*/  @!P0 BRA `(.L_x_636) ;  /* 0xfffffffc00f08947 */ /* 0x010fea000383ffff */
[----:B------:R-:W-:Y:S05]  /*329e0*/  BRA `(.L_x_859) ;  /* 0xffffff9000a07947 */ /* 0x000fea000383ffff */
.L_x_643:
[----:B--2---:R2:W3:Y:S02]  /*329f0*/  SYNCS.PHASECHK.TRANS64.TRYWAIT P1, [R3+URZ+0x33470], R0 ;  /* 0x03347000030075a7 */ /* 0x0044e4000802017f */
[----:B---3--:R-:W-:Y:S05]  /*32a00*/  @!P1 NANOSLEEP.SYNCS 0x989680 ;  /* 0x009896800000995d */ /* 0x008fea0003900000 */
[----:B------:R-:W3:Y:S02]  /*32a10*/  @!P1 SYNCS.PHASECHK.TRANS64 P1, [R3+URZ+0x33470], R0 ;  /* 0x03347000030095a7 */ /* 0x000ee4000802007f */
[----:B---3--:R-:W-:Y:S05]  /*32a20*/  @!P1 BRA `(.L_x_643) ;  /* 0xfffffffc00f09947 */ /* 0x008fea000383ffff */
[----:B------:R-:W-:Y:S05]  /*32a30*/  BRA `(.L_x_860) ;  /* 0xffffff9800e87947 */ /* 0x000fea000383ffff */
.L_x_645:
[----:B--2---:R2:W3:Y:S02]  /*32a40*/  SYNCS.PHASECHK.TRANS64.TRYWAIT P1, [R3+URZ+0x33460], R0 ;  /* 0x03346000030075a7 */ /* 0x0044e4000802017f */
[----:B---3--:R-:W-:Y:S05]  /*32a50*/  @!P1 NANOSLEEP.SYNCS 0x989680 ;  /* 0x009896800000995d */ /* 0x008fea0003900000 */
[----:B------:R-:W3:Y:S02]  /*32a60*/  @!P1 SYNCS.PHASECHK.TRANS64 P1, [R3+URZ+0x33460], R0 ;  /* 0x03346000030095a7 */ /* 0x000ee4000802007f */
[----:B---3--:R-:W-:Y:S05]  /*32a70*/  @!P1 BRA `(.L_x_645) ;  /* 0xfffffffc00f09947 */ /* 0x008fea000383ffff */
[----:B------:R-:W-:Y:S05]  /*32a80*/  BRA `(.L_x_861) ;  /* 0xffffff9800f07947 */ /* 0x000fea000383ffff */
.L_x_649:
[----:B------:R-:W2:Y:S01]  /*32a90*/  LDL R0, [R1] ;  /* 0x0000000001007983 */ /* 0x000ea20000100800 */
[----:B------:R-:W-:Y:S01]  /*32aa0*/  BSSY B0, `(.L_x_862) ;  /* 0x0000008000007945 */ /* 0x000fe20003800000 */
[----:B------:R-:W-:Y:S01]  /*32ab0*/  IMAD.MOV.U32 R12, RZ, RZ, RZ ;  /* 0x000000ffff0c7224 */ /* 0x000fe200078e00ff */
[----:B------:R-:W-:Y:S01]  /*32ac0*/  MOV R11, 0x1f ;  /* 0x0000001f000b7802 */ /* 0x000fe20000000f00 */
[----:B------:R-:W-:Y:S02]  /*32ad0*/  IMAD.MOV.U32 R15, RZ, RZ, -0x1 ;  /* 0xffffffffff0f7424 */ /* 0x000fe400078e00ff */
[----:B--2---:R-:W-:-:S07]  /*32ae0*/  IMAD.MOV.U32 R13, RZ, RZ, R0 ;  /* 0x000000ffff0d7224 */ /* 0x004fce00078e0000 */
[----:B01----:R-:W-:Y:S05]  /*32af0*/  WARPSYNC.COLLECTIVE R15, `(.L_x_863) ;  /* 0x000000000f087348 */ /* 0x003fea0003c00000 */
[----:B------:R2:W3:Y:S02]  /*32b00*/  SHFL.IDX P6, R14, R13, R12, R11 ;  /* 0x0000000c0d0e7389 */ /* 0x0004e400000c000b */
[----:B0123--:R-:W-:Y:S01]  /*32b10*/  ENDCOLLECTIVE ;  /* 0x000000000000791b */ /* 0x00ffe20003800000 */
.L_x_863:
[----:B------:R-:W-:Y:S05]  /*32b20*/  BSYNC B0 ;  /* 0x0000000000007941 */ /* 0x000fea0003800000 */
.L_x_862:
[----:B------:R0:W5:Y:S01]  /*32b30*/  LDL R2, [R1+0xc] ;  /* 0x00000c0001027983 */ /* 0x0001620000100800 */
[----:B------:R-:W-:Y:S01]  /*32b40*/  IMAD.MOV.U32 R13, RZ, RZ, R0 ;  /* 0x000000ffff0d7224 */ /* 0x000fe200078e0000 */
[----:B------:R-:W-:Y:S01]  /*32b50*/  MOV R11, 0x1f ;  /* 0x0000001f000b7802 */ /* 0x000fe20000000f00 */
[----:B------:R-:W-:Y:S02]  /*32b60*/  IMAD.MOV.U32 R12, RZ, RZ, 0x1 ;  /* 0x00000001ff0c7424 */ /* 0x000fe400078e00ff */
[----:B------:R-:W-:Y:S02]  /*32b70*/  IMAD.MOV.U32 R15, RZ, RZ, -0x1 ;  /* 0xffffffffff0f7424 */ /* 0x000fe400078e00ff */
[----:B------:R-:W-:-:S07]  /*32b80*/  IMAD.MOV.U32 R5, RZ, RZ, R14 ;  /* 0x000000ffff057224 */ /* 0x000fce00078e000e */
[----:B0----5:R-:W-:Y:S05]  /*32b90*/  WARPSYNC.COLLECTIVE R15, `(.L_x_864) ;  /* 0x000000000f087348 */ /* 0x021fea0003c00000 */
[----:B------:R1:W2:Y:S02]  /*32ba0*/  SHFL.IDX P6, R14, R13, R12, R11 ;  /* 0x0000000c0d0e7389 */ /* 0x0002a400000c000b */
[----:B012--5:R-:W-:Y:S01]  /*32bb0*/  ENDCOLLECTIVE ;  /* 0x000000000000791b */ /* 0x027fe20003800000 */
.L_x_864:
[----:B------:R-:W-:Y:S01]  /*32bc0*/  ULDC UR4, c[0x0][0xc3c] ;  /* 0x00030f0000047ab9 */ /* 0x000fe20000000800 */
[----:B------:R-:W-:Y:S02]  /*32bd0*/  IMAD.IADD R4, R2, 0x1, R16 ;  /* 0x0000000102047824 */ /* 0x000fe400078e0210 */
[----:B------:R-:W-:Y:S02]  /*32be0*/  IMAD.MOV.U32 R11, RZ, RZ, RZ ;  /* 0x000000ffff0b7224 */ /* 0x000fe400078e00ff */
[----:B------:R-:W-:Y:S01]  /*32bf0*/  IMAD.MOV.U32 R0, RZ, RZ, R14 ;  /* 0x000000ffff007224 */ /* 0x000fe200078e000e */
[----:B------:R-:W-:-:S13]  /*32c00*/  ISETP.GE.OR P1, PT, R4, UR4, !P0 ;  /* 0x0000000404007c0c */ /* 0x000fda000c726670 */
[----:B------:R-:W0:Y:S08]  /*32c10*/  @!P1 LDC.64 R2, c[0x0][0xc80] ;  /* 0x00032000ff029b82 */ /* 0x000e300000000a00 */
[----:B------:R-:W1:Y:S01]  /*32c20*/  @!P1 LDC.64 R6, c[0x0][0xc78] ;  /* 0x00031e00ff069b82 */ /* 0x000e620000000a00 */
[----:B0-----:R-:W-:-:S05]  /*32c30*/  @!P1 IMAD.WIDE R2, R4, 0x4, R2 ;  /* 0x0000000404029825 */ /* 0x001fca00078e0202 */
[----:B------:R1:W2:Y:S02]  /*32c40*/  @!P1 LDG.E R8, desc[UR54][R2.64] ;  /* 0x0000003602089981 */ /* 0x0002a4000c1e1900 */
[----:B-1----:R-:W-:-:S06]  /*32c50*/  @!P1 IMAD.WIDE R2, R4, 0x4, R6 ;  /* 0x0000000404029825 */ /* 0x002fcc00078e0206 */
[----:B------:R-:W3:Y:S01]  /*32c60*/  @!P1 LDG.E R2, desc[UR54][R2.64] ;  /* 0x0000003602029981 */ /* 0x000ee2000c1e1900 */
[----:B------:R-:W-:Y:S01]  /*32c70*/  IMAD.MOV.U32 R4, RZ, RZ, RZ ;  /* 0x000000ffff047224 */ /* 0x000fe200078e00ff */
[C---:B------:R-:W-:Y:S01]  /*32c80*/  ISETP.GE.U32.AND P2, PT, R16.reuse, 0x2, PT ;  /* 0x000000021000780c */ /* 0x040fe20003f46070 */
[----:B------:R-:W-:Y:S01]  /*32c90*/  IMAD.MOV.U32 R6, RZ, RZ, RZ ;  /* 0x000000ffff067224 */ /* 0x000fe200078e00ff */
[C---:B------:R-:W-:Y:S02]  /*32ca0*/  ISETP.GE.U32.AND P3, PT, R16.reuse, 0x4, PT ;  /* 0x000000041000780c */ /* 0x040fe40003f66070 */
[C---:B------:R-:W-:Y:S02]  /*32cb0*/  ISETP.GE.U32.AND P4, PT, R16.reuse, 0x8, PT ;  /* 0x000000081000780c */ /* 0x040fe40003f86070 */
[----:B------:R-:W-:Y:S02]  /*32cc0*/  ISETP.GE.U32.AND P5, PT, R16, 0x10, PT ;  /* 0x000000101000780c */ /* 0x000fe40003fa6070 */
[----:B--2---:R-:W-:Y:S01]  /*32cd0*/  @!P1 MOV R4, R8 ;  /* 0x0000000800049202 */ /* 0x004fe20000000f00 */
[----:B------:R-:W-:-:S02]  /*32ce0*/  IMAD.MOV.U32 R8, RZ, RZ, RZ ;  /* 0x000000ffff087224 */ /* 0x000fc400078e00ff */
[----:B---3--:R-:W-:Y:S01]  /*32cf0*/  @!P1 IMAD.MOV.U32 R6, RZ, RZ, R2 ;  /* 0x000000ffff069224 */ /* 0x008fe200078e0002 */
[----:B------:R-:W-:-:S03]  /*32d00*/  ISETP.NE.AND P1, PT, R16, RZ, PT ;  /* 0x000000ff1000720c */ /* 0x000fc60003f25270 */
[----:B------:R-:W-:-:S04]  /*32d10*/  IMAD R2, R6, R4, RZ ;  /* 0x0000000406027224 */ /* 0x000fc800078e02ff */
[----:B------:R-:W-:-:S07]  /*32d20*/  IMAD.MOV.U32 R13, RZ, RZ, R2 ;  /* 0x000000ffff0d7224 */ /* 0x000fce00078e0002 */
[----:B------:R-:W-:Y:S05]  /*32d30*/  WARPSYNC.COLLECTIVE R15, `(.L_x_865) ;  /* 0x000000000f087348 */ /* 0x000fea0003c00000 */
[----:B------:R0:W1:Y:S02]  /*32d40*/  SHFL.UP P6, R14, R13, R12, R11 ;  /* 0x0400000c0d0e7389 */ /* 0x00006400000c000b */
[----:B01----:R-:W-:Y:S01]  /*32d50*/  ENDCOLLECTIVE ;  /* 0x000000000000791b */ /* 0x003fe20003800000 */
.L_x_865:
[----:B------:R-:W-:Y:S01]  /*32d60*/  IMAD.MOV.U32 R12, RZ, RZ, 0x2 ;  /* 0x00000002ff0c7424 */ /* 0x000fe200078e00ff */
[----:B------:R-:W-:-:S04]  /*32d70*/  MOV R3, R14 ;  /* 0x0000000e00037202 */ /* 0x000fc80000000f00 */
[----:B------:R-:W-:-:S05]  /*32d80*/  SEL R3, R3, RZ, P1 ;  /* 0x000000ff03037207 */ /* 0x000fca0000800000 */
[----:B------:R-:W-:-:S04]  /*32d90*/  IMAD.IADD R2, R2, 0x1, R3 ;  /* 0x0000000102027824 */ /* 0x000fc800078e0203 */
[----:B------:R-:W-:-:S07]  /*32da0*/  IMAD.MOV.U32 R13, RZ, RZ, R2 ;  /* 0x000000ffff0d7224 */ /* 0x000fce00078e0002 */
[----:B------:R-:W-:Y:S05]  /*32db0*/  WARPSYNC.COLLECTIVE R15, `(.L_x_866) ;  /* 0x000000000f087348 */ /* 0x000fea0003c00000 */
[----:B------:R0:W1:Y:S02]  /*32dc0*/  SHFL.UP P6, R14, R13, R12, R11 ;  /* 0x0400000c0d0e7389 */ /* 0x00006400000c000b */
[----:B01----:R-:W-:Y:S01]  /*32dd0*/  ENDCOLLECTIVE ;  /* 0x000000000000791b */ /* 0x003fe20003800000 */
.L_x_866:
[----:B------:R-:W-:Y:S02]  /*32de0*/  IMAD.MOV.U32 R12, RZ, RZ, 0x4 ;  /* 0x00000004ff0c7424 */ /* 0x000fe400078e00ff */
[----:B------:R-:W-:-:S05]  /*32df0*/  IMAD.MOV.U32 R3, RZ, RZ, R14 ;  /* 0x000000ffff037224 */ /* 0x000fca00078e000e */
[----:B------:R-:W-:-:S04]  /*32e00*/  SEL R3, R3, RZ, P2 ;  /* 0x000000ff03037207 */ /* 0x000fc80001000000 */
[----:B------:R-:W-:-:S05]  /*32e10*/  IADD3 R2, R2, R3, RZ ;  /* 0x0000000302027210 */ /* 0x000fca0007ffe0ff */
[----:B------:R-:W-:-:S07]  /*32e20*/  IMAD.MOV.U32 R13, RZ, RZ, R2 ;  /* 0x000000ffff0d7224 */ /* 0x000fce00078e0002 */
[----:B------:R-:W-:Y:S05]  /*32e30*/  WARPSYNC.COLLECTIVE R15, `(.L_x_867) ;  /* 0x000000000f087348 */ /* 0x000fea0003c00000 */
[----:B------:R0:W1:Y:S02]  /*32e40*/  SHFL.UP P6, R14, R13, R12, R11 ;  /* 0x0400000c0d0e7389 */ /* 0x00006400000c000b */
[----:B01----:R-:W-:Y:S01]  /*32e50*/  ENDCOLLECTIVE ;  /* 0x000000000000791b */ /* 0x003fe20003800000 */
.L_x_867:
[----:B------:R-:W-:Y:S02]  /*32e60*/  IMAD.MOV.U32 R12, RZ, RZ, 0x8 ;  /* 0x00000008ff0c7424 */ /* 0x000fe400078e00ff */
[----:B------:R-:W-:-:S05]  /*32e70*/  IMAD.MOV.U32 R3, RZ, RZ, R14 ;  /* 0x000000ffff037224 */ /* 0x000fca00078e000e */
[----:B------:R-:W-:-:S05]  /*32e80*/  SEL R3, R3, RZ, P3 ;  /* 0x000000ff03037207 */ /* 0x000fca0001800000 */
[----:B------:R-:W-:-:S05]  /*32e90*/  IMAD.IADD R2, R2, 0x1, R3 ;  /* 0x0000000102027824 */ /* 0x000fca00078e0203 */
[----:B------:R-:W-:-:S07]  /*32ea0*/  MOV R13, R2 ;  /* 0x00000002000d7202 */ /* 0x000fce0000000f00 */
[----:B------:R-:W-:Y:S05]  /*32eb0*/  WARPSYNC.COLLECTIVE R15, `(.L_x_868) ;  /* 0x000000000f087348 */ /* 0x000fea0003c00000 */
[----:B------:R0:W1:Y:S02]  /*32ec0*/  SHFL.UP P6, R14, R13, R12, R11 ;  /* 0x0400000c0d0e7389 */ /* 0x00006400000c000b */
[----:B01----:R-:W-:Y:S01]  /*32ed0*/  ENDCOLLECTIVE ;  /* 0x000000000000791b */ /* 0x003fe20003800000 */
.L_x_868:
[----:B------:R-:W-:Y:S01]  /*32ee0*/  MOV R12, 0x10 ;  /* 0x00000010000c7802 */ /* 0x000fe20000000f00 */
[----:B------:R-:W-:-:S05]  /*32ef0*/  IMAD.MOV.U32 R3, RZ, RZ, R14 ;  /* 0x000000ffff037224 */ /* 0x000fca00078e000e */
[----:B------:R-:W-:-:S05]  /*32f00*/  SEL R3, R3, RZ, P4 ;  /* 0x000000ff03037207 */ /* 0x000fca0002000000 */
[----:B------:R-:W-:-:S04]  /*32f10*/  IMAD.IADD R2, R2, 0x1, R3 ;  /* 0x0000000102027824 */ /* 0x000fc800078e0203 */
[----:B------:R-:W-:-:S07]  /*32f20*/  IMAD.MOV.U32 R13, RZ, RZ, R2 ;  /* 0x000000ffff0d7224 */ /* 0x000fce00078e0002 */
[----:B------:R-:W-:Y:S05]  /*32f30*/  WARPSYNC.COLLECTIVE R15, `(.L_x_869) ;  /* 0x000000000f087348 */ /* 0x000fea0003c00000 */
[----:B------:R0:W1:Y:S02]  /*32f40*/  SHFL.UP P6, R14, R13, R12, R11 ;  /* 0x0400000c0d0e7389 */ /* 0x00006400000c000b */
[----:B01----:R-:W-:Y:S01]  /*32f50*/  ENDCOLLECTIVE ;  /* 0x000000000000791b */ /* 0x003fe20003800000 */
.L_x_869:
[----:B------:R-:W-:Y:S01]  /*32f60*/  IMAD.MOV.U32 R12, RZ, RZ, 0x1f ;  /* 0x0000001fff0c7424 */ /* 0x000fe200078e00ff */
[----:B------:R-:W-:Y:S01]  /*32f70*/  MOV R11, 0x1f ;  /* 0x0000001f000b7802 */ /* 0x000fe20000000f00 */
[----:B------:R-:W-:-:S05]  /*32f80*/  IMAD.MOV.U32 R3, RZ, RZ, R14 ;  /* 0x000000ffff037224 */ /* 0x000fca00078e000e */
[----:B------:R-:W-:-:S05]  /*32f90*/  SEL R3, R3, RZ, P5 ;  /* 0x000000ff03037207 */ /* 0x000fca0002800000 */
[----:B------:R-:W-:-:S04]  /*32fa0*/  IMAD.IADD R7, R2, 0x1, R3 ;  /* 0x0000000102077824 */ /* 0x000fc800078e0203 */
[----:B------:R-:W-:-:S07]  /*32fb0*/  IMAD.MOV.U32 R13, RZ, RZ, R7 ;  /* 0x000000ffff0d7224 */ /* 0x000fce00078e0007 */
[----:B------:R-:W-:Y:S05]  /*32fc0*/  WARPSYNC.COLLECTIVE R15, `(.L_x_870) ;  /* 0x000000000f087348 */ /* 0x000fea0003c00000 */
[----:B------:R0:W1:Y:S02]  /*32fd0*/  SHFL.IDX P6, R14, R13, R12, R11 ;  /* 0x0000000c0d0e7389 */ /* 0x00006400000c000b */
[----:B01----:R-:W-:Y:S01]  /*32fe0*/  ENDCOLLECTIVE ;  /* 0x000000000000791b */ /* 0x003fe20003800000 */
.L_x_870:
[----:B------:R-:W-:Y:S01]  /*32ff0*/  IMAD.MOV.U32 R9, RZ, RZ, R14 ;  /* 0x000000ffff097224 */ /* 0x000fe200078e000e */
[----:B------:R-:W-:Y:S06]  /*33000*/  BRA `(.L_x_871) ;  /* 0xffffffa000587947 */ /* 0x000fec000383ffff */
.L_x_652:
[----:B------:R-:W-:Y:S01]  /*33010*/  BSSY B0, `(.L_x_872) ;  /* 0x0000008000007945 */ /* 0x000fe20003800000 */
[----:B------:R-:W-:Y:S01]  /*33020*/  IMAD.MOV.U32 R13, RZ, RZ, R2 ;  /* 0x000000ffff0d7224 */ /* 0x000fe200078e0002 */
[----:B------:R-:W-:Y:S01]  /*33030*/  MOV R11, RZ ;  /* 0x000000ff000b7202 */ /* 0x000fe20000000f00 */
[----:B------:R-:W-:Y:S02]  /*33040*/  IMAD.MOV.U32 R12, RZ, RZ, 0x1 ;  /* 0x00000001ff0c7424 */ /* 0x000fe400078e00ff */
[----:B------:R-:W-:-:S07]  /*33050*/  IMAD.MOV.U32 R15, RZ, RZ, -0x1 ;  /* 0xffffffffff0f7424 */ /* 0x000fce00078e00ff */
[----:B0-----:R-:W-:Y:S05]  /*33060*/  WARPSYNC.COLLECTIVE R15, `(.L_x_873) ;  /* 0x000000000f087348 */ /* 0x001fea0003c00000 */
[----:B------:R1:W2:Y:S02]  /*33070*/  SHFL.UP P6, R14, R13, R12, R11 ;  /* 0x0400000c0d0e7389 */ /* 0x0002a400000c000b */
[----:B012---:R-:W-:Y:S01]  /*33080*/  ENDCOLLECTIVE ;  /* 0x000000000000791b */ /* 0x007fe20003800000 */
.L_x_873:
[----:B------:R-:W-:Y:S05]  /*33090*/  BSYNC B0 ;  /* 0x0000000000007941 */ /* 0x000fea0003800000 */
.L_x_872:
[----:B------:R-:W-:Y:S01]  /*330a0*/  IMAD.MOV.U32 R3, RZ, RZ, R14 ;  /* 0x000000ffff037224 */ /* 0x000fe200078e000e */
[----:B------:R-:W-:Y:S01]  /*330b0*/  MOV R12, 0x2 ;  /* 0x00000002000c7802 */ /* 0x000fe20000000f00 */
[----:B------:R-:W-:Y:S02]  /*330c0*/  IMAD.MOV.U32 R11, RZ, RZ, RZ ;  /* 0x000000ffff0b7224 */ /* 0x000fe400078e00ff */
[----:B------:R-:W-:Y:S01]  /*330d0*/  IMAD.MOV.U32 R15, RZ, RZ, -0x1 ;  /* 0xffffffffff0f7424 */ /* 0x000fe200078e00ff */
[----:B------:R-:W-:-:S05]  /*330e0*/  SEL R3, R3, RZ, P1 ;  /* 0x000000ff03037207 */ /* 0x000fca0000800000 */
[----:B------:R-:W-:-:S04]  /*330f0*/  IMAD.IADD R2, R2, 0x1, R3 ;  /* 0x0000000102027824 */ /* 0x000fc800078e0203 */
[----:B------:R-:W-:-:S07]  /*33100*/  IMAD.MOV.U32 R13, RZ, RZ, R2 ;  /* 0x000000ffff0d7224 */ /* 0x000fce00078e0002 */
[----:B------:R-:W-:Y:S05]  /*33110*/  WARPSYNC.COLLECTIVE R15, `(.L_x_874) ;  /* 0x000000000f087348 */ /* 0x000fea0003c00000 */
[----:B------:R0:W1:Y:S02]  /*33120*/  SHFL.UP P6, R14, R13, R12, R11 ;  /* 0x0400000c0d0e7389 */ /* 0x00006400000c000b */
[----:B01----:R-:W-:Y:S01]  /*33130*/  ENDCOLLECTIVE ;  /* 0x000000000000791b */ /* 0x003fe20003800000 */
.L_x_874:
        /* <DEDUP_REMOVED lines=8> */
.L_x_875:
        /* <DEDUP_REMOVED lines=8> */
.L_x_876:
[----:B------:R-:W-:Y:S02]  /*33240*/  IMAD.MOV.U32 R12, RZ, RZ, 0x10 ;  /* 0x00000010ff0c7424 */ /* 0x000fe400078e00ff */
[----:B------:R-:W-:-:S05]  /*33250*/  IMAD.MOV.U32 R3, RZ, RZ, R14 ;  /* 0x000000ffff037224 */ /* 0x000fca00078e000e */
[----:B------:R-:W-:-:S05]  /*33260*/  SEL R3, R3, RZ, P4 ;  /* 0x000000ff03037207 */ /* 0x000fca0002000000 */
[----:B------:R-:W-:-:S04]  /*33270*/  IMAD.IADD R2, R2, 0x1, R3 ;  /* 0x0000000102027824 */ /* 0x000fc800078e0203 */
[----:B------:R-:W-:-:S07]  /*33280*/  IMAD.MOV.U32 R13, RZ, RZ, R2 ;  /* 0x000000ffff0d7224 */ /* 0x000fce00078e0002 */
[----:B------:R-:W-:Y:S05]  /*33290*/  WARPSYNC.COLLECTIVE R15, `(.L_x_877) ;  /* 0x000000000f087348 */ /* 0x000fea0003c00000 */
[----:B------:R0:W1:Y:S02]  /*332a0*/  SHFL.UP P6, R14, R13, R12, R11 ;  /* 0x0400000c0d0e7389 */ /* 0x00006400000c000b */
[----:B01----:R-:W-:Y:S01]  /*332b0*/  ENDCOLLECTIVE ;  /* 0x000000000000791b */ /* 0x003fe20003800000 */
.L_x_877:
[----:B------:R-:W-:Y:S02]  /*332c0*/  IMAD.MOV.U32 R12, RZ, RZ, 0x1f ;  /* 0x0000001fff0c7424 */ /* 0x000fe400078e00ff */
[----:B------:R-:W-:Y:S01]  /*332d0*/  IMAD.MOV.U32 R11, RZ, RZ, 0x1f ;  /* 0x0000001fff0b7424 */ /* 0x000fe200078e00ff */
[----:B------:R-:W-:-:S04]  /*332e0*/  MOV R3, R14 ;  /* 0x0000000e00037202 */ /* 0x000fc80000000f00 */
[----:B------:R-:W-:-:S05]  /*332f0*/  SEL R3, R3, RZ, P5 ;  /* 0x000000ff03037207 */ /* 0x000fca0002800000 */
[----:B------:R-:W-:-:S04]  /*33300*/  IMAD.IADD R7, R2, 0x1, R3 ;  /* 0x0000000102077824 */ /* 0x000fc800078e0203 */
[----:B------:R-:W-:-:S07]  /*33310*/  IMAD.MOV.U32 R13, RZ, RZ, R7 ;  /* 0x000000ffff0d7224 */ /* 0x000fce00078e0007 */
[----:B------:R-:W-:Y:S05]  /*33320*/  WARPSYNC.COLLECTIVE R15, `(.L_x_878) ;  /* 0x000000000f087348 */ /* 0x000fea0003c00000 */
[----:B------:R0:W1:Y:S02]  /*33330*/  SHFL.IDX P6, R14, R13, R12, R11 ;  /* 0x0000000c0d0e7389 */ /* 0x00006400000c000b */
[----:B01----:R-:W-:Y:S01]  /*33340*/  ENDCOLLECTIVE ;  /* 0x000000000000791b */ /* 0x003fe20003800000 */
.L_x_878:
[----:B------:R-:W-:Y:S01]  /*33350*/  MOV R9, R14 ;  /* 0x0000000e00097202 */ /* 0x000fe20000000f00 */
[----:B------:R-:W-:Y:S06]  /*33360*/  BRA `(.L_x_879) ;  /* 0xffffffa0002c7947 */ /* 0x000fec000383ffff */
.L_x_654:
[----:B------:R-:W-:Y:S01]  /*33370*/  BSSY B0, `(.L_x_880) ;  /* 0x0000006000007945 */ /* 0x000fe20003800000 */
[----:B------:R-:W-:Y:S01]  /*33380*/  PLOP3.LUT P6, PT, P6, PT, PT, 0x8, 0x0 ;  /* 0x000000000000781c */ /* 0x000fe200037ce170 */
[----:B------:R-:W-:-:S12]  /*33390*/  IMAD.MOV.U32 R15, RZ, RZ, -0x1 ;  /* 0xffffffffff0f7424 */ /* 0x000fd800078e00ff */
[----:B0-----:R-:W-:Y:S05]  /*333a0*/  WARPSYNC.COLLECTIVE R15, `(.L_x_881) ;  /* 0x000000000f087348 */ /* 0x001fea0003c00000 */
[----:B------:R-:W-:Y:S01]  /*333b0*/  VOTE.ANY R14, PT, P6 ;  /* 0x00000000000e7806 */ /* 0x000fe200030e0100 */
[----:B0-----:R-:W-:Y:S06]  /*333c0*/  ENDCOLLECTIVE ;  /* 0x000000000000791b */ /* 0x001fec0003800000 */
.L_x_881:
[----:B------:R-:W-:Y:S05]  /*333d0*/  BSYNC B0 ;  /* 0x0000000000007941 */ /* 0x000fea0003800000 */
.L_x_880:
[----:B------:R-:W-:Y:S01]  /*333e0*/  IMAD.MOV.U32 R3, RZ, RZ, R14 ;  /* 0x000000ffff037224 */ /* 0x000fe200078e000e */
[----:B------:R-:W-:Y:S01]  /*333f0*/  MOV R11, 0x1f ;  /* 0x0000001f000b7802 */ /* 0x000fe20000000f00 */
[----:B------:R-:W-:Y:S02]  /*33400*/  IMAD.MOV.U32 R13, RZ, RZ, R4 ;  /* 0x000000ffff0d7224 */ /* 0x000fe400078e0004 */
[----:B------:R-:W0:Y:S01]  /*33410*/  POPC R0, R3 ;  /* 0x0000000300007309 */ /* 0x000e220000000000 */
[----:B------:R-:W-:Y:S02]  /*33420*/  IMAD.MOV.U32 R15, RZ, RZ, -0x1 ;  /* 0xffffffffff0f7424 */ /* 0x000fe400078e00ff */
[----:B0-----:R-:W-:-:S07]  /*33430*/  IMAD.MOV.U32 R12, RZ, RZ, R0 ;  /* 0x000000ffff0c7224 */ /* 0x001fce00078e0000 */
[----:B------:R-:W-:Y:S05]  /*33440*/  WARPSYNC.COLLECTIVE R15, `(.L_x_882) ;  /* 0x000000000f087348 */ /* 0x000fea0003c00000 */
[----:B------:R0:W1:Y:S02]  /*33450*/  SHFL.IDX P6, R14, R13, R12, R11 ;  /* 0x0000000c0d0e7389 */ /* 0x00006400000c000b */
[----:B01----:R-:W-:Y:S01]  /*33460*/  ENDCOLLECTIVE ;  /* 0x000000000000791b */ /* 0x003fe20003800000 */
.L_x_882:
[----:B------:R-:W-:Y:S02]  /*33470*/  IMAD.MOV.U32 R13, RZ, RZ, R6 ;  /* 0x000000ffff0d7224 */ /* 0x000fe400078e0006 */
[----:B------:R-:W-:-:S07]  /*33480*/  IMAD.MOV.U32 R4, RZ, RZ, R14 ;  /* 0x000000ffff047224 */ /* 0x000fce00078e000e */
[----:B------:R-:W-:Y:S05]  /*33490*/  WARPSYNC.COLLECTIVE R15, `(.L_x_883) ;  /* 0x000000000f087348 */ /* 0x000fea0003c00000 */
[----:B------:R0:W1:Y:S02]  /*334a0*/  SHFL.IDX P6, R14, R13, R12, R11 ;  /* 0x0000000c0d0e7389 */ /* 0x00006400000c000b */
[----:B01----:R-:W-:Y:S01]  /*334b0*/  ENDCOLLECTIVE ;  /* 0x000000000000791b */ /* 0x003fe20003800000 */
.L_x_883:
[----:B------:R-:W-:Y:S01]  /*334c0*/  IMAD.MOV.U32 R6, RZ, RZ, R14 ;  /* 0x000000ffff067224 */ /* 0x000fe200078e000e */
[----:B------:R-:W-:Y:S06]  /*334d0*/  BRA `(.L_x_884) ;  /* 0xffffffa0000c7947 */ /* 0x000fec000383ffff */
.L_x_656:
[----:B------:R-:W-:Y:S01]  /*334e0*/  BSSY B0, `(.L_x_885) ;  /* 0x0000007000007945 */ /* 0x000fe20003800000 */
[----:B------:R-:W-:Y:S01]  /*334f0*/  MOV R13, R7 ;  /* 0x00000007000d7202 */ /* 0x000fe20000000f00 */
[----:B------:R-:W-:Y:S02]  /*33500*/  IMAD.MOV.U32 R11, RZ, RZ, 0x1f ;  /* 0x0000001fff0b7424 */ /* 0x000fe400078e00ff */
[----:B------:R-:W-:-:S07]  /*33510*/  IMAD.MOV.U32 R15, RZ, RZ, -0x1 ;  /* 0xffffffffff0f7424 */ /* 0x000fce00078e00ff */
[----:B0123--:R-:W-:Y:S05]  /*33520*/  WARPSYNC.COLLECTIVE R15, `(.L_x_886) ;  /* 0x000000000f087348 */ /* 0x00ffea0003c00000 */
[----:B------:R4:W0:Y:S02]  /*33530*/  SHFL.IDX P6, R14, R13, R12, R11 ;  /* 0x0000000c0d0e7389 */ /* 0x00082400000c000b */
[----:B01234-:R-:W-:Y:S01]  /*33540*/  ENDCOLLECTIVE ;  /* 0x000000000000791b */ /* 0x01ffe20003800000 */
.L_x_886:
[----:B------:R-:W-:Y:S05]  /*33550*/  BSYNC B0 ;  /* 0x0000000000007941 */ /* 0x000fea0003800000 */
.L_x_885:
[----:B------:R-:W-:Y:S01]  /*33560*/  IMAD.MOV.U32 R7, RZ, RZ, R14 ;  /* 0x000000ffff077224 */ /* 0x000fe200078e000e */
[----:B------:R-:W-:Y:S06]  /*33570*/  BRA `(.L_x_887) ;  /* 0xffffff9c00fc7947 */ /* 0x000fec000383ffff */
.L_x_660:
[----:B0-----:R0:W1:Y:S02]  /*33580*/  SYNCS.PHASECHK.TRANS64.TRYWAIT P0, [R0+URZ+0x33420], R3 ;  /* 0x03342003000075a7 */ /* 0x001064000800017f */
[----:B-1----:R-:W-:Y:S05]  /*33590*/  @!P0 NANOSLEEP.SYNCS 0x989680 ;  /* 0x009896800000895d */ /* 0x002fea0003900000 */
[----:B------:R-:W1:Y:S02]  /*335a0*/  @!P0 SYNCS.PHASECHK.TRANS64 P0, [R0+URZ+0x33420], R3 ;  /* 0x03342003000085a7 */ /* 0x000e64000800007f */
[----:B-1----:R-:W-:Y:S05]  /*335b0*/  @!P0 BRA `(.L_x_660) ;  /* 0xfffffffc00f08947 */ /* 0x002fea000383ffff */
[----:B------:R-:W-:Y:S05]  /*335c0*/  BRA `(.L_x_888) ;  /* 0xffffffa400947947 */ /* 0x000fea000383ffff */
.L_x_661:
[----:B------:R-:W1:Y:S01]  /*335d0*/  S2R R2, SR_TID.X ;  /* 0x0000000000027919 */ /* 0x000e620000002100 */
[----:B------:R-:W-:Y:S01]  /*335e0*/  BSSY B0, `(.L_x_889) ;  /* 0x000000a000007945 */ /* 0x000fe20003800000 */
[----:B------:R-:W-:Y:S01]  /*335f0*/  MOV R12, RZ ;  /* 0x000000ff000c7202 */ /* 0x000fe20000000f00 */
        /* <DEDUP_REMOVED lines=8> */
.L_x_890:
[----:B------:R-:W-:Y:S05]  /*33680*/  BSYNC B0 ;  /* 0x0000000000007941 */ /* 0x000fea0003800000 */
.L_x_889:
[----:B------:R-:W-:Y:S05]  /*33690*/  BRA `(.L_x_891) ;  /* 0xffffffa4007c7947 */ /* 0x000fea000383ffff */
.L_x_662:
[----:B------:R-:W-:Y:S01]  /*336a0*/  BSSY B0, `(.L_x_892) ;  /* 0x0000006000007945 */ /* 0x000fe20003800000 */
[----:B------:R-:W-:-:S07]  /*336b0*/  IMAD.MOV.U32 R15, RZ, RZ, -0x1 ;  /* 0xffffffffff0f7424 */ /* 0x000fce00078e00ff */
[----:B01----:R-:W-:Y:S05]  /*336c0*/  WARPSYNC.COLLECTIVE R15, `(.L_x_893) ;  /* 0x000000000f0c7348 */ /* 0x003fea0003c00000 */
[----:B------:R-:W-:Y:S02]  /*336d0*/  ELECT P6, UR62, PT ;  /* 0x00000000003e782f */ /* 0x000fe400038c0000 */
[----:B------:R-:W-:Y:S01]  /*336e0*/  MOV R14, UR62 ;  /* 0x0000003e000e7c02 */ /* 0x000fe20008000f00 */
[----:B01----:R-:W-:Y:S10]  /*336f0*/  ENDCOLLECTIVE ;  /* 0x000000000000791b */ /* 0x003ff40003800000 */
.L_x_893:
[----:B------:R-:W-:Y:S05]  /*33700*/  BSYNC B0 ;  /* 0x0000000000007941 */ /* 0x000fea0003800000 */
.L_x_892:
[----:B------:R-:W-:Y:S05]  /*33710*/  BRA `(.L_x_894) ;  /* 0xffffffa400707947 */ /* 0x000fea000383ffff */
.L_x_664:
[----:B0-----:R0:W1:Y:S02]  /*33720*/  SYNCS.PHASECHK.TRANS64.TRYWAIT P1, [R6+URZ], R5 ;  /* 0x00000005060075a7 */ /* 0x001064000802017f */
[----:B-1----:R-:W-:Y:S05]  /*33730*/  @!P1 NANOSLEEP.SYNCS 0x989680 ;  /* 0x009896800000995d */ /* 0x002fea0003900000 */
[----:B------:R-:W1:Y:S02]  /*33740*/  @!P1 SYNCS.PHASECHK.TRANS64 P1, [R6+URZ], R5 ;  /* 0x00000005060095a7 */ /* 0x000e64000802007f */
[----:B-1----:R-:W-:Y:S05]  /*33750*/  @!P1 BRA `(.L_x_664) ;  /* 0xfffffffc00f09947 */ /* 0x002fea000383ffff */
[----:B------:R-:W-:Y:S05]  /*33760*/  BRA `(.L_x_895) ;  /* 0xffffffa400a87947 */ /* 0x000fea000383ffff */
.L_x_665:
[----:B-1----:R1:W2:Y:S02]  /*33770*/  SYNCS.PHASECHK.TRANS64.TRYWAIT P1, [R7+URZ], R2 ;  /* 0x00000002070075a7 */ /* 0x0022a4000802017f */
[----:B--2---:R-:W-:Y:S05]  /*33780*/  @!P1 NANOSLEEP.SYNCS 0x989680 ;  /* 0x009896800000995d */ /* 0x004fea0003900000 */
[----:B------:R-:W2:Y:S02]  /*33790*/  @!P1 SYNCS.PHASECHK.TRANS64 P1, [R7+URZ], R2 ;  /* 0x00000002070095a7 */ /* 0x000ea4000802007f */
[----:B--2---:R-:W-:Y:S05]  /*337a0*/  @!P1 BRA `(.L_x_665) ;  /* 0xfffffffc00f09947 */ /* 0x004fea000383ffff */
[----:B------:R-:W-:Y:S05]  /*337b0*/  BRA `(.L_x_896) ;  /* 0xffffffa4009c7947 */ /* 0x000fea000383ffff */
.L_x_667:
[----:B--2---:R2:W3:Y:S02]  /*337c0*/  SYNCS.PHASECHK.TRANS64.TRYWAIT P1, [R4+URZ+0x33460], R5 ;  /* 0x03346005040075a7 */ /* 0x0044e4000802017f */
[----:B---3--:R-:W-:Y:S05]  /*337d0*/  @!P1 NANOSLEEP.SYNCS 0x989680 ;  /* 0x009896800000995d */ /* 0x008fea0003900000 */
[----:B------:R-:W3:Y:S02]  /*337e0*/  @!P1 SYNCS.PHASECHK.TRANS64 P1, [R4+URZ+0x33460], R5 ;  /* 0x03346005040095a7 */ /* 0x000ee4000802007f */
[----:B---3--:R-:W-:Y:S05]  /*337f0*/  @!P1 BRA `(.L_x_667) ;  /* 0xfffffffc00f09947 */ /* 0x008fea000383ffff */
[----:B------:R-:W-:Y:S05]  /*33800*/  BRA `(.L_x_897) ;  /* 0xffffffa4009c7947 */ /* 0x000fea000383ffff */
.L_x_669:
[----:B---3--:R3:W4:Y:S02]  /*33810*/  SYNCS.PHASECHK.TRANS64.TRYWAIT P1, [R3+URZ+0x33460], R2 ;  /* 0x03346002030075a7 */ /* 0x008724000802017f */
[----:B----4-:R-:W-:Y:S05]  /*33820*/  @!P1 NANOSLEEP.SYNCS 0x989680 ;  /* 0x009896800000995d */ /* 0x010fea0003900000 */
[----:B------:R-:W4:Y:S02]  /*33830*/  @!P1 SYNCS.PHASECHK.TRANS64 P1, [R3+URZ+0x33460], R2 ;  /* 0x03346002030095a7 */ /* 0x000f24000802007f */
[----:B----4-:R-:W-:Y:S05]  /*33840*/  @!P1 BRA `(.L_x_669) ;  /* 0xfffffffc00f09947 */ /* 0x010fea000383ffff */
[----:B------:R-:W-:Y:S05]  /*33850*/  BRA `(.L_x_898) ;  /* 0xffffffa4009c7947 */ /* 0x000fea000383ffff */
.L_x_671:
[----:B----4-:R4:W0:Y:S02]  /*33860*/  SYNCS.PHASECHK.TRANS64.TRYWAIT P0, [R4+URZ+0x33480], R5 ;  /* 0x03348005040075a7 */ /* 0x010824000800017f */
[----:B0-----:R-:W-:Y:S05]  /*33870*/  @!P0 NANOSLEEP.SYNCS 0x989680 ;  /* 0x009896800000895d */ /* 0x001fea0003900000 */
[----:B------:R-:W0:Y:S02]  /*33880*/  @!P0 SYNCS.PHASECHK.TRANS64 P0, [R4+URZ+0x33480], R5 ;  /* 0x03348005040085a7 */ /* 0x000e24000800007f */
[----:B0-----:R-:W-:Y:S05]  /*33890*/  @!P0 BRA `(.L_x_671) ;  /* 0xfffffffc00f08947 */ /* 0x001fea000383ffff */
[----:B------:R-:W-:Y:S05]  /*338a0*/  BRA `(.L_x_672) ;  /* 0xffffffa400987947 */ /* 0x000fea000383ffff */
.L_x_899:
        /* <DEDUP_REMOVED lines=13> */
.L_x_2928:


//--------------------- .text._ZN7cutlass13device_kernelIN5flash11enable_sm90INS1_16FlashAttnFwdSm90INS1_25CollectiveMainloopFwdSm90ILi2EN4cute5tupleIJNS5_1CILi1EEES8_S8_EEENS6_IJNS7_ILi128EEESA_NS7_ILi192EEEEEELi192ENS_12float_e4m3_tEfNS_4arch4Sm90ELb0ELb1ELb1ELb0ELb0ELb0ELb0ELb1ELb1ELb1ELb1ELb0EEENS1_21CollectiveEpilogueFwdINS6_IJSA_SB_SA_EEES9_NS_10bfloat16_tESF_Li256ELb0ELb1ELb1ELb1EEENS1_19SingleTileSchedulerILb0ELb1ELb1ELi128EEEEEEEEEvNT_6ParamsE --------------------------
	.section	.text._ZN7cutlass13device_kernelIN5flash11enable_sm90INS1_16FlashAttnFwdSm90INS1_25CollectiveMainloopFwdSm90ILi2EN4cute5tupleIJNS5_1CILi1EEES8_S8_EEENS6_IJNS7_ILi128EEESA_NS7_ILi192EEEEEELi192ENS_12float_e4m3_tEfNS_4arch4Sm90ELb0ELb1ELb1ELb0ELb0ELb0ELb0ELb1ELb1ELb1ELb1ELb0EEENS1_21CollectiveEpilogueFwdINS6_IJSA_SB_SA_EEES9_NS_10bfloat16_tESF_Li256ELb0ELb1ELb1ELb1EEENS1_19SingleTileSchedulerILb0ELb1ELb1ELi128EEEEEEEEEvNT_6ParamsE,"ax",@progbits
	.align	128
.text._ZN7cutlass13device_kernelIN5flash11enable_sm90INS1_16FlashAttnFwdSm90INS1_25CollectiveMainloopFwdSm90ILi2EN4cute5tupleIJNS5_1CILi1EEES8_S8_EEENS6_IJNS7_ILi128EEESA_NS7_ILi192EEEEEELi192ENS_12float_e4m3_tEfNS_4arch4Sm90ELb0ELb1ELb1ELb0ELb0ELb0ELb0ELb1ELb1ELb1ELb1ELb0EEENS1_21CollectiveEpilogueFwdINS6_IJSA_SB_SA_EEES9_NS_10bfloat16_tESF_Li256ELb0ELb1ELb1ELb1EEENS1_19SingleTileSchedulerILb0ELb1ELb1ELi128EEEEEEEEEvNT_6ParamsE:
        .type           _ZN7cutlass13device_kernelIN5flash11enable_sm90INS1_16FlashAttnFwdSm90INS1_25CollectiveMainloopFwdSm90ILi2EN4cute5tupleIJNS5_1CILi1EEES8_S8_EEENS6_IJNS7_ILi128EEESA_NS7_ILi192EEEEEELi192ENS_12float_e4m3_tEfNS_4arch4Sm90ELb0ELb1ELb1ELb0ELb0ELb0ELb0ELb1ELb1ELb1ELb1ELb0EEENS1_21CollectiveEpilogueFwdINS6_IJSA_SB_SA_EEES9_NS_10bfloat16_tESF_Li256ELb0ELb1ELb1ELb1EEENS1_19SingleTileSchedulerILb0ELb1ELb1ELi128EEEEEEEEEvNT_6ParamsE,@function
        .size           _ZN7cutlass13device_kernelIN5flash11enable_sm90INS1_16FlashAttnFwdSm90INS1_25CollectiveMainloopFwdSm90ILi2EN4cute5tupleIJNS5_1CILi1EEES8_S8_EEENS6_IJNS7_ILi128EEESA_NS7_ILi192EEEEEELi192ENS_12float_e4m3_tEfNS_4arch4Sm90ELb0ELb1ELb1ELb0ELb0ELb0ELb0ELb1ELb1ELb1ELb1ELb0EEENS1_21CollectiveEpilogueFwdINS6_IJSA_SB_SA_EEES9_NS_10bfloat16_tESF_Li256ELb0ELb1ELb1ELb1EEENS1_19SingleTileSchedulerILb0ELb1ELb1ELi128EEEEEEEEEvNT_6ParamsE,(.L_x_2929 - _ZN7cutlass13device_kernelIN5flash11enable_sm90INS1_16FlashAttnFwdSm90INS1_25CollectiveMainloopFwdSm90ILi2EN4cute5tupleIJNS5_1CILi1EEES8_S8_EEENS6_IJNS7_ILi128EEESA_NS7_ILi192EEEEEELi192ENS_12float_e4m3_tEfNS_4arch4Sm90ELb0ELb1ELb1ELb0ELb0ELb0ELb0ELb1ELb1ELb1ELb1ELb0EEENS1_21CollectiveEpilogueFwdINS6_IJSA_SB_SA_EEES9_NS_10bfloat16_tESF_Li256ELb0ELb1ELb1ELb1EEENS1_19SingleTileSchedulerILb0ELb1ELb1ELi128EEEEEEEEEvNT_6ParamsE)
        .other          _ZN7cutlass13device_kernelIN5flash11enable_sm90INS1_16FlashAttnFwdSm90INS1_25CollectiveMainloopFwdSm90ILi2EN4cute5tupleIJNS5_1CILi1EEES8_S8_EEENS6_IJNS7_ILi128EEESA_NS7_ILi192EEEEEELi192ENS_12float_e4m3_tEfNS_4arch4Sm90ELb0ELb1ELb1ELb0ELb0ELb0ELb0ELb1ELb1ELb1ELb1ELb0EEENS1_21CollectiveEpilogueFwdINS6_IJSA_SB_SA_EEES9_NS_10bfloat16_tESF_Li256ELb0ELb1ELb1ELb1EEENS1_19SingleTileSchedulerILb0ELb1ELb1ELi128EEEEEEEEEvNT_6ParamsE,@"STO_CUDA_ENTRY STV_DEFAULT"
_ZN7cutlass13device_kernelIN5flash11enable_sm90INS1_16FlashAttnFwdSm90INS1_25CollectiveMainloopFwdSm90ILi2EN4cute5tupleIJNS5_1CILi1EEES8_S8_EEENS6_IJNS7_ILi128EEESA_NS7_ILi192EEEEEELi192ENS_12float_e4m3_tEfNS_4arch4Sm90ELb0ELb1ELb1ELb0ELb0ELb0ELb0ELb1ELb1ELb1ELb1ELb0EEENS1_21CollectiveEpilogueFwdINS6_IJSA_SB_SA_EEES9_NS_10bfloat16_tESF_Li256ELb0ELb1ELb1ELb1EEENS1_19SingleTileSchedulerILb0ELb1ELb1ELi128EEEEEEEEEvNT_6ParamsE:
        /* <DEDUP_REMOVED lines=18> */
.L_x_901:
[----:B------:R-:W-:Y:S05]  /*0120*/  BSYNC B0 ;  /* 0x0000000000007941 */ /* 0x000fea0003800000 */
.L_x_900:
        /* <DEDUP_REMOVED lines=41> */
.L_x_902:
        /* <DEDUP_REMOVED lines=22> */
.L_x_903:
        /* <DEDUP_REMOVED lines=18> */
.L_x_904:
        /* <DEDUP_REMOVED lines=22> */
.L_x_905:
        /* <DEDUP_REMOVED lines=22> */
.L_x_906:
        /* <DEDUP_REMOVED lines=8> */
.L_x_909:
[----:B------:R-:W-:-:S08]  /*0980*/  NOP ;  /* 0x0000000000007918 */ /* 0x000fd00000000000 */
[----:B------:R-:W0:Y:S02]  /*0990*/  USETMAXREG.TRY_ALLOC.CTAPOOL UP0, 0xf0 ;  /* 0x000000f0000079c8 */ /* 0x000e240008000600 */
[----:B0-----:R-:W-:-:S13]  /*09a0*/  PLOP3.LUT P0, PT, PT, PT, UP0, 0x80, 0x0 ;  /* 0x000000000000781c */ /* 0x001fda0003f0f008 */
[----:B------:R-:W-:Y:S05]  /*09b0*/  @!P0 BRA `(.L_x_909) ;  /* 0xfffffffc00f08947 */ /* 0x000fea000383ffff */
[----:B------:R-:W0:Y:S01]  /*09c0*/  S2R R4, SR_TID.X ;  /* 0x0000000000047919 */ /* 0x000e220000002100 */
[----:B------:R-:W1:Y:S01]  /*09d0*/  S2UR UR6, SR_CTAID.Y ;  /* 0x00000000000679c3 */ /* 0x000e620000002600 */
[----:B------:R-:W-:Y:S02]  /*09e0*/  ULDC UR7, c[0x0][0xc50] ;  /* 0x0003140000077ab9 */ /* 0x000fe40000000800 */
[----:B------:R-:W-:-:S05]  /*09f0*/  UISETP.NE.AND UP0, UPT, UR7, 0x1, UPT ;  /* 0x000000010700788c */ /* 0x000fca000bf05270 */
[----:B------:R-:W2:Y:S06]  /*0a00*/  S2UR UR36, SR_CTAID.Z ;  /* 0x00000000002479c3 */ /* 0x000eac0000002700 */
[----:B------:R-:W-:Y:S01]  /*0a10*/  @UP0 ULDC UR4, c[0x0][0xc54] ;  /* 0x0003150000040ab9 */ /* 0x000fe20000000800 */
[----:B------:R-:W-:Y:S01]  /*0a20*/  @UP0 ULDC UR8, c[0x0][0xc58] ;  /* 0x0003160000080ab9 */ /* 0x000fe20000000800 */
[----:B-1----:R-:W-:Y:S02]  /*0a30*/  UIMAD.WIDE.U32 UR4, UR6, UR4, URZ ;  /* 0x00000004060472a5 */ /* 0x002fe4000f8e003f */
[----:B------:R-:W-:-:S02]  /*0a40*/  UMOV UR37, UR6 ;  /* 0x0000000600257c82 */ /* 0x000fc40008000000 */
[----:B------:R-:W-:Y:S01]  /*0a50*/  @UP0 USHF.R.U32.HI UR37, URZ, UR8, UR5 ;  /* 0x000000083f250299 */ /* 0x000fe20008011605 */
[----:B0-----:R-:W-:-:S03]  /*0a60*/  LOP3.LUT R0, R4, 0xffffff80, RZ, 0xc0, !PT ;  /* 0xffffff8004007812 */ /* 0x001fc600078ec0ff */
[----:B------:R-:W-:Y:S01]  /*0a70*/  UIADD3 UR4, -UR37, URZ, URZ ;  /* 0x0000003f25047290 */ /* 0x000fe2000fffe13f */
[----:B------:R-:W-:Y:S06]  /*0a80*/  BAR.ARV 0x8, 0x180 ;  /* 0x0206000000007b1d */ /* 0x000fec0000002000 */
[----:B------:R-:W-:Y:S01]  /*0a90*/  ISETP.NE.AND P0, PT, R0, 0x80, PT ;  /* 0x000000800000780c */ /* 0x000fe20003f05270 */
[----:B------:R-:W-:-:S12]  /*0aa0*/  UIMAD UR6, UR7, UR4, UR6 ;  /* 0x00000004070672a4 */ /* 0x000fd8000f8e0206 */
[----:B------:R-:W-:Y:S06]  /*0ab0*/  @!P0 BAR.ARV 0x9, 0x100 ;  /* 0x0244000000008b1d */ /* 0x000fec0000002000 */
[----:B--2---:R-:W-:-:S13]  /*0ac0*/  ISETP.LE.AND P0, PT, RZ, UR36, PT ;  /* 0x00000024ff007c0c */ /* 0x004fda000bf03270 */
[----:B------:R-:W-:Y:S05]  /*0ad0*/  @!P0 BRA `(.L_x_910) ;  /* 0x0000016800a08947 */ /* 0x000fea0003800000 */
[----:B------:R-:W0:Y:S01]  /*0ae0*/  LDC.64 R2, c[0x0][0x418] ;  /* 0x00010600ff027b82 */ /* 0x000e220000000a00 */
[----:B------:R-:W-:Y:S01]  /*0af0*/  ULDC UR4, c[0x0][0x448] ;  /* 0x0001120000047ab9 */ /* 0x000fe20000000800 */
[----:B------:R-:W-:Y:S01]  /*0b00*/  USHF.R.S32.HI UR38, URZ, 0x1f, UR36 ;  /* 0x0000001f3f267899 */ /* 0x000fe20008011424 */
[----:B------:R-:W-:Y:S01]  /*0b10*/  VIADD R22, R4, 0xffffff80 ;  /* 0xffffff8004167836 */ /* 0x000fe20000000000 */
[----:B------:R-:W-:-:S04]  /*0b20*/  UISETP.NE.AND UP1, UPT, UR4, 0x1, UPT ;  /* 0x000000010400788c */ /* 0x000fc8000bf25270 */
[----:B------:R-:W1:Y:S07]  /*0b30*/  S2UR UR45, SR_CTAID.X ;  /* 0x00000000002d79c3 */ /* 0x000e6e0000002500 */
[----:B------:R-:W-:Y:S01]  /*0b40*/  @UP1 ULDC UR5, c[0x0][0x44c] ;  /* 0x0001130000051ab9 */ /* 0x000fe20000000800 */
[----:B------:R-:W2:Y:S01]  /*0b50*/  LDC R5, c[0x0][0x288] ;  /* 0x0000a200ff057b82 */ /* 0x000ea20000000800 */
[----:B------:R-:W-:-:S07]  /*0b60*/  @UP1 ULDC UR9, c[0x0][0x450] ;  /* 0x0001140000091ab9 */ /* 0x000fce0000000800 */
[----:B------:R-:W3:Y:S01]  /*0b70*/  LDC R16, c[0x0][0x424] ;  /* 0x00010900ff107b82 */ /* 0x000ee20000000800 */
[----:B0-----:R-:W-:-:S04]  /*0b80*/  ISETP.NE.U32.AND P0, PT, R2, RZ, PT ;  /* 0x000000ff0200720c */ /* 0x001fc80003f05070 */
[----:B------:R-:W-:-:S03]  /*0b90*/  ISETP.NE.AND.EX P0, PT, R3, RZ, PT, P0 ;  /* 0x000000ff0300720c */ /* 0x000fc60003f05300 */
[----:B------:R-:W0:Y:S01]  /*0ba0*/  LDC R7, c[0x0][0x2f0] ;  /* 0x0000bc00ff077b82 */ /* 0x000e220000000800 */
[----:B-1----:R-:W-:-:S04]  /*0bb0*/  USHF.L.U32 UR45, UR45, 0x7, URZ ;  /* 0x000000072d2d7899 */ /* 0x002fc8000800063f */
[----:B------:R-:W-:Y:S02]  /*0bc0*/  @UP1 UIADD3 UR4, UR45, 0x7f, URZ ;  /* 0x0000007f2d041890 */ /* 0x000fe4000fffe03f */
[----:B------:R-:W-:Y:S01]  /*0bd0*/  UIADD3 UR7, UR45, 0x7f, URZ ;  /* 0x0000007f2d077890 */ /* 0x000fe2000fffe03f */
[----:B--2---:R-:W-:Y:S01]  /*0be0*/  IADD3 R3, -R5, 0x1, RZ ;  /* 0x0000000105037810 */ /* 0x004fe20007ffe1ff */
[----:B------:R-:W-:-:S04]  /*0bf0*/  UIMAD.WIDE.U32 UR4, UR4, UR5, URZ ;  /* 0x00000005040472a5 */ /* 0x000fc8000f8e003f */
[----:B------:R-:W-:Y:S01]  /*0c00*/  @UP1 USHF.R.U32.HI UR7, URZ, UR9, UR5 ;  /* 0x000000093f071299 */ /* 0x000fe20008011605 */
[----:B---3--:R-:W-:Y:S02]  /*0c10*/  SEL R16, R16, 0x1, P0 ;  /* 0x0000000110107807 */ /* 0x008fe40000000000 */
[----:B------:R-:W-:Y:S02]  /*0c20*/  ULDC.64 UR4, c[0x0][0x9e0] ;  /* 0x0002780000047ab9 */ /* 0x000fe40000000a00 */
[----:B------:R-:W-:Y:S01]  /*0c30*/  UISETP.GE.AND UP0, UPT, UR5, 0x1, UPT ;  /* 0x000000010500788c */ /* 0x000fe2000bf06270 */
[----:B0-----:R-:W-:-:S05]  /*0c40*/  IMAD R3, R16, R7, R3 ;  /* 0x0000000710037224 */ /* 0x001fca00078e0203 */
[----:B------:R-:W-:Y:S02]  /*0c50*/  PLOP3.LUT P1, PT, PT, PT, UP0, 0x80, 0x0 ;  /* 0x000000000000781c */ /* 0x000fe40003f2f008 */
[----:B------:R-:W-:-:S13]  /*0c60*/  R2UR UR8, R3 ;  /* 0x00000000030872ca */ /* 0x000fda00000e0000 */
[----:B------:R-:W-:-:S04]  /*0c70*/  UIADD3 UR7, UR8, UR7, URZ ;  /* 0x0000000708077290 */ /* 0x000fc8000fffe03f */
[----:B------:R-:W-:-:S06]  /*0c80*/  UIADD3 UR4, UR7, UR4, URZ ;  /* 0x0000000407047290 */ /* 0x000fcc000fffe03f */
[----:B------:R-:W-:Y:S01]  /*0c90*/  IMAD.U32 R0, RZ, RZ, UR4 ;  /* 0x00000004ff007e24 */ /* 0x000fe2000f8e00ff */
[----:B------:R-:W-:Y:S06]  /*0ca0*/  @!P1 BRA `(.L_x_911) ;  /* 0x0000000000409947 */ /* 0x000fec0003800000 */
[----:B------:R-:W-:Y:S01]  /*0cb0*/  ISETP.LT.AND P0, PT, RZ, UR7, PT ;  /* 0x00000007ff007c0c */ /* 0x000fe2000bf01270 */
[----:B------:R-:W-:-:S12]  /*0cc0*/  UIADD3 UR4, UR7, -0x1, URZ ;  /* 0xffffffff07047890 */ /* 0x000fd8000fffe03f */
[----:B------:R-:W-:Y:S05]  /*0cd0*/  @P0 BRA `(.L_x_912) ;  /* 0x00000000001c0947 */ /* 0x000fea0003800000 */
[----:B------:R-:W-:Y:S02]  /*0ce0*/  UISETP.NE.AND UP0, UPT, UR5, 0x1, UPT ;  /* 0x000000010500788c */ /* 0x000fe4000bf05270 */
[----:B------:R-:W-:-:S09]  /*0cf0*/  UIADD3 UR4, -UR7, URZ, URZ ;  /* 0x0000003f07047290 */ /* 0x000fd2000fffe13f */
[----:B------:R-:W-:Y:S02]  /*0d00*/  @UP0 ULDC.64 UR10, c[0x0][0x9e8] ;  /* 0x00027a00000a0ab9 */ /* 0x000fe40000000a00 */
[----:B------:R-:W-:-:S04]  /*0d10*/  UIMAD.WIDE.U32 UR8, UR4, UR10, URZ ;  /* 0x0000000a040872a5 */ /* 0x000fc8000f8e003f */
[----:B------:R-:W-:-:S04]  /*0d20*/  @UP0 USHF.R.U32.HI UR4, URZ, UR11, UR9 ;  /* 0x0000000b3f040299 */ /* 0x000fc80008011609 */
[----:B------:R-:W-:Y:S01]  /*0d30*/  ULOP3.LUT UR4, URZ, UR4, URZ, 0x33, !UPT ;  /* 0x000000043f047292 */ /* 0x000fe2000f8e333f */
[----:B------:R-:W-:Y:S11]  /*0d40*/  BRA `(.L_x_913) ;  /* 0x0000000000107947 */ /* 0x000ff60003800000 */
.L_x_912:
[----:B------:R-:W-:-:S11]  /*0d50*/  UISETP.NE.AND UP0, UPT, UR5, 0x1, UPT ;  /* 0x000000010500788c */ /* 0x000fd6000bf05270 */
[----:B------:R-:W-:Y:S02]  /*0d60*/  @UP0 ULDC.64 UR10, c[0x0][0x9e8] ;  /* 0x00027a00000a0ab9 */ /* 0x000fe40000000a00 */
[----:B------:R-:W-:-:S04]  /*0d70*/  UIMAD.WIDE.U32 UR8, UR4, UR10, URZ ;  /* 0x0000000a040872a5 */ /* 0x000fc8000f8e003f */
[----:B------:R-:W-:-:S12]  /*0d80*/  @UP0 USHF.R.U32.HI UR4, URZ, UR11, UR9 ;  /* 0x0000000b3f040299 */ /* 0x000fd80008011609 */
.L_x_913:
[----:B------:R-:W-:-:S06]  /*0d90*/  UIMAD UR4, UR4, UR5, UR5 ;  /* 0x00000005040472a4 */ /* 0x000fcc000f8e0205 */
[----:B------:R-:W-:-:S07]  /*0da0*/  VIMNMX R0, R0, UR4, PT ;  /* 0x0000000400007c48 */ /* 0x000fce000bfe0100 */
.L_x_911:
[-C--:B------:R-:W-:Y:S01]  /*0db0*/  IMAD R18, R16, R7.reuse, -R5 ;  /* 0x0000000710127224 */ /* 0x080fe200078e0a05 */
[----:B------:R-:W-:Y:S01]  /*0dc0*/  @UP1 ULDC UR8, c[0x0][0x44c] ;  /* 0x0001130000081ab9 */ /* 0x000fe20000000800 */
[----:B------:R-:W-:Y:S01]  /*0dd0*/  VIADD R2, R0, 0x7f ;  /* 0x0000007f00027836 */ /* 0x000fe20000000000 */
[----:B------:R-:W-:Y:S01]  /*0de0*/  UIMAD.WIDE.U32 UR8, UR45, UR8, URZ ;  /* 0x000000082d0872a5 */ /* 0x000fe2000f8e003f */
[----:B------:R-:W-:Y:S01]  /*0df0*/  IMAD R0, R16, R7, 0x7f ;  /* 0x0000007f10007424 */ /* 0x000fe200078e0207 */
[----:B------:R-:W-:Y:S01]  /*0e00*/  R2UR UR7, R18 ;  /* 0x00000000120772ca */ /* 0x000fe200000e0000 */
[----:B------:R-:W-:Y:S01]  /*0e10*/  @UP1 ULDC UR10, c[0x0][0x450] ;  /* 0x00011400000a1ab9 */ /* 0x000fe20000000800 */
[----:B------:R-:W-:Y:S01]  /*0e20*/  UMOV UR4, UR45 ;  /* 0x0000002d00047c82 */ /* 0x000fe20008000000 */
[----:B------:R-:W-:Y:S01]  /*0e30*/  SHF.R.S32.HI R5, RZ, 0x1f, R2 ;  /* 0x0000001fff057819 */ /* 0x000fe20000011402 */
[----:B------:R-:W-:Y:S01]  /*0e40*/  @UP1 USHF.R.U32.HI UR4, URZ, UR10, UR9 ;  /* 0x0000000a3f041299 */ /* 0x000fe20008011609 */
[----:B------:R-:W-:-:S02]  /*0e50*/  SHF.R.S32.HI R3, RZ, 0x1f, R0 ;  /* 0x0000001fff037819 */ /* 0x000fc40000011400 */
[----:B------:R-:W-:Y:S02]  /*0e60*/  LEA.HI R5, R5, R2, RZ, 0x7 ;  /* 0x0000000205057211 */ /* 0x000fe400078f38ff */
[----:B------:R-:W-:Y:S02]  /*0e70*/  LEA.HI R3, R3, R0, RZ, 0x7 ;  /* 0x0000000003037211 */ /* 0x000fe400078f38ff */
[----:B------:R-:W-:Y:S02]  /*0e80*/  SHF.R.S32.HI R0, RZ, 0x7, R5 ;  /* 0x00000007ff007819 */ /* 0x000fe40000011405 */
[----:B------:R-:W-:Y:S01]  /*0e90*/  UIADD3 UR4, UR7, UR4, URZ ;  /* 0x0000000407047290 */ /* 0x000fe2000fffe03f */
[----:B------:R-:W-:Y:S02]  /*0ea0*/  SHF.R.S32.HI R3, RZ, 0x7, R3 ;  /* 0x00000007ff037819 */ /* 0x000fe40000011403 */
[----:B------:R-:W-:Y:S02]  /*0eb0*/  ULDC UR7, c[0x0][0x9dc] ;  /* 0x0002770000077ab9 */ /* 0x000fe40000000800 */
[----:B------:R-:W-:Y:S01]  /*0ec0*/  UIADD3 UR7, UR4, -UR7, URZ ;  /* 0x8000000704077290 */ /* 0x000fe2000fffe03f */
[----:B------:R-:W-:Y:S01]  /*0ed0*/  VIMNMX R19, R3, R0, PT ;  /* 0x0000000003137248 */ /* 0x000fe20003fe0100 */
[----:B------:R-:W-:Y:S10]  /*0ee0*/  @!P1 BRA `(.L_x_914) ;  /* 0x0000000000449947 */ /* 0x000ff40003800000 */
[----:B------:R-:W-:-:S06]  /*0ef0*/  UISETP.GT.AND UP0, UPT, UR4, -0x1, UPT ;  /* 0xffffffff0400788c */ /* 0x000fcc000bf04270 */
[----:B------:R-:W-:-:S13]  /*0f00*/  PLOP3.LUT P0, PT, PT, PT, UP0, 0x80, 0x0 ;  /* 0x000000000000781c */ /* 0x000fda0003f0f008 */
[----:B------:R-:W-:Y:S05]  /*0f10*/  @P0 BRA `(.L_x_915) ;  /* 0x00000000001c0947 */ /* 0x000fea0003800000 */
[----:B------:R-:W-:Y:S02]  /*0f20*/  UISETP.NE.AND UP0, UPT, UR5, 0x1, UPT ;  /* 0x000000010500788c */ /* 0x000fe4000bf05270 */
[----:B------:R-:W-:-:S09]  /*0f30*/  ULOP3.LUT UR4, URZ, UR4, URZ, 0x33, !UPT ;  /* 0x000000043f047292 */ /* 0x000fd2000f8e333f */
[----:B------:R-:W-:Y:S02]  /*0f40*/  @UP0 ULDC.64 UR10, c[0x0][0x9e8] ;  /* 0x00027a00000a0ab9 */ /* 0x000fe40000000a00 */
[----:B------:R-:W-:-:S04]  /*0f50*/  UIMAD.WIDE.U32 UR8, UR4, UR10, URZ ;  /* 0x0000000a040872a5 */ /* 0x000fc8000f8e003f */
[----:B------:R-:W-:-:S04]  /*0f60*/  @UP0 USHF.R.U32.HI UR4, URZ, UR11, UR9 ;  /* 0x0000000b3f040299 */ /* 0x000fc80008011609 */
[----:B------:R-:W-:Y:S01]  /*0f70*/  ULOP3.LUT UR4, URZ, UR4, URZ, 0x33, !UPT ;  /* 0x000000043f047292 */ /* 0x000fe2000f8e333f */
[----:B------:R-:W-:Y:S11]  /*0f80*/  BRA `(.L_x_916) ;  /* 0x0000000000107947 */ /* 0x000ff60003800000 */
.L_x_915:
[----:B------:R-:W-:-:S11]  /*0f90*/  UISETP.NE.AND UP0, UPT, UR5, 0x1, UPT ;  /* 0x000000010500788c */ /* 0x000fd6000bf05270 */
[----:B------:R-:W-:Y:S02]  /*0fa0*/  @UP0 ULDC.64 UR10, c[0x0][0x9e8] ;  /* 0x00027a00000a0ab9 */ /* 0x000fe40000000a00 */
[----:B------:R-:W-:-:S04]  /*0fb0*/  UIMAD.WIDE.U32 UR8, UR4, UR10, URZ ;  /* 0x0000000a040872a5 */ /* 0x000fc8000f8e003f */
[----:B------:R-:W-:-:S12]  /*0fc0*/  @UP0 USHF.R.U32.HI UR4, URZ, UR11, UR9 ;  /* 0x0000000b3f040299 */ /* 0x000fd80008011609 */
.L_x_916:
[----:B------:R-:W-:-:S04]  /*0fd0*/  UIMAD UR4, UR4, UR5, URZ ;  /* 0x00000005040472a4 */ /* 0x000fc8000f8e023f */
[----:B------:R-:W-:-:S04]  /*0fe0*/  UISETP.LT.AND UP0, UPT, UR7, UR4, UPT ;  /* 0x000000040700728c */ /* 0x000fc8000bf01270 */
[----:B------:R-:W-:-:S12]  /*0ff0*/  USEL UR7, UR7, UR4, !UP0 ;  /* 0x0000000407077287 */ /* 0x000fd8000c000000 */
.L_x_914:
[----:B------:R-:W-:Y:S02]  /*1000*/  USHF.R.S32.HI UR4, URZ, 0x1f, UR7 ;  /* 0x0000001f3f047899 */ /* 0x000fe40008011407 */
[----:B------:R-:W-:Y:S02]  /*1010*/  USHF.R.U32.HI UR10, URZ, 0x10, UR6 ;  /* 0x000000103f0a7899 */ /* 0x000fe40008011606 */
[----:B------:R-:W-:Y:S02]  /*1020*/  ULEA.HI UR4, UR4, UR7, URZ, 0x7 ;  /* 0x0000000704047291 */ /* 0x000fe4000f8f383f */
[----:B------:R-:W-:Y:S02]  /*1030*/  ULOP3.LUT UR39, UR6, 0xffff, URZ, 0xc0, !UPT ;  /* 0x0000ffff06277892 */ /* 0x000fe4000f8ec03f */
[----:B------:R-:W-:-:S04]  /*1040*/  USHF.R.S32.HI UR4, URZ, 0x7, UR4 ;  /* 0x000000073f047899 */ /* 0x000fc80008011404 */
[----:B------:R-:W-:-:S04]  /*1050*/  UISETP.LT.AND UP0, UPT, URZ, UR4, UPT ;  /* 0x000000043f00728c */ /* 0x000fc8000bf01270 */
[----:B------:R-:W-:Y:S02]  /*1060*/  USEL UR9, URZ, UR4, !UP0 ;  /* 0x000000043f097287 */ /* 0x000fe4000c000000 */
[----:B------:R-:W-:Y:S01]  /*1070*/  UISETP.NE.AND UP0, UPT, UR10, URZ, UPT ;  /* 0x0000003f0a00728c */ /* 0x000fe2000bf05270 */
[----:B------:R-:W-:-:S03]  /*1080*/  UMOV UR4, URZ ;  /* 0x0000003f00047c82 */ /* 0x000fc60008000000 */
[----:B------:R-:W-:-:S07]  /*1090*/  ISETP.GT.AND P0, PT, R19, UR9, PT ;  /* 0x0000000913007c0c */ /* 0x000fce000bf04270 */
[----:B------:R-:W-:-:S06]  /*10a0*/  @!UP0 ULDC UR10, c[0x0][0x9f0] ;  /* 0x00027c00000a8ab9 */ /* 0x000fcc0000000800 */
[----:B------:R-:W-:Y:S05]  /*10b0*/  @!P0 BRA `(.L_x_917) ;  /* 0x00000000008c8947 */ /* 0x000fea0003800000 */
[----:B------:R-:W-:Y:S01]  /*10c0*/  IMAD.U32 R4, RZ, RZ, UR10 ;  /* 0x0000000aff047e24 */ /* 0x000fe2000f8e00ff */
[----:B------:R-:W-:-:S04]  /*10d0*/  UMOV UR4, URZ ;  /* 0x0000003f00047c82 */ /* 0x000fc80008000000 */
[----:B------:R-:W-:-:S04]  /*10e0*/  IABS R0, R4 ;  /* 0x0000000400007213 */ /* 0x000fc80000000000 */
[----:B------:R-:W-:Y:S02]  /*10f0*/  R2UR UR11, R0 ;  /* 0x00000000000b72ca */ /* 0x000fe400000e0000 */
[----:B------:R-:W-:Y:S02]  /*1100*/  IADD3 R0, R4, -0x1, R19 ;  /* 0xffffffff04007810 */ /* 0x000fe40007ffe013 */
[----:B------:R-:W-:Y:S02]  /*1110*/  IABS R4, R4 ;  /* 0x0000000400047213 */ /* 0x000fe40000000000 */
[----:B------:R-:W-:-:S03]  /*1120*/  R2UR UR6, R0 ;  /* 0x00000000000672ca */ /* 0x000fc600000e0000 */
[----:B------:R-:W-:-:S04]  /*1130*/  IMAD.MOV R4, RZ, RZ, -R4 ;  /* 0x000000ffff047224 */ /* 0x000fc800078e0a04 */
[----:B------:R-:W0:Y:S06]  /*1140*/  I2F.RP R2, UR11 ;  /* 0x0000000b00027d06 */ /* 0x000e2c0008209400 */
[----:B------:R-:W-:-:S06]  /*1150*/  UIADD3 UR6, -UR9, UR6, URZ ;  /* 0x0000000609067290 */ /* 0x000fcc000fffe13f */
[----:B------:R-:W-:Y:S01]  /*1160*/  IMAD.U32 R0, RZ, RZ, UR6 ;  /* 0x00000006ff007e24 */ /* 0x000fe2000f8e00ff */
[----:B------:R-:W-:Y:S01]  /*1170*/  ULOP3.LUT UR6, UR6, UR10, URZ, 0x3c, !UPT ;  /* 0x0000000a06067292 */ /* 0x000fe2000f8e3c3f */
[----:B0-----:R-:W0:Y:S03]  /*1180*/  MUFU.RCP R2, R2 ;  /* 0x0000000200027308 */ /* 0x001e260000001000 */
[----:B------:R-:W-:-:S04]  /*1190*/  IABS R0, R0 ;  /* 0x0000000000007213 */ /* 0x000fc80000000000 */
[----:B------:R-:W-:Y:S01]  /*11a0*/  R2UR UR8, R0 ;  /* 0x00000000000872ca */ /* 0x000fe200000e0000 */
[----:B------:R-:W-:Y:S02]  /*11b0*/  IMAD.MOV.U32 R0, RZ, RZ, R4 ;  /* 0x000000ffff007224 */ /* 0x000fe400078e0004 */
[----:B0-----:R-:W-:-:S06]  /*11c0*/  VIADD R3, R2, 0xffffffe ;  /* 0x0ffffffe02037836 */ /* 0x001fcc0000000000 */
        /* <DEDUP_REMOVED lines=18> */
.L_x_917:
[----:B------:R-:W-:Y:S02]  /*12f0*/  UIMAD UR39, UR39, UR4, UR9 ;  /* 0x00000004272772a4 */ /* 0x000fe4000f8e0209 */
[----:B------:R-:W-:Y:S01]  /*1300*/  IMAD.U32 R0, RZ, RZ, UR4 ;  /* 0x00000004ff007e24 */ /* 0x000fe2000f8e00ff */
[----:B------:R-:W-:Y:S02]  /*1310*/  PLOP3.LUT P0, PT, PT, PT, PT, 0x80, 0x0 ;  /* 0x000000000000781c */ /* 0x000fe40003f0f070 */
[----:B------:R-:W-:Y:S01]  /*1320*/  CS2R R10, SRZ ;  /* 0x00000000000a7805 */ /* 0x000fe2000001ff00 */
[----:B------:R-:W-:Y:S01]  /*1330*/  IMAD.MOV.U32 R2, RZ, RZ, RZ ;  /* 0x000000ffff027224 */ /* 0x000fe200078e00ff */
[----:B------:R-:W-:Y:S02]  /*1340*/  CS2R R8, SRZ ;  /* 0x0000000000087805 */ /* 0x000fe4000001ff00 */
[----:B------:R-:W-:Y:S01]  /*1350*/  VIADDMNMX R19, R0, UR39, R19, PT ;  /* 0x0000002700137c46 */ /* 0x000fe2000b800113 */
[----:B------:R-:W-:Y:S01]  /*1360*/  IMAD.MOV.U32 R0, RZ, RZ, RZ ;  /* 0x000000ffff007224 */ /* 0x000fe200078e00ff */
[----:B------:R-:W-:Y:S01]  /*1370*/  CS2R R44, SRZ ;  /* 0x00000000002c7805 */ /* 0x000fe2000001ff00 */
[----:B------:R-:W-:Y:S01]  /*1380*/  IMAD.MOV.U32 R47, RZ, RZ, RZ ;  /* 0x000000ffff2f7224 */ /* 0x000fe200078e00ff */
[----:B------:R-:W-:-:S02]  /*1390*/  ISETP.GT.AND P1, PT, R19, UR39, PT ;  /* 0x0000002713007c0c */ /* 0x000fc4000bf24270 */
        /* <DEDUP_REMOVED lines=9> */
[----:B------:R-:W-:Y:S01]  /*1430*/  CS2R R48, SRZ ;  /* 0x0000000000307805 */ /* 0x000fe2000001ff00 */
[----:B------:R-:W-:Y:S01]  /*1440*/  IMAD.MOV.U32 R23, RZ, RZ, RZ ;  /* 0x000000ffff177224 */ /* 0x000fe200078e00ff */
[----:B------:R-:W-:Y:S02]  /*1450*/  CS2R R52, SRZ ;  /* 0x0000000000347805 */ /* 0x000fe4000001ff00 */
[----:B------:R-:W-:-:S02]  /*1460*/  CS2R R24, SRZ ;  /* 0x0000000000187805 */ /* 0x000fc4000001ff00 */
        /* <DEDUP_REMOVED lines=16> */
[----:B------:R-:W-:Y:S01]  /*1570*/  CS2R R86, SRZ ;  /* 0x0000000000567805 */ /* 0x000fe2000001ff00 */
[----:B------:R-:W-:Y:S01]  /*1580*/  IMAD.MOV.U32 R82, RZ, RZ, RZ ;  /* 0x000000ffff527224 */ /* 0x000fe200078e00ff */
        /* <DEDUP_REMOVED lines=16> */
[----:B------:R-:W-:Y:S06]  /*1690*/  @!P1 BRA `(.L_x_918) ;  /* 0x000000ec009c9947 */ /* 0x000fec0003800000 */
[----:B------:R-:W-:Y:S01]  /*16a0*/  SHF.R.S32.HI R89, RZ, 0x1f, R22 ;  /* 0x0000001fff597819 */ /* 0x000fe20000011416 */
[----:B------:R-:W0:Y:S01]  /*16b0*/  S2UR UR5, SR_CgaCtaId ;  /* 0x00000000000579c3 */ /* 0x000e220000008800 */
[----:B------:R-:W-:Y:S02]  /*16c0*/  UMOV UR44, 0x400 ;  /* 0x00000400002c7882 */ /* 0x000fe40000000000 */
[----:B------:R-:W-:-:S04]  /*16d0*/  LEA.HI R88, R89, R22, RZ, 0x7 ;  /* 0x0000001659587211 */ /* 0x000fc800078f38ff */
[----:B------:R-:W-:-:S05]  /*16e0*/  SHF.R.S32.HI R23, RZ, 0x7, R88 ;  /* 0x00000007ff177819 */ /* 0x000fca0000011458 */
        /* <DEDUP_REMOVED lines=29> */
.L_x_919:
[----:B------:R-:W-:Y:S01]  /*18c0*/  ULDC.64 UR6, c[0x0][0x990] ;  /* 0x0002640000067ab9 */ /* 0x000fe20000000a00 */
[----:B------:R-:W-:Y:S01]  /*18d0*/  ULDC.64 UR4, c[0x0][0x998] ;  /* 0x0002660000047ab9 */ /* 0x000fe20000000a00 */
[----:B------:R-:W-:Y:S01]  /*18e0*/  UISETP.NE.U32.AND UP0, UPT, UR6, URZ, UPT ;  /* 0x0000003f0600728c */ /* 0x000fe2000bf05070 */
[----:B------:R-:W-:Y:S01]  /*18f0*/  IMAD.MOV.U32 R7, RZ, RZ, 0x3f800000 ;  /* 0x3f800000ff077424 */ /* 0x000fe200078e00ff */
[----:B------:R-:W-:Y:S01]  /*1900*/  UISETP.NE.U32.AND UP1, UPT, UR4, URZ, UPT ;  /* 0x0000003f0400728c */ /* 0x000fe2000bf25070 */
[----:B------:R-:W-:Y:S01]  /*1910*/  IMAD.MOV.U32 R0, RZ, RZ, 0x3f800000 ;  /* 0x3f800000ff007424 */ /* 0x000fe200078e00ff */
[----:B------:R-:W-:Y:S02]  /*1920*/  UISETP.NE.AND.EX UP0, UPT, UR7, URZ, UPT, UP0 ;  /* 0x0000003f0700728c */ /* 0x000fe4000bf05300 */
[----:B------:R-:W-:-:S04]  /*1930*/  UISETP.NE.AND.EX UP1, UPT, UR5, URZ, UPT, UP1 ;  /* 0x0000003f0500728c */ /* 0x000fc8000bf25310 */
[----:B------:R-:W-:Y:S02]  /*1940*/  PLOP3.LUT P0, PT, PT, PT, UP0, 0x80, 0x0 ;  /* 0x000000000000781c */ /* 0x000fe40003f0f008 */
[----:B------:R-:W-:-:S03]  /*1950*/  PLOP3.LUT P1, PT, PT, PT, UP1, 0x80, 0x0 ;  /* 0x000000000000781c */ /* 0x000fc60003f2f018 */
[----:B------:R-:W-:Y:S01]  /*1960*/  @UP0 ULDC.64 UR12, c[0x0][0x9a8] ;  /* 0x00026a00000c0ab9 */ /* 0x000fe20000000a00 */
[----:B------:R-:W-:Y:S01]  /*1970*/  @UP0 ULDC.64 UR16, c[0x0][0x9b0] ;  /* 0x00026c0000100ab9 */ /* 0x000fe20000000a00 */
[----:B------:R-:W-:Y:S01]  /*1980*/  @UP1 ULDC.64 UR14, c[0x0][0x9b8] ;  /* 0x00026e00000e1ab9 */ /* 0x000fe20000000a00 */
[----:B------:R-:W-:Y:S02]  /*1990*/  @UP0 UIMAD UR10, UR38, UR12, URZ ;  /* 0x0000000c260a02a4 */ /* 0x000fe4000f8e023f */
[----:B------:R-:W-:Y:S02]  /*19a0*/  @UP0 UIMAD.WIDE.U32 UR8, UR36, UR12, URZ ;  /* 0x0000000c240802a5 */ /* 0x000fe4000f8e003f */
[----:B------:R-:W-:Y:S02]  /*19b0*/  @UP1 UIMAD UR12, UR38, UR14, URZ ;  /* 0x0000000e260c12a4 */ /* 0x000fe4000f8e023f */
[----:B------:R-:W-:Y:S02]  /*19c0*/  @UP0 UIMAD UR13, UR36, UR13, UR10 ;  /* 0x0000000d240d02a4 */ /* 0x000fe4000f8e020a */
[----:B------:R-:W-:-:S02]  /*19d0*/  @UP1 UIMAD.WIDE.U32 UR10, UR36, UR14, URZ ;  /* 0x0000000e240a12a5 */ /* 0x000fc4000f8e003f */
[----:B------:R-:W-:Y:S02]  /*19e0*/  @UP1 UIMAD UR14, UR36, UR15, UR12 ;  /* 0x0000000f240e12a4 */ /* 0x000fe4000f8e020c */
[----:B------:R-:W-:Y:S02]  /*19f0*/  @UP0 USHF.R.S32.HI UR12, URZ, 0x1f, UR37 ;  /* 0x0000001f3f0c0899 */ /* 0x000fe40008011425 */
[----:B------:R-:W-:Y:S01]  /*1a00*/  @UP1 USHF.R.S32.HI UR15, URZ, 0x1f, UR37 ;  /* 0x0000001f3f0f1899 */ /* 0x000fe20008011425 */
[----:B------:R-:W-:Y:S01]  /*1a10*/  @UP1 ULDC.64 UR18, c[0x0][0x9c0] ;  /* 0x0002700000121ab9 */ /* 0x000fe20000000a00 */
[----:B------:R-:W-:Y:S02]  /*1a20*/  @UP0 UIMAD UR12, UR12, UR16, URZ ;  /* 0x000000100c0c02a4 */ /* 0x000fe4000f8e023f */
[----:B------:R-:W-:Y:S02]  /*1a30*/  @UP0 UIADD3 UR9, UR9, UR13, URZ ;  /* 0x0000000d09090290 */ /* 0x000fe4000fffe03f */
[----:B------:R-:W-:-:S02]  /*1a40*/  @UP1 UIMAD UR13, UR15, UR18, URZ ;  /* 0x000000120f0d12a4 */ /* 0x000fc4000f8e023f */
[----:B------:R-:W-:Y:S02]  /*1a50*/  @UP1 UIADD3 UR11, UR11, UR14, URZ ;  /* 0x0000000e0b0b1290 */ /* 0x000fe4000fffe03f */
[----:B------:R-:W-:Y:S02]  /*1a60*/  @UP0 UIMAD UR12, UR37, UR17, UR12 ;  /* 0x00000011250c02a4 */ /* 0x000fe4000f8e020c */
[----:B------:R-:W-:Y:S02]  /*1a70*/  @UP0 UIMAD.WIDE.U32 UR8, UR37, UR16, UR8 ;  /* 0x00000010250802a5 */ /* 0x000fe4000f8e0008 */
[----:B------:R-:W-:Y:S02]  /*1a80*/  @UP1 UIMAD UR13, UR37, UR19, UR13 ;  /* 0x00000013250d12a4 */ /* 0x000fe4000f8e020d */
[----:B------:R-:W-:Y:S02]  /*1a90*/  @UP1 UIMAD.WIDE.U32 UR10, UR37, UR18, UR10 ;  /* 0x00000012250a12a5 */ /* 0x000fe4000f8e000a */
[----:B------:R-:W-:-:S02]  /*1aa0*/  @UP0 UIADD3 UR12, UR9, UR12, URZ ;  /* 0x0000000c090c0290 */ /* 0x000fc4000fffe03f */
[----:B------:R-:W-:Y:S02]  /*1ab0*/  @UP0 ULEA UR6, UP2, UR8, UR6, 0x2 ;  /* 0x0000000608060291 */ /* 0x000fe4000f84103f */
[----:B------:R-:W-:Y:S02]  /*1ac0*/  @UP1 UIADD3 UR9, UR11, UR13, URZ ;  /* 0x0000000d0b091290 */ /* 0x000fe4000fffe03f */
[----:B------:R-:W-:Y:S02]  /*1ad0*/  @UP1 ULEA UR4, UP3, UR10, UR4, 0x2 ;  /* 0x000000040a041291 */ /* 0x000fe4000f86103f */
[----:B------:R-:W-:Y:S01]  /*1ae0*/  @UP0 ULEA.HI.X UR7, UR8, UR7, UR12, 0x2, UP2 ;  /* 0x0000000708070291 */ /* 0x000fe200090f140c */
[----:B------:R-:W-:Y:S01]  /*1af0*/  IMAD.U32 R2, RZ, RZ, UR6 ;  /* 0x00000006ff027e24 */ /* 0x000fe2000f8e00ff */
[----:B------:R-:W-:Y:S02]  /*1b00*/  @UP1 ULEA.HI.X UR5, UR10, UR5, UR9, 0x2, UP3 ;  /* 0x000000050a051291 */ /* 0x000fe400098f1409 */
[----:B------:R-:W-:Y:S01]  /*1b10*/  IMAD.U32 R4, RZ, RZ, UR4 ;  /* 0x00000004ff047e24 */ /* 0x000fe2000f8e00ff */
[----:B------:R-:W-:Y:S01]  /*1b20*/  SHF.L.U32 R8, RZ, 0x1f, RZ ;  /* 0x0000001fff087819 */ /* 0x000fe200000006ff */
[----:B------:R-:W-:Y:S01]  /*1b30*/  IMAD.U32 R3, RZ, RZ, UR7 ;  /* 0x00000007ff037e24 */ /* 0x000fe2000f8e00ff */
[----:B------:R-:W-:Y:S01]  /*1b40*/  ULDC UR4, c[0x0][0x9d8] ;  /* 0x0002760000047ab9 */ /* 0x000fe20000000800 */
[----:B------:R-:W-:-:S03]  /*1b50*/  IMAD.U32 R5, RZ, RZ, UR5 ;  /* 0x00000005ff057e24 */ /* 0x000fc6000f8e00ff */
[----:B------:R-:W2:Y:S04]  /*1b60*/  @P0 LDG.E R7, desc[UR42][R2.64] ;  /* 0x0000002a02070981 */ /* 0x000ea8000c1e1900 */
[----:B------:R-:W2:Y:S01]  /*1b70*/  @P1 LDG.E R0, desc[UR42][R4.64] ;  /* 0x0000002a04001981 */ /* 0x000ea2000c1e1900 */
[----:B------:R-:W0:Y:S01]  /*1b80*/  SYNCS.PHASECHK.TRANS64.TRYWAIT P0, [UR44+0x2a800], R8 ;  /* 0x02a80008ff0075a7 */ /* 0x000e22000800016c */
[----:B--2---:R-:W-:-:S04]  /*1b90*/  FMUL.FTZ R0, R7, R0 ;  /* 0x0000000007007220 */ /* 0x004fc80000410000 */
[----:B------:R-:W-:Y:S01]  /*1ba0*/  FMUL.FTZ R0, R0, UR4 ;  /* 0x0000000400007c20 */ /* 0x000fe20008410000 */
[----:B0-----:R-:W-:Y:S06]  /*1bb0*/  @!P0 BRA `(.L_x_920) ;  /* 0x0000015800708947 */ /* 0x001fec0003800000 */
.L_x_1063:
[----:B------:R-:W-:-:S06]  /*1bc0*/  ULOP3.LUT UR4, UR41, 0x1, URZ, 0xfc, !UPT ;  /* 0x0000000129047892 */ /* 0x000fcc000f8efc3f */
[----:B------:R-:W-:-:S05]  /*1bd0*/  IMAD.U32 R2, RZ, RZ, UR4 ;  /* 0x00000004ff027e24 */ /* 0x000fca000f8e00ff */
[----:B------:R-:W-:-:S13]  /*1be0*/  ISETP.NE.AND P0, PT, R2, 0x3, PT ;  /* 0x000000030200780c */ /* 0x000fda0003f05270 */
[----:B------:R-:W-:Y:S05]  /*1bf0*/  @!P0 BRA `(.L_x_921) ;  /* 0x0000000000048947 */ /* 0x000fea0003800000 */
[----:B------:R-:W-:Y:S01]  /*1c00*/  BPT.TRAP 0x1 ;  /* 0x000000040000795c */ /* 0x000fe20000300000 */
.L_x_921:
[----:B------:R1:W2:Y:S01]  /*1c10*/  SYNCS.PHASECHK.TRANS64.TRYWAIT P2, [UR44+0x2a830], R8 ;  /* 0x02a83008ff0075a7 */ /* 0x0002a2000804016c */
[----:B------:R-:W-:Y:S05]  /*1c20*/  @!P0 BRA `(.L_x_922) ;  /* 0x0000000000048947 */ /* 0x000fea0003800000 */
[----:B------:R-:W-:Y:S01]  /*1c30*/  BPT.TRAP 0x1 ;  /* 0x000000040000795c */ /* 0x000fe20000300000 */
.L_x_922:
[----:B------:R-:W3:Y:S01]  /*1c40*/  S2R R2, SR_TID.X ;  /* 0x0000000000027919 */ /* 0x000ee20000002100 */
[----:B------:R-:W-:-:S05]  /*1c50*/  IMAD.U32 R6, RZ, RZ, UR46 ;  /* 0x0000002eff067e24 */ /* 0x000fca000f8e00ff */
[----:B------:R-:W-:Y:S02]  /*1c60*/  LOP3.LUT R6, R6, 0x10000, RZ, 0xfc, !PT ;  /* 0x0001000006067812 */ /* 0x000fe400078efcff */
[----:B---3--:R-:W-:-:S04]  /*1c70*/  LOP3.LUT R2, R2, 0x7f, RZ, 0xc0, !PT ;  /* 0x0000007f02027812 */ /* 0x008fc800078ec0ff */
[----:B------:R-:W-:Y:S01]  /*1c80*/  ISETP.NE.AND P1, PT, R2, RZ, PT ;  /* 0x000000ff0200720c */ /* 0x000fe20003f25270 */
[----:B--2---:R-:W-:-:S12]  /*1c90*/  @P2 BRA `(.L_x_923) ;  /* 0x0000000000082947 */ /* 0x004fd80003800000 */
[----:B------:R-:W2:Y:S02]  /*1ca0*/  SYNCS.PHASECHK.TRANS64.TRYWAIT P2, [UR44+0x2a830], R8 ;  /* 0x02a83008ff0075a7 */ /* 0x000ea4000804016c */
[----:B--2---:R-:W-:Y:S05]  /*1cb0*/  @!P2 BRA `(.L_x_924) ;  /* 0x000001580048a947 */ /* 0x004fea0003800000 */
.L_x_923:
[----:B------:R-:W-:Y:S05]  /*1cc0*/  WARPSYNC.ALL ;  /* 0x0000000000007948 */ /* 0x000fea0003800000 */
[----:B------:R-:W-:Y:S01]  /*1cd0*/  IMAD.MOV.U32 R7, RZ, RZ, -0x7fffffe0 ;  /* 0x80000020ff077424 */ /* 0x000fe200078e00ff */
[----:B------:R-:W-:Y:S01]  /*1ce0*/  UIADD3 UR4, UR44, 0x1e400, URZ ;  /* 0x0001e4002c047890 */ /* 0x000fe2000fffe03f */
[C---:B------:R-:W-:Y:S01]  /*1cf0*/  R2UR UR28, R6.reuse ;  /* 0x00000000061c72ca */ /* 0x040fe200000e0000 */
[----:B------:R-:W-:Y:S02]  /*1d00*/  WARPGROUP.ARRIVE ;  /* 0x00000000000079c5 */ /* 0x000fe40000000000 */
[----:B------:R-:W-:Y:S01]  /*1d10*/  R2UR UR29, R7 ;  /* 0x00000000071d72ca */ /* 0x000fe200000e0000 */
[----:B------:R-:W-:Y:S01]  /*1d20*/  USHF.R.U32.HI UR4, URZ, 0x4, UR4 ;  /* 0x000000043f047899 */ /* 0x000fe20008011604 */
[----:B------:R-:W-:Y:S01]  /*1d30*/  R2UR UR20, R6 ;  /* 0x00000000061472ca */ /* 0x000fe200000e0000 */
[----:B------:R-:W-:Y:S01]  /*1d40*/  UMOV UR31, 0x80000020 ;  /* 0x80000020001f7882 */ /* 0x000fe20000000000 */
[----:B------:R-:W-:Y:S01]  /*1d50*/  UMOV UR5, 0x80000020 ;  /* 0x8000002000057882 */ /* 0x000fe20000000000 */
[----:B------:R-:W-:Y:S01]  /*1d60*/  ULOP3.LUT UR4, UR4, 0x3fff, URZ, 0xc0, !UPT ;  /* 0x00003fff04047892 */ /* 0x000fe2000f8ec03f */
[----:B0-----:R-:W-:Y:S01]  /*1d70*/  LOP3.LUT R3, R88, 0xffffff80, RZ, 0xc0, !PT ;  /* 0xffffff8058037812 */ /* 0x001fe200078ec0ff */
[----:B------:R-:W-:Y:S01]  /*1d80*/  UMOV UR7, 0x80000020 ;  /* 0x8000002000077882 */ /* 0x000fe20000000000 */
[----:B------:R-:W-:Y:S01]  /*1d90*/  UMOV UR9, 0x80000020 ;  /* 0x8000002000097882 */ /* 0x000fe20000000000 */
[----:B------:R-:W-:Y:S01]  /*1da0*/  ULOP3.LUT UR30, UR4, 0x10000, URZ, 0xfc, !UPT ;  /* 0x00010000041e7892 */ /* 0x000fe2000f8efc3f */
[----:B------:R-:W-:Y:S01]  /*1db0*/  LEA.HI R89, R89, R22, RZ, 0x2 ;  /* 0x0000001659597211 */ /* 0x000fe200078f10ff */
[----:B------:R-:W-:Y:S01]  /*1dc0*/  UMOV UR11, 0x80000020 ;  /* 0x80000020000b7882 */ /* 0x000fe20000000000 */
[----:B------:R-:W-:Y:S01]  /*1dd0*/  UMOV UR13, 0x80000020 ;  /* 0x80000020000d7882 */ /* 0x000fe20000000000 */
[----:B------:R-:W-:Y:S01]  /*1de0*/  UIADD3 UR6, UR30, 0x2, URZ ;  /* 0x000000021e067890 */ /* 0x000fe2000fffe03f */
[C---:B------:R-:W-:Y:S01]  /*1df0*/  IMAD.IADD R21, R22.reuse, 0x1, -R3 ;  /* 0x0000000116157824 */ /* 0x040fe200078e0a03 */
[----:B------:R-:W-:Y:S01]  /*1e00*/  UIADD3 UR4, UR20, 0x2, URZ ;  /* 0x0000000214047890 */ /* 0x000fe2000fffe03f */
[----:B------:R-:W-:Y:S01]  /*1e10*/  LOP3.LUT R89, R89, 0xfffffffc, RZ, 0xc0, !PT ;  /* 0xfffffffc59597812 */ /* 0x000fe200078ec0ff */
[----:B------:R-:W-:Y:S01]  /*1e20*/  UIADD3 UR8, UR20, 0x200, URZ ;  /* 0x0000020014087890 */ /* 0x000fe2000fffe03f */
[----:B------:R-:W-:Y:S01]  /*1e30*/  QGMMA.64x128x32.F32.E4M3.E4M3 R24, gdesc[UR28], RZ, !UPT, gsb0 ;  /* 0x01e000001c1879f3 */ /* 0x000fe2000c0008ff */
[----:B------:R-:W-:Y:S01]  /*1e40*/  UIADD3 UR10, UR30, 0x200, URZ ;  /* 0x000002001e0a7890 */ /* 0x000fe2000fffe03f */
[----:B-1----:R-:W-:Y:S01]  /*1e50*/  SHF.R.S32.HI R8, RZ, 0x1f, R21 ;  /* 0x0000001fff087819 */ /* 0x002fe20000011415 */
[----:B------:R-:W-:Y:S01]  /*1e60*/  UIADD3 UR12, UR20, 0x202, URZ ;  /* 0x00000202140c7890 */ /* 0x000fe2000fffe03f */
[----:B------:R-:W-:Y:S01]  /*1e70*/  IMAD.IADD R89, R22, 0x1, -R89 ;  /* 0x0000000116597824 */ /* 0x000fe200078e0a59 */
[----:B------:R-:W-:Y:S01]  /*1e80*/  UIADD3 UR14, UR30, 0x202, URZ ;  /* 0x000002021e0e7890 */ /* 0x000fe2000fffe03f */
[CC--:B------:R-:W-:Y:S01]  /*1e90*/  LEA.HI R15, R8.reuse, R21.reuse, RZ, 0x2 ;  /* 0x00000015080f7211 */ /* 0x0c0fe200078f10ff */
[----:B------:R-:W-:Y:S01]  /*1ea0*/  UMOV UR15, 0x80000020 ;  /* 0x80000020000f7882 */ /* 0x000fe20000000000 */
[----:B------:R-:W-:Y:S01]  /*1eb0*/  UIADD3 UR16, UR20, 0x400, URZ ;  /* 0x0000040014107890 */ /* 0x000fe2000fffe03f */
[----:B------:R-:W-:Y:S01]  /*1ec0*/  LEA.HI R8, R8, R21, RZ, 0x5 ;  /* 0x0000001508087211 */ /* 0x000fe200078f28ff */
[----:B------:R-:W-:Y:S01]  /*1ed0*/  UIADD3 UR18, UR30, 0x400, URZ ;  /* 0x000004001e127890 */ /* 0x000fe2000fffe03f */
[--C-:B------:R-:W-:Y:S01]  /*1ee0*/  SHF.R.S32.HI R3, RZ, 0x2, R15.reuse ;  /* 0x00000002ff037819 */ /* 0x100fe2000001140f */
[----:B------:R-:W-:Y:S01]  /*1ef0*/  UMOV UR17, 0x80000020 ;  /* 0x8000002000117882 */ /* 0x000fe20000000000 */
[----:B------:R-:W-:Y:S01]  /*1f00*/  UMOV UR19, 0x80000020 ;  /* 0x8000002000137882 */ /* 0x000fe20000000000 */
[----:B------:R-:W-:Y:S01]  /*1f10*/  UIADD3 UR20, UR20, 0x402, URZ ;  /* 0x0000040214147890 */ /* 0x000fe2000fffe03f */
[----:B------:R-:W-:Y:S01]  /*1f20*/  SHF.R.S32.HI R22, RZ, 0x1f, R15 ;  /* 0x0000001fff167819 */ /* 0x000fe2000001140f */
[----:B------:R-:W-:Y:S01]  /*1f30*/  UIADD3 UR22, UR30, 0x402, URZ ;  /* 0x000004021e167890 */ /* 0x000fe2000fffe03f */
[----:B------:R-:W-:Y:S01]  /*1f40*/  LEA.HI R11, R23, R23, RZ, 0x1 ;  /* 0x00000017170b7211 */ /* 0x000fe200078f08ff */
[----:B------:R-:W-:Y:S01]  /*1f50*/  UMOV UR21, 0x80000020 ;  /* 0x8000002000157882 */ /* 0x000fe20000000000 */
[----:B------:R-:W-:Y:S01]  /*1f60*/  UMOV UR23, 0x80000020 ;  /* 0x8000002000177882 */ /* 0x000fe20000000000 */
[----:B------:R-:W-:Y:S01]  /*1f70*/  SHF.R.S32.HI R8, RZ, 0x5, R8 ;  /* 0x00000005ff087819 */ /* 0x000fe20000011408 */
[----:B------:R-:W-:Y:S01]  /*1f80*/  ULDC UR31, c[0x0][0x9dc] ;  /* 0x00027700001f7ab9 */ /* 0x000fe20000000800 */
[----:B------:R-:W-:Y:S01]  /*1f90*/  LEA.HI R22, R22, R3, RZ, 0x3 ;  /* 0x0000000316167211 */ /* 0x000fe200078f18ff */
[----:B------:R-:W-:-:S03]  /*1fa0*/  ULOP3.LUT UR31, URZ, UR31, URZ, 0x33, !UPT ;  /* 0x0000001f3f1f7292 */ /* 0x000fc6000f8e333f */
[----:B------:R-:W-:Y:S01]  /*1fb0*/  LOP3.LUT R22, R22, 0xfffffff8, RZ, 0xc0, !PT ;  /* 0xfffffff816167812 */ /* 0x000fe200078ec0ff */
[----:B------:R-:W-:Y:S02]  /*1fc0*/  WARPGROUP.DEPBAR.LE gsb0, 0x0 ;  /* 0x00008000000079c5 */ /* 0x000fe40000010000 */
[----:B------:R-:W-:-:S06]  /*1fd0*/  WARPGROUP.ARRIVE ;  /* 0x00000000000079c5 */ /* 0x000fcc0000000000 */
[----:B------:R-:W-:Y:S01]  /*1fe0*/  QGMMA.64x128x32.F32.E4M3.E4M3 R24, gdesc[UR4], R24, gsb0 ;  /* 0x01e00000041879f3 */ /* 0x000fe20008000818 */
[----:B------:R-:W-:Y:S02]  /*1ff0*/  ULDC UR6, c[0x0][0x448] ;  /* 0x0001120000067ab9 */ /* 0x000fe40000000800 */
[----:B------:R-:W-:-:S06]  /*2000*/  UISETP.NE.AND UP0, UPT, UR6, 0x1, UPT ;  /* 0x000000010600788c */ /* 0x000fcc000bf05270 */
[----:B------:R-:W-:Y:S02]  /*2010*/  PLOP3.LUT P2, PT, PT, PT, UP0, 0x80, 0x0 ;  /* 0x000000000000781c */ /* 0x000fe40003f4f008 */
[----:B------:R-:W-:-:S03]  /*2020*/  PLOP3.LUT P3, PT, PT, PT, UP0, 0x80, 0x0 ;  /* 0x000000000000781c */ /* 0x000fc60003f6f008 */
[----:B------:R-:W-:Y:S01]  /*2030*/  @UP0 ULDC UR6, c[0x0][0x44c] ;  /* 0x0001130000060ab9 */ /* 0x000fe20000000800 */
[----:B------:R-:W-:Y:S02]  /*2040*/  WARPGROUP.DEPBAR.LE gsb0, 0x0 ;  /* 0x00008000000079c5 */ /* 0x000fe40000010000 */
[----:B------:R-:W-:-:S06]  /*2050*/  WARPGROUP.ARRIVE ;  /* 0x00000000000079c5 */ /* 0x000fcc0000000000 */
[----:B------:R-:W-:Y:S01]  /*2060*/  QGMMA.64x128x32.F32.E4M3.E4M3 R24, gdesc[UR8], R24, gsb0 ;  /* 0x01e00000081879f3 */ /* 0x000fe20008000818 */
[----:B------:R-:W-:Y:S01]  /*2070*/  ULDC UR10, c[0x0][0x2f0] ;  /* 0x0000bc00000a7ab9 */ /* 0x000fe20000000800 */
[----:B------:R-:W-:Y:S02]  /*2080*/  ULDC UR11, c[0x0][0x288] ;  /* 0x0000a200000b7ab9 */ /* 0x000fe40000000800 */
[----:B------:R-:W-:Y:S01]  /*2090*/  IMAD.U32 R121, RZ, RZ, UR11 ;  /* 0x0000000bff797e24 */ /* 0x000fe2000f8e00ff */
[----:B------:R-:W-:Y:S02]  /*20a0*/  WARPGROUP.DEPBAR.LE gsb0, 0x0 ;  /* 0x00008000000079c5 */ /* 0x000fe40000010000 */
[----:B------:R-:W-:-:S06]  /*20b0*/  WARPGROUP.ARRIVE ;  /* 0x00000000000079c5 */ /* 0x000fcc0000000000 */
[----:B------:R-:W-:Y:S03]  /*20c0*/  QGMMA.64x128x32.F32.E4M3.E4M3 R24, gdesc[UR12], R24, gsb0 ;  /* 0x01e000000c1879f3 */ /* 0x000fe60008000818 */
[----:B------:R-:W-:Y:S02]  /*20d0*/  WARPGROUP.DEPBAR.LE gsb0, 0x0 ;  /* 0x00008000000079c5 */ /* 0x000fe40000010000 */
[----:B------:R-:W-:-:S07]  /*20e0*/  WARPGROUP.ARRIVE ;  /* 0x00000000000079c5 */ /* 0x000fce0000000000 */
[----:B------:R-:W-:Y:S03]  /*20f0*/  QGMMA.64x128x32.F32.E4M3.E4M3 R24, gdesc[UR16], R24, gsb0 ;  /* 0x01e00000101879f3 */ /* 0x000fe60008000818 */
[----:B------:R-:W-:Y:S02]  /*2100*/  WARPGROUP.DEPBAR.LE gsb0, 0x0 ;  /* 0x00008000000079c5 */ /* 0x000fe40000010000 */
[----:B------:R-:W-:-:S07]  /*2110*/  WARPGROUP.ARRIVE ;  /* 0x00000000000079c5 */ /* 0x000fce0000000000 */
[----:B------:R-:W-:Y:S03]  /*2120*/  QGMMA.64x128x32.F32.E4M3.E4M3 R24, gdesc[UR20], R24, gsb0 ;  /* 0x01e00000141879f3 */ /* 0x000fe60008000818 */
[----:B------:R-:W-:Y:S02]  /*2130*/  WARPGROUP.DEPBAR.LE gsb0, 0x0 ;  /* 0x00008000000079c5 */ /* 0x000fe40000010000 */
[C---:B------:R-:W-:Y:S01]  /*2140*/  FMUL.FTZ R60, R0.reuse, R60 ;  /* 0x0000003c003c7220 */ /* 0x040fe20000410000 */
[C---:B------:R-:W-:Y:S01]  /*2150*/  FMUL.FTZ R12, R0.reuse, R25 ;  /* 0x00000019000c7220 */ /* 0x040fe20000410000 */
[C---:B------:R-:W-:Y:S01]  /*2160*/  FMUL.FTZ R40, R0.reuse, R40 ;  /* 0x0000002800287220 */ /* 0x040fe20000410000 */
[C---:B------:R-:W-:Y:S01]  /*2170*/  FMUL.FTZ R25, R0.reuse, R29 ;  /* 0x0000001d00197220 */ /* 0x040fe20000410000 */
[----:B------:R0:W1:Y:S01]  /*2180*/  MUFU.TANH R92, R60 ;  /* 0x0000003c005c7308 */ /* 0x0000620000002400 */
[C---:B------:R-:W-:Y:S01]  /*2190*/  FMUL.FTZ R52, R0.reuse, R52 ;  /* 0x0000003400347220 */ /* 0x040fe20000410000 */
[C---:B------:R-:W-:Y:S01]  /*21a0*/  FMUL.FTZ R29, R0.reuse, R33 ;  /* 0x00000021001d7220 */ /* 0x040fe20000410000 */
[C---:B------:R-:W-:Y:S01]  /*21b0*/  FMUL.FTZ R33, R0.reuse, R37 ;  /* 0x0000002500217220 */ /* 0x040fe20000410000 */
[C---:B------:R-:W-:Y:S01]  /*21c0*/  FMUL.FTZ R44, R0.reuse, R44 ;  /* 0x0000002c002c7220 */ /* 0x040fe20000410000 */
[C---:B------:R-:W-:Y:S01]  /*21d0*/  FMUL.FTZ R48, R0.reuse, R48 ;  /* 0x0000003000307220 */ /* 0x040fe20000410000 */
[C---:B------:R-:W-:Y:S01]  /*21e0*/  FMUL.FTZ R56, R0.reuse, R56 ;  /* 0x0000003800387220 */ /* 0x040fe20000410000 */
[C---:B------:R-:W-:Y:S01]  /*21f0*/  FMUL.FTZ R64, R0.reuse, R64 ;  /* 0x0000004000407220 */ /* 0x040fe20000410000 */
[----:B------:R2:W3:Y:S01]  /*2200*/  MUFU.TANH R37, R40 ;  /* 0x0000002800257308 */ /* 0x0004e20000002400 */
[C---:B0-----:R-:W-:Y:S01]  /*2210*/  FMUL.FTZ R60, R0.reuse, R70 ;  /* 0x00000046003c7220 */ /* 0x041fe20000410000 */
[----:B------:R-:W-:Y:S01]  /*2220*/  LOP3.LUT R70, R11, 0x3fffffe, RZ, 0xc0, !PT ;  /* 0x03fffffe0b467812 */ /* 0x000fe200078ec0ff */
[----:B------:R-:W-:Y:S01]  /*2230*/  FMUL.FTZ R68, R0, R68 ;  /* 0x0000004400447220 */ /* 0x000fe20000410000 */
[----:B------:R-:W-:Y:S01]  /*2240*/  LEA R11, R8, UR45, 0x4 ;  /* 0x0000002d080b7c11 */ /* 0x000fe2000f8e20ff */
[C---:B------:R-:W-:Y:S01]  /*2250*/  FMUL.FTZ R4, R0.reuse, R24 ;  /* 0x0000001800047220 */ /* 0x040fe20000410000 */
[----:B------:R-:W-:Y:S01]  /*2260*/  LEA.HI R8, R89, R89, RZ, 0x1 ;  /* 0x0000005959087211 */ /* 0x000fe200078f08ff */
[----:B------:R-:W-:Y:S01]  /*2270*/  IMAD.IADD R70, R23, 0x1, -R70 ;  /* 0x0000000117467824 */ /* 0x000fe200078e0a46 */
[----:B------:R-:W-:Y:S01]  /*2280*/  IADD3 R3, R11, R3, -R22 ;  /* 0x000000030b037210 */ /* 0x000fe20007ffe816 */
[----:B--2---:R-:W-:Y:S01]  /*2290*/  FMUL.FTZ R40, R0, R50 ;  /* 0x0000003200287220 */ /* 0x004fe20000410000 */
[----:B------:R-:W-:Y:S01]  /*22a0*/  LOP3.LUT R8, R8, 0x1ffffffe, RZ, 0xc0, !PT ;  /* 0x1ffffffe08087812 */ /* 0x000fe200078ec0ff */
[----:B------:R0:W2:Y:S01]  /*22b0*/  MUFU.TANH R100, R52 ;  /* 0x0000003400647308 */ /* 0x0000a20000002400 */
[----:B------:R-:W-:Y:S01]  /*22c0*/  FMUL.FTZ R50, R0, R59 ;  /* 0x0000003b00327220 */ /* 0x000fe20000410000 */
[----:B------:R-:W-:-:S02]  /*22d0*/  IMAD R3, R70, 0x40, R3 ;  /* 0x0000004046037824 */ /* 0x000fc400078e0203 */
[C---:B------:R-:W-:Y:S01]  /*22e0*/  FMUL.FTZ R5, R0.reuse, R27 ;  /* 0x0000001b00057220 */ /* 0x040fe20000410000 */
[----:B------:R-:W-:Y:S02]  /*22f0*/  IMAD.IADD R8, R89, 0x1, -R8 ;  /* 0x0000000159087824 */ /* 0x000fe400078e0a08 */
[C---:B------:R-:W-:Y:S01]  /*2300*/  FMUL.FTZ R20, R0.reuse, R30 ;  /* 0x0000001e00147220 */ /* 0x040fe20000410000 */
[----:B------:R-:W-:Y:S02]  /*2310*/  IMAD.MOV.U32 R70, RZ, RZ, -0x80 ;  /* 0xffffff80ff467424 */ /* 0x000fe400078e00ff */
[----:B------:R-:W-:Y:S01]  /*2320*/  FMUL.FTZ R9, R0, R31 ;  /* 0x0000001f00097220 */ /* 0x000fe20000410000 */
[----:B------:R-:W-:Y:S02]  /*2330*/  IMAD R8, R8, 0x8, R3 ;  /* 0x0000000808087824 */ /* 0x000fe400078e0203 */
[----:B0-----:R-:W-:Y:S01]  /*2340*/  FMUL.FTZ R52, R0, R62 ;  /* 0x0000003e00347220 */ /* 0x001fe20000410000 */
[----:B------:R-:W-:-:S02]  /*2350*/  IMAD.U32 R3, RZ, RZ, UR44 ;  /* 0x0000002cff037e24 */ /* 0x000fc4000f8e00ff */
[----:B------:R-:W-:Y:S01]  /*2360*/  FMUL.FTZ R62, R0, R71 ;  /* 0x00000047003e7220 */ /* 0x000fe20000410000 */
[----:B------:R-:W-:Y:S01]  /*2370*/  @P2 IMAD.HI.U32 R22, R8, UR6, RZ ;  /* 0x0000000608162c27 */ /* 0x000fe2000f8e00ff */
[----:B------:R-:W-:-:S03]  /*2380*/  @UP0 ULDC UR6, c[0x0][0x450] ;  /* 0x0001140000060ab9 */ /* 0x000fc60000000800 */
[C---:B------:R-:W-:Y:S01]  /*2390*/  FMUL.FTZ R24, R0.reuse, R34 ;  /* 0x0000002200187220 */ /* 0x040fe20000410000 */
[----:B------:R-:W-:Y:S01]  /*23a0*/  FMUL.FTZ R14, R0, R28 ;  /* 0x0000001c000e7220 */ /* 0x000fe20000410000 */
[----:B------:R-:W-:Y:S01]  /*23b0*/  IMAD.MOV.U32 R23, RZ, RZ, R8 ;  /* 0x000000ffff177224 */ /* 0x000fe200078e0008 */
[----:B------:R-:W-:Y:S01]  /*23c0*/  @P3 SHF.R.U32.HI R23, RZ, UR6, R22 ;  /* 0x00000006ff173c19 */ /* 0x000fe20008011616 */
[----:B------:R-:W-:Y:S01]  /*23d0*/  @!P1 VIADD R3, R3, 0x2a840 ;  /* 0x0002a84003039836 */ /* 0x000fe20000000000 */
[----:B------:R-:W-:Y:S01]  /*23e0*/  LOP3.LUT R22, R15, 0x7ffffffc, RZ, 0xc0, !PT ;  /* 0x7ffffffc0f167812 */ /* 0x000fe200078ec0ff */
[----:B------:R-:W-:Y:S01]  /*23f0*/  IMAD R59, R19, R70, 0x80 ;  /* 0x00000080133b7424 */ /* 0x000fe200078e0246 */
[----:B------:R-:W-:Y:S01]  /*2400*/  ULDC.64 UR6, c[0x0][0x9e0] ;  /* 0x0002780000067ab9 */ /* 0x000fe20000000a00 */
[----:B------:R-:W0:Y:S01]  /*2410*/  SHFL.IDX PT, R71, R23, RZ, 0x1c1f ;  /* 0x001c1fff17477589 */ /* 0x000e2200000e0000 */
[----:B------:R-:W-:Y:S01]  /*2420*/  @!P1 PRMT R15, RZ, 0x654, R3 ;  /* 0x00000654ff0f9816 */ /* 0x000fe20000000003 */
[----:B------:R-:W-:Y:S01]  /*2430*/  IMAD.IADD R3, R21, 0x1, -R22 ;  /* 0x0000000115037824 */ /* 0x000fe200078e0a16 */
[----:B------:R-:W-:Y:S01]  /*2440*/  UISETP.GE.AND UP1, UPT, UR7, 0x1, UPT ;  /* 0x000000010700788c */ /* 0x000fe2000bf26270 */
[----:B------:R-:W-:-:S02]  /*2450*/  VIADD R22, R59, 0x1 ;  /* 0x000000013b167836 */ /* 0x000fc40000000000 */
[C---:B------:R-:W-:Y:S01]  /*2460*/  FMUL.FTZ R27, R0.reuse, R32 ;  /* 0x00000020001b7220 */ /* 0x040fe20000410000 */
[C---:B------:R-:W-:Y:S01]  /*2470*/  FMUL.FTZ R31, R0.reuse, R36 ;  /* 0x00000024001f7220 */ /* 0x040fe20000410000 */
[C---:B------:R-:W-:Y:S01]  /*2480*/  FMUL.FTZ R30, R0.reuse, R39 ;  /* 0x00000027001e7220 */ /* 0x040fe20000410000 */
[C---:B------:R-:W-:Y:S01]  /*2490*/  FMUL.FTZ R34, R0.reuse, R43 ;  /* 0x0000002b00227220 */ /* 0x040fe20000410000 */
[----:B------:R4:W0:Y:S01]  /*24a0*/  MUFU.TANH R108, R44 ;  /* 0x0000002c006c7308 */ /* 0x0008220000002400 */
[C---:B------:R-:W-:Y:S01]  /*24b0*/  FMUL.FTZ R2, R0.reuse, R26 ;  /* 0x0000001a00027220 */ /* 0x040fe20000410000 */
[C---:B------:R-:W-:Y:S01]  /*24c0*/  FMUL.FTZ R28, R0.reuse, R38 ;  /* 0x00000026001c7220 */ /* 0x040fe20000410000 */
[C---:B------:R-:W-:Y:S01]  /*24d0*/  FMUL.FTZ R32, R0.reuse, R42 ;  /* 0x0000002a00207220 */ /* 0x040fe20000410000 */
[C---:B------:R-:W-:Y:S01]  /*24e0*/  FMUL.FTZ R36, R0.reuse, R46 ;  /* 0x0000002e00247220 */ /* 0x040fe20000410000 */
[----:B------:R5:W-:Y:S01]  /*24f0*/  @!P1 SYNCS.ARRIVE.TRANS64.RED.A1T0 RZ, [R15+URZ], RZ ;  /* 0x000000ff0fff99a7 */ /* 0x000be2000810043f */
[C---:B------:R-:W-:Y:S01]  /*2500*/  FMUL.FTZ R26, R0.reuse, R35 ;  /* 0x00000023001a7220 */ /* 0x040fe20000410000 */
[C---:B------:R-:W-:Y:S01]  /*2510*/  FMUL.FTZ R41, R0.reuse, R41 ;  /* 0x0000002900297220 */ /* 0x040fe20000410000 */
[----:B------:R1:W0:Y:S01]  /*2520*/  MUFU.TANH R104, R48 ;  /* 0x0000003000687308 */ /* 0x0002220000002400 */
[C---:B----4-:R-:W-:Y:S01]  /*2530*/  FMUL.FTZ R44, R0.reuse, R54 ;  /* 0x00000036002c7220 */ /* 0x050fe20000410000 */
[C---:B------:R-:W-:Y:S01]  /*2540*/  FMUL.FTZ R45, R0.reuse, R45 ;  /* 0x0000002d002d7220 */ /* 0x040fe20000410000 */
[C---:B------:R-:W-:Y:S01]  /*2550*/  FMUL.FTZ R38, R0.reuse, R47 ;  /* 0x0000002f00267220 */ /* 0x040fe20000410000 */
[C---:B------:R-:W-:Y:S01]  /*2560*/  FMUL.FTZ R49, R0.reuse, R49 ;  /* 0x0000003100317220 */ /* 0x040fe20000410000 */
[C---:B------:R-:W-:Y:S01]  /*2570*/  FMUL.FTZ R42, R0.reuse, R51 ;  /* 0x00000033002a7220 */ /* 0x040fe20000410000 */
[C---:B------:R-:W-:Y:S01]  /*2580*/  FMUL.FTZ R53, R0.reuse, R53 ;  /* 0x0000003500357220 */ /* 0x040fe20000410000 */
[C---:B------:R-:W-:Y:S01]  /*2590*/  FMUL.FTZ R46, R0.reuse, R55 ;  /* 0x00000037002e7220 */ /* 0x040fe20000410000 */
[----:B------:R4:W0:Y:S01]  /*25a0*/  MUFU.TANH R96, R56 ;  /* 0x0000003800607308 */ /* 0x0008220000002400 */
[C---:B-1----:R-:W-:Y:S01]  /*25b0*/  FMUL.FTZ R48, R0.reuse, R58 ;  /* 0x0000003a00307220 */ /* 0x042fe20000410000 */
[C---:B------:R-:W-:Y:S01]  /*25c0*/  FMUL.FTZ R57, R0.reuse, R57 ;  /* 0x0000003900397220 */ /* 0x040fe20000410000 */
[C---:B------:R-:W-:Y:S01]  /*25d0*/  FMUL.FTZ R61, R0.reuse, R61 ;  /* 0x0000003d003d7220 */ /* 0x040fe20000410000 */
[C---:B------:R-:W-:Y:S01]  /*25e0*/  FMUL.FTZ R54, R0.reuse, R63 ;  /* 0x0000003f00367220 */ /* 0x040fe20000410000 */
[C---:B------:R-:W-:Y:S01]  /*25f0*/  FMUL.FTZ R65, R0.reuse, R65 ;  /* 0x0000004100417220 */ /* 0x040fe20000410000 */
        /* <DEDUP_REMOVED lines=15> */
[C---:B-----5:R-:W-:Y:S01]  /*26f0*/  FMUL.FTZ R15, R0.reuse, R86 ;  /* 0x00000056000f7220 */ /* 0x060fe20000410000 */
[----:B------:R-:W-:Y:S01]  /*2700*/  FMUL.FTZ R21, R0, R87 ;  /* 0x0000005700157220 */ /* 0x000fe20000410000 */
[----:B------:R-:W-:-:S02]  /*2710*/  IMAD R35, R3, -0x2, R22 ;  /* 0xfffffffe03237824 */ /* 0x000fc400078e0216 */
[C---:B------:R-:W-:Y:S01]  /*2720*/  FMUL.FTZ R77, R0.reuse, R77 ;  /* 0x0000004d004d7220 */ /* 0x040fe20000410000 */
[C---:B----4-:R-:W-:Y:S01]  /*2730*/  FMUL.FTZ R68, R0.reuse, R78 ;  /* 0x0000004e00447220 */ /* 0x050fe20000410000 */
[C---:B------:R-:W-:Y:S01]  /*2740*/  FMUL.FTZ R80, R0.reuse, R80 ;  /* 0x0000005000507220 */ /* 0x040fe20000410000 */
[----:B------:R-:W-:Y:S01]  /*2750*/  FMUL.FTZ R84, R0, R84 ;  /* 0x0000005400547220 */ /* 0x000fe20000410000 */
[----:B------:R-:W-:Y:S01]  /*2760*/  PLOP3.LUT P2, PT, PT, PT, UP1, 0x40, 0x0 ;  /* 0x000000000000781c */ /* 0x000fe20003f4e818 */
[C---:B------:R-:W-:Y:S01]  /*2770*/  IMAD R70, R16.reuse, UR10, R35 ;  /* 0x0000000a10467c24 */ /* 0x040fe2000f8e0223 */
[----:B------:R-:W1:Y:S01]  /*2780*/  MUFU.TANH R4, R4 ;  /* 0x0000000400047308 */ /* 0x000e620000002400 */
[----:B------:R-:W-:Y:S01]  /*2790*/  IMAD R22, R16, UR10, R59 ;  /* 0x0000000a10167c24 */ /* 0x000fe2000f8e023b */
[----:B------:R-:W-:Y:S01]  /*27a0*/  LEA R55, R19, 0xffffff80, 0x7 ;  /* 0xffffff8013377811 */ /* 0x000fe200078e38ff */
[----:B------:R-:W-:Y:S02]  /*27b0*/  IMAD.IADD R70, R70, 0x1, -R121 ;  /* 0x0000000146467824 */ /* 0x000fe400078e0a79 */
[----:B------:R-:W-:-:S02]  /*27c0*/  IMAD R63, R3, -0x2, R22 ;  /* 0xfffffffe033f7824 */ /* 0x000fc400078e0216 */
[C---:B------:R-:W-:Y:S01]  /*27d0*/  VIADD R110, R70.reuse, UR6 ;  /* 0x00000006466e7c36 */ /* 0x040fe20008000000 */
[----:B------:R-:W4:Y:S01]  /*27e0*/  MUFU.TANH R12, R12 ;  /* 0x0000000c000c7308 */ /* 0x000f220000002400 */
[----:B------:R-:W-:-:S03]  /*27f0*/  VIADD R67, R70, UR31 ;  /* 0x0000001f46437c36 */ /* 0x000fc60008000000 */
[----:B0-----:R-:W-:Y:S01]  /*2800*/  VIADDMNMX R22, R71, R110, R63, PT ;  /* 0x0000006e47167246 */ /* 0x001fe2000380013f */
[----:B------:R-:W-:-:S03]  /*2810*/  IMAD.IADD R35, R67, 0x1, R71 ;  /* 0x0000000143237824 */ /* 0x000fc600078e0247 */
[----:B------:R-:W0:Y:S08]  /*2820*/  MUFU.TANH R2, R2 ;  /* 0x0000000200027308 */ /* 0x000e300000002400 */
        /* <DEDUP_REMOVED lines=42> */
[----:B------:R0:W0:Y:S08]  /*2ad0*/  MUFU.TANH R74, R77 ;  /* 0x0000004d004a7308 */ /* 0x0000300000002400 */
[----:B------:R-:W0:Y:S08]  /*2ae0*/  MUFU.TANH R68, R68 ;  /* 0x0000004400447308 */ /* 0x000e300000002400 */
[----:B------:R-:W0:Y:S08]  /*2af0*/  MUFU.TANH R10, R10 ;  /* 0x0000000a000a7308 */ /* 0x000e300000002400 */
[----:B------:R0:W0:Y:S08]  /*2b00*/  MUFU.TANH R47, R80 ;  /* 0x00000050002f7308 */ /* 0x0000300000002400 */
[----:B------:R-:W0:Y:S08]  /*2b10*/  MUFU.TANH R81, R81 ;  /* 0x0000005100517308 */ /* 0x000e300000002400 */
[----:B------:R-:W0:Y:S08]  /*2b20*/  MUFU.TANH R11, R11 ;  /* 0x0000000b000b7308 */ /* 0x000e300000002400 */
[----:B------:R-:W0:Y:S08]  /*2b30*/  MUFU.TANH R13, R13 ;  /* 0x0000000d000d7308 */ /* 0x000e300000002400 */
[----:B------:R0:W0:Y:S08]  /*2b40*/  MUFU.TANH R51, R84 ;  /* 0x0000005400337308 */ /* 0x0000300000002400 */
[----:B------:R-:W0:Y:S08]  /*2b50*/  MUFU.TANH R85, R85 ;  /* 0x0000005500557308 */ /* 0x000e300000002400 */
[----:B------:R-:W0:Y:S08]  /*2b60*/  MUFU.TANH R15, R15 ;  /* 0x0000000f000f7308 */ /* 0x000e300000002400 */
[----:B------:R-:W0:Y:S01]  /*2b70*/  MUFU.TANH R21, R21 ;  /* 0x0000001500157308 */ /* 0x000e220000002400 */
[----:B-1234-:R-:W-:Y:S05]  /*2b80*/  @P2 BRA `(.L_x_925) ;  /* 0x00000000005c2947 */ /* 0x01efea0003800000 */
[----:B------:R-:W-:Y:S01]  /*2b90*/  IMAD R70, R16, UR10, R71 ;  /* 0x0000000a10467c24 */ /* 0x000fe2000f8e0247 */
[----:B------:R-:W-:Y:S03]  /*2ba0*/  BSSY B0, `(.L_x_926) ;  /* 0x0000011000007945 */ /* 0x000fe60003800000 */
[----:B------:R-:W-:-:S05]  /*2bb0*/  IMAD.IADD R70, R70, 0x1, -R121 ;  /* 0x0000000146467824 */ /* 0x000fca00078e0a79 */
[----:B------:R-:W-:-:S13]  /*2bc0*/  ISETP.GT.AND P2, PT, R70, -0x1, PT ;  /* 0xffffffff4600780c */ /* 0x000fda0003f44270 */
[----:B------:R-:W-:Y:S05]  /*2bd0*/  @P2 BRA `(.L_x_927) ;  /* 0x0000000000202947 */ /* 0x000fea0003800000 */
[----:B------:R-:W-:Y:S01]  /*2be0*/  UISETP.NE.AND UP2, UPT, UR7, 0x1, UPT ;  /* 0x000000010700788c */ /* 0x000fe2000bf45270 */
[----:B------:R-:W-:-:S05]  /*2bf0*/  LOP3.LUT R70, RZ, R70, RZ, 0x33, !PT ;  /* 0x00000046ff467212 */ /* 0x000fca00078e33ff */
[----:B------:R-:W-:-:S05]  /*2c00*/  PLOP3.LUT P2, PT, PT, PT, UP2, 0x80, 0x0 ;  /* 0x000000000000781c */ /* 0x000fca0003f4f028 */
[----:B------:R-:W-:-:S08]  /*2c10*/  @UP2 ULDC.64 UR14, c[0x0][0x9e8] ;  /* 0x00027a00000e2ab9 */ /* 0x000fd00000000a00 */
[----:B------:R-:W-:-:S05]  /*2c20*/  @P2 IMAD.HI.U32 R71, R70, UR14, RZ ;  /* 0x0000000e46472c27 */ /* 0x000fca000f8e00ff */
[----:B------:R-:W-:-:S04]  /*2c30*/  @P2 SHF.R.U32.HI R70, RZ, UR15, R71 ;  /* 0x0000000fff462c19 */ /* 0x000fc80008011647 */
[----:B------:R-:W-:Y:S01]  /*2c40*/  LOP3.LUT R70, RZ, R70, RZ, 0x33, !PT ;  /* 0x00000046ff467212 */ /* 0x000fe200078e33ff */
[----:B------:R-:W-:Y:S06]  /*2c50*/  BRA `(.L_x_928) ;  /* 0x0000000000147947 */ /* 0x000fec0003800000 */
.L_x_927:
[----:B------:R-:W-:-:S06]  /*2c60*/  UISETP.NE.AND UP2, UPT, UR7, 0x1, UPT ;  /* 0x000000010700788c */ /* 0x000fcc000bf45270 */
[----:B------:R-:W-:-:S05]  /*2c70*/  PLOP3.LUT P2, PT, PT, PT, UP2, 0x80, 0x0 ;  /* 0x000000000000781c */ /* 0x000fca0003f4f028 */
[----:B------:R-:W-:-:S08]  /*2c80*/  @UP2 ULDC.64 UR14, c[0x0][0x9e8] ;  /* 0x00027a00000e2ab9 */ /* 0x000fd00000000a00 */
[----:B------:R-:W-:-:S05]  /*2c90*/  @P2 IMAD.HI.U32 R71, R70, UR14, RZ ;  /* 0x0000000e46472c27 */ /* 0x000fca000f8e00ff */
[----:B------:R-:W-:-:S07]  /*2ca0*/  @P2 SHF.R.U32.HI R70, RZ, UR15, R71 ;  /* 0x0000000fff462c19 */ /* 0x000fce0008011647 */
.L_x_928:
[----:B------:R-:W-:Y:S05]  /*2cb0*/  BSYNC B0 ;  /* 0x0000000000007941 */ /* 0x000fea0003800000 */
.L_x_926:
[----:B------:R-:W-:-:S04]  /*2cc0*/  IMAD R70, R70, UR7, -R55 ;  /* 0x0000000746467c24 */ /* 0x000fc8000f8e0a37 */
[----:B------:R-:W-:-:S05]  /*2cd0*/  IMAD R70, R3, -0x2, R70 ;  /* 0xfffffffe03467824 */ /* 0x000fca00078e0246 */
[----:B------:R-:W-:Y:S02]  /*2ce0*/  VIMNMX R35, R35, R70, !PT ;  /* 0x0000004623237248 */ /* 0x000fe40007fe0100 */
[----:B------:R-:W-:-:S07]  /*2cf0*/  VIADDMNMX R22, R70, UR7, R22, PT ;  /* 0x0000000746167c46 */ /* 0x000fce000b800116 */
.L_x_925:
[C---:B------:R-:W-:Y:S02]  /*2d00*/  ISETP.GE.AND P2, PT, R59.reuse, 0x2, PT ;  /* 0x000000023b00780c */ /* 0x040fe40003f46270 */
[----:B------:R-:W-:Y:S02]  /*2d10*/  ISETP.GE.AND P5, PT, R59, 0xa, PT ;  /* 0x0000000a3b00780c */ /* 0x000fe40003fa6270 */
[----:B------:R-:W-:Y:S02]  /*2d20*/  ISETP.GT.AND P3, PT, R35, 0x1, !P2 ;  /* 0x000000012300780c */ /* 0x000fe40005764270 */
[----:B------:R-:W-:Y:S02]  /*2d30*/  ISETP.GE.AND P4, PT, R59, 0x9, PT ;  /* 0x000000093b00780c */ /* 0x000fe40003f86270 */
[----:B------:R-:W-:Y:S02]  /*2d40*/  ISETP.LT.OR P3, PT, R22, 0x2, P3 ;  /* 0x000000021600780c */ /* 0x000fe40001f61670 */
[----:B------:R-:W-:-:S02]  /*2d50*/  P2R R71, PR, RZ, 0x10 ;  /* 0x00000010ff477803 */ /* 0x000fc40000000000 */
[----:B------:R-:W-:Y:S02]  /*2d60*/  FSEL R114, R12, -INF , !P3 ;  /* 0xff8000000c727808 */ /* 0x000fe40005800000 */
[C---:B------:R-:W-:Y:S02]  /*2d70*/  ISETP.GT.AND P3, PT, R35.reuse, 0x9, !P5 ;  /* 0x000000092300780c */ /* 0x040fe40006f64270 */
[----:B------:R-:W-:Y:S02]  /*2d80*/  P2R R75, PR, RZ, 0x20 ;  /* 0x00000020ff4b7803 */ /* 0x000fe40000000000 */
[----:B------:R-:W-:Y:S02]  /*2d90*/  ISETP.LT.OR P3, PT, R22, 0xa, P3 ;  /* 0x0000000a1600780c */ /* 0x000fe40001f61670 */
[----:B------:R-:W-:Y:S02]  /*2da0*/  ISETP.GT.AND P4, PT, R35, 0x8, !P4 ;  /* 0x000000082300780c */ /* 0x000fe40006784270 */
[----:B------:R-:W-:-:S02]  /*2db0*/  ISETP.GE.AND P5, PT, R59, 0x11, PT ;  /* 0x000000113b00780c */ /* 0x000fc40003fa6270 */
[----:B0-----:R-:W-:Y:S02]  /*2dc0*/  FSEL R118, R25, -INF , !P3 ;  /* 0xff80000019767808 */ /* 0x001fe40005800000 */
[----:B------:R-:W-:Y:S02]  /*2dd0*/  ISETP.LT.OR P4, PT, R22, 0x9, P4 ;  /* 0x000000091600780c */ /* 0x000fe40002781670 */
[----:B------:R-:W-:Y:S02]  /*2de0*/  ISETP.GT.AND P3, PT, R35, 0x10, !P5 ;  /* 0x000000102300780c */ /* 0x000fe40006f64270 */
[----:B------:R-:W-:Y:S02]  /*2df0*/  FSEL R116, R14, -INF , !P4 ;  /* 0xff8000000e747808 */ /* 0x000fe40006000000 */
[----:B------:R-:W-:Y:S01]  /*2e00*/  ISETP.LT.OR P3, PT, R22, 0x11, P3 ;  /* 0x000000111600780c */ /* 0x000fe20001f61670 */
[----:B------:R-:W0:Y:S01]  /*2e10*/  SHFL.IDX PT, R14, R23, 0x1, 0x1c1f ;  /* 0x003c1f00170e7f89 */ /* 0x000e2200000e0000 */
[----:B------:R-:W-:-:S02]  /*2e20*/  ISETP.GE.AND P4, PT, R59, 0x12, PT ;  /* 0x000000123b00780c */ /* 0x000fc40003f86270 */
[----:B------:R-:W-:Y:S02]  /*2e30*/  FSEL R120, R27, -INF , !P3 ;  /* 0xff8000001b787808 */ /* 0x000fe40005800000 */
[----:B------:R-:W-:Y:S02]  /*2e40*/  ISETP.GT.AND P3, PT, R35, 0x11, !P4 ;  /* 0x000000112300780c */ /* 0x000fe40006764270 */
[----:B------:R-:W-:Y:S02]  /*2e50*/  P2R R79, PR, RZ, 0x10 ;  /* 0x00000010ff4f7803 */ /* 0x000fe40000000000 */
[----:B------:R-:W-:Y:S02]  /*2e60*/  ISETP.LT.OR P3, PT, R22, 0x12, P3 ;  /* 0x000000121600780c */ /* 0x000fe40001f61670 */
[----:B------:R-:W-:Y:S02]  /*2e70*/  ISETP.GE.AND P4, PT, R59, 0x19, PT ;  /* 0x000000193b00780c */ /* 0x000fe40003f86270 */
[----:B------:R-:W-:-:S02]  /*2e80*/  FSEL R122, R29, -INF , !P3 ;  /* 0xff8000001d7a7808 */ /* 0x000fc40005800000 */
[----:B------:R-:W-:Y:S02]  /*2e90*/  ISETP.GT.AND P3, PT, R35, 0x18, !P4 ;  /* 0x000000182300780c */ /* 0x000fe40006764270 */
[----:B------:R-:W-:Y:S02]  /*2ea0*/  P2R R83, PR, RZ, 0x10 ;  /* 0x00000010ff537803 */ /* 0x000fe40000000000 */
[----:B------:R-:W-:Y:S02]  /*2eb0*/  ISETP.LT.OR P3, PT, R22, 0x19, P3 ;  /* 0x000000191600780c */ /* 0x000fe40001f61670 */
[----:B------:R-:W-:Y:S02]  /*2ec0*/  ISETP.GE.AND P4, PT, R59, 0x1a, PT ;  /* 0x0000001a3b00780c */ /* 0x000fe40003f86270 */
[----:B------:R-:W-:Y:S01]  /*2ed0*/  FSEL R124, R31, -INF , !P3 ;  /* 0xff8000001f7c7808 */ /* 0x000fe20005800000 */
[----:B0-----:R-:W-:Y:S01]  /*2ee0*/  IMAD.IADD R27, R67, 0x1, R14 ;  /* 0x00000001431b7824 */ /* 0x001fe200078e020e */
[----:B------:R-:W-:-:S02]  /*2ef0*/  ISETP.GT.AND P3, PT, R35, 0x19, !P4 ;  /* 0x000000192300780c */ /* 0x000fc40006764270 */
[----:B------:R-:W-:Y:S02]  /*2f00*/  P2R R31, PR, RZ, 0x10 ;  /* 0x00000010ff1f7803 */ /* 0x000fe40000000000 */
[----:B------:R-:W-:Y:S02]  /*2f10*/  ISETP.LT.OR P3, PT, R22, 0x1a, P3 ;  /* 0x0000001a1600780c */ /* 0x000fe40001f61670 */
[----:B------:R-:W-:Y:S02]  /*2f20*/  ISETP.GE.AND P4, PT, R59, 0x21, PT ;  /* 0x000000213b00780c */ /* 0x000fe40003f86270 */
[----:B------:R-:W-:Y:S02]  /*2f30*/  FSEL R126, R33, -INF , !P3 ;  /* 0xff800000217e7808 */ /* 0x000fe40005800000 */
[----:B------:R-:W-:Y:S02]  /*2f40*/  ISETP.GT.AND P3, PT, R35, 0x20, !P4 ;  /* 0x000000202300780c */ /* 0x000fe40006764270 */
[----:B------:R-:W-:-:S02]  /*2f50*/  P2R R33, PR, RZ, 0x10 ;  /* 0x00000010ff217803 */ /* 0x000fc40000000000 */
[C---:B------:R-:W-:Y:S02]  /*2f60*/  ISETP.LT.OR P3, PT, R22.reuse, 0x21, P3 ;  /* 0x000000211600780c */ /* 0x040fe40001f61670 */
[----:B------:R-:W-:Y:S02]  /*2f70*/  ISETP.GE.AND P4, PT, R59, 0x22, PT ;  /* 0x000000223b00780c */ /* 0x000fe40003f86270 */
[----:B------:R-:W-:Y:S02]  /*2f80*/  FSEL R128, R37, -INF , !P3 ;  /* 0xff80000025807808 */ /* 0x000fe40005800000 */
[----:B------:R-:W-:Y:S02]  /*2f90*/  ISETP.GT.AND P3, PT, R35, 0x21, !P4 ;  /* 0x000000212300780c */ /* 0x000fe40006764270 */
[----:B------:R-:W-:Y:S02]  /*2fa0*/  P2R R37, PR, RZ, 0x10 ;  /* 0x00000010ff257803 */ /* 0x000fe40000000000 */
[----:B------:R-:W-:-:S02]  /*2fb0*/  ISETP.LT.OR P3, PT, R22, 0x22, P3 ;  /* 0x000000221600780c */ /* 0x000fc40001f61670 */
[----:B------:R-:W-:Y:S02]  /*2fc0*/  ISETP.GE.AND P4, PT, R59, 0x29, PT ;  /* 0x000000293b00780c */ /* 0x000fe40003f86270 */
[----:B------:R-:W-:Y:S02]  /*2fd0*/  FSEL R130, R41, -INF , !P3 ;  /* 0xff80000029827808 */ /* 0x000fe40005800000 */
[----:B------:R-:W-:Y:S02]  /*2fe0*/  ISETP.GT.AND P3, PT, R35, 0x28, !P4 ;  /* 0x000000282300780c */ /* 0x000fe40006764270 */
[----:B------:R-:W-:Y:S02]  /*2ff0*/  P2R R41, PR, RZ, 0x10 ;  /* 0x00000010ff297803 */ /* 0x000fe40000000000 */
[----:B------:R-:W-:Y:S02]  /*3000*/  ISETP.LT.OR P3, PT, R22, 0x29, P3 ;  /* 0x000000291600780c */ /* 0x000fe40001f61670 */
        /* <DEDUP_REMOVED lines=11> */
[----:B------:R-:W-:Y:S02]  /*30c0*/  FSEL R104, R104, -INF , !P3 ;  /* 0xff80000068687808 */ /* 0x000fe40005800000 */
[----:B------:R-:W-:-:S02]  /*30d0*/  ISETP.GT.AND P3, PT, R35, 0x31, !P4 ;  /* 0x000000312300780c */ /* 0x000fc40006764270 */
[----:B------:R-:W-:Y:S02]  /*30e0*/  P2R R89, PR, RZ, 0x10 ;  /* 0x00000010ff597803 */ /* 0x000fe40000000000 */
[----:B------:R-:W-:Y:S02]  /*30f0*/  ISETP.LT.OR P3, PT, R22, 0x32, P3 ;  /* 0x000000321600780c */ /* 0x000fe40001f61670 */
[----:B------:R-:W-:Y:S02]  /*3100*/  ISETP.GE.AND P4, PT, R59, 0x39, PT ;  /* 0x000000393b00780c */ /* 0x000fe40003f86270 */
[----:B------:R-:W-:Y:S02]  /*3110*/  FSEL R102, R49, -INF , !P3 ;  /* 0xff80000031667808 */ /* 0x000fe40005800000 */
[----:B------:R-:W-:Y:S02]  /*3120*/  ISETP.GT.AND P3, PT, R35, 0x38, !P4 ;  /* 0x000000382300780c */ /* 0x000fe40006764270 */
[----:B------:R-:W-:-:S02]  /*3130*/  P2R R49, PR, RZ, 0x10 ;  /* 0x00000010ff317803 */ /* 0x000fc40000000000 */
[----:B------:R-:W-:Y:S02]  /*3140*/  ISETP.LT.OR P3, PT, R22, 0x39, P3 ;  /* 0x000000391600780c */ /* 0x000fe40001f61670 */
        /* <DEDUP_REMOVED lines=65> */
[----:B------:R-:W-:Y:S02]  /*3560*/  P2R R77, PR, RZ, 0x20 ;  /* 0x00000020ff4d7803 */ /* 0x000fe40000000000 */
[----:B------:R-:W-:Y:S02]  /*3570*/  FSEL R74, R74, -INF , !P3 ;  /* 0xff8000004a4a7808 */ /* 0x000fe40005800000 */
[----:B------:R-:W-:Y:S02]  /*3580*/  ISETP.GE.AND P3, PT, R59, 0x71, PT ;  /* 0x000000713b00780c */ /* 0x000fe40003f66270 */
[----:B------:R-:W-:Y:S02]  /*3590*/  VIADDMNMX R25, R14, R110, R63, PT ;  /* 0x0000006e0e197246 */ /* 0x000fe4000380013f */
[----:B------:R-:W-:-:S04]  /*35a0*/  ISETP.GT.AND P4, PT, R35, 0x70, !P3 ;  /* 0x000000702300780c */ /* 0x000fc80005f84270 */
[----:B------:R-:W-:-:S04]  /*35b0*/  ISETP.LT.OR P4, PT, R22, 0x71, P4 ;  /* 0x000000711600780c */ /* 0x000fc80002781670 */
[----:B------:R-:W-:Y:S02]  /*35c0*/  FSEL R72, R47, -INF , !P4 ;  /* 0xff8000002f487808 */ /* 0x000fe40006000000 */
[----:B------:R-:W-:-:S04]  /*35d0*/  ISETP.GE.AND P4, PT, R59, 0x72, PT ;  /* 0x000000723b00780c */ /* 0x000fc80003f86270 */
        /* <DEDUP_REMOVED lines=8> */
[----:B------:R-:W-:Y:S02]  /*3660*/  P2R R29, PR, RZ, 0x40 ;  /* 0x00000040ff1d7803 */ /* 0x000fe40000000000 */
[----:B------:R-:W-:-:S04]  /*3670*/  ISETP.GT.AND P6, PT, R35, RZ, !P6 ;  /* 0x000000ff2300720c */ /* 0x000fc800077c4270 */
[----:B------:R-:W-:-:S04]  /*3680*/  ISETP.LT.OR P6, PT, R22, 0x1, P6 ;  /* 0x000000011600780c */ /* 0x000fc800037c1670 */
[----:B------:R-:W-:Y:S02]  /*3690*/  FSEL R112, R4, -INF , !P6 ;  /* 0xff80000004707808 */ /* 0x000fe40007000000 */
[----:B------:R-:W-:-:S04]  /*36a0*/  ISETP.GE.AND P6, PT, R59, 0x7a, PT ;  /* 0x0000007a3b00780c */ /* 0x000fc80003fc6270 */
[----:B------:R-:W-:Y:S02]  /*36b0*/  P2R R47, PR, RZ, 0x40 ;  /* 0x00000040ff2f7803 */ /* 0x000fe40000000000 */
[----:B------:R-:W-:-:S04]  /*36c0*/  ISETP.GT.AND P6, PT, R35, 0x79, !P6 ;  /* 0x000000792300780c */ /* 0x000fc800077c4270 */
[----:B------:R-:W-:-:S04]  /*36d0*/  ISETP.LT.OR P6, PT, R22, 0x7a, P6 ;  /* 0x0000007a1600780c */ /* 0x000fc800037c1670 */
[----:B------:R-:W-:Y:S02]  /*36e0*/  FSEL R4, R85, -INF , !P6 ;  /* 0xff80000055047808 */ /* 0x000fe40007000000 */
[----:B------:R-:W-:-:S13]  /*36f0*/  PLOP3.LUT P6, PT, PT, PT, UP1, 0x40, 0x0 ;  /* 0x000000000000781c */ /* 0x000fda0003fce818 */
[----:B------:R-:W-:Y:S05]  /*3700*/  @P6 BRA `(.L_x_929) ;  /* 0x0000000000646947 */ /* 0x000fea0003800000 */
        /* <DEDUP_REMOVED lines=9> */
[----:B------:R-:W-:Y:S01]  /*37a0*/  @P6 IMAD.HI.U32 R22, R14, UR14, RZ ;  /* 0x0000000e0e166c27 */ /* 0x000fe2000f8e00ff */
[----:B------:R-:W-:-:S13]  /*37b0*/  PLOP3.LUT P6, PT, PT, PT, UP2, 0x80, 0x0 ;  /* 0x000000000000781c */ /* 0x000fda0003fcf028 */
[----:B------:R-:W-:-:S04]  /*37c0*/  @P6 SHF.R.U32.HI R14, RZ, UR15, R22 ;  /* 0x0000000fff0e6c19 */ /* 0x000fc80008011616 */
[----:B------:R-:W-:Y:S01]  /*37d0*/  LOP3.LUT R14, RZ, R14, RZ, 0x33, !PT ;  /* 0x0000000eff0e7212 */ /* 0x000fe200078e33ff */
[----:B------:R-:W-:Y:S06]  /*37e0*/  BRA `(.L_x_932) ;  /* 0x0000000000187947 */ /* 0x000fec0003800000 */
.L_x_931:
[----:B------:R-:W-:-:S06]  /*37f0*/  UISETP.NE.AND UP2, UPT, UR7, 0x1, UPT ;  /* 0x000000010700788c */ /* 0x000fcc000bf45270 */
[----:B------:R-:W-:-:S05]  /*3800*/  PLOP3.LUT P6, PT, PT, PT, UP2, 0x80, 0x0 ;  /* 0x000000000000781c */ /* 0x000fca0003fcf028 */
[----:B------:R-:W-:-:S08]  /*3810*/  @UP2 ULDC.64 UR14, c[0x0][0x9e8] ;  /* 0x00027a00000e2ab9 */ /* 0x000fd00000000a00 */
[----:B------:R-:W-:Y:S01]  /*3820*/  @P6 IMAD.HI.U32 R22, R14, UR14, RZ ;  /* 0x0000000e0e166c27 */ /* 0x000fe2000f8e00ff */
[----:B------:R-:W-:-:S13]  /*3830*/  PLOP3.LUT P6, PT, PT, PT, UP2, 0x80, 0x0 ;  /* 0x000000000000781c */ /* 0x000fda0003fcf028 */
[----:B------:R-:W-:-:S07]  /*3840*/  @P6 SHF.R.U32.HI R14, RZ, UR15, R22 ;  /* 0x0000000fff0e6c19 */ /* 0x000fce0008011616 */
.L_x_932:
[----:B------:R-:W-:Y:S05]  /*3850*/  BSYNC B0 ;  /* 0x0000000000007941 */ /* 0x000fea0003800000 */
.L_x_930:
[----:B------:R-:W-:-:S04]  /*3860*/  IMAD R14, R14, UR7, -R55 ;  /* 0x000000070e0e7c24 */ /* 0x000fc8000f8e0a37 */
[----:B------:R-:W-:-:S05]  /*3870*/  IMAD R14, R3, -0x2, R14 ;  /* 0xfffffffe030e7824 */ /* 0x000fca00078e020e */
[----:B------:R-:W-:Y:S02]  /*3880*/  VIMNMX R27, R27, R14, !PT ;  /* 0x0000000e1b1b7248 */ /* 0x000fe40007fe0100 */
[----:B------:R-:W-:-:S07]  /*3890*/  VIADDMNMX R25, R14, UR7, R25, PT ;  /* 0x000000070e197c46 */ /* 0x000fce000b800119 */
.L_x_929:
[----:B------:R-:W-:Y:S01]  /*38a0*/  ISETP.GT.AND P2, PT, R27, 0x1, !P2 ;  /* 0x000000011b00780c */ /* 0x000fe20005744270 */
[----:B------:R-:W-:Y:S01]  /*38b0*/  ULDC UR11, c[0x0][0x988] ;  /* 0x00026200000b7ab9 */ /* 0x000fe20000000800 */
[----:B------:R-:W-:Y:S01]  /*38c0*/  ISETP.NE.AND P6, PT, R77, RZ, PT ;  /* 0x000000ff4d00720c */ /* 0x000fe20003fc5270 */
[----:B------:R-:W-:Y:S01]  /*38d0*/  IMAD.U32 R23, RZ, RZ, UR11 ;  /* 0x0000000bff177e24 */ /* 0x000fe2000f8e00ff */
[----:B------:R-:W-:Y:S01]  /*38e0*/  ISETP.LT.OR P2, PT, R25, 0x2, P2 ;  /* 0x000000021900780c */ /* 0x000fe20001741670 */
[----:B------:R-:W-:Y:S01]  /*38f0*/  @UP0 ULDC UR14, c[0x0][0x44c] ;  /* 0x00011300000e0ab9 */ /* 0x000fe20000000800 */
[----:B------:R-:W-:Y:S01]  /*3900*/  ISETP.GT.AND P3, PT, R27, 0x70, !P3 ;  /* 0x000000701b00780c */ /* 0x000fe20005f64270 */
[----:B------:R-:W-:Y:S01]  /*3910*/  UIMAD.WIDE.U32 UR14, UR45, UR14, URZ ;  /* 0x0000000e2d0e72a5 */ /* 0x000fe2000f8e003f */
[----:B------:R-:W-:Y:S01]  /*3920*/  FSEL R14, R5, -INF , !P2 ;  /* 0xff800000050e7808 */ /* 0x000fe20005000000 */
[----:B------:R-:W-:Y:S01]  /*3930*/  @UP0 ULDC UR18, c[0x0][0x450] ;  /* 0x0001140000120ab9 */ /* 0x000fe20000000800 */
[----:B------:R-:W-:Y:S01]  /*3940*/  ISETP.NE.AND P2, PT, R71, RZ, PT ;  /* 0x000000ff4700720c */ /* 0x000fe20003f45270 */
[----:B------:R-:W-:Y:S01]  /*3950*/  @UP0 USHF.R.U32.HI UR45, URZ, UR18, UR15 ;  /* 0x000000123f2d0299 */ /* 0x000fe2000801160f */
[----:B------:R-:W-:-:S02]  /*3960*/  FMNMX.FTZ R5, R112, R114, !PT ;  /* 0x0000007270057209 */ /* 0x000fc40007810000 */
[----:B------:R-:W-:Y:S02]  /*3970*/  ISETP.GT.AND P2, PT, R27, 0x8, !P2 ;  /* 0x000000081b00780c */ /* 0x000fe40005744270 */
[----:B------:R-:W-:Y:S02]  /*3980*/  FMNMX.FTZ R5, R116, R5, !PT ;  /* 0x0000000574057209 */ /* 0x000fe40007810000 */
[----:B------:R-:W-:Y:S02]  /*3990*/  ISETP.LT.OR P2, PT, R25, 0x9, P2 ;  /* 0x000000091900780c */ /* 0x000fe40001741670 */
[----:B------:R-:W-:Y:S02]  /*39a0*/  FMNMX.FTZ R5, R118, R5, !PT ;  /* 0x0000000576057209 */ /* 0x000fe40007810000 */
[----:B------:R-:W-:Y:S02]  /*39b0*/  FSEL R20, R20, -INF , !P2 ;  /* 0xff80000014147808 */ /* 0x000fe40005000000 */
[----:B------:R-:W-:-:S02]  /*39c0*/  ISETP.NE.AND P2, PT, R75, RZ, PT ;  /* 0x000000ff4b00720c */ /* 0x000fc40003f45270 */
[----:B------:R-:W-:Y:S02]  /*39d0*/  FMNMX.FTZ R5, R120, R5, !PT ;  /* 0x0000000578057209 */ /* 0x000fe40007810000 */
[----:B------:R-:W-:Y:S02]  /*39e0*/  ISETP.GT.AND P2, PT, R27, 0x9, !P2 ;  /* 0x000000091b00780c */ /* 0x000fe40005744270 */
[----:B------:R-:W-:Y:S02]  /*39f0*/  FMNMX.FTZ R5, R122, R5, !PT ;  /* 0x000000057a057209 */ /* 0x000fe40007810000 */
[----:B------:R-:W-:Y:S02]  /*3a00*/  ISETP.LT.OR P2, PT, R25, 0xa, P2 ;  /* 0x0000000a1900780c */ /* 0x000fe40001741670 */
[----:B------:R-:W-:Y:S02]  /*3a10*/  FMNMX.FTZ R5, R124, R5, !PT ;  /* 0x000000057c057209 */ /* 0x000fe40007810000 */
[----:B------:R-:W-:-:S02]  /*3a20*/  FSEL R22, R9, -INF , !P2 ;  /* 0xff80000009167808 */ /* 0x000fc40005000000 */
[----:B------:R-:W-:Y:S02]  /*3a30*/  ISETP.GT.AND P2, PT, R27, 0x10, !P6 ;  /* 0x000000101b00780c */ /* 0x000fe40007744270 */
[----:B------:R-:W-:Y:S02]  /*3a40*/  FMNMX.FTZ R5, R126, R5, !PT ;  /* 0x000000057e057209 */ /* 0x000fe40007810000 */
[----:B------:R-:W-:Y:S02]  /*3a50*/  ISETP.LT.OR P2, PT, R25, 0x11, P2 ;  /* 0x000000111900780c */ /* 0x000fe40001741670 */
[----:B------:R-:W-:Y:S02]  /*3a60*/  FMNMX.FTZ R5, R128, R5, !PT ;  /* 0x0000000580057209 */ /* 0x000fe40007810000 */
[----:B------:R-:W-:Y:S02]  /*3a70*/  FSEL R24, R24, -INF , !P2 ;  /* 0xff80000018187808 */ /* 0x000fe40005000000 */
[----:B------:R-:W-:-:S02]  /*3a80*/  ISETP.NE.AND P2, PT, R79, RZ, PT ;  /* 0x000000ff4f00720c */ /* 0x000fc40003f45270 */
[----:B------:R-:W-:Y:S02]  /*3a90*/  ISETP.NE.AND P6, PT, R91, RZ, PT ;  /* 0x000000ff5b00720c */ /* 0x000fe40003fc5270 */
[----:B------:R-:W-:Y:S02]  /*3aa0*/  ISETP.GT.AND P2, PT, R27, 0x11, !P2 ;  /* 0x000000111b00780c */ /* 0x000fe40005744270 */
[----:B------:R-:W-:Y:S02]  /*3ab0*/  FMNMX.FTZ R5, R130, R5, !PT ;  /* 0x0000000582057209 */ /* 0x000fe40007810000 */
[----:B------:R-:W-:Y:S02]  /*3ac0*/  ISETP.LT.OR P2, PT, R25, 0x12, P2 ;  /* 0x000000121900780c */ /* 0x000fe40001741670 */
[----:B------:R-:W-:Y:S02]  /*3ad0*/  FMNMX.FTZ R5, R108, R5, !PT ;  /* 0x000000056c057209 */ /* 0x000fe40007810000 */
[----:B------:R-:W-:-:S02]  /*3ae0*/  FSEL R26, R26, -INF , !P2 ;  /* 0xff8000001a1a7808 */ /* 0x000fc40005000000 */
[----:B------:R-:W-:Y:S02]  /*3af0*/  ISETP.NE.AND P2, PT, R83, RZ, PT ;  /* 0x000000ff5300720c */ /* 0x000fe40003f45270 */
[----:B------:R-:W-:Y:S02]  /*3b00*/  FMNMX.FTZ R5, R106, R5, !PT ;  /* 0x000000056a057209 */ /* 0x000fe40007810000 */
[----:B------:R-:W-:Y:S02]  /*3b10*/  ISETP.GT.AND P2, PT, R27, 0x18, !P2 ;  /* 0x000000181b00780c */ /* 0x000fe40005744270 */
[----:B------:R-:W-:Y:S02]  /*3b20*/  FMNMX.FTZ R5, R104, R5, !PT ;  /* 0x0000000568057209 */ /* 0x000fe40007810000 */
[----:B------:R-:W-:Y:S02]  /*3b30*/  ISETP.LT.OR P2, PT, R25, 0x19, P2 ;  /* 0x000000191900780c */ /* 0x000fe40001741670 */
[----:B------:R-:W-:-:S02]  /*3b40*/  FMNMX.FTZ R5, R102, R5, !PT ;  /* 0x0000000566057209 */ /* 0x000fc40007810000 */
[----:B------:R-:W-:Y:S02]  /*3b50*/  FSEL R28, R28, -INF , !P2 ;  /* 0xff8000001c1c7808 */ /* 0x000fe40005000000 */
[----:B------:R-:W-:Y:S02]  /*3b60*/  ISETP.NE.AND P2, PT, R31, RZ, PT ;  /* 0x000000ff1f00720c */ /* 0x000fe40003f45270 */
[----:B------:R-:W-:Y:S02]  /*3b70*/  FMNMX.FTZ R5, R100, R5, !PT ;  /* 0x0000000564057209 */ /* 0x000fe40007810000 */
[----:B------:R-:W-:Y:S02]  /*3b80*/  ISETP.GT.AND P2, PT, R27, 0x19, !P2 ;  /* 0x000000191b00780c */ /* 0x000fe40005744270 */
[----:B------:R-:W-:Y:S02]  /*3b90*/  FMNMX.FTZ R5, R98, R5, !PT ;  /* 0x0000000562057209 */ /* 0x000fe40007810000 */
[----:B------:R-:W-:-:S02]  /*3ba0*/  ISETP.LT.OR P2, PT, R25, 0x1a, P2 ;  /* 0x0000001a1900780c */ /* 0x000fc40001741670 */
[----:B------:R-:W-:Y:S02]  /*3bb0*/  FMNMX.FTZ R5, R96, R5, !PT ;  /* 0x0000000560057209 */ /* 0x000fe40007810000 */
[----:B------:R-:W-:Y:S02]  /*3bc0*/  FSEL R30, R30, -INF , !P2 ;  /* 0xff8000001e1e7808 */ /* 0x000fe40005000000 */
[----:B------:R-:W-:Y:S02]  /*3bd0*/  ISETP.NE.AND P2, PT, R33, RZ, PT ;  /* 0x000000ff2100720c */ /* 0x000fe40003f45270 */
[----:B------:R-:W-:Y:S02]  /*3be0*/  FMNMX.FTZ R5, R94, R5, !PT ;  /* 0x000000055e057209 */ /* 0x000fe40007810000 */
[----:B------:R-:W-:Y:S02]  /*3bf0*/  ISETP.GT.AND P2, PT, R27, 0x20, !P2 ;  /* 0x000000201b00780c */ /* 0x000fe40005744270 */
[----:B------:R-:W-:-:S02]  /*3c00*/  FMNMX.FTZ R5, R92, R5, !PT ;  /* 0x000000055c057209 */ /* 0x000fc40007810000 */
[----:B------:R-:W-:Y:S02]  /*3c10*/  ISETP.LT.OR P2, PT, R25, 0x21, P2 ;  /* 0x000000211900780c */ /* 0x000fe40001741670 */
[----:B------:R-:W-:Y:S02]  /*3c20*/  FMNMX.FTZ R5, R90, R5, !PT ;  /* 0x000000055a057209 */ /* 0x000fe40007810000 */
[----:B------:R-:W-:Y:S02]  /*3c30*/  FSEL R32, R32, -INF , !P2 ;  /* 0xff80000020207808 */ /* 0x000fe40005000000 */
[----:B------:R-:W-:Y:S02]  /*3c40*/  ISETP.NE.AND P2, PT, R37, RZ, PT ;  /* 0x000000ff2500720c */ /* 0x000fe40003f45270 */
[----:B------:R-:W-:Y:S02]  /*3c50*/  FMNMX.FTZ R5, R88, R5, !PT ;  /* 0x0000000558057209 */ /* 0x000fe40007810000 */
[----:B------:R-:W-:-:S02]  /*3c60*/  ISETP.GT.AND P2, PT, R27, 0x21, !P2 ;  /* 0x000000211b00780c */ /* 0x000fc40005744270 */
[----:B------:R-:W-:Y:S02]  /*3c70*/  FMNMX.FTZ R5, R86, R5, !PT ;  /* 0x0000000556057209 */ /* 0x000fe40007810000 */
[----:B------:R-:W-:Y:S02]  /*3c80*/  ISETP.LT.OR P2, PT, R25, 0x22, P2 ;  /* 0x000000221900780c */ /* 0x000fe40001741670 */
[----:B------:R-:W-:Y:S02]  /*3c90*/  FMNMX.FTZ R5, R84, R5, !PT ;  /* 0x0000000554057209 */ /* 0x000fe40007810000 */
[----:B------:R-:W-:Y:S02]  /*3ca0*/  FSEL R34, R34, -INF , !P2 ;  /* 0xff80000022227808 */ /* 0x000fe40005000000 */
[----:B------:R-:W-:Y:S02]  /*3cb0*/  ISETP.NE.AND P2, PT, R41, RZ, PT ;  /* 0x000000ff2900720c */ /* 0x000fe40003f45270 */
        /* <DEDUP_REMOVED lines=20> */
[----:B------:R-:W-:Y:S01]  /*3e00*/  ISETP.NE.AND P2, PT, R89, RZ, PT ;  /* 0x000000ff5900720c */ /* 0x000fe20003f45270 */
[----:B------:R-:W0:Y:S01]  /*3e10*/  SHFL.BFLY PT, R110, R5, 0x2, 0x1f ;  /* 0x0c401f00056e7f89 */ /* 0x000e2200000e0000 */
[C---:B------:R-:W-:Y:S02]  /*3e20*/  ISETP.GT.AND P4, PT, R27.reuse, 0x71, !P4 ;  /* 0x000000711b00780c */ /* 0x040fe40006784270 */
[----:B------:R-:W-:Y:S02]  /*3e30*/  ISETP.GT.AND P2, PT, R27, 0x31, !P2 ;  /* 0x000000311b00780c */ /* 0x000fe40005744270 */
[C---:B------:R-:W-:Y:S02]  /*3e40*/  ISETP.LT.OR P3, PT, R25.reuse, 0x71, P3 ;  /* 0x000000711900780c */ /* 0x040fe40001f61670 */
[----:B------:R-:W-:-:S02]  /*3e50*/  ISETP.LT.OR P2, PT, R25, 0x32, P2 ;  /* 0x000000321900780c */ /* 0x000fc40001741670 */
[----:B------:R-:W-:Y:S02]  /*3e60*/  ISETP.GT.AND P5, PT, R27, 0x78, !P5 ;  /* 0x000000781b00780c */ /* 0x000fe40006fa4270 */
[----:B------:R-:W-:Y:S02]  /*3e70*/  FSEL R42, R42, -INF , !P2 ;  /* 0xff8000002a2a7808 */ /* 0x000fe40005000000 */
[----:B------:R-:W-:Y:S02]  /*3e80*/  ISETP.NE.AND P2, PT, R49, RZ, PT ;  /* 0x000000ff3100720c */ /* 0x000fe40003f45270 */
[----:B------:R-:W-:Y:S02]  /*3e90*/  ISETP.LT.OR P4, PT, R25, 0x72, P4 ;  /* 0x000000721900780c */ /* 0x000fe40002781670 */
[----:B------:R-:W-:Y:S02]  /*3ea0*/  ISETP.GT.AND P2, PT, R27, 0x38, !P2 ;  /* 0x000000381b00780c */ /* 0x000fe40005744270 */
[----:B------:R-:W-:-:S02]  /*3eb0*/  ISETP.LT.OR P5, PT, R25, 0x79, P5 ;  /* 0x000000791900780c */ /* 0x000fc40002fa1670 */
[----:B------:R-:W-:Y:S02]  /*3ec0*/  ISETP.LT.OR P2, PT, R25, 0x39, P2 ;  /* 0x000000391900780c */ /* 0x000fe40001741670 */
[----:B------:R-:W-:Y:S02]  /*3ed0*/  R2UR UR11, R18 ;  /* 0x00000000120b72ca */ /* 0x000fe400000e0000 */
[----:B------:R-:W-:Y:S02]  /*3ee0*/  FSEL R44, R44, -INF , !P2 ;  /* 0xff8000002c2c7808 */ /* 0x000fe40005000000 */
[----:B------:R-:W-:Y:S02]  /*3ef0*/  ISETP.GT.AND P2, PT, R27, 0x39, !P6 ;  /* 0x000000391b00780c */ /* 0x000fe40007744270 */
[----:B0-----:R-:W-:Y:S02]  /*3f00*/  FMNMX.FTZ R110, R5, R110, !PT ;  /* 0x0000006e056e7209 */ /* 0x001fe40007810000 */
[----:B------:R-:W-:-:S02]  /*3f10*/  ISETP.LT.OR P2, PT, R25, 0x3a, P2 ;  /* 0x0000003a1900780c */ /* 0x000fc40001741670 */
[----:B------:R-:W-:Y:S01]  /*3f20*/  ISETP.NE.AND P6, PT, R73, RZ, PT ;  /* 0x000000ff4900720c */ /* 0x000fe20003fc5270 */
[----:B------:R-:W0:Y:S01]  /*3f30*/  SHFL.BFLY PT, R9, R110, 0x1, 0x1f ;  /* 0x0c201f006e097f89 */ /* 0x000e2200000e0000 */
[----:B------:R-:W-:Y:S01]  /*3f40*/  FSEL R46, R46, -INF , !P2 ;  /* 0xff8000002e2e7808 */ /* 0x000fe20005000000 */
[----:B------:R-:W-:Y:S01]  /*3f50*/  UIADD3 UR45, UR11, UR45, URZ ;  /* 0x0000002d0b2d7290 */ /* 0x000fe2000fffe03f */
[----:B------:R-:W-:-:S03]  /*3f60*/  ISETP.NE.AND P2, PT, R53, RZ, PT ;  /* 0x000000ff3500720c */ /* 0x000fc60003f45270 */
[----:B------:R-:W-:Y:S01]  /*3f70*/  UIADD3 UR6, UR45, UR6, URZ ;  /* 0x000000062d067290 */ /* 0x000fe2000fffe03f */
[----:B------:R-:W-:-:S04]  /*3f80*/  ISETP.GT.AND P2, PT, R27, 0x40, !P2 ;  /* 0x000000401b00780c */ /* 0x000fc80005744270 */
[----:B------:R-:W-:-:S04]  /*3f90*/  ISETP.LT.OR P2, PT, R25, 0x41, P2 ;  /* 0x000000411900780c */ /* 0x000fc80001741670 */
[----:B------:R-:W-:Y:S02]  /*3fa0*/  FSEL R48, R48, -INF , !P2 ;  /* 0xff80000030307808 */ /* 0x000fe40005000000 */
[----:B------:R-:W-:-:S04]  /*3fb0*/  ISETP.NE.AND P2, PT, R93, RZ, PT ;  /* 0x000000ff5d00720c */ /* 0x000fc80003f45270 */
[----:B------:R-:W-:Y:S02]  /*3fc0*/  ISETP.GT.AND P2, PT, R27, 0x41, !P2 ;  /* 0x000000411b00780c */ /* 0x000fe40005744270 */
[----:B0-----:R-:W-:Y:S02]  /*3fd0*/  FMNMX.FTZ R9, R110, R9, !PT ;  /* 0x000000096e097209 */ /* 0x001fe40007810000 */
[----:B------:R-:W-:-:S04]  /*3fe0*/  ISETP.LT.OR P2, PT, R25, 0x42, P2 ;  /* 0x000000421900780c */ /* 0x000fc80001741670 */
[----:B------:R-:W-:Y:S02]  /*3ff0*/  FSEL R50, R50, -INF , !P2 ;  /* 0xff80000032327808 */ /* 0x000fe40005000000 */
[----:B------:R-:W-:-:S04]  /*4000*/  ISETP.NE.AND P2, PT, R57, RZ, PT ;  /* 0x000000ff3900720c */ /* 0x000fc80003f45270 */
[----:B------:R-:W-:-:S04]  /*4010*/  ISETP.GT.AND P2, PT, R27, 0x48, !P2 ;  /* 0x000000481b00780c */ /* 0x000fc80005744270 */
        /* <DEDUP_REMOVED lines=30> */
[----:B------:R-:W-:Y:S02]  /*4200*/  ISETP.GT.AND P2, PT, R27, 0x68, !P6 ;  /* 0x000000681b00780c */ /* 0x000fe40007744270 */
[----:B------:R-:W-:Y:S01]  /*4210*/  ISETP.NE.AND P6, PT, R29, RZ, PT ;  /* 0x000000ff1d00720c */ /* 0x000fe20003fc5270 */
[----:B------:R-:W-:Y:S01]  /*4220*/  FFMA.FTZ R29, R9, R23, -8 ;  /* 0xc1000000091d7423 */ /* 0x000fe20000010017 */
[----:B------:R-:W-:-:S04]  /*4230*/  ISETP.LT.OR P2, PT, R25, 0x69, P2 ;  /* 0x000000691900780c */ /* 0x000fc80001741670 */
[----:B------:R-:W-:Y:S02]  /*4240*/  FSEL R68, R68, -INF , !P2 ;  /* 0xff80000044447808 */ /* 0x000fe40005000000 */
[----:B------:R-:W-:-:S04]  /*4250*/  FSETP.NEU.FTZ.AND P2, PT, R9, -INF , PT ;  /* 0xff8000000900780b */ /* 0x000fc80003f5d000 */
[----:B------:R-:W-:Y:S02]  /*4260*/  FSEL R33, R29, RZ, P2 ;  /* 0x000000ff1d217208 */ /* 0x000fe40001000000 */
[----:B------:R-:W-:Y:S02]  /*4270*/  ISETP.GT.AND P2, PT, R27, RZ, !P6 ;  /* 0x000000ff1b00720c */ /* 0x000fe40007744270 */
[----:B------:R-:W-:Y:S01]  /*4280*/  ISETP.NE.AND P6, PT, R47, RZ, PT ;  /* 0x000000ff2f00720c */ /* 0x000fe20003fc5270 */
[-CC-:B------:R-:W-:Y:S01]  /*4290*/  FFMA.FTZ R49, R98, R23.reuse, -R33.reuse ;  /* 0x0000001762317223 */ /* 0x180fe20000010821 */
[----:B------:R-:W-:Y:S01]  /*42a0*/  ISETP.LT.OR P2, PT, R25, 0x1, P2 ;  /* 0x000000011900780c */ /* 0x000fe20001741670 */
[-CC-:B------:R-:W-:Y:S01]  /*42b0*/  FFMA.FTZ R100, R100, R23.reuse, -R33.reuse ;  /* 0x0000001764647223 */ /* 0x180fe20000010821 */
[-CC-:B------:R-:W-:Y:S01]  /*42c0*/  FFMA.FTZ R41, R122, R23.reuse, -R33.reuse ;  /* 0x000000177a297223 */ /* 0x180fe20000010821 */
[----:B------:R-:W-:Y:S01]  /*42d0*/  ISETP.GT.AND P6, PT, R27, 0x79, !P6 ;  /* 0x000000791b00780c */ /* 0x000fe200077c4270 */
[-CC-:B------:R-:W-:Y:S01]  /*42e0*/  FFMA.FTZ R102, R102, R23.reuse, -R33.reuse ;  /* 0x0000001766667223 */ /* 0x180fe20000010821 */
[----:B------:R-:W-:Y:S01]  /*42f0*/  FSEL R29, R2, -INF , !P2 ;  /* 0xff800000021d7808 */ /* 0x000fe20005000000 */
[-CC-:B------:R-:W-:Y:S01]  /*4300*/  FFMA.FTZ R2, R112, R23.reuse, -R33.reuse ;  /* 0x0000001770027223 */ /* 0x180fe20000010821 */
[----:B------:R-:W-:Y:S01]  /*4310*/  ISETP.NE.AND P2, PT, R99, RZ, PT ;  /* 0x000000ff6300720c */ /* 0x000fe20003f45270 */
[----:B------:R-:W-:Y:S01]  /*4320*/  MUFU.EX2 R47, R100 ;  /* 0x00000064002f7308 */ /* 0x000fe20000000800 */
[----:B------:R-:W-:Y:S01]  /*4330*/  FMNMX.FTZ R31, R29, R14, !PT ;  /* 0x0000000e1d1f7209 */ /* 0x000fe20007810000 */
[-CC-:B------:R-:W-:Y:S01]  /*4340*/  FFMA.FTZ R35, R116, R23.reuse, -R33.reuse ;  /* 0x0000001774237223 */ /* 0x180fe20000010821 */
[----:B------:R-:W-:Y:S01]  /*4350*/  ISETP.GT.AND P2, PT, R27, 0x69, !P2 ;  /* 0x000000691b00780c */ /* 0x000fe20005744270 */
[--C-:B------:R-:W-:Y:S01]  /*4360*/  FFMA.FTZ R37, R118, R23, -R33.reuse ;  /* 0x0000001776257223 */ /* 0x100fe20000010821 */
[----:B------:R-:W-:Y:S01]  /*4370*/  FMNMX.FTZ R31, R20, R31, !PT ;  /* 0x0000001f141f7209 */ /* 0x000fe20007810000 */
[--C-:B------:R-:W-:Y:S01]  /*4380*/  FFMA.FTZ R5, R114, R23, -R33.reuse ;  /* 0x0000001772057223 */ /* 0x100fe20000010821 */
[----:B------:R-:W-:Y:S01]  /*4390*/  ISETP.LT.OR P2, PT, R25, 0x6a, P2 ;  /* 0x0000006a1900780c */ /* 0x000fe20001741670 */
[----:B------:R0:W-:Y:S01]  /*43a0*/  MUFU.EX2 R112, R41 ;  /* 0x0000002900707308 */ /* 0x0001e20000000800 */
[----:B------:R-:W-:Y:S01]  /*43b0*/  FMNMX.FTZ R31, R22, R31, !PT ;  /* 0x0000001f161f7209 */ /* 0x000fe20007810000 */
[-CC-:B------:R-:W-:Y:S01]  /*43c0*/  FFMA.FTZ R39, R120, R23.reuse, -R33.reuse ;  /* 0x0000001778277223 */ /* 0x180fe20000010821 */
[----:B------:R-:W-:Y:S01]  /*43d0*/  FSEL R98, R10, -INF , !P2 ;  /* 0xff8000000a627808 */ /* 0x000fe20005000000 */
[--C-:B------:R-:W-:Y:S01]  /*43e0*/  FFMA.FTZ R10, R96, R23, -R33.reuse ;  /* 0x00000017600a7223 */ /* 0x100fe20000010821 */
[----:B------:R-:W-:Y:S01]  /*43f0*/  FMNMX.FTZ R31, R24, R31, !PT ;  /* 0x0000001f181f7209 */ /* 0x000fe20007810000 */
[-CC-:B------:R-:W-:Y:S01]  /*4400*/  FFMA.FTZ R43, R124, R23.reuse, -R33.reuse ;  /* 0x000000177c2b7223 */ /* 0x180fe20000010821 */
[----:B------:R-:W-:Y:S01]  /*4410*/  FSEL R96, R11, -INF , !P3 ;  /* 0xff8000000b607808 */ /* 0x000fe20005800000 */
[--C-:B------:R-:W-:Y:S01]  /*4420*/  FFMA.FTZ R11, R94, R23, -R33.reuse ;  /* 0x000000175e0b7223 */ /* 0x100fe20000010821 */
[----:B------:R-:W-:Y:S01]  /*4430*/  FMNMX.FTZ R31, R26, R31, !PT ;  /* 0x0000001f1a1f7209 */ /* 0x000fe20007810000 */
[--C-:B0-----:R-:W-:Y:S01]  /*4440*/  FFMA.FTZ R41, R130, R23, -R33.reuse ;  /* 0x0000001782297223 */ /* 0x101fe20000010821 */
[----:B------:R-:W-:Y:S01]  /*4450*/  FSEL R100, R13, -INF , !P4 ;  /* 0xff8000000d647808 */ /* 0x000fe20006000000 */
[----:B------:R-:W-:Y:S01]  /*4460*/  MUFU.EX2 R27, R10 ;  /* 0x0000000a001b7308 */ /* 0x000fe20000000800 */
[----:B------:R-:W-:Y:S01]  /*4470*/  FMNMX.FTZ R31, R28, R31, !PT ;  /* 0x0000001f1c1f7209 */ /* 0x000fe20007810000 */
[-CC-:B------:R-:W-:Y:S01]  /*4480*/  FFMA.FTZ R45, R128, R23.reuse, -R33.reuse ;  /* 0x00000017802d7223 */ /* 0x180fe20000010821 */
[----:B------:R-:W-:Y:S01]  /*4490*/  ISETP.LT.OR P6, PT, R25, 0x7a, P6 ;  /* 0x0000007a1900780c */ /* 0x000fe200037c1670 */
[--C-:B------:R-:W-:Y:S01]  /*44a0*/  FFMA.FTZ R108, R108, R23, -R33.reuse ;  /* 0x000000176c6c7223 */ /* 0x100fe20000010821 */
[----:B------:R-:W-:Y:S01]  /*44b0*/  FMNMX.FTZ R31, R30, R31, !PT ;  /* 0x0000001f1e1f7209 */ /* 0x000fe20007810000 */
[--C-:B------:R-:W-:Y:S01]  /*44c0*/  FFMA.FTZ R106, R106, R23, -R33.reuse ;  /* 0x000000176a6a7223 */ /* 0x100fe20000010821 */
[----:B------:R-:W-:Y:S01]  /*44d0*/  FSEL R94, R15, -INF , !P5 ;  /* 0xff8000000f5e7808 */ /* 0x000fe20006800000 */
[----:B------:R-:W-:Y:S01]  /*44e0*/  MUFU.EX2 R116, R41 ;  /* 0x0000002900747308 */ /* 0x000fe20000000800 */
[----:B------:R-:W-:Y:S01]  /*44f0*/  FMNMX.FTZ R31, R32, R31, !PT ;  /* 0x0000001f201f7209 */ /* 0x000fe20007810000 */
[-CC-:B------:R-:W-:Y:S01]  /*4500*/  FFMA.FTZ R104, R104, R23.reuse, -R33.reuse ;  /* 0x0000001768687223 */ /* 0x180fe20000010821 */
[-CC-:B------:R-:W-:Y:S01]  /*4510*/  FFMA.FTZ R92, R92, R23.reuse, -R33.reuse ;  /* 0x000000175c5c7223 */ /* 0x180fe20000010821 */
        /* <DEDUP_REMOVED lines=8> */
[--C-:B------:R-:W-:Y:S01]  /*45a0*/  FFMA.FTZ R80, R80, R23, -R33.reuse ;  /* 0x0000001750507223 */ /* 0x100fe20000010821 */
[----:B------:R-:W-:Y:S01]  /*45b0*/  FMNMX.FTZ R31, R38, R31, !PT ;  /* 0x0000001f261f7209 */ /* 0x000fe20007810000 */
[-CC-:B------:R-:W-:Y:S01]  /*45c0*/  FFMA.FTZ R78, R78, R23.reuse, -R33.reuse ;  /* 0x000000174e4e7223 */ /* 0x180fe20000010821 */
[--C-:B------:R-:W-:Y:S01]  /*45d0*/  FFMA.FTZ R76, R76, R23, -R33.reuse ;  /* 0x000000174c4c7223 */ /* 0x100fe20000010821 */
[----:B------:R-:W-:Y:S01]  /*45e0*/  MUFU.EX2 R118, R11 ;  /* 0x0000000b00767308 */ /* 0x000fe20000000800 */
[----:B------:R-:W-:Y:S01]  /*45f0*/  FMNMX.FTZ R31, R40, R31, !PT ;  /* 0x0000001f281f7209 */ /* 0x000fe20007810000 */
[-CC-:B------:R-:W-:Y:S01]  /*4600*/  FFMA.FTZ R74, R74, R23.reuse, -R33.reuse ;  /* 0x000000174a4a7223 */ /* 0x180fe20000010821 */
[----:B0-----:R-:W-:Y:S01]  /*4610*/  FSEL R102, R21, -INF , !P6 ;  /* 0xff80000015667808 */ /* 0x001fe20007000000 */
[--C-:B------:R-:W-:Y:S01]  /*4620*/  FFMA.FTZ R72, R72, R23, -R33.reuse ;  /* 0x0000001748487223 */ /* 0x100fe20000010821 */
[----:B------:R-:W-:Y:S01]  /*4630*/  FMNMX.FTZ R31, R42, R31, !PT ;  /* 0x0000001f2a1f7209 */ /* 0x000fe20007810000 */
[-CC-:B------:R-:W-:Y:S01]  /*4640*/  FFMA.FTZ R70, R70, R23.reuse, -R33.reuse ;  /* 0x0000001746467223 */ /* 0x180fe20000010821 */
[--C-:B------:R-:W-:Y:S01]  /*4650*/  FFMA.FTZ R12, R12, R23, -R33.reuse ;  /* 0x000000170c0c7223 */ /* 0x100fe20000010821 */
[----:B------:R-:W-:Y:S01]  /*4660*/  MUFU.EX2 R2, R2 ;  /* 0x0000000200027308 */ /* 0x000fe20000000800 */
[----:B------:R-:W-:Y:S01]  /*4670*/  FMNMX.FTZ R31, R44, R31, !PT ;  /* 0x0000001f2c1f7209 */ /* 0x000fe20007810000 */
[----:B------:R-:W-:-:S03]  /*4680*/  FFMA.FTZ R4, R4, R23, -R33 ;  /* 0x0000001704047223 */ /* 0x000fc60000010821 */
[----:B------:R-:W-:-:S03]  /*4690*/  FMNMX.FTZ R31, R46, R31, !PT ;  /* 0x0000001f2e1f7209 */ /* 0x000fc60007810000 */
[----:B------:R-:W0:Y:S01]  /*46a0*/  MUFU.EX2 R5, R5 ;  /* 0x0000000500057308 */ /* 0x000e220000000800 */
[----:B------:R-:W-:-:S04]  /*46b0*/  FMNMX.FTZ R31, R48, R31, !PT ;  /* 0x0000001f301f7209 */ /* 0x000fc80007810000 */
[----:B------:R-:W-:-:S03]  /*46c0*/  FMNMX.FTZ R31, R50, R31, !PT ;  /* 0x0000001f321f7209 */ /* 0x000fc60007810000 */
[----:B------:R1:W-:Y:S01]  /*46d0*/  MUFU.EX2 R110, R37 ;  /* 0x00000025006e7308 */ /* 0x0003e20000000800 */
[----:B------:R-:W-:-:S04]  /*46e0*/  FMNMX.FTZ R31, R52, R31, !PT ;  /* 0x0000001f341f7209 */ /* 0x000fc80007810000 */
[----:B------:R-:W-:-:S03]  /*46f0*/  FMNMX.FTZ R31, R54, R31, !PT ;  /* 0x0000001f361f7209 */ /* 0x000fc60007810000 */
[----:B------:R-:W2:Y:S01]  /*4700*/  MUFU.EX2 R35, R35 ;  /* 0x0000002300237308 */ /* 0x000ea20000000800 */
[----:B------:R-:W-:Y:S01]  /*4710*/  FMNMX.FTZ R31, R56, R31, !PT ;  /* 0x0000001f381f7209 */ /* 0x000fe20007810000 */
[----:B-1----:R-:W-:-:S03]  /*4720*/  FFMA.FTZ R37, R126, R23, -R33 ;  /* 0x000000177e257223 */ /* 0x002fc60000010821 */
[----:B------:R-:W-:-:S03]  /*4730*/  FMNMX.FTZ R31, R58, R31, !PT ;  /* 0x0000001f3a1f7209 */ /* 0x000fc60007810000 */
[----:B------:R-:W1:Y:S01]  /*4740*/  MUFU.EX2 R39, R39 ;  /* 0x0000002700277308 */ /* 0x000e620000000800 */
[----:B------:R-:W-:-:S04]  /*4750*/  FMNMX.FTZ R31, R60, R31, !PT ;  /* 0x0000001f3c1f7209 */ /* 0x000fc80007810000 */
[----:B------:R-:W-:-:S03]  /*4760*/  FMNMX.FTZ R31, R62, R31, !PT ;  /* 0x0000001f3e1f7209 */ /* 0x000fc60007810000 */
[----:B------:R-:W-:Y:S01]  /*4770*/  MUFU.EX2 R43, R43 ;  /* 0x0000002b002b7308 */ /* 0x000fe20000000800 */
        /* <DEDUP_REMOVED lines=11> */
[----:B------:R-:W-:Y:S02]  /*4830*/  MUFU.EX2 R37, R106 ;  /* 0x0000006a00257308 */ /* 0x000fe40000000800 */
[----:B------:R-:W3:Y:S06]  /*4840*/  SHFL.BFLY PT, R10, R31, 0x2, 0x1f ;  /* 0x0c401f001f0a7f89 */ /* 0x000eec00000e0000 */
[----:B------:R-:W-:Y:S08]  /*4850*/  MUFU.EX2 R104, R104 ;  /* 0x0000006800687308 */ /* 0x000ff00000000800 */
[----:B------:R-:W-:Y:S08]  /*4860*/  MUFU.EX2 R106, R49 ;  /* 0x00000031006a7308 */ /* 0x000ff00000000800 */
[----:B------:R-:W-:Y:S01]  /*4870*/  MUFU.EX2 R92, R92 ;  /* 0x0000005c005c7308 */ /* 0x000fe20000000800 */
[----:B---3--:R-:W-:-:S05]  /*4880*/  FMNMX.FTZ R11, R31, R10, !PT ;  /* 0x0000000a1f0b7209 */ /* 0x008fca0007810000 */
[----:B------:R-:W3:Y:S02]  /*4890*/  SHFL.BFLY PT, R10, R11, 0x1, 0x1f ;  /* 0x0c201f000b0a7f89 */ /* 0x000ee400000e0000 */
[----:B------:R-:W-:Y:S08]  /*48a0*/  MUFU.EX2 R13, R90 ;  /* 0x0000005a000d7308 */ /* 0x000ff00000000800 */
[----:B------:R-:W-:Y:S08]  /*48b0*/  MUFU.EX2 R84, R84 ;  /* 0x0000005400547308 */ /* 0x000ff00000000800 */
[----:B------:R-:W-:Y:S01]  /*48c0*/  MUFU.EX2 R21, R82 ;  /* 0x0000005200157308 */ /* 0x000fe20000000800 */
[----:B---3--:R-:W-:-:S07]  /*48d0*/  FMNMX.FTZ R10, R11, R10, !PT ;  /* 0x0000000a0b0a7209 */ /* 0x008fce0007810000 */
[----:B------:R-:W-:Y:S01]  /*48e0*/  MUFU.EX2 R88, R88 ;  /* 0x0000005800587308 */ /* 0x000fe20000000800 */
[C---:B------:R-:W-:Y:S01]  /*48f0*/  FSETP.NEU.FTZ.AND P2, PT, R10.reuse, -INF , PT ;  /* 0xff8000000a00780b */ /* 0x040fe20003f5d000 */
[----:B------:R-:W-:-:S06]  /*4900*/  FFMA.FTZ R11, R10, R23, -8 ;  /* 0xc10000000a0b7423 */ /* 0x000fcc0000010017 */
[----:B------:R-:W-:Y:S01]  /*4910*/  MUFU.EX2 R15, R86 ;  /* 0x00000056000f7308 */ /* 0x000fe20000000800 */
[----:B------:R-:W-:Y:S02]  /*4920*/  FSEL R33, R11, RZ, P2 ;  /* 0x000000ff0b217208 */ /* 0x000fe40001000000 */
[----:B------:R-:W-:-:S03]  /*4930*/  PLOP3.LUT P2, PT, PT, PT, UP1, 0x40, 0x0 ;  /* 0x000000000000781c */ /* 0x000fc60003f4e818 */
[-CC-:B------:R-:W-:Y:S01]  /*4940*/  FFMA.FTZ R29, R29, R23.reuse, -R33.reuse ;  /* 0x000000171d1d7223 */ /* 0x180fe20000010821 */
[-CC-:B------:R-:W-:Y:S01]  /*4950*/  FFMA.FTZ R14, R14, R23.reuse, -R33.reuse ;  /* 0x000000170e0e7223 */ /* 0x180fe20000010821 */
[-CC-:B------:R-:W-:Y:S01]  /*4960*/  FFMA.FTZ R20, R20, R23.reuse, -R33.reuse ;  /* 0x0000001714147223 */ /* 0x180fe20000010821 */
[----:B------:R0:W-:Y:S01]  /*4970*/  MUFU.EX2 R11, R4 ;  /* 0x00000004000b7308 */ /* 0x0001e20000000800 */
[-CC-:B------:R-:W-:Y:S01]  /*4980*/  FFMA.FTZ R22, R22, R23.reuse, -R33.reuse ;  /* 0x0000001716167223 */ /* 0x180fe20000010821 */
[-CC-:B------:R-:W-:Y:S01]  /*4990*/  FFMA.FTZ R24, R24, R23.reuse, -R33.reuse ;  /* 0x0000001718187223 */ /* 0x180fe20000010821 */
[-CC-:B------:R-:W-:Y:S01]  /*49a0*/  FFMA.FTZ R26, R26, R23.reuse, -R33.reuse ;  /* 0x000000171a1a7223 */ /* 0x180fe20000010821 */
[-CC-:B------:R-:W-:Y:S01]  /*49b0*/  FFMA.FTZ R28, R28, R23.reuse, -R33.reuse ;  /* 0x000000171c1c7223 */ /* 0x180fe20000010821 */
[-CC-:B------:R-:W-:Y:S01]  /*49c0*/  FFMA.FTZ R30, R30, R23.reuse, -R33.reuse ;  /* 0x000000171e1e7223 */ /* 0x180fe20000010821 */
[-CC-:B------:R-:W-:Y:S01]  /*49d0*/  FFMA.FTZ R32, R32, R23.reuse, -R33.reuse ;  /* 0x0000001720207223 */ /* 0x180fe20000010821 */
[-C--:B------:R-:W-:Y:S01]  /*49e0*/  FFMA.FTZ R34, R34, R23.reuse, -R33 ;  /* 0x0000001722227223 */ /* 0x080fe20000010821 */
[----:B------:R-:W-:Y:S01]  /*49f0*/  MUFU.EX2 R29, R29 ;  /* 0x0000001d001d7308 */ /* 0x000fe20000000800 */
[----:B0-----:R-:W-:Y:S01]  /*4a00*/  FADD.FTZ R4, R2, R5 ;  /* 0x0000000502047221 */ /* 0x001fe20000010000 */
[-CC-:B------:R-:W-:Y:S01]  /*4a10*/  FFMA.FTZ R36, R36, R23.reuse, -R33.reuse ;  /* 0x0000001724247223 */ /* 0x180fe20000010821 */
[-CC-:B------:R-:W-:Y:S01]  /*4a20*/  FFMA.FTZ R38, R38, R23.reuse, -R33.reuse ;  /* 0x0000001726267223 */ /* 0x180fe20000010821 */
[-CC-:B------:R-:W-:Y:S01]  /*4a30*/  FFMA.FTZ R40, R40, R23.reuse, -R33.reuse ;  /* 0x0000001728287223 */ /* 0x180fe20000010821 */
[----:B--2---:R-:W-:Y:S01]  /*4a40*/  FADD.FTZ R67, R35, R4 ;  /* 0x0000000423437221 */ /* 0x004fe20000010000 */
[-CC-:B------:R-:W-:Y:S01]  /*4a50*/  FFMA.FTZ R42, R42, R23.reuse, -R33.reuse ;  /* 0x000000172a2a7223 */ /* 0x180fe20000010821 */
[----:B------:R-:W-:Y:S01]  /*4a60*/  FFMA.FTZ R44, R44, R23, -R33 ;  /* 0x000000172c2c7223 */ /* 0x000fe20000010821 */
[----:B------:R-:W0:Y:S01]  /*4a70*/  MUFU.EX2 R14, R14 ;  /* 0x0000000e000e7308 */ /* 0x000e220000000800 */
[C---:B------:R-:W-:Y:S01]  /*4a80*/  FADD.FTZ R4, R110.reuse, R67 ;  /* 0x000000436e047221 */ /* 0x040fe20000010000 */
[----:B------:R-:W-:Y:S01]  /*4a90*/  F2FP.SATFINITE.E4M3.F32.PACK_AB_MERGE_C R110, R110, R35, RZ ;  /* 0x000000236e6e723e */ /* 0x000fe200048070ff */
[-CC-:B------:R-:W-:Y:S01]  /*4aa0*/  FFMA.FTZ R46, R46, R23.reuse, -R33.reuse ;  /* 0x000000172e2e7223 */ /* 0x180fe20000010821 */
[-CC-:B------:R-:W-:Y:S01]  /*4ab0*/  FFMA.FTZ R48, R48, R23.reuse, -R33.reuse ;  /* 0x0000001730307223 */ /* 0x180fe20000010821 */
[----:B-1----:R-:W-:Y:S01]  /*4ac0*/  FADD.FTZ R71, R39, R4 ;  /* 0x0000000427477221 */ /* 0x002fe20000010000 */
[----:B------:R-:W-:Y:S01]  /*4ad0*/  F2FP.SATFINITE.E4M3.F32.PACK_AB_MERGE_C R196, R5, R2, R110 ;  /* 0x0000000205c4723e */ /* 0x000fe2000480706e */
[-CC-:B------:R-:W-:Y:S01]  /*4ae0*/  FFMA.FTZ R50, R50, R23.reuse, -R33.reuse ;  /* 0x0000001732327223 */ /* 0x180fe20000010821 */
[----:B------:R-:W1:Y:S01]  /*4af0*/  MUFU.EX2 R20, R20 ;  /* 0x0000001400147308 */ /* 0x000e620000000800 */
[-CC-:B------:R-:W-:Y:S01]  /*4b00*/  FFMA.FTZ R52, R52, R23.reuse, -R33.reuse ;  /* 0x0000001734347223 */ /* 0x180fe20000010821 */
[-CC-:B------:R-:W-:Y:S01]  /*4b10*/  FFMA.FTZ R54, R54, R23.reuse, -R33.reuse ;  /* 0x0000001736367223 */ /* 0x180fe20000010821 */
[-CC-:B------:R-:W-:Y:S01]  /*4b20*/  FFMA.FTZ R56, R56, R23.reuse, -R33.reuse ;  /* 0x0000001738387223 */ /* 0x180fe20000010821 */
[-CC-:B------:R-:W-:Y:S01]  /*4b30*/  FFMA.FTZ R58, R58, R23.reuse, -R33.reuse ;  /* 0x000000173a3a7223 */ /* 0x180fe20000010821 */
[-CC-:B------:R-:W-:Y:S01]  /*4b40*/  FFMA.FTZ R60, R60, R23.reuse, -R33.reuse ;  /* 0x000000173c3c7223 */ /* 0x180fe20000010821 */
[-CC-:B------:R-:W-:Y:S01]  /*4b50*/  FFMA.FTZ R62, R62, R23.reuse, -R33.reuse ;  /* 0x000000173e3e7223 */ /* 0x180fe20000010821 */
[-CC-:B------:R-:W-:Y:S01]  /*4b60*/  FFMA.FTZ R64, R64, R23.reuse, -R33.reuse ;  /* 0x0000001740407223 */ /* 0x180fe20000010821 */
[----:B------:R2:W3:Y:S01]  /*4b70*/  MUFU.EX2 R51, R22 ;  /* 0x0000001600337308 */ /* 0x0004e20000000800 */
[----:B0-----:R-:W-:Y:S01]  /*4b80*/  FADD.FTZ R69, R29, R14 ;  /* 0x0000000e1d457221 */ /* 0x001fe20000010000 */
[-CC-:B------:R-:W-:Y:S01]  /*4b90*/  FFMA.FTZ R66, R66, R23.reuse, -R33.reuse ;  /* 0x0000001742427223 */ /* 0x180fe20000010821 */
[-CC-:B------:R-:W-:Y:S01]  /*4ba0*/  FFMA.FTZ R68, R68, R23.reuse, -R33.reuse ;  /* 0x0000001744447223 */ /* 0x180fe20000010821 */
[-CC-:B------:R-:W-:Y:S01]  /*4bb0*/  FFMA.FTZ R98, R98, R23.reuse, -R33.reuse ;  /* 0x0000001762627223 */ /* 0x180fe20000010821 */
[-CC-:B------:R-:W-:Y:S01]  /*4bc0*/  FFMA.FTZ R96, R96, R23.reuse, -R33.reuse ;  /* 0x0000001760607223 */ /* 0x180fe20000010821 */
[-CC-:B------:R-:W-:Y:S01]  /*4bd0*/  FFMA.FTZ R100, R100, R23.reuse, -R33.reuse ;  /* 0x0000001764647223 */ /* 0x180fe20000010821 */
[-C--:B------:R-:W-:Y:S01]  /*4be0*/  FFMA.FTZ R94, R94, R23.reuse, -R33 ;  /* 0x000000175e5e7223 */ /* 0x080fe20000010821 */
[----:B------:R-:W0:Y:S01]  /*4bf0*/  MUFU.EX2 R24, R24 ;  /* 0x0000001800187308 */ /* 0x000e220000000800 */
[----:B--2---:R-:W-:Y:S01]  /*4c00*/  FADD.FTZ R22, R112, R71 ;  /* 0x0000004770167221 */ /* 0x004fe20000010000 */
[----:B-1----:R-:W-:Y:S01]  /*4c10*/  FADD.FTZ R4, R20, R69 ;  /* 0x0000004514047221 */ /* 0x002fe20000010000 */
[----:B------:R-:W-:-:S02]  /*4c20*/  FFMA.FTZ R102, R102, R23, -R33 ;  /* 0x0000001766667223 */ /* 0x000fc40000010821 */
[----:B------:R-:W-:-:S03]  /*4c30*/  FADD.FTZ R69, R43, R22 ;  /* 0x000000162b457221 */ /* 0x000fc60000010000 */
[----:B------:R-:W1:Y:S01]  /*4c40*/  MUFU.EX2 R53, R26 ;  /* 0x0000001a00357308 */ /* 0x000e620000000800 */
[C---:B---3--:R-:W-:Y:S01]  /*4c50*/  FADD.FTZ R35, R51.reuse, R4 ;  /* 0x0000000433237221 */ /* 0x048fe20000010000 */
[C---:B------:R-:W-:Y:S01]  /*4c60*/  FADD.FTZ R18, R114.reuse, R69 ;  /* 0x0000004572127221 */ /* 0x040fe20000010000 */
[----:B------:R-:W-:Y:S02]  /*4c70*/  F2FP.SATFINITE.E4M3.F32.PACK_AB_MERGE_C R114, R114, R43, RZ ;  /* 0x0000002b7272723e */ /* 0x000fe400048070ff */
[----:B------:R-:W-:Y:S01]  /*4c80*/  F2FP.SATFINITE.E4M3.F32.PACK_AB_MERGE_C R20, R51, R20, RZ ;  /* 0x000000143314723e */ /* 0x000fe200048070ff */
[----:B------:R-:W-:Y:S01]  /*4c90*/  FADD.FTZ R43, R45, R18 ;  /* 0x000000122d2b7221 */ /* 0x000fe20000010000 */
[----:B------:R-:W-:Y:S01]  /*4ca0*/  F2FP.SATFINITE.E4M3.F32.PACK_AB_MERGE_C R18, R106, R47, RZ ;  /* 0x0000002f6a12723e */ /* 0x000fe200048070ff */
[----:B------:R-:W2:Y:S01]  /*4cb0*/  MUFU.EX2 R28, R28 ;  /* 0x0000001c001c7308 */ /* 0x000ea20000000800 */
[----:B0-----:R-:W-:Y:S01]  /*4cc0*/  FADD.FTZ R4, R24, R35 ;  /* 0x0000002318047221 */ /* 0x001fe20000010000 */
[----:B------:R-:W-:Y:S01]  /*4cd0*/  FADD.FTZ R43, R116, R43 ;  /* 0x0000002b742b7221 */ /* 0x000fe20000010000 */
[----:B------:R-:W-:-:S02]  /*4ce0*/  F2FP.SATFINITE.E4M3.F32.PACK_AB_MERGE_C R198, R112, R39, R114 ;  /* 0x0000002770c6723e */ /* 0x000fc40004807072 */
[----:B------:R-:W-:Y:S02]  /*4cf0*/  F2FP.SATFINITE.E4M3.F32.PACK_AB_MERGE_C R194, R41, R104, R18 ;  /* 0x0000006829c2723e */ /* 0x000fe40004807012 */
[----:B------:R-:W-:Y:S01]  /*4d00*/  F2FP.SATFINITE.E4M3.F32.PACK_AB_MERGE_C R197, R14, R29, R20 ;  /* 0x0000001d0ec5723e */ /* 0x000fe20004807014 */
[----:B------:R-:W0:Y:S01]  /*4d10*/  MUFU.EX2 R55, R30 ;  /* 0x0000001e00377308 */ /* 0x000e220000000800 */
[----:B-1----:R-:W-:Y:S01]  /*4d20*/  FADD.FTZ R5, R53, R4 ;  /* 0x0000000435057221 */ /* 0x002fe20000010000 */
[----:B------:R-:W-:Y:S01]  /*4d30*/  FADD.FTZ R4, R108, R43 ;  /* 0x0000002b6c047221 */ /* 0x000fe20000010000 */
[----:B------:R-:W-:-:S03]  /*4d40*/  F2FP.SATFINITE.E4M3.F32.PACK_AB_MERGE_C R108, R37, R108, RZ ;  /* 0x0000006c256c723e */ /* 0x000fc600048070ff */
[----:B------:R-:W-:Y:S01]  /*4d50*/  FADD.FTZ R37, R37, R4 ;  /* 0x0000000425257221 */ /* 0x000fe20000010000 */
[----:B------:R-:W-:Y:S01]  /*4d60*/  F2FP.SATFINITE.E4M3.F32.PACK_AB_MERGE_C R192, R116, R45, R108 ;  /* 0x0000002d74c0723e */ /* 0x000fe2000480706c */
[----:B------:R-:W1:Y:S01]  /*4d70*/  MUFU.EX2 R32, R32 ;  /* 0x0000002000207308 */ /* 0x000e620000000800 */
[----:B--2---:R-:W-:Y:S01]  /*4d80*/  FADD.FTZ R2, R28, R5 ;  /* 0x000000051c027221 */ /* 0x004fe20000010000 */
[----:B------:R-:W-:-:S04]  /*4d90*/  FADD.FTZ R4, R104, R37 ;  /* 0x0000002568047221 */ /* 0x000fc80000010000 */
[----:B------:R-:W-:Y:S02]  /*4da0*/  FADD.FTZ R4, R41, R4 ;  /* 0x0000000429047221 */ /* 0x000fe40000010000 */
[----:B------:R-:W2:Y:S01]  /*4db0*/  MUFU.EX2 R57, R34 ;  /* 0x0000002200397308 */ /* 0x000ea20000000800 */
[----:B0-----:R-:W-:Y:S01]  /*4dc0*/  FADD.FTZ R5, R55, R2 ;  /* 0x0000000237057221 */ /* 0x001fe20000010000 */
[----:B------:R-:W-:Y:S01]  /*4dd0*/  FADD.FTZ R47, R47, R4 ;  /* 0x000000042f2f7221 */ /* 0x000fe20000010000 */
[----:B------:R-:W-:Y:S02]  /*4de0*/  F2FP.SATFINITE.E4M3.F32.PACK_AB_MERGE_C R4, R13, R92, RZ ;  /* 0x0000005c0d04723e */ /* 0x000fe400048070ff */
[----:B------:R-:W-:Y:S01]  /*4df0*/  F2FP.SATFINITE.E4M3.F32.PACK_AB_MERGE_C R28, R55, R28, RZ ;  /* 0x0000001c371c723e */ /* 0x000fe200048070ff */
[----:B------:R-:W-:Y:S01]  /*4e00*/  FADD.FTZ R106, R106, R47 ;  /* 0x0000002f6a6a7221 */ /* 0x000fe20000010000 */
[----:B------:R-:W-:Y:S01]  /*4e10*/  F2FP.SATFINITE.E4M3.F32.PACK_AB_MERGE_C R188, R118, R27, R4 ;  /* 0x0000001b76bc723e */ /* 0x000fe20004807004 */
[----:B------:R-:W0:Y:S01]  /*4e20*/  MUFU.EX2 R36, R36 ;  /* 0x0000002400247308 */ /* 0x000e220000000800 */
[----:B-1----:R-:W-:Y:S01]  /*4e30*/  FADD.FTZ R2, R32, R5 ;  /* 0x0000000520027221 */ /* 0x002fe20000010000 */
[----:B------:R-:W-:Y:S01]  /*4e40*/  FADD.FTZ R39, R27, R106 ;  /* 0x0000006a1b277221 */ /* 0x000fe20000010000 */
[----:B------:R-:W-:-:S02]  /*4e50*/  F2FP.SATFINITE.E4M3.F32.PACK_AB_MERGE_C R4, R21, R84, RZ ;  /* 0x000000541504723e */ /* 0x000fc400048070ff */
[----:B------:R-:W-:Y:S01]  /*4e60*/  F2FP.SATFINITE.E4M3.F32.PACK_AB_MERGE_C R199, R53, R24, R28 ;  /* 0x0000001835c7723e */ /* 0x000fe2000480701c */
        /* <DEDUP_REMOVED lines=8> */
[----:B------:R-:W-:-:S04]  /*4ef0*/  FADD.FTZ R88, R88, R13 ;  /* 0x0000000d58587221 */ /* 0x000fc80000010000 */
[----:B------:R-:W-:Y:S02]  /*4f00*/  FADD.FTZ R15, R15, R88 ;  /* 0x000000580f0f7221 */ /* 0x000fe40000010000 */
[----:B------:R-:W0:Y:S01]  /*4f10*/  MUFU.EX2 R61, R42 ;  /* 0x0000002a003d7308 */ /* 0x000e220000000800 */
[C---:B-1----:R-:W-:Y:S01]  /*4f20*/  FADD.FTZ R37, R59.reuse, R2 ;  /* 0x000000023b257221 */ /* 0x042fe20000010000 */
[----:B------:R-:W-:Y:S01]  /*4f30*/  FADD.FTZ R84, R84, R15 ;  /* 0x0000000f54547221 */ /* 0x000fe20000010000 */
[----:B------:R-:W-:-:S03]  /*4f40*/  F2FP.SATFINITE.E4M3.F32.PACK_AB_MERGE_C R36, R59, R36, RZ ;  /* 0x000000243b24723e */ /* 0x000fc600048070ff */
[----:B------:R-:W-:Y:S01]  /*4f50*/  FADD.FTZ R21, R21, R84 ;  /* 0x0000005415157221 */ /* 0x000fe20000010000 */
[----:B------:R-:W-:Y:S01]  /*4f60*/  F2FP.SATFINITE.E4M3.F32.PACK_AB_MERGE_C R193, R57, R32, R36 ;  /* 0x0000002039c1723e */ /* 0x000fe20004807024 */
[----:B------:R-:W1:Y:S01]  /*4f70*/  MUFU.EX2 R44, R44 ;  /* 0x0000002c002c7308 */ /* 0x000e620000000800 */
[----:B--2---:R-:W-:-:S07]  /*4f80*/  FADD.FTZ R2, R40, R37 ;  /* 0x0000002528027221 */ /* 0x004fce0000010000 */
[----:B------:R-:W2:Y:S01]  /*4f90*/  MUFU.EX2 R63, R46 ;  /* 0x0000002e003f7308 */ /* 0x000ea20000000800 */
[----:B0-----:R-:W-:-:S07]  /*4fa0*/  FADD.FTZ R37, R61, R2 ;  /* 0x000000023d257221 */ /* 0x001fce0000010000 */
[----:B------:R-:W0:Y:S01]  /*4fb0*/  MUFU.EX2 R48, R48 ;  /* 0x0000003000307308 */ /* 0x000e220000000800 */
[----:B-1----:R-:W-:-:S07]  /*4fc0*/  FADD.FTZ R2, R44, R37 ;  /* 0x000000252c027221 */ /* 0x002fce0000010000 */
[----:B------:R-:W1:Y:S01]  /*4fd0*/  MUFU.EX2 R65, R50 ;  /* 0x0000003200417308 */ /* 0x000e620000000800 */
[C---:B--2---:R-:W-:Y:S01]  /*4fe0*/  FADD.FTZ R33, R63.reuse, R2 ;  /* 0x000000023f217221 */ /* 0x044fe20000010000 */
[----:B------:R-:W-:-:S04]  /*4ff0*/  F2FP.SATFINITE.E4M3.F32.PACK_AB_MERGE_C R44, R63, R44, RZ ;  /* 0x0000002c3f2c723e */ /* 0x000fc800048070ff */
[----:B------:R-:W-:Y:S02]  /*5000*/  F2FP.SATFINITE.E4M3.F32.PACK_AB_MERGE_C R195, R61, R40, R44 ;  /* 0x000000283dc3723e */ /* 0x000fe4000480702c */
[----:B------:R-:W2:Y:S01]  /*5010*/  MUFU.EX2 R52, R52 ;  /* 0x0000003400347308 */ /* 0x000ea20000000800 */
[----:B0-----:R-:W-:-:S07]  /*5020*/  FADD.FTZ R2, R48, R33 ;  /* 0x0000002130027221 */ /* 0x001fce0000010000 */
[----:B------:R-:W0:Y:S01]  /*5030*/  MUFU.EX2 R67, R54 ;  /* 0x0000003600437308 */ /* 0x000e220000000800 */
[----:B-1----:R-:W-:-:S07]  /*5040*/  FADD.FTZ R37, R65, R2 ;  /* 0x0000000241257221 */ /* 0x002fce0000010000 */
[----:B------:R-:W1:Y:S01]  /*5050*/  MUFU.EX2 R56, R56 ;  /* 0x0000003800387308 */ /* 0x000e620000000800 */
[----:B--2---:R-:W-:-:S07]  /*5060*/  FADD.FTZ R2, R52, R37 ;  /* 0x0000002534027221 */ /* 0x004fce0000010000 */
[----:B------:R-:W2:Y:S01]  /*5070*/  MUFU.EX2 R35, R58 ;  /* 0x0000003a00237308 */ /* 0x000ea20000000800 */
[C---:B0-----:R-:W-:Y:S01]  /*5080*/  FADD.FTZ R13, R67.reuse, R2 ;  /* 0x00000002430d7221 */ /* 0x041fe20000010000 */
[----:B------:R-:W-:-:S04]  /*5090*/  F2FP.SATFINITE.E4M3.F32.PACK_AB_MERGE_C R52, R67, R52, RZ ;  /* 0x000000344334723e */ /* 0x000fc800048070ff */
[----:B------:R-:W-:Y:S02]  /*50a0*/  F2FP.SATFINITE.E4M3.F32.PACK_AB_MERGE_C R189, R65, R48, R52 ;  /* 0x0000003041bd723e */ /* 0x000fe40004807034 */
[----:B------:R-:W0:Y:S01]  /*50b0*/  MUFU.EX2 R60, R60 ;  /* 0x0000003c003c7308 */ /* 0x000e220000000800 */
[----:B-1----:R-:W-:-:S07]  /*50c0*/  FADD.FTZ R2, R56, R13 ;  /* 0x0000000d38027221 */ /* 0x002fce0000010000 */
[----:B------:R-:W-:Y:S01]  /*50d0*/  MUFU.EX2 R76, R76 ;  /* 0x0000004c004c7308 */ /* 0x000fe20000000800 */
[----:B--2---:R-:W-:-:S07]  /*50e0*/  FADD.FTZ R15, R35, R2 ;  /* 0x00000002230f7221 */ /* 0x004fce0000010000 */
[----:B------:R-:W1:Y:S01]  /*50f0*/  MUFU.EX2 R31, R74 ;  /* 0x0000004a001f7308 */ /* 0x000e620000000800 */
[----:B0-----:R-:W-:-:S07]  /*5100*/  FADD.FTZ R2, R60, R15 ;  /* 0x0000000f3c027221 */ /* 0x001fce0000010000 */
[----:B------:R-:W0:Y:S08]  /*5110*/  MUFU.EX2 R5, R62 ;  /* 0x0000003e00057308 */ /* 0x000e300000000800 */
[----:B------:R-:W-:Y:S01]  /*5120*/  MUFU.EX2 R80, R80 ;  /* 0x0000005000507308 */ /* 0x000fe20000000800 */
[----:B-1----:R-:W-:-:S07]  /*5130*/  F2FP.SATFINITE.E4M3.F32.PACK_AB_MERGE_C R4, R31, R76, RZ ;  /* 0x0000004c1f04723e */ /* 0x002fce00048070ff */
[----:B------:R-:W1:Y:S01]  /*5140*/  MUFU.EX2 R25, R78 ;  /* 0x0000004e00197308 */ /* 0x000e620000000800 */
[C---:B0-----:R-:W-:Y:S01]  /*5150*/  F2FP.SATFINITE.E4M3.F32.PACK_AB_MERGE_C R60, R5.reuse, R60, RZ ;  /* 0x0000003c053c723e */ /* 0x041fe200048070ff */
[----:B------:R-:W-:-:S03]  /*5160*/  FADD.FTZ R5, R5, R2 ;  /* 0x0000000205057221 */ /* 0x000fc60000010000 */
[----:B------:R-:W-:-:S03]  /*5170*/  F2FP.SATFINITE.E4M3.F32.PACK_AB_MERGE_C R191, R35, R56, R60 ;  /* 0x0000003823bf723e */ /* 0x000fc6000480703c */
[----:B------:R-:W0:Y:S08]  /*5180*/  MUFU.EX2 R64, R64 ;  /* 0x0000004000407308 */ /* 0x000e300000000800 */
[----:B------:R-:W2:Y:S01]  /*5190*/  MUFU.EX2 R27, R66 ;  /* 0x00000042001b7308 */ /* 0x000ea20000000800 */
[----:B-1----:R-:W-:Y:S01]  /*51a0*/  F2FP.SATFINITE.E4M3.F32.PACK_AB_MERGE_C R184, R25, R80, R4 ;  /* 0x0000005019b8723e */ /* 0x002fe20004807004 */
[----:B------:R-:W-:-:S04]  /*51b0*/  FADD.FTZ R80, R80, R21 ;  /* 0x0000001550507221 */ /* 0x000fc80000010000 */
[----:B------:R-:W-:Y:S02]  /*51c0*/  FADD.FTZ R25, R25, R80 ;  /* 0x0000005019197221 */ /* 0x000fe40000010000 */
[----:B------:R-:W1:Y:S01]  /*51d0*/  MUFU.EX2 R68, R68 ;  /* 0x0000004400447308 */ /* 0x000e620000000800 */
[----:B0-----:R-:W-:Y:S01]  /*51e0*/  FADD.FTZ R2, R64, R5 ;  /* 0x0000000540027221 */ /* 0x001fe20000010000 */
[----:B------:R-:W-:-:S04]  /*51f0*/  FADD.FTZ R76, R76, R25 ;  /* 0x000000194c4c7221 */ /* 0x000fc80000010000 */
[----:B------:R-:W-:Y:S02]  /*5200*/  FADD.FTZ R31, R31, R76 ;  /* 0x0000004c1f1f7221 */ /* 0x000fe40000010000 */
[----:B------:R-:W0:Y:S01]  /*5210*/  MUFU.EX2 R12, R12 ;  /* 0x0000000c000c7308 */ /* 0x000e220000000800 */
[----:B--2---:R-:W-:-:S07]  /*5220*/  FADD.FTZ R5, R27, R2 ;  /* 0x000000021b057221 */ /* 0x004fce0000010000 */
[----:B------:R-:W2:Y:S01]  /*5230*/  MUFU.EX2 R33, R98 ;  /* 0x0000006200217308 */ /* 0x000ea20000000800 */
[----:B-1----:R-:W-:-:S07]  /*5240*/  FADD.FTZ R2, R68, R5 ;  /* 0x0000000544027221 */ /* 0x002fce0000010000 */
[----:B------:R-:W-:Y:S01]  /*5250*/  MUFU.EX2 R72, R72 ;  /* 0x0000004800487308 */ /* 0x000fe20000000800 */
[----:B0-----:R-:W-:-:S07]  /*5260*/  F2FP.SATFINITE.E4M3.F32.PACK_AB_MERGE_C R4, R11, R12, RZ ;  /* 0x0000000c0b04723e */ /* 0x001fce00048070ff */
[----:B------:R-:W0:Y:S01]  /*5270*/  MUFU.EX2 R49, R70 ;  /* 0x0000004600317308 */ /* 0x000e220000000800 */
[C---:B--2---:R-:W-:Y:S01]  /*5280*/  F2FP.SATFINITE.E4M3.F32.PACK_AB_MERGE_C R68, R33.reuse, R68, RZ ;  /* 0x000000442144723e */ /* 0x044fe200048070ff */
[----:B------:R-:W-:-:S03]  /*5290*/  FADD.FTZ R33, R33, R2 ;  /* 0x0000000221217221 */ /* 0x000fc60000010000 */
[----:B------:R-:W-:-:S03]  /*52a0*/  F2FP.SATFINITE.E4M3.F32.PACK_AB_MERGE_C R185, R27, R64, R68 ;  /* 0x000000401bb9723e */ /* 0x000fc60004807044 */
[----:B------:R-:W1:Y:S08]  /*52b0*/  MUFU.EX2 R96, R96 ;  /* 0x0000006000607308 */ /* 0x000e700000000800 */
[----:B------:R-:W2:Y:S01]  /*52c0*/  MUFU.EX2 R13, R100 ;  /* 0x00000064000d7308 */ /* 0x000ea20000000800 */
[----:B0-----:R-:W-:Y:S01]  /*52d0*/  F2FP.SATFINITE.E4M3.F32.PACK_AB_MERGE_C R186, R49, R72, R4 ;  /* 0x0000004831ba723e */ /* 0x001fe20004807004 */
[----:B------:R-:W-:-:S04]  /*52e0*/  FADD.FTZ R72, R72, R31 ;  /* 0x0000001f48487221 */ /* 0x000fc80000010000 */
[----:B------:R-:W-:Y:S02]  /*52f0*/  FADD.FTZ R49, R49, R72 ;  /* 0x0000004831317221 */ /* 0x000fe40000010000 */
[----:B------:R-:W0:Y:S01]  /*5300*/  MUFU.EX2 R94, R94 ;  /* 0x0000005e005e7308 */ /* 0x000e220000000800 */
[----:B-1----:R-:W-:Y:S01]  /*5310*/  FADD.FTZ R2, R96, R33 ;  /* 0x0000002160027221 */ /* 0x002fe20000010000 */
[----:B------:R-:W-:-:S06]  /*5320*/  FADD.FTZ R12, R12, R49 ;  /* 0x000000310c0c7221 */ /* 0x000fcc0000010000 */
[----:B------:R-:W1:Y:S01]  /*5330*/  MUFU.EX2 R15, R102 ;  /* 0x00000066000f7308 */ /* 0x000e620000000800 */
[----:B--2---:R-:W-:-:S04]  /*5340*/  FADD.FTZ R5, R13, R2 ;  /* 0x000000020d057221 */ /* 0x004fc80000010000 */
[----:B0-----:R-:W-:Y:S01]  /*5350*/  FADD.FTZ R4, R94, R5 ;  /* 0x000000055e047221 */ /* 0x001fe20000010000 */
[----:B------:R-:W-:Y:S01]  /*5360*/  FADD.FTZ R5, R11, R12 ;  /* 0x0000000c0b057221 */ /* 0x000fe20000010000 */
[C---:B-1----:R-:W-:Y:S02]  /*5370*/  F2FP.SATFINITE.E4M3.F32.PACK_AB_MERGE_C R2, R15.reuse, R94, RZ ;  /* 0x0000005e0f02723e */ /* 0x042fe400048070ff */
[----:B------:R-:W-:Y:S02]  /*5380*/  FADD.FTZ R4, R15, R4 ;  /* 0x000000040f047221 */ /* 0x000fe40000010000 */
[----:B------:R-:W-:Y:S01]  /*5390*/  F2FP.SATFINITE.E4M3.F32.PACK_AB_MERGE_C R187, R13, R96, R2 ;  /* 0x000000600dbb723e */ /* 0x000fe20004807002 */
[----:B------:R-:W-:Y:S01]  /*53a0*/  VIADD R2, R19, 0xfffffffe ;  /* 0xfffffffe13027836 */ /* 0x000fe20000000000 */
[----:B------:R-:W-:Y:S06]  /*53b0*/  @P2 BRA `(.L_x_933) ;  /* 0x0000000000442947 */ /* 0x000fec0003800000 */
        /* <DEDUP_REMOVED lines=10> */
.L_x_934:
[----:B------:R-:W-:-:S11]  /*5460*/  UISETP.NE.AND UP2, UPT, UR7, 0x1, UPT ;  /* 0x000000010700788c */ /* 0x000fd6000bf45270 */
[----:B------:R-:W-:Y:S02]  /*5470*/  @UP2 ULDC.64 UR18, c[0x0][0x9e8] ;  /* 0x00027a0000122ab9 */ /* 0x000fe40000000a00 */
[----:B------:R-:W-:-:S04]  /*5480*/  UIMAD.WIDE.U32 UR14, UR11, UR18, URZ ;  /* 0x000000120b0e72a5 */ /* 0x000fc8000f8e003f */
[----:B------:R-:W-:-:S12]  /*5490*/  @UP2 USHF.R.U32.HI UR11, URZ, UR19, UR15 ;  /* 0x000000133f0b2299 */ /* 0x000fd8000801160f */
.L_x_935:
[----:B------:R-:W-:-:S04]  /*54a0*/  UIMAD UR7, UR11, UR7, UR7 ;  /* 0x000000070b0772a4 */ /* 0x000fc8000f8e0207 */
[----:B------:R-:W-:-:S04]  /*54b0*/  UISETP.LT.AND UP2, UPT, UR6, UR7, UPT ;  /* 0x000000070600728c */ /* 0x000fc8000bf41270 */
[----:B------:R-:W-:-:S12]  /*54c0*/  USEL UR6, UR6, UR7, UP2 ;  /* 0x0000000706067287 */ /* 0x000fd80009000000 */
.L_x_933:
[----:B------:R-:W-:Y:S01]  /*54d0*/  USHF.R.S32.HI UR7, URZ, 0x1f, UR6 ;  /* 0x0000001f3f077899 */ /* 0x000fe20008011406 */
[----:B------:R-:W0:Y:S01]  /*54e0*/  S2UR UR28, SR_CgaCtaId ;  /* 0x00000000001c79c3 */ /* 0x000e220000008800 */
[----:B------:R-:W-:Y:S01]  /*54f0*/  UMOV UR32, URZ ;  /* 0x0000003f00207c82 */ /* 0x000fe20008000000 */
[----:B------:R-:W-:Y:S01]  /*5500*/  UMOV UR29, URZ ;  /* 0x0000003f001d7c82 */ /* 0x000fe20008000000 */
[----:B------:R-:W-:Y:S01]  /*5510*/  ULEA.HI UR7, UR7, UR6, URZ, 0x7 ;  /* 0x0000000607077291 */ /* 0x000fe2000f8f383f */
[----:B------:R-:W-:Y:S02]  /*5520*/  CS2R R24, SRZ ;  /* 0x0000000000187805 */ /* 0x000fe4000001ff00 */
[----:B------:R-:W-:Y:S02]  /*5530*/  CS2R R26, SRZ ;  /* 0x00000000001a7805 */ /* 0x000fe4000001ff00 */
[----:B------:R-:W-:Y:S01]  /*5540*/  CS2R R28, SRZ ;  /* 0x00000000001c7805 */ /* 0x000fe2000001ff00 */
[----:B------:R-:W-:Y:S01]  /*5550*/  USHF.R.S32.HI UR7, URZ, 0x7, UR7 ;  /* 0x000000073f077899 */ /* 0x000fe20008011407 */
[----:B------:R-:W-:-:S02]  /*5560*/  CS2R R30, SRZ ;  /* 0x00000000001e7805 */ /* 0x000fc4000001ff00 */
[----:B------:R-:W-:Y:S02]  /*5570*/  CS2R R32, SRZ ;  /* 0x0000000000207805 */ /* 0x000fe4000001ff00 */
[----:B------:R-:W-:Y:S01]  /*5580*/  CS2R R34, SRZ ;  /* 0x0000000000227805 */ /* 0x000fe2000001ff00 */
[----:B------:R-:W-:Y:S01]  /*5590*/  UISETP.LT.AND UP2, UPT, UR39, UR7, UPT ;  /* 0x000000072700728c */ /* 0x000fe2000bf41270 */
[----:B------:R-:W-:Y:S02]  /*55a0*/  CS2R R36, SRZ ;  /* 0x0000000000247805 */ /* 0x000fe4000001ff00 */
[----:B------:R-:W-:Y:S02]  /*55b0*/  CS2R R38, SRZ ;  /* 0x0000000000267805 */ /* 0x000fe4000001ff00 */
[----:B------:R-:W-:Y:S01]  /*55c0*/  CS2R R40, SRZ ;  /* 0x0000000000287805 */ /* 0x000fe2000001ff00 */
[----:B------:R-:W-:Y:S01]  /*55d0*/  USEL UR35, UR39, UR7, !UP2 ;  /* 0x0000000727237287 */ /* 0x000fe2000d000000 */
[----:B------:R-:W-:-:S02]  /*55e0*/  CS2R R42, SRZ ;  /* 0x00000000002a7805 */ /* 0x000fc4000001ff00 */
[----:B------:R-:W-:Y:S02]  /*55f0*/  CS2R R44, SRZ ;  /* 0x00000000002c7805 */ /* 0x000fe4000001ff00 */
[----:B------:R-:W-:Y:S02]  /*5600*/  CS2R R46, SRZ ;  /* 0x00000000002e7805 */ /* 0x000fe4000001ff00 */
[----:B------:R-:W-:Y:S02]  /*5610*/  CS2R R48, SRZ ;  /* 0x0000000000307805 */ /* 0x000fe4000001ff00 */
[----:B------:R-:W-:Y:S02]  /*5620*/  CS2R R50, SRZ ;  /* 0x0000000000327805 */ /* 0x000fe4000001ff00 */
[----:B------:R-:W-:Y:S02]  /*5630*/  ISETP.GE.AND P2, PT, R2, UR35, PT ;  /* 0x0000002302007c0c */ /* 0x000fe4000bf46270 */
        /* <DEDUP_REMOVED lines=34> */
[----:B0-----:R-:W-:Y:S06]  /*5860*/  @!P2 BRA `(.L_x_936) ;  /* 0x0000003c0010a947 */ /* 0x001fec0003800000 */
        /* <DEDUP_REMOVED lines=48> */
[----:B------:R-:W-:Y:S01]  /*5b70*/  UMOV UR34, URZ ;  /* 0x0000003f00227c82 */ /* 0x000fe20008000000 */
[----:B------:R-:W-:Y:S01]  /*5b80*/  UMOV UR33, URZ ;  /* 0x0000003f00217c82 */ /* 0x000fe20008000000 */
[----:B------:R-:W-:Y:S01]  /*5b90*/  ULDC UR46, c[0x0][0x9e4] ;  /* 0x00027900002e7ab9 */ /* 0x000fe20000000800 */
[----:B------:R-:W-:Y:S01]  /*5ba0*/  ULDC UR45, c[0x0][0x2f0] ;  /* 0x0000bc00002d7ab9 */ /* 0x000fe20000000800 */
[----:B------:R-:W-:-:S05]  /*5bb0*/  ULDC UR47, c[0x0][0x9e0] ;  /* 0x00027800002f7ab9 */ /* 0x000fca0000000800 */
.L_x_954:
[----:B------:R-:W-:Y:S01]  /*5bc0*/  UIADD3 UR32, UR33, 0x1, URZ ;  /* 0x0000000121207890 */ /* 0x000fe2000fffe03f */
[----:B------:R-:W-:-:S03]  /*5bd0*/  ISETP.NE.AND P3, PT, RZ, UR40, PT ;  /* 0x00000028ff007c0c */ /* 0x000fc6000bf65270 */
[----:B------:R-:W-:-:S04]  /*5be0*/  UISETP.NE.AND UP2, UPT, UR32, 0x2, UPT ;  /* 0x000000022000788c */ /* 0x000fc8000bf45270 */
[----:B------:R-:W-:Y:S02]  /*5bf0*/  USEL UR29, URZ, 0x1, UP2 ;  /* 0x000000013f1d7887 */ /* 0x000fe40009000000 */
[----:B------:R-:W-:Y:S02]  /*5c00*/  USEL UR32, UR32, URZ, UP2 ;  /* 0x0000003f20207287 */ /* 0x000fe40009000000 */
[----:B------:R-:W-:Y:S02]  /*5c10*/  ULOP3.LUT UR29, UR34, UR29, URZ, 0x3c, !UPT ;  /* 0x0000001d221d7292 */ /* 0x000fe4000f8e3c3f */
[----:B------:R-:W-:Y:S10]  /*5c20*/  @P3 BRA `(.L_x_937) ;  /* 0x00000000002c3947 */ /* 0x000ff40003800000 */
[----:B------:R-:W-:Y:S05]  /*5c30*/  @!P0 BRA `(.L_x_938) ;  /* 0x0000000000048947 */ /* 0x000fea0003800000 */
[----:B------:R-:W-:Y:S01]  /*5c40*/  BPT.TRAP 0x1 ;  /* 0x000000040000795c */ /* 0x000fe20000300000 */
.L_x_938:
[----:B------:R-:W-:Y:S01]  /*5c50*/  ULEA UR6, UR32, UR44, 0x3 ;  /* 0x0000002c20067291 */ /* 0x000fe2000f8e183f */
[----:B------:R-:W-:-:S05]  /*5c60*/  IMAD.U32 R11, RZ, RZ, UR29 ;  /* 0x0000001dff0b7e24 */ /* 0x000fca000f8e00ff */
[----:B------:R-:W-:-:S04]  /*5c70*/  SHF.L.U32 R11, R11, 0x1f, RZ ;  /* 0x0000001f0b0b7819 */ /* 0x000fc800000006ff */
[----:B------:R0:W1:Y:S01]  /*5c80*/  SYNCS.PHASECHK.TRANS64.TRYWAIT P2, [UR6+0x2a830], R11 ;  /* 0x02a8300bff0075a7 */ /* 0x0000620008040146 */
[----:B------:R-:W-:Y:S05]  /*5c90*/  @!P0 BRA `(.L_x_939) ;  /* 0x0000000000048947 */ /* 0x000fea0003800000 */
[----:B------:R-:W-:Y:S01]  /*5ca0*/  BPT.TRAP 0x1 ;  /* 0x000000040000795c */ /* 0x000fe20000300000 */
.L_x_939:
[----:B-1----:R-:W-:Y:S05]  /*5cb0*/  @P2 BRA `(.L_x_937) ;  /* 0x0000000000082947 */ /* 0x002fea0003800000 */
[----:B------:R-:W1:Y:S02]  /*5cc0*/  SYNCS.PHASECHK.TRANS64.TRYWAIT P2, [UR6+0x2a830], R11 ;  /* 0x02a8300bff0075a7 */ /* 0x000e640008040146 */
[----:B-1----:R-:W-:Y:S05]  /*5cd0*/  @!P2 BRA `(.L_x_940) ;  /* 0x000001180058a947 */ /* 0x002fea0003800000 */
.L_x_937:
[----:B01----:R-:W-:Y:S01]  /*5ce0*/  VIADD R11, R17, 0x8 ;  /* 0x00000008110b7836 */ /* 0x003fe20000000000 */
[----:B------:R-:W-:Y:S01]  /*5cf0*/  R2UR UR24, R6 ;  /* 0x00000000061872ca */ /* 0x000fe200000e0000 */
[----:B------:R-:W-:Y:S01]  /*5d00*/  UIMAD UR26, UR32, 0x600, UR30 ;  /* 0x00000600201a78a4 */ /* 0x000fe2000f8e021e */
[----:B------:R-:W-:Y:S01]  /*5d10*/  R2UR UR25, R7 ;  /* 0x00000000071972ca */ /* 0x000fe200000e0000 */
[----:B------:R-:W-:Y:S01]  /*5d20*/  UMOV UR27, 0x80000020 ;  /* 0x80000020001b7882 */ /* 0x000fe20000000000 */
[----:B------:R0:W-:Y:S01]  /*5d30*/  BAR.SYNC.DEFER_BLOCKING R11, 0x100 ;  /* 0x0004000b0000751d */ /* 0x0001e20000010000 */
[----:B------:R-:W-:Y:S02]  /*5d40*/  UIADD3 UR6, UR26, 0x2, URZ ;  /* 0x000000021a067890 */ /* 0x000fe4000fffe03f */
[----:B------:R-:W-:Y:S02]  /*5d50*/  UIADD3 UR10, UR26, 0x200, URZ ;  /* 0x000002001a0a7890 */ /* 0x000fe4000fffe03f */
[----:B------:R-:W-:Y:S01]  /*5d60*/  UIADD3 UR14, UR26, 0x202, URZ ;  /* 0x000002021a0e7890 */ /* 0x000fe2000fffe03f */
[----:B------:R-:W-:Y:S01]  /*5d70*/  UMOV UR7, 0x80000020 ;  /* 0x8000002000077882 */ /* 0x000fe20000000000 */
[----:B------:R-:W-:Y:S01]  /*5d80*/  UMOV UR11, 0x80000020 ;  /* 0x80000020000b7882 */ /* 0x000fe20000000000 */
[----:B------:R-:W-:Y:S01]  /*5d90*/  UMOV UR15, 0x80000020 ;  /* 0x80000020000f7882 */ /* 0x000fe20000000000 */
[----:B------:R-:W-:Y:S01]  /*5da0*/  UIADD3 UR18, UR26, 0x400, URZ ;  /* 0x000004001a127890 */ /* 0x000fe2000fffe03f */
[----:B------:R-:W-:Y:S01]  /*5db0*/  UMOV UR19, 0x80000020 ;  /* 0x8000002000137882 */ /* 0x000fe20000000000 */
[----:B------:R-:W-:Y:S01]  /*5dc0*/  UIADD3 UR22, UR26, 0x402, URZ ;  /* 0x000004021a167890 */ /* 0x000fe2000fffe03f */
[----:B------:R-:W-:Y:S01]  /*5dd0*/  UMOV UR23, 0x80000020 ;  /* 0x8000002000177882 */ /* 0x000fe20000000000 */
[----:B------:R-:W-:-:S06]  /*5de0*/  WARPGROUP.ARRIVE ;  /* 0x00000000000079c5 */ /* 0x000fcc0000000000 */
[----:B------:R-:W-:Y:S03]  /*5df0*/  QGMMA.64x128x32.F32.E4M3.E4M3 R120, gdesc[UR24], RZ, !UPT, gsb0 ;  /* 0x01e00000187879f3 */ /* 0x000fe6000c0008ff */
[----:B------:R-:W-:Y:S02]  /*5e00*/  WARPGROUP.DEPBAR.LE gsb0, 0x0 ;  /* 0x00008000000079c5 */ /* 0x000fe40000010000 */
[----:B------:R-:W-:-:S07]  /*5e10*/  WARPGROUP.ARRIVE ;  /* 0x00000000000079c5 */ /* 0x000fce0000000000 */
        /* <DEDUP_REMOVED lines=14> */
[----:B0-----:R-:W-:Y:S05]  /*5f00*/  @P3 BRA `(.L_x_941) ;  /* 0x00000000002c3947 */ /* 0x001fea0003800000 */
[----:B------:R-:W-:Y:S05]  /*5f10*/  @!P0 BRA `(.L_x_942) ;  /* 0x0000000000048947 */ /* 0x000fea0003800000 */
[----:B------:R-:W-:Y:S01]  /*5f20*/  BPT.TRAP 0x1 ;  /* 0x000000040000795c */ /* 0x000fe20000300000 */
.L_x_942:
[----:B------:R-:W-:Y:S01]  /*5f30*/  ULEA UR6, UR33, UR44, 0x3 ;  /* 0x0000002c21067291 */ /* 0x000fe2000f8e183f */
[----:B------:R-:W-:-:S05]  /*5f40*/  IMAD.U32 R11, RZ, RZ, UR34 ;  /* 0x00000022ff0b7e24 */ /* 0x000fca000f8e00ff */
[----:B------:R-:W-:-:S04]  /*5f50*/  SHF.L.U32 R11, R11, 0x1f, RZ ;  /* 0x0000001f0b0b7819 */ /* 0x000fc800000006ff */
[----:B------:R0:W1:Y:S01]  /*5f60*/  SYNCS.PHASECHK.TRANS64.TRYWAIT P2, [UR6+0x2a850], R11 ;  /* 0x02a8500bff0075a7 */ /* 0x0000620008040146 */
[----:B------:R-:W-:Y:S05]  /*5f70*/  @!P0 BRA `(.L_x_943) ;  /* 0x0000000000048947 */ /* 0x000fea0003800000 */
[----:B------:R-:W-:Y:S01]  /*5f80*/  BPT.TRAP 0x1 ;  /* 0x000000040000795c */ /* 0x000fe20000300000 */
.L_x_943:
[----:B-1----:R-:W-:Y:S05]  /*5f90*/  @P2 BRA `(.L_x_941) ;  /* 0x0000000000082947 */ /* 0x002fea0003800000 */
[----:B------:R-:W1:Y:S02]  /*5fa0*/  SYNCS.PHASECHK.TRANS64.TRYWAIT P2, [UR6+0x2a850], R11 ;  /* 0x02a8500bff0075a7 */ /* 0x000e640008040146 */
[----:B-1----:R-:W-:Y:S05]  /*5fb0*/  @!P2 BRA `(.L_x_944) ;  /* 0x0000011400b8a947 */ /* 0x002fea0003800000 */
.L_x_941:
[----:B------:R-:W-:Y:S01]  /*5fc0*/  UIADD3 UR6, UR44, 0x400, URZ ;  /* 0x000004002c067890 */ /* 0x000fe2000fffe03f */
[----:B------:R-:W-:Y:S01]  /*5fd0*/  WARPGROUP.ARRIVE ;  /* 0x00000000000079c5 */ /* 0x000fe20000000000 */
[----:B------:R-:W-:Y:S01]  /*5fe0*/  UMOV UR7, 0x40000040 ;  /* 0x4000004000077882 */ /* 0x000fe20000000000 */
[----:B------:R-:W-:Y:S01]  /*5ff0*/  PLOP3.LUT P2, PT, PT, PT, UP0, 0x80, 0x0 ;  /* 0x000000000000781c */ /* 0x000fe20003f4f008 */
[----:B------:R-:W-:Y:S01]  /*6000*/  USHF.R.U32.HI UR6, URZ, 0x4, UR6 ;  /* 0x000000043f067899 */ /* 0x000fe20008011606 */
[----:B------:R-:W-:Y:S01]  /*6010*/  PLOP3.LUT P3, PT, PT, PT, UP0, 0x80, 0x0 ;  /* 0x000000000000781c */ /* 0x000fe20003f6f008 */
[C---:B-1----:R-:W-:Y:S01]  /*6020*/  FMUL.FTZ R12, R0.reuse, R123 ;  /* 0x0000007b000c7220 */ /* 0x042fe20000410000 */
[C---:B------:R-:W-:Y:S01]  /*6030*/  FMUL.FTZ R123, R0.reuse, R146 ;  /* 0x00000092007b7220 */ /* 0x040fe20000410000 */
[----:B------:R-:W-:Y:S01]  /*6040*/  ULOP3.LUT UR6, UR6, 0x3fff, URZ, 0xc0, !UPT ;  /* 0x00003fff06067892 */ /* 0x000fe2000f8ec03f */
[C---:B------:R-:W-:Y:S01]  /*6050*/  FMUL.FTZ R146, R0.reuse, R148 ;  /* 0x0000009400927220 */ /* 0x040fe20000410000 */
[C---:B------:R-:W-:Y:S01]  /*6060*/  FMUL.FTZ R14, R0.reuse, R127 ;  /* 0x0000007f000e7220 */ /* 0x040fe20000410000 */
[C---:B------:R-:W-:Y:S01]  /*6070*/  FMUL.FTZ R148, R0.reuse, R152 ;  /* 0x0000009800947220 */ /* 0x040fe20000410000 */
[----:B------:R-:W-:Y:S01]  /*6080*/  ULOP3.LUT UR6, UR6, 0x10000, URZ, 0xfc, !UPT ;  /* 0x0001000006067892 */ /* 0x000fe2000f8efc3f */
[C---:B------:R-:W-:Y:S01]  /*6090*/  FMUL.FTZ R23, R0.reuse, R120 ;  /* 0x0000007800177220 */ /* 0x040fe20000410000 */
[C---:B0-----:R-:W-:Y:S01]  /*60a0*/  FMUL.FTZ R11, R0.reuse, R122 ;  /* 0x0000007a000b7220 */ /* 0x041fe20000410000 */
[C---:B------:R-:W-:Y:S01]  /*60b0*/  FMUL.FTZ R13, R0.reuse, R126 ;  /* 0x0000007e000d7220 */ /* 0x040fe20000410000 */
[----:B------:R-:W-:Y:S01]  /*60c0*/  UIMAD UR10, UR33, 0x600, UR6 ;  /* 0x00000600210a78a4 */ /* 0x000fe2000f8e0206 */
[C---:B------:R-:W-:Y:S01]  /*60d0*/  FMUL.FTZ R18, R0.reuse, R131 ;  /* 0x0000008300127220 */ /* 0x040fe20000410000 */
        /* <DEDUP_REMOVED lines=9> */
[C---:B------:R-:W-:Y:S01]  /*6170*/  FMUL.FTZ R21, R0.reuse, R138 ;  /* 0x0000008a00157220 */ /* 0x040fe20000410000 */
[----:B------:R-:W-:Y:S01]  /*6180*/  UMOV UR7, 0x40000040 ;  /* 0x4000004000077882 */ /* 0x000fe20000000000 */
[C---:B------:R-:W-:Y:S01]  /*6190*/  FMUL.FTZ R122, R0.reuse, R142 ;  /* 0x0000008e007a7220 */ /* 0x040fe20000410000 */
        /* <DEDUP_REMOVED lines=18> */
[----:B------:R-:W-:Y:S01]  /*62c0*/  FMUL.FTZ R143, R0, R182 ;  /* 0x000000b6008f7220 */ /* 0x000fe20000410000 */
[----:B------:R-:W0:Y:S01]  /*62d0*/  MUFU.TANH R23, R23 ;  /* 0x0000001700177308 */ /* 0x000e220000002400 */
[----:B------:R-:W-:-:S07]  /*62e0*/  IADD3 R136, -R17, 0xb, RZ ;  /* 0x0000000b11887810 */ /* 0x000fce0007ffe1ff */
[----:B------:R-:W1:Y:S08]  /*62f0*/  MUFU.TANH R11, R11 ;  /* 0x0000000b000b7308 */ /* 0x000e700000002400 */
[----:B------:R-:W2:Y:S08]  /*6300*/  MUFU.TANH R12, R12 ;  /* 0x0000000c000c7308 */ /* 0x000eb00000002400 */
[----:B------:R-:W3:Y:S08]  /*6310*/  MUFU.TANH R13, R13 ;  /* 0x0000000d000d7308 */ /* 0x000ef00000002400 */
[----:B------:R-:W4:Y:S08]  /*6320*/  MUFU.TANH R14, R14 ;  /* 0x0000000e000e7308 */ /* 0x000f300000002400 */
        /* <DEDUP_REMOVED lines=17> */
[----:B------:R-:W0:Y:S01]  /*6440*/  MUFU.TANH R154, R154 ;  /* 0x0000009a009a7308 */ /* 0x000e220000002400 */
[----:B------:R-:W-:-:S02]  /*6450*/  WARPGROUP.DEPBAR.LE gsb0, 0x0 ;  /* 0x00008000000079c5 */ /* 0x000fc40000010000 */
[----:B------:R-:W-:Y:S01]  /*6460*/  WARPGROUP.ARRIVE ;  /* 0x00000000000079c5 */ /* 0x000fe20000000000 */
[C---:B------:R-:W-:Y:S01]  /*6470*/  FMUL.FTZ R196, R0.reuse, R128 ;  /* 0x0000008000c47220 */ /* 0x040fe20000410000 */
[C---:B------:R-:W-:Y:S01]  /*6480*/  FMUL.FTZ R128, R0.reuse, R155 ;  /* 0x0000009b00807220 */ /* 0x040fe20000410000 */
[----:B------:R-:W-:Y:S02]  /*6490*/  IMAD.MOV.U32 R155, RZ, RZ, R8 ;  /* 0x000000ffff9b7224 */ /* 0x000fe400078e0008 */
[C---:B------:R-:W-:Y:S01]  /*64a0*/  FMUL.FTZ R199, R0.reuse, R137 ;  /* 0x0000008900c77220 */ /* 0x040fe20000410000 */
[----:B------:R-:W-:Y:S01]  /*64b0*/  IMAD.U32 R137, RZ, RZ, UR32 ;  /* 0x00000020ff897e24 */ /* 0x000fe2000f8e00ff */
        /* <DEDUP_REMOVED lines=8> */
[----:B------:R-:W-:Y:S01]  /*6540*/  FMUL.FTZ R172, R0, R177 ;  /* 0x000000b100ac7220 */ /* 0x000fe20000410000 */
[----:B------:R-:W-:Y:S01]  /*6550*/  @!P1 LEA R137, R137, UR44, 0x3 ;  /* 0x0000002c89899c11 */ /* 0x000fe2000f8e18ff */
[----:B------:R-:W0:Y:S04]  /*6560*/  MUFU.TANH R196, R196 ;  /* 0x000000c400c47308 */ /* 0x000e280000002400 */
[----:B------:R-:W-:-:S04]  /*6570*/  @!P1 VIADD R137, R137, 0x2a840 ;  /* 0x0002a84089899836 */ /* 0x000fc80000000000 */
[----:B------:R-:W0:Y:S01]  /*6580*/  MUFU.TANH R198, R198 ;  /* 0x000000c600c67308 */ /* 0x000e220000002400 */
[----:B------:R-:W-:-:S07]  /*6590*/  @!P1 PRMT R137, RZ, 0x654, R137 ;  /* 0x00000654ff899816 */ /* 0x000fce0000000089 */
        /* <DEDUP_REMOVED lines=24> */
[C---:B------:R-:W-:Y:S01]  /*6720*/  FMUL.FTZ R124, R0.reuse, R147 ;  /* 0x00000093007c7220 */ /* 0x040fe20000410000 */
[C---:B------:R-:W-:Y:S01]  /*6730*/  FMUL.FTZ R147, R0.reuse, R149 ;  /* 0x0000009500937220 */ /* 0x040fe20000410000 */
[----:B------:R-:W-:Y:S01]  /*6740*/  FMUL.FTZ R149, R0, R153 ;  /* 0x0000009900957220 */ /* 0x000fe20000410000 */
[----:B------:R-:W-:Y:S01]  /*6750*/  QGMMA.64x192x32.F32.E4M3.E4M3 R24, R188, gdesc[UR4], R24, gsb0 ;  /* 0x02e00004bc187df3 */ /* 0x000fe20008000818 */
[----:B------:R-:W-:Y:S01]  /*6760*/  UIADD3 UR6, UR10, 0x6, URZ ;  /* 0x000000060a067890 */ /* 0x000fe2000fffe03f */
[----:B------:R-:W-:Y:S01]  /*6770*/  IMAD.SHL.U32 R153, R2, 0x80, RZ ;  /* 0x0000008002997824 */ /* 0x000fe200078e00ff */
        /* <DEDUP_REMOVED lines=9> */
[----:B------:R-:W-:Y:S01]  /*6810*/  UMOV UR10, UR45 ;  /* 0x0000002d000a7c82 */ /* 0x000fe20008000000 */
        /* <DEDUP_REMOVED lines=16> */
[----:B------:R-:W-:Y:S01]  /*6920*/  IADD3 R144, -R153, 0x1, RZ ;  /* 0x0000000199907810 */ /* 0x000fe20007ffe1ff */
[C---:B------:R-:W-:Y:S01]  /*6930*/  FMUL.FTZ R188, R0.reuse, R140 ;  /* 0x0000008c00bc7220 */ /* 0x040fe20000410000 */
[C---:B------:R-:W-:Y:S01]  /*6940*/  FMUL.FTZ R189, R0.reuse, R141 ;  /* 0x0000008d00bd7220 */ /* 0x040fe20000410000 */
[C---:B------:R-:W-:Y:S01]  /*6950*/  FMUL.FTZ R140, R0.reuse, R175 ;  /* 0x000000af008c7220 */ /* 0x040fe20000410000 */
[----:B------:R-:W-:Y:S01]  /*6960*/  QGMMA.64x192x32.F32.E4M3.E4M3 R24, R184, gdesc[UR4], R24, gsb0 ;  /* 0x02e00004b8187df3 */ /* 0x000fe20008000818 */
[----:B------:R-:W-:Y:S01]  /*6970*/  @UP0 ULDC UR6, c[0x0][0x44c] ;  /* 0x0001130000060ab9 */ /* 0x000fe20000000800 */
[----:B------:R-:W-:Y:S02]  /*6980*/  IMAD R157, R3, -0x2, R144 ;  /* 0xfffffffe039d7824 */ /* 0x000fe400078e0290 */
[----:B------:R-:W-:Y:S01]  /*6990*/  FMUL.FTZ R141, R0, R178 ;  /* 0x000000b2008d7220 */ /* 0x000fe20000410000 */
[----:B------:R-:W-:Y:S01]  /*69a0*/  @P2 IMAD.HI.U32 R121, R8, UR6, RZ ;  /* 0x0000000608792c27 */ /* 0x000fe2000f8e00ff */
[----:B------:R-:W-:-:S03]  /*69b0*/  @UP0 ULDC UR6, c[0x0][0x450] ;  /* 0x0001140000060ab9 */ /* 0x000fc60000000800 */
[----:B------:R-:W-:Y:S01]  /*69c0*/  FMUL.FTZ R144, R0, R183 ;  /* 0x000000b700907220 */ /* 0x000fe20000410000 */
[----:B------:R-:W-:Y:S01]  /*69d0*/  PLOP3.LUT P2, PT, PT, PT, UP1, 0x40, 0x0 ;  /* 0x000000000000781c */ /* 0x000fe20003f4e818 */
[----:B------:R-:W-:Y:S01]  /*69e0*/  IMAD R168, R16, UR10, R157 ;  /* 0x0000000a10a87c24 */ /* 0x000fe2000f8e029d */
[----:B------:R-:W-:Y:S01]  /*69f0*/  @P3 SHF.R.U32.HI R155, RZ, UR6, R121 ;  /* 0x00000006ff9b3c19 */ /* 0x000fe20008011679 */
[----:B------:R-:W0:Y:S01]  /*6a00*/  MUFU.TANH R188, R188 ;  /* 0x000000bc00bc7308 */ /* 0x000e220000002400 */
[----:B------:R-:W5:Y:S03]  /*6a10*/  LDC R121, c[0x0][0x288] ;  /* 0x0000a200ff797b82 */ /* 0x000f660000000800 */
[----:B------:R-:W1:Y:S04]  /*6a20*/  SHFL.IDX PT, R161, R155, RZ, 0x1c1f ;  /* 0x001c1fff9ba17589 */ /* 0x000e6800000e0000 */
[----:B------:R-:W0:Y:S08]  /*6a30*/  MUFU.TANH R189, R189 ;  /* 0x000000bd00bd7308 */ /* 0x000e300000002400 */
[----:B------:R-:W0:Y:S08]  /*6a40*/  MUFU.TANH R190, R190 ;  /* 0x000000be00be7308 */ /* 0x000e300000002400 */
[----:B------:R-:W0:Y:S01]  /*6a50*/  MUFU.TANH R140, R140 ;  /* 0x0000008c008c7308 */ /* 0x000e220000002400 */
[----:B-----5:R-:W-:-:S04]  /*6a60*/  IMAD.IADD R168, R168, 0x1, -R121 ;  /* 0x00000001a8a87824 */ /* 0x020fc800078e0a79 */
[C---:B------:R-:W-:Y:S02]  /*6a70*/  VIADD R163, R168.reuse, UR47 ;  /* 0x0000002fa8a37c36 */ /* 0x040fe40008000000 */
[----:B------:R-:W-:Y:S01]  /*6a80*/  VIADD R168, R168, UR31 ;  /* 0x0000001fa8a87c36 */ /* 0x000fe20008000000 */
[----:B------:R-:W0:Y:S01]  /*6a90*/  MUFU.TANH R141, R141 ;  /* 0x0000008d008d7308 */ /* 0x000e220000002400 */
[--C-:B-1----:R-:W-:Y:S02]  /*6aa0*/  IMAD.IADD R157, R163, 0x1, R161.reuse ;  /* 0x00000001a39d7824 */ /* 0x102fe400078e02a1 */
[----:B------:R-:W-:-:S05]  /*6ab0*/  IMAD.IADD R159, R168, 0x1, R161 ;  /* 0x00000001a89f7824 */ /* 0x000fca00078e02a1 */
[----:B------:R-:W1:Y:S01]  /*6ac0*/  MUFU.TANH R144, R144 ;  /* 0x0000009000907308 */ /* 0x000e620000002400 */
[----:B------:R-:W-:Y:S02]  /*6ad0*/  WARPGROUP.DEPBAR.LE gsb0, 0x0 ;  /* 0x00008000000079c5 */ /* 0x000fe40000010000 */
[----:B------:R0:W-:Y:S06]  /*6ae0*/  BAR.ARV R136, 0x100 ;  /* 0x000400880000751d */ /* 0x0001ec0000002000 */
[----:B------:R0:W-:Y:S01]  /*6af0*/  @!P1 SYNCS.ARRIVE.TRANS64.RED.A1T0 RZ, [R137+URZ], RZ ;  /* 0x000000ff89ff99a7 */ /* 0x0001e2000810043f */
[----:B--234-:R-:W-:Y:S05]  /*6b00*/  @P2 BRA `(.L_x_945) ;  /* 0x00000000005c2947 */ /* 0x01cfea0003800000 */
[----:B0-----:R-:W-:Y:S01]  /*6b10*/  IMAD R136, R16, UR10, R161 ;  /* 0x0000000a10887c24 */ /* 0x001fe2000f8e02a1 */
[----:B------:R-:W-:Y:S03]  /*6b20*/  BSSY B0, `(.L_x_946) ;  /* 0x0000011000007945 */ /* 0x000fe60003800000 */
[----:B------:R-:W-:-:S05]  /*6b30*/  IMAD.IADD R161, R136, 0x1, -R121 ;  /* 0x0000000188a17824 */ /* 0x000fca00078e0a79 */
[----:B------:R-:W-:-:S13]  /*6b40*/  ISETP.GT.AND P2, PT, R161, -0x1, PT ;  /* 0xffffffffa100780c */ /* 0x000fda0003f44270 */
[----:B------:R-:W-:Y:S05]  /*6b50*/  @P2 BRA `(.L_x_947) ;  /* 0x0000000000202947 */ /* 0x000fea0003800000 */
[----:B------:R-:W-:Y:S01]  /*6b60*/  IMAD.U32 R176, RZ, RZ, UR46 ;  /* 0x0000002effb07e24 */ /* 0x000fe2000f8e00ff */
[----:B------:R-:W-:-:S04]  /*6b70*/  LOP3.LUT R161, RZ, R161, RZ, 0x33, !PT ;  /* 0x000000a1ffa17212 */ /* 0x000fc800078e33ff */
[----:B------:R-:W-:-:S13]  /*6b80*/  ISETP.NE.AND P2, PT, R176, 0x1, PT ;  /* 0x00000001b000780c */ /* 0x000fda0003f45270 */
[----:B------:R-:W0:Y:S02]  /*6b90*/  @P2 LDC.64 R136, c[0x0][0x9e8] ;  /* 0x00027a00ff882b82 */ /* 0x000e240000000a00 */
[----:B0-----:R-:W-:-:S05]  /*6ba0*/  @P2 IMAD.HI.U32 R136, R161, R136, RZ ;  /* 0x00000088a1882227 */ /* 0x001fca00078e00ff */
[----:B------:R-:W-:-:S04]  /*6bb0*/  @P2 SHF.R.U32.HI R161, RZ, R137, R136 ;  /* 0x00000089ffa12219 */ /* 0x000fc80000011688 */
[----:B------:R-:W-:Y:S01]  /*6bc0*/  LOP3.LUT R161, RZ, R161, RZ, 0x33, !PT ;  /* 0x000000a1ffa17212 */ /* 0x000fe200078e33ff */
[----:B------:R-:W-:Y:S06]  /*6bd0*/  BRA `(.L_x_948) ;  /* 0x0000000000147947 */ /* 0x000fec0003800000 */
.L_x_947:
[----:B------:R-:W-:-:S05]  /*6be0*/  IMAD.U32 R176, RZ, RZ, UR46 ;  /* 0x0000002effb07e24 */ /* 0x000fca000f8e00ff */
[----:B------:R-:W-:-:S13]  /*6bf0*/  ISETP.NE.AND P2, PT, R176, 0x1, PT ;  /* 0x00000001b000780c */ /* 0x000fda0003f45270 */
[----:B------:R-:W0:Y:S02]  /*6c00*/  @P2 LDC.64 R136, c[0x0][0x9e8] ;  /* 0x00027a00ff882b82 */ /* 0x000e240000000a00 */
[----:B0-----:R-:W-:-:S05]  /*6c10*/  @P2 IMAD.HI.U32 R136, R161, R136, RZ ;  /* 0x00000088a1882227 */ /* 0x001fca00078e00ff */
[----:B------:R-:W-:-:S07]  /*6c20*/  @P2 SHF.R.U32.HI R161, RZ, R137, R136 ;  /* 0x00000089ffa12219 */ /* 0x000fce0000011688 */
.L_x_948:
[----:B------:R-:W-:Y:S05]  /*6c30*/  BSYNC B0 ;  /* 0x0000000000007941 */ /* 0x000fea0003800000 */
.L_x_946:
[----:B------:R-:W-:-:S04]  /*6c40*/  IMAD R136, R161, R176, -R153 ;  /* 0x000000b0a1887224 */ /* 0x000fc800078e0a99 */
[----:B------:R-:W-:-:S05]  /*6c50*/  IMAD R136, R3, -0x2, R136 ;  /* 0xfffffffe03887824 */ /* 0x000fca00078e0288 */
[----:B------:R-:W-:Y:S02]  /*6c60*/  VIADDMNMX R157, R136, R176, R157, PT ;  /* 0x000000b0889d7246 */ /* 0x000fe4000380019d */
[----:B------:R-:W-:-:S07]  /*6c70*/  VIMNMX R159, R159, R136, !PT ;  /* 0x000000889f9f7248 */ /* 0x000fce0007fe0100 */
.L_x_945:
[----:B------:R-:W-:Y:S01]  /*6c80*/  ISETP.GT.AND P2, PT, R2, -0x1, PT ;  /* 0xffffffff0200780c */ /* 0x000fe20003f44270 */
[----:B0-----:R-:W0:Y:S03]  /*6c90*/  SHFL.IDX PT, R137, R155, 0x1, 0x1c1f ;  /* 0x003c1f009b897f89 */ /* 0x001e2600000e0000 */
[C---:B------:R-:W-:Y:S02]  /*6ca0*/  ISETP.GT.AND P5, PT, R159.reuse, RZ, P2 ;  /* 0x000000ff9f00720c */ /* 0x040fe400017a4270 */
[----:B------:R-:W-:Y:S02]  /*6cb0*/  ISETP.GT.AND P6, PT, R159, 0x8, P2 ;  /* 0x000000089f00780c */ /* 0x000fe400017c4270 */
[C---:B------:R-:W-:Y:S02]  /*6cc0*/  ISETP.LT.OR P5, PT, R157.reuse, 0x1, P5 ;  /* 0x000000019d00780c */ /* 0x040fe40002fa1670 */
[----:B------:R-:W-:-:S02]  /*6cd0*/  ISETP.LT.OR P6, PT, R157, 0x9, P6 ;  /* 0x000000099d00780c */ /* 0x000fc400037c1670 */
[----:B------:R-:W-:Y:S02]  /*6ce0*/  FSEL R182, R23, -INF , !P5 ;  /* 0xff80000017b67808 */ /* 0x000fe40006800000 */
[C---:B------:R-:W-:Y:S02]  /*6cf0*/  ISETP.GT.AND P5, PT, R159.reuse, 0x10, P2 ;  /* 0x000000109f00780c */ /* 0x040fe400017a4270 */
[----:B------:R-:W-:Y:S02]  /*6d00*/  ISETP.GT.AND P4, PT, R159, 0x1, P2 ;  /* 0x000000019f00780c */ /* 0x000fe40001784270 */
[----:B------:R-:W-:Y:S02]  /*6d10*/  ISETP.LT.OR P5, PT, R157, 0x11, P5 ;  /* 0x000000119d00780c */ /* 0x000fe40002fa1670 */
[----:B------:R-:W-:Y:S02]  /*6d20*/  ISETP.GT.AND P3, PT, R159, 0x9, P2 ;  /* 0x000000099f00780c */ /* 0x000fe40001764270 */
[----:B------:R-:W-:-:S02]  /*6d30*/  FSEL R218, R193, -INF , !P6 ;  /* 0xff800000c1da7808 */ /* 0x000fc40007000000 */
[C---:B------:R-:W-:Y:S02]  /*6d40*/  ISETP.GT.AND P6, PT, R159.reuse, 0x18, P2 ;  /* 0x000000189f00780c */ /* 0x040fe400017c4270 */
[----:B------:R-:W-:Y:S02]  /*6d50*/  FSEL R214, R196, -INF , !P5 ;  /* 0xff800000c4d67808 */ /* 0x000fe40006800000 */
[----:B------:R-:W-:Y:S02]  /*6d60*/  ISETP.GT.AND P5, PT, R159, 0x20, P2 ;  /* 0x000000209f00780c */ /* 0x000fe400017a4270 */
[C---:B------:R-:W-:Y:S02]  /*6d70*/  ISETP.LT.OR P4, PT, R157.reuse, 0x2, P4 ;  /* 0x000000029d00780c */ /* 0x040fe40002781670 */
[C---:B------:R-:W-:Y:S02]  /*6d80*/  ISETP.LT.OR P3, PT, R157.reuse, 0xa, P3 ;  /* 0x0000000a9d00780c */ /* 0x040fe40001f61670 */
[----:B------:R-:W-:-:S02]  /*6d90*/  ISETP.LT.OR P6, PT, R157, 0x19, P6 ;  /* 0x000000199d00780c */ /* 0x000fc400037c1670 */
[----:B------:R-:W-:Y:S02]  /*6da0*/  ISETP.LT.OR P5, PT, R157, 0x21, P5 ;  /* 0x000000219d00780c */ /* 0x000fe40002fa1670 */
[----:B------:R-:W-:Y:S02]  /*6db0*/  FSEL R186, R192, -INF , !P4 ;  /* 0xff800000c0ba7808 */ /* 0x000fe40006000000 */
[----:B------:R-:W-:Y:S02]  /*6dc0*/  FSEL R216, R194, -INF , !P3 ;  /* 0xff800000c2d87808 */ /* 0x000fe40005800000 */
[C---:B------:R-:W-:Y:S02]  /*6dd0*/  ISETP.GT.AND P4, PT, R159.reuse, 0x11, P2 ;  /* 0x000000119f00780c */ /* 0x040fe40001784270 */
        /* <DEDUP_REMOVED lines=26> */
[----:B------:R-:W-:Y:S02]  /*6f80*/  FSEL R146, R148, -INF , !P5 ;  /* 0xff80000094927808 */ /* 0x000fe40006800000 */
[----:B------:R-:W-:Y:S02]  /*6f90*/  ISETP.GT.AND P5, PT, R159, 0x50, P2 ;  /* 0x000000509f00780c */ /* 0x000fe400017a4270 */
[C---:B------:R-:W-:Y:S02]  /*6fa0*/  ISETP.LT.OR P4, PT, R157.reuse, 0x32, P4 ;  /* 0x000000329d00780c */ /* 0x040fe40002781670 */
[C---:B------:R-:W-:Y:S02]  /*6fb0*/  ISETP.LT.OR P3, PT, R157.reuse, 0x3a, P3 ;  /* 0x0000003a9d00780c */ /* 0x040fe40001f61670 */
[----:B------:R-:W-:Y:S02]  /*6fc0*/  ISETP.LT.OR P5, PT, R157, 0x51, P5 ;  /* 0x000000519d00780c */ /* 0x000fe40002fa1670 */
[----:B------:R-:W-:Y:S01]  /*6fd0*/  FSEL R200, R145, -INF , !P4 ;  /* 0xff80000091c87808 */ /* 0x000fe20006000000 */
[--C-:B0-----:R-:W-:Y:S01]  /*6fe0*/  IMAD.IADD R145, R163, 0x1, R137.reuse ;  /* 0x00000001a3917824 */ /* 0x101fe200078e0289 */
[----:B------:R-:W-:Y:S01]  /*6ff0*/  FSEL R196, R147, -INF , !P3 ;  /* 0xff80000093c47808 */ /* 0x000fe20005800000 */
[----:B------:R-:W-:Y:S01]  /*7000*/  IMAD.IADD R147, R168, 0x1, R137 ;  /* 0x00000001a8937824 */ /* 0x000fe200078e0289 */
[----:B------:R-:W-:-:S02]  /*7010*/  ISETP.GT.AND P4, PT, R159, 0x41, P2 ;  /* 0x000000419f00780c */ /* 0x000fc40001784270 */
[C---:B------:R-:W-:Y:S02]  /*7020*/  ISETP.GT.AND P6, PT, R159.reuse, 0x48, P2 ;  /* 0x000000489f00780c */ /* 0x040fe400017c4270 */
[C---:B------:R-:W-:Y:S02]  /*7030*/  ISETP.GT.AND P3, PT, R159.reuse, 0x49, P2 ;  /* 0x000000499f00780c */ /* 0x040fe40001764270 */
[----:B------:R-:W-:Y:S02]  /*7040*/  FSEL R154, R154, -INF , !P5 ;  /* 0xff8000009a9a7808 */ /* 0x000fe40006800000 */
[----:B------:R-:W-:Y:S02]  /*7050*/  ISETP.GT.AND P5, PT, R159, 0x60, P2 ;  /* 0x000000609f00780c */ /* 0x000fe400017a4270 */
[C---:B------:R-:W-:Y:S02]  /*7060*/  ISETP.LT.OR P4, PT, R157.reuse, 0x42, P4 ;  /* 0x000000429d00780c */ /* 0x040fe40002781670 */
[----:B------:R-:W-:-:S02]  /*7070*/  ISETP.LT.OR P6, PT, R157, 0x49, P6 ;  /* 0x000000499d00780c */ /* 0x000fc400037c1670 */
[C---:B------:R-:W-:Y:S02]  /*7080*/  ISETP.LT.OR P3, PT, R157.reuse, 0x4a, P3 ;  /* 0x0000004a9d00780c */ /* 0x040fe40001f61670 */
[----:B------:R-:W-:Y:S02]  /*7090*/  ISETP.LT.OR P5, PT, R157, 0x61, P5 ;  /* 0x000000619d00780c */ /* 0x000fe40002fa1670 */
[----:B------:R-:W-:Y:S02]  /*70a0*/  FSEL R148, R149, -INF , !P4 ;  /* 0xff80000095947808 */ /* 0x000fe40006000000 */
[----:B------:R-:W-:Y:S02]  /*70b0*/  FSEL R150, R150, -INF , !P6 ;  /* 0xff80000096967808 */ /* 0x000fe40007000000 */
[----:B------:R-:W-:Y:S02]  /*70c0*/  FSEL R152, R152, -INF , !P3 ;  /* 0xff80000098987808 */ /* 0x000fe40005800000 */
        /* <DEDUP_REMOVED lines=14> */
[----:B------:R-:W-:Y:S02]  /*71b0*/  ISETP.GT.AND P3, PT, R159, 0x69, P2 ;  /* 0x000000699f00780c */ /* 0x000fe40001764270 */
[----:B------:R-:W-:Y:S02]  /*71c0*/  FSEL R174, R174, -INF , !P5 ;  /* 0xff800000aeae7808 */ /* 0x000fe40006800000 */
[----:B------:R-:W-:Y:S02]  /*71d0*/  PLOP3.LUT P5, PT, PT, PT, UP1, 0x40, 0x0 ;  /* 0x000000000000781c */ /* 0x000fe40003fae818 */
[C---:B------:R-:W-:Y:S02]  /*71e0*/  ISETP.LT.OR P4, PT, R157.reuse, 0x62, P4 ;  /* 0x000000629d00780c */ /* 0x040fe40002781670 */
[----:B------:R-:W-:-:S02]  /*71f0*/  ISETP.LT.OR P6, PT, R157, 0x69, P6 ;  /* 0x000000699d00780c */ /* 0x000fc400037c1670 */
[----:B------:R-:W-:Y:S02]  /*7200*/  ISETP.LT.OR P3, PT, R157, 0x6a, P3 ;  /* 0x0000006a9d00780c */ /* 0x000fe40001f61670 */
[----:B------:R-:W-:Y:S02]  /*7210*/  FSEL R164, R164, -INF , !P4 ;  /* 0xff800000a4a47808 */ /* 0x000fe40006000000 */
[----:B------:R-:W-:Y:S02]  /*7220*/  FSEL R166, R166, -INF , !P6 ;  /* 0xff800000a6a67808 */ /* 0x000fe40007000000 */
[----:B------:R-:W-:Y:S02]  /*7230*/  FSEL R176, R151, -INF , !P3 ;  /* 0xff80000097b07808 */ /* 0x000fe40005800000 */
[C---:B------:R-:W-:Y:S02]  /*7240*/  ISETP.GT.AND P4, PT, R159.reuse, 0x71, P2 ;  /* 0x000000719f00780c */ /* 0x040fe40001784270 */
[----:B------:R-:W-:-:S02]  /*7250*/  ISETP.GT.AND P6, PT, R159, 0x78, P2 ;  /* 0x000000789f00780c */ /* 0x000fc400017c4270 */
[----:B------:R-:W-:Y:S02]  /*7260*/  ISETP.GT.AND P3, PT, R159, 0x79, P2 ;  /* 0x000000799f00780c */ /* 0x000fe40001764270 */
[C---:B------:R-:W-:Y:S02]  /*7270*/  ISETP.LT.OR P4, PT, R157.reuse, 0x72, P4 ;  /* 0x000000729d00780c */ /* 0x040fe40002781670 */
[C---:B------:R-:W-:Y:S02]  /*7280*/  ISETP.LT.OR P6, PT, R157.reuse, 0x79, P6 ;  /* 0x000000799d00780c */ /* 0x040fe400037c1670 */
[----:B------:R-:W-:Y:S02]  /*7290*/  ISETP.LT.OR P3, PT, R157, 0x7a, P3 ;  /* 0x0000007a9d00780c */ /* 0x000fe40001f61670 */
[----:B------:R-:W-:Y:S02]  /*72a0*/  FSEL R172, R172, -INF , !P4 ;  /* 0xff800000acac7808 */ /* 0x000fe40006000000 */
[----:B------:R-:W-:-:S02]  /*72b0*/  FSEL R170, R170, -INF , !P6 ;  /* 0xff800000aaaa7808 */ /* 0x000fc40007000000 */
[----:B------:R-:W-:Y:S01]  /*72c0*/  FSEL R168, R181, -INF , !P3 ;  /* 0xff800000b5a87808 */ /* 0x000fe20005800000 */
[----:B------:R-:W-:Y:S06]  /*72d0*/  @P5 BRA `(.L_x_949) ;  /* 0x00000000005c5947 */ /* 0x000fec0003800000 */
[----:B------:R-:W-:Y:S01]  /*72e0*/  IMAD R136, R16, UR10, R137 ;  /* 0x0000000a10887c24 */ /* 0x000fe2000f8e0289 */
        /* <DEDUP_REMOVED lines=12> */
.L_x_951:
[----:B------:R-:W-:-:S05]  /*73b0*/  IMAD.U32 R178, RZ, RZ, UR46 ;  /* 0x0000002effb27e24 */ /* 0x000fca000f8e00ff */
[----:B------:R-:W-:-:S13]  /*73c0*/  ISETP.NE.AND P3, PT, R178, 0x1, PT ;  /* 0x00000001b200780c */ /* 0x000fda0003f65270 */
[----:B------:R-:W0:Y:S02]  /*73d0*/  @P3 LDC.64 R136, c[0x0][0x9e8] ;  /* 0x00027a00ff883b82 */ /* 0x000e240000000a00 */
[----:B0-----:R-:W-:-:S05]  /*73e0*/  @P3 IMAD.HI.U32 R136, R23, R136, RZ ;  /* 0x0000008817883227 */ /* 0x001fca00078e00ff */
[----:B------:R-:W-:-:S07]  /*73f0*/  @P3 SHF.R.U32.HI R23, RZ, R137, R136 ;  /* 0x00000089ff173219 */ /* 0x000fce0000011688 */
.L_x_952:
[----:B------:R-:W-:Y:S05]  /*7400*/  BSYNC B0 ;  /* 0x0000000000007941 */ /* 0x000fea0003800000 */
.L_x_950:
[----:B------:R-:W-:-:S04]  /*7410*/  IMAD R136, R23, R178, -R153 ;  /* 0x000000b217887224 */ /* 0x000fc800078e0a99 */
[----:B------:R-:W-:-:S05]  /*7420*/  IMAD R136, R3, -0x2, R136 ;  /* 0xfffffffe03887824 */ /* 0x000fca00078e0288 */
[----:B------:R-:W-:Y:S02]  /*7430*/  VIADDMNMX R145, R136, R178, R145, PT ;  /* 0x000000b288917246 */ /* 0x000fe40003800191 */
[----:B------:R-:W-:-:S07]  /*7440*/  VIMNMX R147, R147, R136, !PT ;  /* 0x0000008893937248 */ /* 0x000fce0007fe0100 */
.L_x_949:
[----:B------:R-:W-:Y:S02]  /*7450*/  FMNMX.FTZ R23, R182, R9, !PT ;  /* 0x00000009b6177209 */ /* 0x000fe40007810000 */
[C---:B------:R-:W-:Y:S02]  /*7460*/  ISETP.GT.AND P6, PT, R147.reuse, 0x8, P2 ;  /* 0x000000089300780c */ /* 0x040fe400017c4270 */
[----:B------:R-:W-:Y:S02]  /*7470*/  FMNMX.FTZ R23, R186, R23, !PT ;  /* 0x00000017ba177209 */ /* 0x000fe40007810000 */
[----:B------:R-:W-:Y:S02]  /*7480*/  ISETP.GT.AND P4, PT, R147, 0x1, P2 ;  /* 0x000000019300780c */ /* 0x000fe40001784270 */
[----:B------:R-:W-:Y:S02]  /*7490*/  FMNMX.FTZ R23, R218, R23, !PT ;  /* 0x00000017da177209 */ /* 0x000fe40007810000 */
[----:B------:R-:W-:-:S02]  /*74a0*/  ISETP.LT.OR P6, PT, R145, 0x9, P6 ;  /* 0x000000099100780c */ /* 0x000fc400037c1670 */
[----:B------:R-:W-:Y:S02]  /*74b0*/  FMNMX.FTZ R23, R216, R23, !PT ;  /* 0x00000017d8177209 */ /* 0x000fe40007810000 */
[----:B------:R-:W-:Y:S02]  /*74c0*/  ISETP.LT.OR P4, PT, R145, 0x2, P4 ;  /* 0x000000029100780c */ /* 0x000fe40002781670 */
[----:B------:R-:W-:Y:S02]  /*74d0*/  FMNMX.FTZ R23, R214, R23, !PT ;  /* 0x00000017d6177209 */ /* 0x000fe40007810000 */
[----:B------:R-:W-:Y:S02]  /*74e0*/  FSEL R178, R13, -INF , !P6 ;  /* 0xff8000000db27808 */ /* 0x000fe40007000000 */
[----:B------:R-:W-:Y:S02]  /*74f0*/  FMNMX.FTZ R23, R192, R23, !PT ;  /* 0x00000017c0177209 */ /* 0x000fe40007810000 */
[----:B------:R-:W-:-:S02]  /*7500*/  FSEL R12, R12, -INF , !P4 ;  /* 0xff8000000c0c7808 */ /* 0x000fc40006000000 */
[----:B------:R-:W-:Y:S02]  /*7510*/  FMNMX.FTZ R23, R212, R23, !PT ;  /* 0x00000017d4177209 */ /* 0x000fe40007810000 */
[----:B------:R-:W-:Y:S02]  /*7520*/  ISETP.GT.AND P4, PT, R147, 0x11, P2 ;  /* 0x000000119300780c */ /* 0x000fe40001784270 */
[----:B------:R-:W-:Y:S02]  /*7530*/  FMNMX.FTZ R23, R194, R23, !PT ;  /* 0x00000017c2177209 */ /* 0x000fe40007810000 */
[----:B------:R-:W-:Y:S02]  /*7540*/  ISETP.LT.OR P4, PT, R145, 0x12, P4 ;  /* 0x000000129100780c */ /* 0x000fe40002781670 */
[----:B------:R-:W-:Y:S02]  /*7550*/  FMNMX.FTZ R23, R210, R23, !PT ;  /* 0x00000017d2177209 */ /* 0x000fe40007810000 */
[----:B------:R-:W-:-:S02]  /*7560*/  ISETP.GT.AND P5, PT, R147, 0x10, P2 ;  /* 0x000000109300780c */ /* 0x000fc400017a4270 */
[----:B------:R-:W-:Y:S02]  /*7570*/  FMNMX.FTZ R23, R208, R23, !PT ;  /* 0x00000017d0177209 */ /* 0x000fe40007810000 */
[----:B------:R-:W-:Y:S02]  /*7580*/  ISETP.LT.OR P5, PT, R145, 0x11, P5 ;  /* 0x000000119100780c */ /* 0x000fe40002fa1670 */
[----:B------:R-:W-:Y:S02]  /*7590*/  FMNMX.FTZ R23, R206, R23, !PT ;  /* 0x00000017ce177209 */ /* 0x000fe40007810000 */
[----:B------:R-:W-:Y:S02]  /*75a0*/  FSEL R180, R15, -INF , !P5 ;  /* 0xff8000000fb47808 */ /* 0x000fe40006800000 */
[----:B------:R-:W-:Y:S02]  /*75b0*/  FMNMX.FTZ R23, R204, R23, !PT ;  /* 0x00000017cc177209 */ /* 0x000fe40007810000 */
[----:B------:R-:W-:-:S02]  /*75c0*/  ISETP.GT.AND P3, PT, R147, 0x9, P2 ;  /* 0x000000099300780c */ /* 0x000fc40001764270 */
[----:B------:R-:W-:Y:S02]  /*75d0*/  FMNMX.FTZ R23, R202, R23, !PT ;  /* 0x00000017ca177209 */ /* 0x000fe40007810000 */
[----:B------:R-:W-:Y:S02]  /*75e0*/  ISETP.GT.AND P5, PT, R147, 0x19, P2 ;  /* 0x000000199300780c */ /* 0x000fe400017a4270 */
[----:B------:R-:W-:Y:S02]  /*75f0*/  FMNMX.FTZ R23, R200, R23, !PT ;  /* 0x00000017c8177209 */ /* 0x000fe40007810000 */
[C---:B------:R-:W-:Y:S02]  /*7600*/  ISETP.LT.OR P3, PT, R145.reuse, 0xa, P3 ;  /* 0x0000000a9100780c */ /* 0x040fe40001f61670 */
[----:B------:R-:W-:Y:S02]  /*7610*/  FMNMX.FTZ R23, R198, R23, !PT ;  /* 0x00000017c6177209 */ /* 0x000fe40007810000 */
[----:B------:R-:W-:-:S02]  /*7620*/  ISETP.LT.OR P5, PT, R145, 0x1a, P5 ;  /* 0x0000001a9100780c */ /* 0x000fc40002fa1670 */
[----:B------:R-:W-:Y:S02]  /*7630*/  FMNMX.FTZ R23, R196, R23, !PT ;  /* 0x00000017c4177209 */ /* 0x000fe40007810000 */
[----:B------:R-:W-:Y:S02]  /*7640*/  FSEL R14, R14, -INF , !P3 ;  /* 0xff8000000e0e7808 */ /* 0x000fe40005800000 */
[----:B------:R-:W-:Y:S02]  /*7650*/  FMNMX.FTZ R23, R146, R23, !PT ;  /* 0x0000001792177209 */ /* 0x000fe40007810000 */
[----:B------:R-:W-:Y:S02]  /*7660*/  ISETP.GT.AND P3, PT, R147, 0x18, P2 ;  /* 0x000000189300780c */ /* 0x000fe40001764270 */
[----:B------:R-:W-:Y:S02]  /*7670*/  FMNMX.FTZ R23, R148, R23, !PT ;  /* 0x0000001794177209 */ /* 0x000fe40007810000 */
[----:B------:R-:W-:-:S02]  /*7680*/  FSEL R20, R20, -INF , !P5 ;  /* 0xff80000014147808 */ /* 0x000fc40006800000 */
        /* <DEDUP_REMOVED lines=27> */
[----:B------:R-:W0:Y:S01]  /*7840*/  LDC R23, c[0x0][0x988] ;  /* 0x00026200ff177b82 */ /* 0x000e220000000800 */
[----:B------:R-:W-:Y:S02]  /*7850*/  ISETP.LT.OR P5, PT, R145, 0x3a, P5 ;  /* 0x0000003a9100780c */ /* 0x000fe40002fa1670 */
[----:B------:R-:W2:Y:S02]  /*7860*/  SHFL.BFLY PT, R136, R137, 0x2, 0x1f ;  /* 0x0c401f0089887f89 */ /* 0x000ea400000e0000 */
[----:B------:R-:W-:-:S02]  /*7870*/  FSEL R126, R126, -INF , !P5 ;  /* 0xff8000007e7e7808 */ /* 0x000fc40006800000 */
[----:B------:R-:W-:-:S04]  /*7880*/  ISETP.GT.AND P5, PT, R147, 0x48, P2 ;  /* 0x000000489300780c */ /* 0x000fc800017a4270 */
[----:B------:R-:W-:Y:S02]  /*7890*/  ISETP.LT.OR P5, PT, R145, 0x49, P5 ;  /* 0x000000499100780c */ /* 0x000fe40002fa1670 */
[----:B--2---:R-:W-:-:S05]  /*78a0*/  FMNMX.FTZ R149, R137, R136, !PT ;  /* 0x0000008889957209 */ /* 0x004fca0007810000 */
[----:B------:R-:W2:Y:S02]  /*78b0*/  SHFL.BFLY PT, R136, R149, 0x1, 0x1f ;  /* 0x0c201f0095887f89 */ /* 0x000ea400000e0000 */
[----:B--2---:R-:W-:-:S04]  /*78c0*/  FMNMX.FTZ R136, R149, R136, !PT ;  /* 0x0000008895887209 */ /* 0x004fc80007810000 */
[C---:B------:R-:W-:Y:S01]  /*78d0*/  FSETP.NEU.FTZ.AND P6, PT, R136.reuse, -INF , PT ;  /* 0xff8000008800780b */ /* 0x040fe20003fdd000 */
[----:B0-----:R-:W-:-:S05]  /*78e0*/  FFMA.FTZ R13, R136, R23, -8 ;  /* 0xc1000000880d7423 */ /* 0x001fca0000010017 */
[----:B------:R-:W-:-:S05]  /*78f0*/  FSEL R13, R13, RZ, P6 ;  /* 0x000000ff0d0d7208 */ /* 0x000fca0003000000 */
[-CC-:B------:R-:W-:Y:S01]  /*7900*/  FFMA.FTZ R137, R182, R23.reuse, -R13.reuse ;  /* 0x00000017b6897223 */ /* 0x180fe2000001080d */
[----:B------:R-:W-:Y:S01]  /*7910*/  FSEL R182, R18, -INF , !P4 ;  /* 0xff80000012b67808 */ /* 0x000fe20006000000 */
[-CC-:B------:R-:W-:Y:S01]  /*7920*/  FFMA.FTZ R15, R186, R23.reuse, -R13.reuse ;  /* 0x00000017ba0f7223 */ /* 0x180fe2000001080d */
[----:B------:R-:W-:Y:S01]  /*7930*/  ISETP.GT.AND P4, PT, R147, 0x20, P2 ;  /* 0x000000209300780c */ /* 0x000fe20001784270 */
[----:B------:R0:W-:Y:S01]  /*7940*/  MUFU.EX2 R18, R137 ;  /* 0x0000008900127308 */ /* 0x0001e20000000800 */
[----:B------:R-:W-:-:S01]  /*7950*/  FFMA.FTZ R151, R212, R23, -R13 ;  /* 0x00000017d4977223 */ /* 0x000fc2000001080d */
[-CC-:B------:R-:W-:Y:S01]  /*7960*/  FFMA.FTZ R149, R192, R23.reuse, -R13.reuse ;  /* 0x00000017c0957223 */ /* 0x180fe2000001080d */
[----:B------:R-:W-:Y:S01]  /*7970*/  ISETP.LT.OR P4, PT, R145, 0x21, P4 ;  /* 0x000000219100780c */ /* 0x000fe20002781670 */
[-CC-:B------:R-:W-:Y:S01]  /*7980*/  FFMA.FTZ R214, R214, R23.reuse, -R13.reuse ;  /* 0x00000017d6d67223 */ /* 0x180fe2000001080d */
[----:B------:R-:W-:-:S01]  /*7990*/  FFMA.FTZ R188, R216, R23, -R13 ;  /* 0x00000017d8bc7223 */ /* 0x000fc2000001080d */
[-CC-:B------:R-:W-:Y:S01]  /*79a0*/  FFMA.FTZ R19, R218, R23.reuse, -R13.reuse ;  /* 0x00000017da137223 */ /* 0x180fe2000001080d */
[----:B------:R-:W-:Y:S01]  /*79b0*/  FSEL R186, R21, -INF , !P4 ;  /* 0xff80000015ba7808 */ /* 0x000fe20006000000 */
[-CC-:B------:R-:W-:Y:S01]  /*79c0*/  FFMA.FTZ R194, R194, R23.reuse, -R13.reuse ;  /* 0x00000017c2c27223 */ /* 0x180fe2000001080d */
[----:B------:R-:W-:Y:S01]  /*79d0*/  ISETP.GT.AND P4, PT, R147, RZ, P2 ;  /* 0x000000ff9300720c */ /* 0x000fe20001784270 */
[-CC-:B------:R-:W-:Y:S01]  /*79e0*/  FFMA.FTZ R196, R196, R23.reuse, -R13.reuse ;  /* 0x00000017c4c47223 */ /* 0x180fe2000001080d */
[----:B------:R-:W-:-:S01]  /*79f0*/  FFMA.FTZ R148, R148, R23, -R13 ;  /* 0x0000001794947223 */ /* 0x000fc2000001080d */
[----:B------:R-:W-:Y:S01]  /*7a00*/  FFMA.FTZ R170, R170, R23, -R13 ;  /* 0x00000017aaaa7223 */ /* 0x000fe2000001080d */
[----:B------:R-:W-:Y:S01]  /*7a10*/  ISETP.LT.OR P4, PT, R145, 0x1, P4 ;  /* 0x000000019100780c */ /* 0x000fe20002781670 */
[----:B------:R-:W-:Y:S03]  /*7a20*/  MUFU.EX2 R15, R15 ;  /* 0x0000000f000f7308 */ /* 0x000fe60000000800 */
[----:B0-----:R-:W-:-:S02]  /*7a30*/  FSEL R137, R11, -INF , !P4 ;  /* 0xff8000000b897808 */ /* 0x001fc40006000000 */
[----:B------:R-:W-:Y:S02]  /*7a40*/  ISETP.LT.OR P4, PT, R145, 0x2a, P3 ;  /* 0x0000002a9100780c */ /* 0x000fe40001f81670 */
[----:B------:R-:W-:Y:S01]  /*7a50*/  FMNMX.FTZ R11, R137, R10, !PT ;  /* 0x0000000a890b7209 */ /* 0x000fe20007810000 */
[----:B------:R-:W-:Y:S01]  /*7a60*/  MUFU.EX2 R19, R19 ;  /* 0x0000001300137308 */ /* 0x000fe20000000800 */
[----:B------:R-:W-:Y:S02]  /*7a70*/  FSEL R120, R120, -INF , !P4 ;  /* 0xff80000078787808 */ /* 0x000fe40006000000 */
[----:B------:R-:W-:Y:S02]  /*7a80*/  FMNMX.FTZ R21, R12, R11, !PT ;  /* 0x0000000b0c157209 */ /* 0x000fe40007810000 */
[C---:B------:R-:W-:Y:S02]  /*7a90*/  ISETP.GT.AND P4, PT, R147.reuse, 0x38, P2 ;  /* 0x000000389300780c */ /* 0x040fe40001784270 */
[----:B------:R-:W-:Y:S01]  /*7aa0*/  FMNMX.FTZ R21, R178, R21, !PT ;  /* 0x00000015b2157209 */ /* 0x000fe20007810000 */
[----:B------:R0:W-:Y:S01]  /*7ab0*/  MUFU.EX2 R11, R214 ;  /* 0x000000d6000b7308 */ /* 0x0001e20000000800 */
[----:B------:R-:W-:-:S02]  /*7ac0*/  ISETP.GT.AND P3, PT, R147, 0x31, P2 ;  /* 0x000000319300780c */ /* 0x000fc40001764270 */
[----:B------:R-:W-:Y:S02]  /*7ad0*/  FMNMX.FTZ R21, R14, R21, !PT ;  /* 0x000000150e157209 */ /* 0x000fe40007810000 */
[C---:B------:R-:W-:Y:S02]  /*7ae0*/  ISETP.LT.OR P4, PT, R145.reuse, 0x39, P4 ;  /* 0x000000399100780c */ /* 0x040fe40002781670 */
[----:B------:R-:W-:Y:S01]  /*7af0*/  FMNMX.FTZ R21, R180, R21, !PT ;  /* 0x00000015b4157209 */ /* 0x000fe20007810000 */
[----:B------:R-:W-:Y:S01]  /*7b00*/  MUFU.EX2 R188, R188 ;  /* 0x000000bc00bc7308 */ /* 0x000fe20000000800 */
[----:B------:R-:W-:Y:S02]  /*7b10*/  ISETP.LT.OR P3, PT, R145, 0x32, P3 ;  /* 0x000000329100780c */ /* 0x000fe40001f61670 */
[----:B------:R-:W-:Y:S02]  /*7b20*/  FMNMX.FTZ R123, R182, R21, !PT ;  /* 0x00000015b67b7209 */ /* 0x000fe40007810000 */
[----:B------:R-:W-:-:S02]  /*7b30*/  FSEL R212, R125, -INF , !P4 ;  /* 0xff8000007dd47808 */ /* 0x000fc40006000000 */
[----:B------:R-:W-:Y:S01]  /*7b40*/  FMNMX.FTZ R123, R184, R123, !PT ;  /* 0x0000007bb87b7209 */ /* 0x000fe20007810000 */
[----:B------:R-:W-:Y:S01]  /*7b50*/  MUFU.EX2 R21, R151 ;  /* 0x0000009700157308 */ /* 0x000fe20000000800 */
[----:B------:R-:W-:Y:S02]  /*7b60*/  FSEL R192, R124, -INF , !P3 ;  /* 0xff8000007cc07808 */ /* 0x000fe40005800000 */
[----:B------:R-:W-:Y:S02]  /*7b70*/  FMNMX.FTZ R123, R20, R123, !PT ;  /* 0x0000007b147b7209 */ /* 0x000fe40007810000 */
[----:B------:R-:W-:Y:S02]  /*7b80*/  ISETP.GT.AND P3, PT, R147, 0x40, P2 ;  /* 0x000000409300780c */ /* 0x000fe40001764270 */
[----:B------:R-:W-:Y:S01]  /*7b90*/  FMNMX.FTZ R123, R186, R123, !PT ;  /* 0x0000007bba7b7209 */ /* 0x000fe20007810000 */
[----:B------:R-:W-:Y:S01]  /*7ba0*/  MUFU.EX2 R124, R149 ;  /* 0x00000095007c7308 */ /* 0x000fe20000000800 */
[----:B------:R-:W-:-:S02]  /*7bb0*/  ISETP.LT.OR P3, PT, R145, 0x41, P3 ;  /* 0x000000419100780c */ /* 0x000fc40001f61670 */
[----:B------:R-:W-:Y:S02]  /*7bc0*/  FMNMX.FTZ R125, R22, R123, !PT ;  /* 0x0000007b167d7209 */ /* 0x000fe40007810000 */
[----:B0-----:R-:W-:Y:S01]  /*7bd0*/  FSEL R214, R127, -INF , !P3 ;  /* 0xff8000007fd67808 */ /* 0x001fe20005800000 */
[----:B------:R-:W-:Y:S01]  /*7be0*/  FFMA.FTZ R127, R210, R23, -R13 ;  /* 0x00000017d27f7223 */ /* 0x000fe2000001080d */
[----:B------:R-:W-:Y:S01]  /*7bf0*/  FMNMX.FTZ R125, R122, R125, !PT ;  /* 0x0000007d7a7d7209 */ /* 0x000fe20007810000 */
[----:B------:R-:W-:Y:S01]  /*7c00*/  MUFU.EX2 R194, R194 ;  /* 0x000000c200c27308 */ /* 0x000fe20000000800 */
[----:B------:R-:W-:Y:S02]  /*7c10*/  ISETP.GT.AND P4, PT, R147, 0x41, P2 ;  /* 0x000000419300780c */ /* 0x000fe40001784270 */
[----:B------:R-:W-:Y:S02]  /*7c20*/  FMNMX.FTZ R125, R120, R125, !PT ;  /* 0x0000007d787d7209 */ /* 0x000fe40007810000 */
[----:B------:R-:W-:-:S02]  /*7c30*/  ISETP.LT.OR P4, PT, R145, 0x42, P4 ;  /* 0x000000429100780c */ /* 0x000fc40002781670 */
[----:B------:R-:W-:Y:S01]  /*7c40*/  FMNMX.FTZ R125, R190, R125, !PT ;  /* 0x0000007dbe7d7209 */ /* 0x000fe20007810000 */
[----:B------:R0:W-:Y:S01]  /*7c50*/  MUFU.EX2 R123, R127 ;  /* 0x0000007f007b7308 */ /* 0x0001e20000000800 */
[----:B------:R-:W-:Y:S01]  /*7c60*/  FSEL R210, R128, -INF , !P4 ;  /* 0xff80000080d27808 */ /* 0x000fe20006000000 */
[-CC-:B------:R-:W-:Y:S01]  /*7c70*/  FFMA.FTZ R128, R208, R23.reuse, -R13.reuse ;  /* 0x00000017d0807223 */ /* 0x180fe2000001080d */
[----:B------:R-:W-:Y:S01]  /*7c80*/  FSEL R208, R129, -INF , !P5 ;  /* 0xff80000081d07808 */ /* 0x000fe20006800000 */
[----:B------:R-:W-:Y:S01]  /*7c90*/  FFMA.FTZ R129, R206, R23, -R13 ;  /* 0x00000017ce817223 */ /* 0x000fe2000001080d */
[C---:B------:R-:W-:Y:S02]  /*7ca0*/  ISETP.GT.AND P3, PT, R147.reuse, 0x49, P2 ;  /* 0x000000499300780c */ /* 0x040fe40001764270 */
[----:B------:R-:W-:Y:S01]  /*7cb0*/  ISETP.GT.AND P4, PT, R147, 0x50, P2 ;  /* 0x000000509300780c */ /* 0x000fe20001784270 */
[----:B------:R-:W-:Y:S01]  /*7cc0*/  MUFU.EX2 R128, R128 ;  /* 0x0000008000807308 */ /* 0x000fe20000000800 */
[----:B0-----:R-:W-:-:S02]  /*7cd0*/  FMNMX.FTZ R127, R192, R125, !PT ;  /* 0x0000007dc07f7209 */ /* 0x001fc40007810000 */
[----:B------:R-:W-:Y:S02]  /*7ce0*/  ISETP.LT.OR P3, PT, R145, 0x4a, P3 ;  /* 0x0000004a9100780c */ /* 0x000fe40001f61670 */
[----:B------:R-:W-:Y:S02]  /*7cf0*/  FMNMX.FTZ R127, R212, R127, !PT ;  /* 0x0000007fd47f7209 */ /* 0x000fe40007810000 */
[----:B------:R-:W-:Y:S01]  /*7d00*/  ISETP.GT.AND P5, PT, R147, 0x51, P2 ;  /* 0x000000519300780c */ /* 0x000fe200017a4270 */
[----:B------:R0:W-:Y:S01]  /*7d10*/  MUFU.EX2 R125, R129 ;  /* 0x00000081007d7308 */ /* 0x0001e20000000800 */
[----:B------:R-:W-:Y:S02]  /*7d20*/  FMNMX.FTZ R127, R126, R127, !PT ;  /* 0x0000007f7e7f7209 */ /* 0x000fe40007810000 */
[----:B------:R-:W-:Y:S01]  /*7d30*/  FSEL R216, R130, -INF , !P3 ;  /* 0xff80000082d87808 */ /* 0x000fe20005800000 */
[----:B------:R-:W-:-:S01]  /*7d40*/  FFMA.FTZ R130, R204, R23, -R13 ;  /* 0x00000017cc827223 */ /* 0x000fc2000001080d */
[----:B------:R-:W-:-:S02]  /*7d50*/  FMNMX.FTZ R127, R214, R127, !PT ;  /* 0x0000007fd67f7209 */ /* 0x000fc40007810000 */
[----:B------:R-:W-:Y:S01]  /*7d60*/  ISETP.LT.OR P4, PT, R145, 0x51, P4 ;  /* 0x000000519100780c */ /* 0x000fe20002781670 */
[----:B------:R-:W-:Y:S01]  /*7d70*/  MUFU.EX2 R196, R196 ;  /* 0x000000c400c47308 */ /* 0x000fe20000000800 */
[----:B0-----:R-:W-:Y:S02]  /*7d80*/  FMNMX.FTZ R129, R210, R127, !PT ;  /* 0x0000007fd2817209 */ /* 0x001fe40007810000 */
[----:B------:R-:W-:Y:S02]  /*7d90*/  ISETP.GT.AND P3, PT, R147, 0x58, P2 ;  /* 0x000000589300780c */ /* 0x000fe40001764270 */
[----:B------:R-:W-:Y:S02]  /*7da0*/  FMNMX.FTZ R129, R208, R129, !PT ;  /* 0x00000081d0817209 */ /* 0x000fe40007810000 */
[----:B------:R-:W-:Y:S01]  /*7db0*/  ISETP.LT.OR P5, PT, R145, 0x52, P5 ;  /* 0x000000529100780c */ /* 0x000fe20002fa1670 */
[----:B------:R-:W-:Y:S01]  /*7dc0*/  MUFU.EX2 R130, R130 ;  /* 0x0000008200827308 */ /* 0x000fe20000000800 */
[----:B------:R-:W-:Y:S01]  /*7dd0*/  FSEL R206, R131, -INF , !P4 ;  /* 0xff80000083ce7808 */ /* 0x000fe20006000000 */
[----:B------:R-:W-:Y:S01]  /*7de0*/  FFMA.FTZ R131, R202, R23, -R13 ;  /* 0x00000017ca837223 */ /* 0x000fe2000001080d */
[----:B------:R-:W-:-:S02]  /*7df0*/  FMNMX.FTZ R129, R216, R129, !PT ;  /* 0x00000081d8817209 */ /* 0x000fc40007810000 */
[----:B------:R-:W-:Y:S02]  /*7e00*/  ISETP.GT.AND P4, PT, R147, 0x59, P2 ;  /* 0x000000599300780c */ /* 0x000fe40001784270 */
[----:B------:R-:W-:Y:S01]  /*7e10*/  FSEL R132, R132, -INF , !P5 ;  /* 0xff80000084847808 */ /* 0x000fe20006800000 */
[----:B------:R0:W-:Y:S01]  /*7e20*/  MUFU.EX2 R127, R131 ;  /* 0x00000083007f7308 */ /* 0x0001e20000000800 */
[----:B------:R-:W-:Y:S02]  /*7e30*/  ISETP.LT.OR P3, PT, R145, 0x59, P3 ;  /* 0x000000599100780c */ /* 0x000fe40001f61670 */
[----:B------:R-:W-:Y:S02]  /*7e40*/  FMNMX.FTZ R129, R206, R129, !PT ;  /* 0x00000081ce817209 */ /* 0x000fe40007810000 */
[----:B------:R-:W-:Y:S02]  /*7e50*/  ISETP.GT.AND P5, PT, R147, 0x60, P2 ;  /* 0x000000609300780c */ /* 0x000fe400017a4270 */
[----:B------:R-:W-:Y:S01]  /*7e60*/  ISETP.LT.OR P4, PT, R145, 0x5a, P4 ;  /* 0x0000005a9100780c */ /* 0x000fe20002781670 */
[----:B------:R-:W-:Y:S01]  /*7e70*/  MUFU.EX2 R148, R148 ;  /* 0x0000009400947308 */ /* 0x000fe20000000800 */
[----:B------:R-:W-:Y:S01]  /*7e80*/  FSEL R202, R133, -INF , !P3 ;  /* 0xff80000085ca7808 */ /* 0x000fe20005800000 */
[----:B------:R-:W-:Y:S01]  /*7e90*/  FFMA.FTZ R133, R198, R23, -R13 ;  /* 0x00000017c6857223 */ /* 0x000fe2000001080d */
[----:B0-----:R-:W-:-:S02]  /*7ea0*/  FMNMX.FTZ R131, R132, R129, !PT ;  /* 0x0000008184837209 */ /* 0x001fc40007810000 */
[----:B------:R-:W-:Y:S02]  /*7eb0*/  ISETP.GT.AND P3, PT, R147, 0x61, P2 ;  /* 0x000000619300780c */ /* 0x000fe40001764270 */
[----:B------:R-:W-:Y:S01]  /*7ec0*/  FSEL R204, R134, -INF , !P4 ;  /* 0xff80000086cc7808 */ /* 0x000fe20006000000 */
[----:B------:R-:W-:Y:S01]  /*7ed0*/  FFMA.FTZ R134, R200, R23, -R13 ;  /* 0x00000017c8867223 */ /* 0x000fe2000001080d */
[----:B------:R-:W-:Y:S01]  /*7ee0*/  ISETP.LT.OR P5, PT, R145, 0x61, P5 ;  /* 0x000000619100780c */ /* 0x000fe20002fa1670 */
[----:B------:R0:W-:Y:S01]  /*7ef0*/  MUFU.EX2 R129, R133 ;  /* 0x0000008500817308 */ /* 0x0001e20000000800 */
[----:B------:R-:W-:Y:S02]  /*7f00*/  FMNMX.FTZ R131, R202, R131, !PT ;  /* 0x00000083ca837209 */ /* 0x000fe40007810000 */
[----:B------:R-:W-:Y:S02]  /*7f10*/  ISETP.GT.AND P4, PT, R147, 0x68, P2 ;  /* 0x000000689300780c */ /* 0x000fe40001784270 */
[----:B------:R-:W-:-:S02]  /*7f20*/  ISETP.LT.OR P3, PT, R145, 0x62, P3 ;  /* 0x000000629100780c */ /* 0x000fc40001f61670 */
[----:B------:R-:W-:Y:S01]  /*7f30*/  FSEL R200, R135, -INF , !P5 ;  /* 0xff80000087c87808 */ /* 0x000fe20006800000 */
[----:B------:R-:W-:-:S01]  /*7f40*/  FFMA.FTZ R135, R146, R23, -R13 ;  /* 0x0000001792877223 */ /* 0x000fc2000001080d */
[----:B------:R-:W-:Y:S01]  /*7f50*/  FMNMX.FTZ R131, R204, R131, !PT ;  /* 0x00000083cc837209 */ /* 0x000fe20007810000 */
[----:B------:R-:W-:Y:S01]  /*7f60*/  MUFU.EX2 R134, R134 ;  /* 0x0000008600867308 */ /* 0x000fe20000000800 */
[----:B------:R-:W-:Y:S02]  /*7f70*/  ISETP.GT.AND P5, PT, R147, 0x69, P2 ;  /* 0x000000699300780c */ /* 0x000fe400017a4270 */
[----:B------:R-:W-:Y:S02]  /*7f80*/  FSEL R138, R138, -INF , !P3 ;  /* 0xff8000008a8a7808 */ /* 0x000fe40005800000 */
[----:B------:R-:W-:Y:S02]  /*7f90*/  ISETP.LT.OR P4, PT, R145, 0x69, P4 ;  /* 0x000000699100780c */ /* 0x000fe40002781670 */
[----:B------:R-:W-:-:S02]  /*7fa0*/  FMNMX.FTZ R131, R200, R131, !PT ;  /* 0x00000083c8837209 */ /* 0x000fc40007810000 */
[----:B------:R-:W-:Y:S02]  /*7fb0*/  ISETP.GT.AND P3, PT, R147, 0x70, P2 ;  /* 0x000000709300780c */ /* 0x000fe40001764270 */
[----:B------:R-:W-:Y:S02]  /*7fc0*/  ISETP.LT.OR P5, PT, R145, 0x6a, P5 ;  /* 0x0000006a9100780c */ /* 0x000fe40002fa1670 */
[----:B------:R-:W-:Y:S01]  /*7fd0*/  FSEL R198, R139, -INF , !P4 ;  /* 0xff8000008bc67808 */ /* 0x000fe20006000000 */
[--C-:B------:R-:W-:Y:S01]  /*7fe0*/  FFMA.FTZ R139, R150, R23, -R13.reuse ;  /* 0x00000017968b7223 */ /* 0x100fe2000001080d */
[----:B0-----:R-:W-:Y:S01]  /*7ff0*/  FMNMX.FTZ R133, R138, R131, !PT ;  /* 0x000000838a857209 */ /* 0x001fe20007810000 */
[-CC-:B------:R-:W-:Y:S01]  /*8000*/  FFMA.FTZ R150, R152, R23.reuse, -R13.reuse ;  /* 0x0000001798967223 */ /* 0x180fe2000001080d */
[----:B------:R-:W-:Y:S01]  /*8010*/  ISETP.GT.AND P4, PT, R147, 0x71, P2 ;  /* 0x000000719300780c */ /* 0x000fe20001784270 */
[----:B------:R0:W-:Y:S01]  /*8020*/  MUFU.EX2 R131, R135 ;  /* 0x0000008700837308 */ /* 0x0001e20000000800 */
[----:B------:R-:W-:Y:S01]  /*8030*/  FSEL R140, R140, -INF , !P5 ;  /* 0xff8000008c8c7808 */ /* 0x000fe20006800000 */
[----:B------:R-:W-:Y:S01]  /*8040*/  FFMA.FTZ R152, R156, R23, -R13 ;  /* 0x000000179c987223 */ /* 0x000fe2000001080d */
[----:B------:R-:W-:-:S02]  /*8050*/  ISETP.LT.OR P3, PT, R145, 0x71, P3 ;  /* 0x000000719100780c */ /* 0x000fc40001f61670 */
[----:B------:R-:W-:Y:S02]  /*8060*/  FMNMX.FTZ R133, R198, R133, !PT ;  /* 0x00000085c6857209 */ /* 0x000fe40007810000 */
[----:B------:R-:W-:Y:S01]  /*8070*/  ISETP.GT.AND P5, PT, R147, 0x78, P2 ;  /* 0x000000789300780c */ /* 0x000fe200017a4270 */
[----:B------:R-:W-:Y:S01]  /*8080*/  MUFU.EX2 R150, R150 ;  /* 0x0000009600967308 */ /* 0x000fe20000000800 */
[----:B------:R-:W-:Y:S02]  /*8090*/  ISETP.LT.OR P4, PT, R145, 0x72, P4 ;  /* 0x000000729100780c */ /* 0x000fe40002781670 */
[----:B------:R-:W-:Y:S01]  /*80a0*/  FSEL R146, R141, -INF , !P3 ;  /* 0xff8000008d927808 */ /* 0x000fe20005800000 */
[----:B------:R-:W-:-:S01]  /*80b0*/  FFMA.FTZ R141, R162, R23, -R13 ;  /* 0x00000017a28d7223 */ /* 0x000fc2000001080d */
[----:B------:R-:W-:Y:S01]  /*80c0*/  FMNMX.FTZ R133, R140, R133, !PT ;  /* 0x000000858c857209 */ /* 0x000fe20007810000 */
[----:B------:R-:W-:-:S01]  /*80d0*/  FFMA.FTZ R162, R172, R23, -R13 ;  /* 0x00000017aca27223 */ /* 0x000fc2000001080d */
[----:B------:R-:W-:Y:S01]  /*80e0*/  ISETP.GT.AND P2, PT, R147, 0x79, P2 ;  /* 0x000000799300780c */ /* 0x000fe20001744270 */
[----:B------:R-:W-:Y:S01]  /*80f0*/  MUFU.EX2 R152, R152 ;  /* 0x0000009800987308 */ /* 0x000fe20000000800 */
[----:B------:R-:W-:-:S02]  /*8100*/  ISETP.LT.OR P5, PT, R145, 0x79, P5 ;  /* 0x000000799100780c */ /* 0x000fc40002fa1670 */
[----:B------:R-:W-:Y:S02]  /*8110*/  FSEL R142, R142, -INF , !P4 ;  /* 0xff8000008e8e7808 */ /* 0x000fe40006000000 */
[----:B------:R-:W-:Y:S02]  /*8120*/  FMNMX.FTZ R133, R146, R133, !PT ;  /* 0x0000008592857209 */ /* 0x000fe40007810000 */
[----:B------:R-:W-:Y:S01]  /*8130*/  ISETP.LT.OR P2, PT, R145, 0x7a, P2 ;  /* 0x0000007a9100780c */ /* 0x000fe20001741670 */
[----:B------:R-:W-:-:S01]  /*8140*/  FFMA.FTZ R145, R158, R23, -R13 ;  /* 0x000000179e917223 */ /* 0x000fc2000001080d */
[----:B------:R-:W-:Y:S01]  /*8150*/  FSEL R218, R143, -INF , !P5 ;  /* 0xff8000008fda7808 */ /* 0x000fe20006800000 */
[----:B------:R-:W-:-:S01]  /*8160*/  FFMA.FTZ R158, R164, R23, -R13 ;  /* 0x00000017a49e7223 */ /* 0x000fc2000001080d */
[----:B0-----:R-:W-:Y:S01]  /*8170*/  FMNMX.FTZ R135, R142, R133, !PT ;  /* 0x000000858e877209 */ /* 0x001fe20007810000 */
[----:B------:R-:W-:Y:S01]  /*8180*/  MUFU.EX2 R141, R141 ;  /* 0x0000008d008d7308 */ /* 0x000fe20000000800 */
[----:B-1----:R-:W-:-:S02]  /*8190*/  FSEL R144, R144, -INF , !P2 ;  /* 0xff80000090907808 */ /* 0x002fc40005000000 */
[----:B------:R-:W-:Y:S02]  /*81a0*/  FMNMX.FTZ R135, R218, R135, !PT ;  /* 0x00000087da877209 */ /* 0x000fe40007810000 */
[----:B------:R-:W-:Y:S02]  /*81b0*/  FSEL R164, R136, RZ, P6 ;  /* 0x000000ff88a47208 */ /* 0x000fe40003000000 */
[----:B------:R-:W-:Y:S01]  /*81c0*/  FMNMX.FTZ R143, R144, R135, !PT ;  /* 0x00000087908f7209 */ /* 0x000fe20007810000 */
[----:B------:R-:W-:Y:S01]  /*81d0*/  MUFU.EX2 R133, R139 ;  /* 0x0000008b00857308 */ /* 0x000fe20000000800 */
[----:B------:R-:W-:-:S01]  /*81e0*/  FFMA.FTZ R135, R154, R23, -R13 ;  /* 0x000000179a877223 */ /* 0x000fc2000001080d */
[-CC-:B------:R-:W-:Y:S01]  /*81f0*/  FFMA.FTZ R154, R160, R23.reuse, -R13.reuse ;  /* 0x00000017a09a7223 */ /* 0x180fe2000001080d */
[----:B------:R-:W-:-:S01]  /*8200*/  FFMA.FTZ R160, R176, R23, -R13 ;  /* 0x00000017b0a07223 */ /* 0x000fc2000001080d */
[----:B------:R-:W0:Y:S04]  /*8210*/  SHFL.BFLY PT, R220, R143, 0x2, 0x1f ;  /* 0x0c401f008fdc7f89 */ /* 0x000e2800000e0000 */
[----:B------:R1:W-:Y:S08]  /*8220*/  MUFU.EX2 R139, R145 ;  /* 0x00000091008b7308 */ /* 0x0003f00000000800 */
[----:B------:R-:W-:Y:S01]  /*8230*/  MUFU.EX2 R135, R135 ;  /* 0x0000008700877308 */ /* 0x000fe20000000800 */
[----:B-1----:R-:W-:-:S07]  /*8240*/  FFMA.FTZ R145, R174, R23, -R13 ;  /* 0x00000017ae917223 */ /* 0x002fce000001080d */
[----:B------:R-:W-:Y:S01]  /*8250*/  MUFU.EX2 R154, R154 ;  /* 0x0000009a009a7308 */ /* 0x000fe20000000800 */
[----:B0-----:R-:W-:Y:S01]  /*8260*/  FMNMX.FTZ R220, R143, R220, !PT ;  /* 0x000000dc8fdc7209 */ /* 0x001fe20007810000 */
[----:B------:R-:W-:Y:S01]  /*8270*/  FFMA.FTZ R143, R166, R23, -R13 ;  /* 0x00000017a68f7223 */ /* 0x000fe2000001080d */
[----:B------:R-:W-:-:S01]  /*8280*/  FADD.FTZ R166, -R164, R9 ;  /* 0x00000009a4a67221 */ /* 0x000fc20000010100 */
[----:B------:R-:W-:-:S04]  /*8290*/  FFMA.FTZ R164, R168, R23, -R13 ;  /* 0x00000017a8a47223 */ /* 0x000fc8000001080d */
[----:B------:R-:W-:Y:S01]  /*82a0*/  MUFU.EX2 R158, R158 ;  /* 0x0000009e009e7308 */ /* 0x000fe20000000800 */
[----:B------:R-:W0:Y:S01]  /*82b0*/  SHFL.BFLY PT, R147, R220, 0x1, 0x1f ;  /* 0x0c201f00dc937f89 */ /* 0x000e2200000e0000 */
[----:B------:R-:W-:-:S06]  /*82c0*/  FMUL.FTZ R13, R166, R23 ;  /* 0x00000017a60d7220 */ /* 0x000fcc0000410000 */
[----:B------:R-:W1:Y:S08]  /*82d0*/  MUFU.EX2 R13, R13 ;  /* 0x0000000d000d7308 */ /* 0x000e700000000800 */
[----:B------:R-:W-:Y:S08]  /*82e0*/  MUFU.EX2 R143, R143 ;  /* 0x0000008f008f7308 */ /* 0x000ff00000000800 */
[----:B------:R-:W-:Y:S01]  /*82f0*/  MUFU.EX2 R160, R160 ;  /* 0x000000a000a07308 */ /* 0x000fe20000000800 */
[----:B0-----:R-:W-:-:S04]  /*8300*/  FMNMX.FTZ R156, R220, R147, !PT ;  /* 0x00000093dc9c7209 */ /* 0x001fc80007810000 */
[C---:B------:R-:W-:Y:S01]  /*8310*/  FSETP.NEU.FTZ.AND P2, PT, R156.reuse, -INF , PT ;  /* 0xff8000009c00780b */ /* 0x040fe20003f5d000 */
[----:B------:R-:W-:-:S02]  /*8320*/  FFMA.FTZ R9, R156, R23, -8 ;  /* 0xc10000009c097423 */ /* 0x000fc40000010017 */
[----:B------:R1:W-:Y:S01]  /*8330*/  MUFU.EX2 R147, R170 ;  /* 0x000000aa00937308 */ /* 0x0003e20000000800 */
[----:B------:R-:W-:Y:S02]  /*8340*/  FSEL R161, R156, RZ, P2 ;  /* 0x000000ff9ca17208 */ /* 0x000fe40001000000 */
[----:B------:R-:W-:-:S03]  /*8350*/  FSEL R9, R9, RZ, P2 ;  /* 0x000000ff09097208 */ /* 0x000fc60001000000 */
[----:B------:R-:W-:Y:S02]  /*8360*/  FADD.FTZ R168, -R161, R10 ;  /* 0x0000000aa1a87221 */ /* 0x000fe40000010100 */
[----:B------:R-:W-:-:S01]  /*8370*/  FFMA.FTZ R137, R137, R23, -R9 ;  /* 0x0000001789897223 */ /* 0x000fc20000010809 */
[-CC-:B------:R-:W-:Y:S01]  /*8380*/  FFMA.FTZ R12, R12, R23.reuse, -R9.reuse ;  /* 0x000000170c0c7223 */ /* 0x180fe20000010809 */
[-C--:B------:R-:W-:Y:S01]  /*8390*/  FMUL.FTZ R168, R168, R23.reuse ;  /* 0x00000017a8a87220 */ /* 0x080fe20000410000 */
[-CC-:B------:R-:W-:Y:S01]  /*83a0*/  FFMA.FTZ R149, R178, R23.reuse, -R9.reuse ;  /* 0x00000017b2957223 */ /* 0x180fe20000010809 */
[----:B------:R-:W-:-:S01]  /*83b0*/  FFMA.FTZ R14, R14, R23, -R9 ;  /* 0x000000170e0e7223 */ /* 0x000fc20000010809 */
[-CC-:B------:R-:W-:Y:S01]  /*83c0*/  FFMA.FTZ R151, R180, R23.reuse, -R9.reuse ;  /* 0x00000017b4977223 */ /* 0x180fe20000010809 */
[----:B------:R-:W-:Y:S01]  /*83d0*/  MUFU.EX2 R137, R137 ;  /* 0x0000008900897308 */ /* 0x000fe20000000800 */
[----:B------:R-:W-:-:S01]  /*83e0*/  FFMA.FTZ R166, R182, R23, -R9 ;  /* 0x00000017b6a67223 */ /* 0x000fc20000010809 */
[----:B-1----:R-:W-:Y:S01]  /*83f0*/  FFMA.FTZ R170, R13, R5, R18 ;  /* 0x000000050daa7223 */ /* 0x002fe20000010012 */
        /* <DEDUP_REMOVED lines=22> */
[----:B0-----:R-:W-:-:S01]  /*8560*/  FFMA.FTZ R5, R168, R4, R137 ;  /* 0x00000004a8057223 */ /* 0x001fc20000010089 */
[----:B------:R-:W-:Y:S01]  /*8570*/  FADD.FTZ R4, R15, R170 ;  /* 0x000000aa0f047221 */ /* 0x000fe20000010000 */
[----:B------:R-:W-:-:S01]  /*8580*/  FFMA.FTZ R170, R216, R23, -R9 ;  /* 0x00000017d8aa7223 */ /* 0x000fc20000010809 */
[----:B------:R-:W-:-:S04]  /*8590*/  FFMA.FTZ R218, R218, R23, -R9 ;  /* 0x00000017dada7223 */ /* 0x000fc80000010809 */
[----:B------:R-:W0:Y:S01]  /*85a0*/  MUFU.EX2 R14, R14 ;  /* 0x0000000e000e7308 */ /* 0x000e220000000800 */
[----:B-1----:R-:W-:-:S01]  /*85b0*/  FADD.FTZ R172, R12, R5 ;  /* 0x000000050cac7221 */ /* 0x002fc20000010000 */
[----:B------:R-:W-:-:S04]  /*85c0*/  FADD.FTZ R5, R19, R4 ;  /* 0x0000000413057221 */ /* 0x000fc80000010000 */
[----:B------:R-:W-:Y:S02]  /*85d0*/  FADD.FTZ R4, R188, R5 ;  /* 0x00000005bc047221 */ /* 0x000fe40000010000 */
[----:B------:R-:W1:Y:S01]  /*85e0*/  MUFU.EX2 R151, R151 ;  /* 0x0000009700977308 */ /* 0x000e620000000800 */
[----:B--2---:R-:W-:-:S01]  /*85f0*/  FADD.FTZ R167, R149, R172 ;  /* 0x000000ac95a77221 */ /* 0x004fc20000010000 */
[----:B------:R-:W-:-:S04]  /*8600*/  FADD.FTZ R5, R11, R4 ;  /* 0x000000040b057221 */ /* 0x000fc80000010000 */
[----:B------:R-:W-:Y:S02]  /*8610*/  FADD.FTZ R4, R124, R5 ;  /* 0x000000057c047221 */ /* 0x000fe40000010000 */
[----:B------:R-:W2:Y:S01]  /*8620*/  MUFU.EX2 R166, R166 ;  /* 0x000000a600a67308 */ /* 0x000ea20000000800 */
[----:B0-----:R-:W-:-:S01]  /*8630*/  FADD.FTZ R172, R14, R167 ;  /* 0x000000a70eac7221 */ /* 0x001fc20000010000 */
[----:B------:R-:W-:Y:S01]  /*8640*/  FADD.FTZ R5, R21, R4 ;  /* 0x0000000415057221 */ /* 0x000fe20000010000 */
[----:B------:R-:W-:-:S03]  /*8650*/  FFMA.FTZ R167, R206, R23, -R9 ;  /* 0x00000017cea77223 */ /* 0x000fc60000010809 */
[----:B------:R-:W-:Y:S02]  /*8660*/  FADD.FTZ R4, R194, R5 ;  /* 0x00000005c2047221 */ /* 0x000fe40000010000 */
        /* <DEDUP_REMOVED lines=10> */
[----:B------:R-:W-:-:S04]  /*8710*/  FADD.FTZ R173, R127, R174 ;  /* 0x000000ae7fad7221 */ /* 0x000fc80000010000 */
[----:B------:R-:W-:Y:S02]  /*8720*/  FADD.FTZ R174, R134, R173 ;  /* 0x000000ad86ae7221 */ /* 0x000fe40000010000 */
[----:B------:R-:W0:Y:S01]  /*8730*/  MUFU.EX2 R22, R22 ;  /* 0x0000001600167308 */ /* 0x000e220000000800 */
[----:B-1----:R-:W-:-:S01]  /*8740*/  FADD.FTZ R172, R20, R169 ;  /* 0x000000a914ac7221 */ /* 0x002fc20000010000 */
[----:B------:R-:W-:Y:S01]  /*8750*/  FADD.FTZ R173, R129, R174 ;  /* 0x000000ae81ad7221 */ /* 0x000fe20000010000 */
[----:B------:R-:W-:-:S03]  /*8760*/  FFMA.FTZ R169, R202, R23, -R9 ;  /* 0x00000017caa97223 */ /* 0x000fc60000010809 */
[----:B------:R-:W-:Y:S02]  /*8770*/  FADD.FTZ R174, R196, R173 ;  /* 0x000000adc4ae7221 */ /* 0x000fe40000010000 */
[----:B------:R-:W1:Y:S01]  /*8780*/  MUFU.EX2 R122, R122 ;  /* 0x0000007a007a7308 */ /* 0x000e620000000800 */
[----:B--2---:R-:W-:-:S01]  /*8790*/  FADD.FTZ R171, R155, R172 ;  /* 0x000000ac9bab7221 */ /* 0x004fc20000010000 */
[----:B------:R-:W-:Y:S01]  /*87a0*/  FADD.FTZ R173, R131, R174 ;  /* 0x000000ae83ad7221 */ /* 0x000fe20000010000 */
[----:B------:R-:W-:-:S03]  /*87b0*/  FFMA.FTZ R172, R204, R23, -R9 ;  /* 0x00000017ccac7223 */ /* 0x000fc60000010809 */
[----:B------:R-:W-:Y:S02]  /*87c0*/  FADD.FTZ R174, R148, R173 ;  /* 0x000000ad94ae7221 */ /* 0x000fe40000010000 */
[----:B------:R-:W2:Y:S01]  /*87d0*/  MUFU.EX2 R157, R157 ;  /* 0x0000009d009d7308 */ /* 0x000ea20000000800 */
[----:B0-----:R-:W-:-:S07]  /*87e0*/  FADD.FTZ R171, R22, R171 ;  /* 0x000000ab16ab7221 */ /* 0x001fce0000010000 */
[----:B------:R-:W0:Y:S01]  /*87f0*/  MUFU.EX2 R120, R120 ;  /* 0x0000007800787308 */ /* 0x000e220000000800 */
[----:B-1----:R-:W-:-:S01]  /*8800*/  FADD.FTZ R4, R122, R171 ;  /* 0x000000ab7a047221 */ /* 0x002fc20000010000 */
[-CC-:B------:R-:W-:Y:S01]  /*8810*/  FFMA.FTZ R171, R200, R23.reuse, -R9.reuse ;  /* 0x00000017c8ab7223 */ /* 0x180fe20000010809 */
[----:B------:R-:W-:-:S05]  /*8820*/  FFMA.FTZ R9, R144, R23, -R9 ;  /* 0x0000001790097223 */ /* 0x000fca0000010809 */
        /* <DEDUP_REMOVED lines=11> */
[----:B-1----:R-:W-:-:S01]  /*88e0*/  FADD.FTZ R4, R126, R5 ;  /* 0x000000057e047221 */ /* 0x002fc20000010000 */
[----:B------:R-:W-:-:S06]  /*88f0*/  FADD.FTZ R5, R133, R174 ;  /* 0x000000ae85057221 */ /* 0x000fcc0000010000 */
[----:B------:R-:W1:Y:S01]  /*8900*/  MUFU.EX2 R170, R170 ;  /* 0x000000aa00aa7308 */ /* 0x000e620000000800 */
[----:B--2---:R-:W-:-:S07]  /*8910*/  FADD.FTZ R4, R163, R4 ;  /* 0x00000004a3047221 */ /* 0x004fce0000010000 */
[----:B------:R-:W2:Y:S01]  /*8920*/  MUFU.EX2 R167, R167 ;  /* 0x000000a700a77308 */ /* 0x000ea20000000800 */
[----:B0-----:R-:W-:-:S01]  /*8930*/  FADD.FTZ R173, R165, R4 ;  /* 0x00000004a5ad7221 */ /* 0x001fc20000010000 */
[----:B------:R-:W-:-:S04]  /*8940*/  FADD.FTZ R4, R150, R5 ;  /* 0x0000000596047221 */ /* 0x000fc80000010000 */
        /* <DEDUP_REMOVED lines=15> */
[----:B------:R-:W-:-:S06]  /*8a40*/  FADD.FTZ R4, R160, R5 ;  /* 0x00000005a0047221 */ /* 0x000fcc0000010000 */
[----:B------:R-:W1:Y:S08]  /*8a50*/  MUFU.EX2 R138, R138 ;  /* 0x0000008a008a7308 */ /* 0x000e700000000800 */
[----:B------:R-:W3:Y:S08]  /*8a60*/  MUFU.EX2 R198, R198 ;  /* 0x000000c600c67308 */ /* 0x000ef00000000800 */
[----:B------:R2:W4:Y:S08]  /*8a70*/  MUFU.EX2 R175, R140 ;  /* 0x0000008c00af7308 */ /* 0x0005300000000800 */
[----:B------:R-:W5:Y:S01]  /*8a80*/  MUFU.EX2 R145, R145 ;  /* 0x0000009100917308 */ /* 0x000f620000000800 */
[----:B--2---:R-:W-:-:S04]  /*8a90*/  FADD.FTZ R140, R172, R173 ;  /* 0x000000adac8c7221 */ /* 0x004fc80000010000 */
[----:B0-----:R-:W-:-:S03]  /*8aa0*/  FADD.FTZ R173, R171, R140 ;  /* 0x0000008cabad7221 */ /* 0x001fc60000010000 */
[----:B------:R-:W0:Y:S01]  /*8ab0*/  MUFU.EX2 R146, R146 ;  /* 0x0000009200927308 */ /* 0x000e220000000800 */
[----:B-1----:R-:W-:-:S04]  /*8ac0*/  FADD.FTZ R173, R138, R173 ;  /* 0x000000ad8aad7221 */ /* 0x002fc80000010000 */
[----:B---3--:R-:W-:-:S03]  /*8ad0*/  FADD.FTZ R173, R198, R173 ;  /* 0x000000adc6ad7221 */ /* 0x008fc60000010000 */
[----:B------:R-:W1:Y:S01]  /*8ae0*/  MUFU.EX2 R162, R162 ;  /* 0x000000a200a27308 */ /* 0x000e620000000800 */
[----:B----4-:R-:W-:-:S01]  /*8af0*/  FADD.FTZ R173, R175, R173 ;  /* 0x000000adafad7221 */ /* 0x010fc20000010000 */
[----:B-----5:R-:W-:-:S06]  /*8b00*/  FADD.FTZ R5, R145, R4 ;  /* 0x0000000491057221 */ /* 0x020fcc0000010000 */
[----:B------:R-:W2:Y:S01]  /*8b10*/  MUFU.EX2 R187, R142 ;  /* 0x0000008e00bb7308 */ /* 0x000ea20000000800 */
[----:B0-----:R-:W-:-:S07]  /*8b20*/  FADD.FTZ R173, R146, R173 ;  /* 0x000000ad92ad7221 */ /* 0x001fce0000010000 */
[----:B------:R-:W0:Y:S01]  /*8b30*/  MUFU.EX2 R218, R218 ;  /* 0x000000da00da7308 */ /* 0x000e220000000800 */
[----:B-1----:R-:W-:-:S04]  /*8b40*/  FADD.FTZ R4, R162, R5 ;  /* 0x00000005a2047221 */ /* 0x002fc80000010000 */
[----:B------:R-:W-:-:S03]  /*8b50*/  FADD.FTZ R5, R147, R4 ;  /* 0x0000000493057221 */ /* 0x000fc60000010000 */
[----:B------:R-:W1:Y:S01]  /*8b60*/  MUFU.EX2 R164, R164 ;  /* 0x000000a400a47308 */ /* 0x000e620000000800 */
[----:B--2---:R-:W-:-:S07]  /*8b70*/  FADD.FTZ R173, R187, R173 ;  /* 0x000000adbbad7221 */ /* 0x004fce0000010000 */
[----:B------:R-:W2:Y:S01]  /*8b80*/  MUFU.EX2 R140, R9 ;  /* 0x00000009008c7308 */ /* 0x000ea20000000800 */
[----:B0-----:R-:W-:-:S01]  /*8b90*/  FADD.FTZ R173, R218, R173 ;  /* 0x000000addaad7221 */ /* 0x001fc20000010000 */
[----:B-1----:R-:W-:-:S03]  /*8ba0*/  FADD.FTZ R5, R164, R5 ;  /* 0x00000005a4057221 */ /* 0x002fc60000010000 */
[----:B--2---:R-:W-:Y:S01]  /*8bb0*/  FADD.FTZ R4, R140, R173 ;  /* 0x000000ad8c047221 */ /* 0x004fe20000010000 */
[----:B------:R-:W-:Y:S06]  /*8bc0*/  @!P0 BRA `(.L_x_953) ;  /* 0x0000000000048947 */ /* 0x000fec0003800000 */
[----:B------:R-:W-:Y:S01]  /*8bd0*/  BPT.TRAP 0x1 ;  /* 0x000000040000795c */ /* 0x000fe20000300000 */
.L_x_953:
[----:B------:R-:W-:Y:S01]  /*8be0*/  ULEA UR6, UR33, UR44, 0x3 ;  /* 0x0000002c21067291 */ /* 0x000fe2000f8e183f */
[----:B------:R-:W-:Y:S01]  /*8bf0*/  ISETP.GT.AND P2, PT, R2, UR35, PT ;  /* 0x0000002302007c0c */ /* 0x000fe2000bf44270 */
[----:B------:R-:W-:Y:S01]  /*8c00*/  UMOV UR34, UR29 ;  /* 0x0000001d00227c82 */ /* 0x000fe20008000000 */
[----:B------:R-:W-:Y:S01]  /*8c10*/  F2FP.SATFINITE.E4M3.F32.PACK_AB_MERGE_C R125, R130, R125, RZ ;  /* 0x0000007d827d723e */ /* 0x000fe200048070ff */
[----:B------:R-:W-:Y:S01]  /*8c20*/  UIADD3 UR6, UR6, 0x2a860, URZ ;  /* 0x0002a86006067890 */ /* 0x000fe2000fffe03f */
[----:B------:R-:W-:Y:S01]  /*8c30*/  F2FP.SATFINITE.E4M3.F32.PACK_AB_MERGE_C R10, R161, R10, RZ ;  /* 0x0000000aa10a723e */ /* 0x000fe200048070ff */
[----:B------:R-:W-:Y:S01]  /*8c40*/  UMOV UR33, UR32 ;  /* 0x0000002000217c82 */ /* 0x000fe20008000000 */
[----:B------:R-:W-:Y:S01]  /*8c50*/  F2FP.SATFINITE.E4M3.F32.PACK_AB_MERGE_C R9, R175, R198, RZ ;  /* 0x000000c6af09723e */ /* 0x000fe200048070ff */
[----:B------:R-:W-:Y:S01]  /*8c60*/  UPRMT UR6, UR28, 0x654, UR6 ;  /* 0x000006541c067896 */ /* 0x000fe20008000006 */
        /* <DEDUP_REMOVED lines=9> */
[----:B------:R-:W-:Y:S01]  /*8d00*/  SYNCS.ARRIVE.TRANS64.RED.A1T0 RZ, [UR6], RZ ;  /* 0x000000ffffff79a7 */ /* 0x000fe20008100406 */
        /* <DEDUP_REMOVED lines=15> */
[-C--:B------:R-:W-:Y:S01]  /*8e00*/  FMUL.FTZ R45, R45, R13.reuse ;  /* 0x0000000d2d2d7220 */ /* 0x080fe20000410000 */
[----:B------:R-:W-:Y:S01]  /*8e10*/  F2FP.SATFINITE.E4M3.F32.PACK_AB_MERGE_C R195, R159, R120, R10 ;  /* 0x000000789fc3723e */ /* 0x000fe2000480700a */
[----:B------:R-:W-:Y:S01]  /*8e20*/  FMUL.FTZ R48, R48, R13 ;  /* 0x0000000d30307220 */ /* 0x000fe20000410000 */
[----:B------:R-:W-:Y:S01]  /*8e30*/  F2FP.SATFINITE.E4M3.F32.PACK_AB_MERGE_C R185, R138, R171, R9 ;  /* 0x000000ab8ab9723e */ /* 0x000fe20004807009 */
[-C--:B------:R-:W-:Y:S01]  /*8e40*/  FMUL.FTZ R49, R49, R13.reuse ;  /* 0x0000000d31317220 */ /* 0x080fe20000410000 */
[----:B------:R-:W-:Y:S01]  /*8e50*/  F2FP.SATFINITE.E4M3.F32.PACK_AB_MERGE_C R196, R15, R18, R19 ;  /* 0x000000120fc4723e */ /* 0x000fe20004807013 */
[----:B------:R-:W-:Y:S01]  /*8e60*/  FMUL.FTZ R52, R52, R13 ;  /* 0x0000000d34347220 */ /* 0x000fe20000410000 */
        /* <DEDUP_REMOVED lines=94> */
[----:B------:R-:W-:-:S02]  /*9450*/  VIADD R2, R2, 0xffffffff ;  /* 0xffffffff02027836 */ /* 0x000fc40000000000 */
[----:B------:R-:W-:Y:S02]  /*9460*/  IMAD.MOV.U32 R10, RZ, RZ, R156 ;  /* 0x000000ffff0a7224 */ /* 0x000fe400078e009c */
[----:B------:R-:W-:Y:S01]  /*9470*/  IMAD.MOV.U32 R9, RZ, RZ, R136 ;  /* 0x000000ffff097224 */ /* 0x000fe200078e0088 */
[----:B------:R-:W-:Y:S06]  /*9480*/  @P2 BRA `(.L_x_954) ;  /* 0xffffffc400cc2947 */ /* 0x000fec000383ffff */
[----:B------:R-:W-:Y:S02]  /*9490*/  IMAD.MOV.U32 R10, RZ, RZ, R156 ;  /* 0x000000ffff0a7224 */ /* 0x000fe400078e009c */
[----:B------:R-:W-:-:S07]  /*94a0*/  IMAD.MOV.U32 R9, RZ, RZ, R136 ;  /* 0x000000ffff097224 */ /* 0x000fce00078e0088 */
.L_x_936:
[----:B------:R-:W0:Y:S01]  /*94b0*/  S2UR UR6, SR_CTAID.X ;  /* 0x00000000000679c3 */ /* 0x000e220000002500 */
[----:B------:R-:W-:Y:S01]  /*94c0*/  ULDC UR7, c[0x0][0x448] ;  /* 0x0001120000077ab9 */ /* 0x000fe20000000800 */
[----:B------:R-:W-:Y:S01]  /*94d0*/  IADD3 R121, -R121, 0x1, RZ ;  /* 0x0000000179797810 */ /* 0x000fe20007ffe1ff */
[----:B------:R-:W-:Y:S01]  /*94e0*/  UISETP.NE.AND UP0, UPT, UR7, 0x1, UPT ;  /* 0x000000010700788c */ /* 0x000fe2000bf05270 */
[----:B------:R-:W-:-:S03]  /*94f0*/  ULDC UR14, c[0x0][0x9e4] ;  /* 0x00027900000e7ab9 */ /* 0x000fc60000000800 */
[----:B------:R-:W-:Y:S01]  /*9500*/  IMAD R121, R16, UR10, R121 ;  /* 0x0000000a10797c24 */ /* 0x000fe2000f8e0279 */
[----:B------:R-:W-:-:S04]  /*9510*/  UISETP.GE.AND UP1, UPT, UR14, 0x1, UPT ;  /* 0x000000010e00788c */ /* 0x000fc8000bf26270 */
[----:B------:R-:W-:Y:S02]  /*9520*/  R2UR UR11, R121 ;  /* 0x00000000790b72ca */ /* 0x000fe400000e0000 */
[----:B------:R-:W-:Y:S01]  /*9530*/  PLOP3.LUT P6, PT, PT, PT, UP1, 0x80, 0x0 ;  /* 0x000000000000781c */ /* 0x000fe20003fcf018 */
[----:B------:R-:W-:Y:S01]  /*9540*/  @UP0 ULDC UR15, c[0x0][0x450] ;  /* 0x00011400000f0ab9 */ /* 0x000fe20000000800 */
[----:B0-----:R-:W-:-:S03]  /*9550*/  ULEA UR10, UR6, 0x7f, 0x7 ;  /* 0x0000007f060a7891 */ /* 0x001fc6000f8e383f */
[----:B------:R-:W-:Y:S02]  /*9560*/  @UP0 ULDC UR6, c[0x0][0x44c] ;  /* 0x0001130000060ab9 */ /* 0x000fe40000000800 */
[----:B------:R-:W-:-:S04]  /*9570*/  UIMAD.WIDE.U32 UR6, UR10, UR6, URZ ;  /* 0x000000060a0672a5 */ /* 0x000fc8000f8e003f */
[----:B------:R-:W-:-:S04]  /*9580*/  @UP0 USHF.R.U32.HI UR10, URZ, UR15, UR7 ;  /* 0x0000000f3f0a0299 */ /* 0x000fc80008011607 */
[----:B------:R-:W-:-:S03]  /*9590*/  UIADD3 UR10, UR11, UR10, URZ ;  /* 0x0000000a0b0a7290 */ /* 0x000fc6000fffe03f */
[----:B------:R-:W-:Y:S02]  /*95a0*/  ULDC UR11, c[0x0][0x9dc] ;  /* 0x00027700000b7ab9 */ /* 0x000fe40000000800 */
[----:B------:R-:W-:Y:S01]  /*95b0*/  UIADD3 UR11, UR10, -UR11, URZ ;  /* 0x8000000b0a0b7290 */ /* 0x000fe2000fffe03f */
[----:B------:R-:W-:Y:S11]  /*95c0*/  @!P6 BRA `(.L_x_955) ;  /* 0x000000000044e947 */ /* 0x000ff60003800000 */
        /* <DEDUP_REMOVED lines=10> */
.L_x_956:
[----:B------:R-:W-:-:S11]  /*9670*/  UISETP.NE.AND UP1, UPT, UR14, 0x1, UPT ;  /* 0x000000010e00788c */ /* 0x000fd6000bf25270 */
[----:B------:R-:W-:Y:S02]  /*9680*/  @UP1 ULDC.64 UR18, c[0x0][0x9e8] ;  /* 0x00027a0000121ab9 */ /* 0x000fe40000000a00 */
[----:B------:R-:W-:-:S04]  /*9690*/  UIMAD.WIDE.U32 UR6, UR10, UR18, URZ ;  /* 0x000000120a0672a5 */ /* 0x000fc8000f8e003f */
[----:B------:R-:W-:-:S12]  /*96a0*/  @UP1 USHF.R.U32.HI UR10, URZ, UR19, UR7 ;  /* 0x000000133f0a1299 */ /* 0x000fd80008011607 */
.L_x_957:
[----:B------:R-:W-:-:S04]  /*96b0*/  UIMAD UR10, UR10, UR14, URZ ;  /* 0x0000000e0a0a72a4 */ /* 0x000fc8000f8e023f */
[----:B------:R-:W-:-:S04]  /*96c0*/  UISETP.LT.AND UP1, UPT, UR11, UR10, UPT ;  /* 0x0000000a0b00728c */ /* 0x000fc8000bf21270 */
[----:B------:R-:W-:-:S12]  /*96d0*/  USEL UR11, UR11, UR10, !UP1 ;  /* 0x0000000a0b0b7287 */ /* 0x000fd8000c800000 */
.L_x_955:
[----:B------:R-:W-:-:S04]  /*96e0*/  UIADD3 UR11, UR11, 0x7f, URZ ;  /* 0x0000007f0b0b7890 */ /* 0x000fc8000fffe03f */
[----:B------:R-:W-:-:S04]  /*96f0*/  USHF.R.S32.HI UR6, URZ, 0x1f, UR11 ;  /* 0x0000001f3f067899 */ /* 0x000fc8000801140b */
[----:B------:R-:W-:-:S04]  /*9700*/  ULEA.HI UR6, UR6, UR11, URZ, 0x7 ;  /* 0x0000000b06067291 */ /* 0x000fc8000f8f383f */
[----:B------:R-:W-:-:S04]  /*9710*/  USHF.R.S32.HI UR6, URZ, 0x7, UR6 ;  /* 0x000000073f067899 */ /* 0x000fc80008011406 */
[----:B------:R-:W-:-:S04]  /*9720*/  UISETP.LT.AND UP1, UPT, UR39, UR6, UPT ;  /* 0x000000062700728c */ /* 0x000fc8000bf21270 */
[----:B------:R-:W-:-:S06]  /*9730*/  USEL UR33, UR39, UR6, !UP1 ;  /* 0x0000000627217287 */ /* 0x000fcc000c800000 */
[----:B------:R-:W-:-:S13]  /*9740*/  ISETP.GE.AND P2, PT, R2, UR33, PT ;  /* 0x0000002102007c0c */ /* 0x000fda000bf46270 */
[----:B------:R-:W-:Y:S05]  /*9750*/  @!P2 BRA `(.L_x_958) ;  /* 0x000000280020a947 */ /* 0x000fea0003800000 */
[----:B------:R-:W-:Y:S01]  /*9760*/  IMAD.MOV.U32 R11, RZ, RZ, R10 ;  /* 0x000000ffff0b7224 */ /* 0x000fe200078e000a */
[----:B------:R-:W-:Y:S01]  /*9770*/  UMOV UR35, UR29 ;  /* 0x0000001d00237c82 */ /* 0x000fe20008000000 */
[----:B------:R-:W-:-:S07]  /*9780*/  IMAD.MOV.U32 R12, RZ, RZ, R9 ;  /* 0x000000ffff0c7224 */ /* 0x000fce00078e0009 */
.L_x_968:
[----:B------:R-:W-:Y:S01]  /*9790*/  ISETP.NE.AND P3, PT, RZ, UR40, PT ;  /* 0x00000028ff007c0c */ /* 0x000fe2000bf65270 */
[----:B------:R-:W-:-:S04]  /*97a0*/  UISETP.NE.AND UP1, UPT, UR32, 0x1, UPT ;  /* 0x000000012000788c */ /* 0x000fc8000bf25270 */
[----:B------:R-:W-:-:S04]  /*97b0*/  USEL UR29, URZ, 0x1, UP1 ;  /* 0x000000013f1d7887 */ /* 0x000fc80008800000 */
[----:B------:R-:W-:-:S04]  /*97c0*/  ULOP3.LUT UR29, UR35, UR29, URZ, 0x3c, !UPT ;  /* 0x0000001d231d7292 */ /* 0x000fc8000f8e3c3f */
[----:B------:R-:W-:Y:S08]  /*97d0*/  @P3 BRA `(.L_x_959) ;  /* 0x0000000000383947 */ /* 0x000ff00003800000 */
[----:B------:R-:W-:Y:S05]  /*97e0*/  @!P0 BRA `(.L_x_960) ;  /* 0x0000000000048947 */ /* 0x000fea0003800000 */
[----:B------:R-:W-:Y:S01]  /*97f0*/  BPT.TRAP 0x1 ;  /* 0x000000040000795c */ /* 0x000fe20000300000 */
.L_x_960:
[----:B------:R-:W-:Y:S01]  /*9800*/  UIADD3 UR6, UR32, 0x1, URZ ;  /* 0x0000000120067890 */ /* 0x000fe2000fffe03f */
[----:B------:R-:W-:-:S03]  /*9810*/  IMAD.U32 R9, RZ, RZ, UR29 ;  /* 0x0000001dff097e24 */ /* 0x000fc6000f8e00ff */
[----:B------:R-:W-:Y:S02]  /*9820*/  UISETP.NE.AND UP1, UPT, UR6, 0x2, UPT ;  /* 0x000000020600788c */ /* 0x000fe4000bf25270 */
[----:B------:R-:W-:Y:S02]  /*9830*/  SHF.L.U32 R9, R9, 0x1f, RZ ;  /* 0x0000001f09097819 */ /* 0x000fe400000006ff */
[----:B------:R-:W-:-:S04]  /*9840*/  USEL UR6, UR6, URZ, UP1 ;  /* 0x0000003f06067287 */ /* 0x000fc80008800000 */
[----:B------:R-:W-:-:S09]  /*9850*/  ULEA UR6, UR6, UR44, 0x3 ;  /* 0x0000002c06067291 */ /* 0x000fd2000f8e183f */
[----:B------:R0:W1:Y:S01]  /*9860*/  SYNCS.PHASECHK.TRANS64.TRYWAIT P2, [UR6+0x2a830], R9 ;  /* 0x02a83009ff0075a7 */ /* 0x0000620008040146 */
[----:B------:R-:W-:Y:S05]  /*9870*/  @!P0 BRA `(.L_x_961) ;  /* 0x0000000000048947 */ /* 0x000fea0003800000 */
[----:B------:R-:W-:Y:S01]  /*9880*/  BPT.TRAP 0x1 ;  /* 0x000000040000795c */ /* 0x000fe20000300000 */
.L_x_961:
[----:B-1----:R-:W-:Y:S05]  /*9890*/  @P2 BRA `(.L_x_959) ;  /* 0x0000000000082947 */ /* 0x002fea0003800000 */
[----:B------:R-:W1:Y:S02]  /*98a0*/  SYNCS.PHASECHK.TRANS64.TRYWAIT P2, [UR6+0x2a830], R9 ;  /* 0x02a83009ff0075a7 */ /* 0x000e640008040146 */
[----:B-1----:R-:W-:Y:S05]  /*98b0*/  @!P2 BRA `(.L_x_962) ;  /* 0x000000dc0090a947 */ /* 0x002fea0003800000 */
.L_x_959:
[----:B01----:R-:W-:Y:S01]  /*98c0*/  VIADD R9, R17, 0x8 ;  /* 0x0000000811097836 */ /* 0x003fe20000000000 */
[----:B------:R-:W-:Y:S01]  /*98d0*/  UIADD3 UR34, UR32, 0x1, URZ ;  /* 0x0000000120227890 */ /* 0x000fe2000fffe03f */
[----:B------:R-:W-:Y:S01]  /*98e0*/  R2UR UR24, R6 ;  /* 0x00000000061872ca */ /* 0x000fe200000e0000 */
[----:B------:R-:W-:Y:S01]  /*98f0*/  UMOV UR27, 0x80000020 ;  /* 0x80000020001b7882 */ /* 0x000fe20000000000 */
[----:B------:R-:W-:Y:S01]  /*9900*/  R2UR UR25, R7 ;  /* 0x00000000071972ca */ /* 0x000fe200000e0000 */
[----:B------:R0:W-:Y:S01]  /*9910*/  BAR.SYNC.DEFER_BLOCKING R9, 0x100 ;  /* 0x000400090000751d */ /* 0x0001e20000010000 */
[----:B------:R-:W-:-:S04]  /*9920*/  UISETP.NE.AND UP1, UPT, UR34, 0x2, UPT ;  /* 0x000000022200788c */ /* 0x000fc8000bf25270 */
[----:B------:R-:W-:Y:S01]  /*9930*/  USEL UR34, UR34, URZ, UP1 ;  /* 0x0000003f22227287 */ /* 0x000fe20008800000 */
[----:B------:R-:W-:Y:S01]  /*9940*/  UMOV UR7, 0x80000020 ;  /* 0x8000002000077882 */ /* 0x000fe20000000000 */
[----:B------:R-:W-:Y:S02]  /*9950*/  UMOV UR11, 0x80000020 ;  /* 0x80000020000b7882 */ /* 0x000fe40000000000 */
[----:B------:R-:W-:Y:S01]  /*9960*/  UIMAD UR26, UR34, 0x600, UR30 ;  /* 0x00000600221a78a4 */ /* 0x000fe2000f8e021e */
[----:B------:R-:W-:Y:S01]  /*9970*/  UMOV UR15, 0x80000020 ;  /* 0x80000020000f7882 */ /* 0x000fe20000000000 */
[----:B------:R-:W-:Y:S02]  /*9980*/  UMOV UR19, 0x80000020 ;  /* 0x8000002000137882 */ /* 0x000fe40000000000 */
[----:B------:R-:W-:Y:S02]  /*9990*/  UIADD3 UR6, UR26, 0x2, URZ ;  /* 0x000000021a067890 */ /* 0x000fe4000fffe03f */
[----:B------:R-:W-:-:S02]  /*99a0*/  UIADD3 UR10, UR26, 0x200, URZ ;  /* 0x000002001a0a7890 */ /* 0x000fc4000fffe03f */
[----:B------:R-:W-:Y:S02]  /*99b0*/  UIADD3 UR14, UR26, 0x202, URZ ;  /* 0x000002021a0e7890 */ /* 0x000fe4000fffe03f */
[----:B------:R-:W-:Y:S02]  /*99c0*/  UIADD3 UR18, UR26, 0x400, URZ ;  /* 0x000004001a127890 */ /* 0x000fe4000fffe03f */
        /* <DEDUP_REMOVED lines=23> */
.L_x_964:
[----:B------:R-:W-:Y:S01]  /*9b40*/  ULEA UR6, UR32, UR44, 0x3 ;  /* 0x0000002c20067291 */ /* 0x000fe2000f8e183f */
[----:B------:R-:W-:-:S05]  /*9b50*/  IMAD.U32 R9, RZ, RZ, UR35 ;  /* 0x00000023ff097e24 */ /* 0x000fca000f8e00ff */
[----:B------:R-:W-:-:S04]  /*9b60*/  SHF.L.U32 R9, R9, 0x1f, RZ ;  /* 0x0000001f09097819 */ /* 0x000fc800000006ff */
[----:B------:R0:W1:Y:S01]  /*9b70*/  SYNCS.PHASECHK.TRANS64.TRYWAIT P2, [UR6+0x2a850], R9 ;  /* 0x02a85009ff0075a7 */ /* 0x0000620008040146 */
[----:B------:R-:W-:Y:S05]  /*9b80*/  @!P0 BRA `(.L_x_965) ;  /* 0x0000000000048947 */ /* 0x000fea0003800000 */
[----:B------:R-:W-:Y:S01]  /*9b90*/  BPT.TRAP 0x1 ;  /* 0x000000040000795c */ /* 0x000fe20000300000 */
.L_x_965:
[----:B-1----:R-:W-:Y:S05]  /*9ba0*/  @P2 BRA `(.L_x_963) ;  /* 0x0000000000082947 */ /* 0x002fea0003800000 */
[----:B------:R-:W1:Y:S02]  /*9bb0*/  SYNCS.PHASECHK.TRANS64.TRYWAIT P2, [UR6+0x2a850], R9 ;  /* 0x02a85009ff0075a7 */ /* 0x000e640008040146 */
[----:B-1----:R-:W-:Y:S05]  /*9bc0*/  @!P2 BRA `(.L_x_966) ;  /* 0x000000d800e4a947 */ /* 0x002fea0003800000 */
.L_x_963:
[----:B------:R-:W-:Y:S01]  /*9bd0*/  UIADD3 UR6, UR44, 0x400, URZ ;  /* 0x000004002c067890 */ /* 0x000fe2000fffe03f */
[----:B------:R-:W-:Y:S01]  /*9be0*/  WARPGROUP.ARRIVE ;  /* 0x00000000000079c5 */ /* 0x000fe20000000000 */
[----:B------:R-:W-:Y:S01]  /*9bf0*/  UMOV UR7, 0x40000040 ;  /* 0x4000004000077882 */ /* 0x000fe20000000000 */
[C---:B------:R-:W-:Y:S01]  /*9c00*/  FMUL.FTZ R13, R0.reuse, R120 ;  /* 0x00000078000d7220 */ /* 0x040fe20000410000 */
[----:B------:R-:W-:Y:S01]  /*9c10*/  USHF.R.U32.HI UR6, URZ, 0x4, UR6 ;  /* 0x000000043f067899 */ /* 0x000fe20008011606 */
[C---:B------:R-:W-:Y:S01]  /*9c20*/  FMUL.FTZ R14, R0.reuse, R121 ;  /* 0x00000079000e7220 */ /* 0x040fe20000410000 */
[C---:B------:R-:W-:Y:S01]  /*9c30*/  FMUL.FTZ R18, R0.reuse, R122 ;  /* 0x0000007a00127220 */ /* 0x040fe20000410000 */
        /* <DEDUP_REMOVED lines=10> */
[----:B------:R-:W2:Y:S01]  /*9ce0*/  MUFU.TANH R14, R14 ;  /* 0x0000000e000e7308 */ /* 0x000ea20000002400 */
        /* <DEDUP_REMOVED lines=9> */
[----:B------:R-:W3:Y:S01]  /*9d80*/  MUFU.TANH R18, R18 ;  /* 0x0000001200127308 */ /* 0x000ee20000002400 */
[----:B------:R-:W-:Y:S01]  /*9d90*/  UMOV UR7, 0x40000040 ;  /* 0x4000004000077882 */ /* 0x000fe20000000000 */
[----:B01----:R-:W-:Y:S01]  /*9da0*/  FMNMX.FTZ R9, R13, R12, !PT ;  /* 0x0000000c0d097209 */ /* 0x003fe20007810000 */
[C---:B------:R-:W-:Y:S01]  /*9db0*/  FMUL.FTZ R136, R0.reuse, R136 ;  /* 0x0000008800887220 */ /* 0x040fe20000410000 */
[C---:B------:R-:W-:Y:S01]  /*9dc0*/  FMUL.FTZ R204, R0.reuse, R135 ;  /* 0x0000008700cc7220 */ /* 0x040fe20000410000 */
[C---:B------:R-:W-:Y:S01]  /*9dd0*/  FMUL.FTZ R206, R0.reuse, R137 ;  /* 0x0000008900ce7220 */ /* 0x040fe20000410000 */
[----:B------:R-:W-:Y:S01]  /*9de0*/  FMUL.FTZ R138, R0, R138 ;  /* 0x0000008a008a7220 */ /* 0x000fe20000410000 */
[----:B--2---:R-:W-:Y:S01]  /*9df0*/  FMNMX.FTZ R9, R14, R9, !PT ;  /* 0x000000090e097209 */ /* 0x004fe20007810000 */
        /* <DEDUP_REMOVED lines=9> */
[----:B---3--:R-:W-:Y:S01]  /*9e90*/  FMNMX.FTZ R15, R18, R11, !PT ;  /* 0x0000000b120f7209 */ /* 0x008fe20007810000 */
[C---:B------:R-:W-:Y:S01]  /*9ea0*/  FMUL.FTZ R146, R0.reuse, R146 ;  /* 0x0000009200927220 */ /* 0x040fe20000410000 */
[C---:B------:R-:W-:Y:S01]  /*9eb0*/  FMUL.FTZ R148, R0.reuse, R148 ;  /* 0x0000009400947220 */ /* 0x040fe20000410000 */
[C---:B------:R-:W-:Y:S01]  /*9ec0*/  FMUL.FTZ R216, R0.reuse, R147 ;  /* 0x0000009300d87220 */ /* 0x040fe20000410000 */
[C---:B------:R-:W-:Y:S01]  /*9ed0*/  FMUL.FTZ R218, R0.reuse, R149 ;  /* 0x0000009500da7220 */ /* 0x040fe20000410000 */
[C---:B------:R-:W-:Y:S01]  /*9ee0*/  FMUL.FTZ R150, R0.reuse, R150 ;  /* 0x0000009600967220 */ /* 0x040fe20000410000 */
[----:B------:R-:W-:Y:S01]  /*9ef0*/  FMUL.FTZ R152, R0, R152 ;  /* 0x0000009800987220 */ /* 0x000fe20000410000 */
        /* <DEDUP_REMOVED lines=37> */
[----:B------:R-:W-:Y:S01]  /*a150*/  FMUL.FTZ R178, R0, R179 ;  /* 0x000000b300b27220 */ /* 0x000fe20000410000 */
[----:B------:R-:W1:Y:S02]  /*a160*/  LDC R23, c[0x0][0x988] ;  /* 0x00026200ff177b82 */ /* 0x000e640000000800 */
[----:B------:R-:W3:Y:S01]  /*a170*/  MUFU.TANH R130, R130 ;  /* 0x0000008200827308 */ /* 0x000ee20000002400 */
[----:B--2---:R-:W-:-:S07]  /*a180*/  FMNMX.FTZ R15, R124, R15, !PT ;  /* 0x0000000f7c0f7209 */ /* 0x004fce0007810000 */
[----:B------:R-:W2:Y:S01]  /*a190*/  MUFU.TANH R132, R132 ;  /* 0x0000008400847308 */ /* 0x000ea20000002400 */
[----:B0-----:R-:W-:-:S07]  /*a1a0*/  FMNMX.FTZ R9, R128, R9, !PT ;  /* 0x0000000980097209 */ /* 0x001fce0007810000 */
[----:B------:R-:W0:Y:S01]  /*a1b0*/  MUFU.TANH R200, R200 ;  /* 0x000000c800c87308 */ /* 0x000e220000002400 */
[----:B---3--:R-:W-:-:S07]  /*a1c0*/  FMNMX.FTZ R15, R130, R15, !PT ;  /* 0x0000000f820f7209 */ /* 0x008fce0007810000 */
        /* <DEDUP_REMOVED lines=29> */
[----:B---3--:R-:W-:Y:S01]  /*a3a0*/  FMNMX.FTZ R9, R214, R9, !PT ;  /* 0x00000009d6097209 */ /* 0x008fe20007810000 */
[----:B------:R-:W-:Y:S02]  /*a3b0*/  WARPGROUP.DEPBAR.LE gsb0, 0x0 ;  /* 0x00008000000079c5 */ /* 0x000fe40000010000 */
[----:B------:R-:W-:Y:S01]  /*a3c0*/  WARPGROUP.ARRIVE ;  /* 0x00000000000079c5 */ /* 0x000fe20000000000 */
[----:B------:R-:W-:-:S03]  /*a3d0*/  FMUL.FTZ R196, R0, R180 ;  /* 0x000000b400c47220 */ /* 0x000fc60000410000 */
[----:B------:R-:W3:Y:S01]  /*a3e0*/  MUFU.TANH R216, R216 ;  /* 0x000000d800d87308 */ /* 0x000ee20000002400 */
[----:B--2---:R-:W-:Y:S01]  /*a3f0*/  FMNMX.FTZ R15, R146, R15, !PT ;  /* 0x0000000f920f7209 */ /* 0x004fe20007810000 */
[C---:B------:R-:W-:Y:S01]  /*a400*/  FMUL.FTZ R198, R0.reuse, R181 ;  /* 0x000000b500c67220 */ /* 0x040fe20000410000 */
[C---:B------:R-:W-:Y:S01]  /*a410*/  FMUL.FTZ R180, R0.reuse, R182 ;  /* 0x000000b600b47220 */ /* 0x040fe20000410000 */
[----:B------:R-:W-:Y:S01]  /*a420*/  QGMMA.64x192x32.F32.E4M3.E4M3 R24, R192, gdesc[UR4], R24, gsb0 ;  /* 0x02e00004c0187df3 */ /* 0x000fe20008000818 */
[----:B------:R-:W-:Y:S01]  /*a430*/  UIADD3 UR6, UR10, 0x4, URZ ;  /* 0x000000040a067890 */ /* 0x000fe2000fffe03f */
[----:B------:R-:W-:Y:S01]  /*a440*/  FMUL.FTZ R182, R0, R183 ;  /* 0x000000b700b67220 */ /* 0x000fe20000410000 */
[----:B------:R-:W-:Y:S01]  /*a450*/  UMOV UR7, 0x40000040 ;  /* 0x4000004000077882 */ /* 0x000fe20000000000 */
        /* <DEDUP_REMOVED lines=53> */
[----:B------:R-:W-:-:S04]  /*a7b0*/  WARPGROUP.ARRIVE ;  /* 0x00000000000079c5 */ /* 0x000fc80000000000 */
        /* <DEDUP_REMOVED lines=20> */
[----:B---3--:R-:W-:-:S05]  /*a900*/  FMNMX.FTZ R19, R198, R9, !PT ;  /* 0x00000009c6137209 */ /* 0x008fca0007810000 */
[----:B------:R-:W3:Y:S01]  /*a910*/  SHFL.BFLY PT, R10, R19, 0x2, 0x1f ;  /* 0x0c401f00130a7f89 */ /* 0x000ee200000e0000 */
[----:B--2---:R-:W-:-:S04]  /*a920*/  FMNMX.FTZ R15, R180, R15, !PT ;  /* 0x0000000fb40f7209 */ /* 0x004fc80007810000 */
[----:B0-----:R-:W-:-:S05]  /*a930*/  FMNMX.FTZ R15, R182, R15, !PT ;  /* 0x0000000fb60f7209 */ /* 0x001fca0007810000 */
[----:B------:R-:W0:Y:S01]  /*a940*/  SHFL.BFLY PT, R9, R15, 0x2, 0x1f ;  /* 0x0c401f000f097f89 */ /* 0x000e2200000e0000 */
[----:B---3--:R-:W-:-:S05]  /*a950*/  FMNMX.FTZ R21, R19, R10, !PT ;  /* 0x0000000a13157209 */ /* 0x008fca0007810000 */
[----:B------:R-:W2:Y:S01]  /*a960*/  SHFL.BFLY PT, R10, R21, 0x1, 0x1f ;  /* 0x0c201f00150a7f89 */ /* 0x000ea200000e0000 */
[----:B0-----:R-:W-:-:S05]  /*a970*/  FMNMX.FTZ R133, R15, R9, !PT ;  /* 0x000000090f857209 */ /* 0x001fca0007810000 */
[----:B------:R-:W0:Y:S01]  /*a980*/  SHFL.BFLY PT, R135, R133, 0x1, 0x1f ;  /* 0x0c201f0085877f89 */ /* 0x000e2200000e0000 */
[----:B--2---:R-:W-:-:S05]  /*a990*/  FMNMX.FTZ R9, R21, R10, !PT ;  /* 0x0000000a15097209 */ /* 0x004fca0007810000 */
[C---:B-1----:R-:W-:Y:S01]  /*a9a0*/  FFMA.FTZ R137, R9.reuse, R23, -8 ;  /* 0xc100000009897423 */ /* 0x042fe20000010017 */
[----:B------:R-:W-:-:S03]  /*a9b0*/  FADD.FTZ R12, -R9, R12 ;  /* 0x0000000c090c7221 */ /* 0x000fc60000010100 */
[-CC-:B------:R-:W-:Y:S01]  /*a9c0*/  FFMA.FTZ R192, R123, R23.reuse, -R137.reuse ;  /* 0x000000177bc07223 */ /* 0x180fe20000010889 */
[----:B------:R-:W-:-:S01]  /*a9d0*/  FFMA.FTZ R123, R125, R23, -R137 ;  /* 0x000000177d7b7223 */ /* 0x000fc20000010889 */
[-CC-:B------:R-:W-:Y:S01]  /*a9e0*/  FFMA.FTZ R125, R129, R23.reuse, -R137.reuse ;  /* 0x00000017817d7223 */ /* 0x180fe20000010889 */
[-C--:B------:R-:W-:Y:S01]  /*a9f0*/  FMUL.FTZ R12, R12, R23.reuse ;  /* 0x000000170c0c7220 */ /* 0x080fe20000410000 */
[-CC-:B------:R-:W-:Y:S01]  /*aa00*/  FFMA.FTZ R13, R13, R23.reuse, -R137.reuse ;  /* 0x000000170d0d7223 */ /* 0x180fe20000010889 */
[----:B------:R-:W-:-:S01]  /*aa10*/  FFMA.FTZ R14, R14, R23, -R137 ;  /* 0x000000170e0e7223 */ /* 0x000fc20000010889 */
[--C-:B------:R-:W-:Y:S01]  /*aa20*/  FFMA.FTZ R15, R22, R23, -R137.reuse ;  /* 0x00000017160f7223 */ /* 0x100fe20000010889 */
[----:B0-----:R-:W-:Y:S01]  /*aa30*/  FMNMX.FTZ R10, R133, R135, !PT ;  /* 0x00000087850a7209 */ /* 0x001fe20007810000 */
[-CC-:B------:R-:W-:Y:S01]  /*aa40*/  FFMA.FTZ R22, R120, R23.reuse, -R137.reuse ;  /* 0x0000001778167223 */ /* 0x180fe20000010889 */
[----:B------:R-:W-:Y:S01]  /*aa50*/  MUFU.EX2 R12, R12 ;  /* 0x0000000c000c7308 */ /* 0x000fe20000000800 */
[----:B------:R-:W-:-:S01]  /*aa60*/  FFMA.FTZ R120, R128, R23, -R137 ;  /* 0x0000001780787223 */ /* 0x000fc20000010889 */
[----:B------:R-:W-:Y:S01]  /*aa70*/  FFMA.FTZ R21, R132, R23, -R137 ;  /* 0x0000001784157223 */ /* 0x000fe20000010889 */
[----:B------:R-:W-:-:S01]  /*aa80*/  FADD.FTZ R11, -R10, R11 ;  /* 0x0000000b0a0b7221 */ /* 0x000fc20000010100 */
[-C--:B------:R-:W-:Y:S01]  /*aa90*/  FFMA.FTZ R129, R10, R23.reuse, -8 ;  /* 0xc10000000a817423 */ /* 0x080fe20000010017 */
[----:B------:R-:W-:-:S01]  /*aaa0*/  FFMA.FTZ R128, R136, R23, -R137 ;  /* 0x0000001788807223 */ /* 0x000fc20000010889 */
[-C--:B------:R-:W-:Y:S01]  /*aab0*/  FFMA.FTZ R132, R140, R23.reuse, -R137 ;  /* 0x000000178c847223 */ /* 0x080fe20000010889 */
[-C--:B------:R-:W-:Y:S01]  /*aac0*/  FMUL.FTZ R11, R11, R23.reuse ;  /* 0x000000170b0b7220 */ /* 0x080fe20000410000 */
[-C--:B------:R-:W-:Y:S01]  /*aad0*/  FFMA.FTZ R18, R18, R23.reuse, -R129 ;  /* 0x0000001712127223 */ /* 0x080fe20000010881 */
        /* <DEDUP_REMOVED lines=20> */
[-C--:B------:R-:W-:Y:S01]  /*ac20*/  FFMA.FTZ R194, R198, R23.reuse, -R137 ;  /* 0x00000017c6c27223 */ /* 0x080fe20000010889 */
[----:B------:R-:W-:-:S01]  /*ac30*/  FFMA.FTZ R151, R200, R23, -R129 ;  /* 0x00000017c8977223 */ /* 0x000fc20000010881 */
[----:B0-----:R-:W-:Y:S01]  /*ac40*/  FFMA.FTZ R5, R12, R5, R13 ;  /* 0x000000050c057223 */ /* 0x001fe2000001000d */
        /* <DEDUP_REMOVED lines=13> */
[----:B------:R-:W-:-:S04]  /*ad20*/  FFMA.FTZ R180, R180, R23, -R129 ;  /* 0x00000017b4b47223 */ /* 0x000fc80000010881 */
[----:B------:R-:W1:Y:S08]  /*ad30*/  MUFU.EX2 R22, R22 ;  /* 0x0000001600167308 */ /* 0x000e700000000800 */
[----:B------:R-:W-:Y:S08]  /*ad40*/  MUFU.EX2 R19, R19 ;  /* 0x0000001300137308 */ /* 0x000ff00000000800 */
[----:B------:R-:W-:Y:S01]  /*ad50*/  MUFU.EX2 R120, R120 ;  /* 0x0000007800787308 */ /* 0x000fe20000000800 */
[----:B------:R-:W-:-:S02]  /*ad60*/  WARPGROUP.DEPBAR.LE gsb0, 0x0 ;  /* 0x00008000000079c5 */ /* 0x000fc40000010000 */
[----:B------:R-:W-:Y:S01]  /*ad70*/  WARPGROUP.ARRIVE ;  /* 0x00000000000079c5 */ /* 0x000fe20000000000 */
[----:B------:R-:W-:-:S01]  /*ad80*/  FFMA.FTZ R190, R131, R23, -R137 ;  /* 0x0000001783be7223 */ /* 0x000fc20000010889 */
[-CC-:B------:R-:W-:Y:S01]  /*ad90*/  FFMA.FTZ R131, R20, R23.reuse, -R129.reuse ;  /* 0x0000001714837223 */ /* 0x180fe20000010881 */
[----:B------:R-:W-:-:S01]  /*ada0*/  FFMA.FTZ R20, R122, R23, -R129 ;  /* 0x000000177a147223 */ /* 0x000fc20000010881 */
[-CC-:B------:R-:W-:Y:S01]  /*adb0*/  FFMA.FTZ R188, R127, R23.reuse, -R137.reuse ;  /* 0x000000177fbc7223 */ /* 0x180fe20000010889 */
[----:B------:R-:W-:-:S01]  /*adc0*/  FFMA.FTZ R127, R196, R23, -R137 ;  /* 0x00000017c47f7223 */ /* 0x000fc20000010889 */
[----:B------:R-:W-:Y:S01]  /*add0*/  QGMMA.64x192x32.F32.E4M3.E4M3 R24, R184, gdesc[UR4], R24, gsb0 ;  /* 0x02e00004b8187df3 */ /* 0x000fe20008000818 */
[----:B------:R-:W-:-:S01]  /*ade0*/  FFMA.FTZ R137, R124, R23, -R129 ;  /* 0x000000177c897223 */ /* 0x000fc20000010881 */
[----:B------:R-:W3:Y:S01]  /*adf0*/  MUFU.EX2 R131, R131 ;  /* 0x0000008300837308 */ /* 0x000ee20000000800 */
[----:B------:R-:W-:-:S01]  /*ae00*/  FFMA.FTZ R122, R130, R23, -R129 ;  /* 0x00000017827a7223 */ /* 0x000fc20000010881 */
[-CC-:B------:R-:W-:Y:S01]  /*ae10*/  FFMA.FTZ R130, R138, R23.reuse, -R129.reuse ;  /* 0x000000178a827223 */ /* 0x180fe20000010881 */
[----:B------:R-:W-:-:S01]  /*ae20*/  FFMA.FTZ R124, R134, R23, -R129 ;  /* 0x00000017867c7223 */ /* 0x000fc20000010881 */
[-CC-:B------:R-:W-:Y:S01]  /*ae30*/  FFMA.FTZ R138, R146, R23.reuse, -R129.reuse ;  /* 0x00000017928a7223 */ /* 0x180fe20000010881 */
[----:B------:R-:W-:-:S01]  /*ae40*/  FFMA.FTZ R146, R154, R23, -R129 ;  /* 0x000000179a927223 */ /* 0x000fc20000010881 */
[----:B0-----:R-:W-:Y:S01]  /*ae50*/  FADD.FTZ R154, R14, R5 ;  /* 0x000000050e9a7221 */ /* 0x001fe20000010000 */
[----:B------:R-:W-:-:S01]  /*ae60*/  FFMA.FTZ R134, R142, R23, -R129 ;  /* 0x000000178e867223 */ /* 0x000fc20000010881 */
[----:B------:R-:W0:Y:S01]  /*ae70*/  MUFU.EX2 R20, R20 ;  /* 0x0000001400147308 */ /* 0x000e220000000800 */
[----:B------:R-:W-:-:S01]  /*ae80*/  FFMA.FTZ R142, R150, R23, -R129 ;  /* 0x00000017968e7223 */ /* 0x000fc20000010881 */
[----:B--2---:R-:W-:Y:S01]  /*ae90*/  FADD.FTZ R167, R15, R154 ;  /* 0x0000009a0fa77221 */ /* 0x004fe20000010000 */
[----:B------:R-:W-:-:S01]  /*aea0*/  FFMA.FTZ R150, R158, R23, -R129 ;  /* 0x000000179e967223 */ /* 0x000fc20000010881 */
[----:B------:R-:W-:-:S02]  /*aeb0*/  FFMA.FTZ R154, R160, R23, -R129 ;  /* 0x00000017a09a7223 */ /* 0x000fc40000010881 */
[----:B-1----:R-:W-:-:S02]  /*aec0*/  FADD.FTZ R158, R22, R167 ;  /* 0x000000a7169e7221 */ /* 0x002fc40000010000 */
[----:B------:R-:W1:Y:S01]  /*aed0*/  MUFU.EX2 R137, R137 ;  /* 0x0000008900897308 */ /* 0x000e620000000800 */
[----:B---3--:R-:W-:-:S01]  /*aee0*/  FADD.FTZ R5, R131, R4 ;  /* 0x0000000483057221 */ /* 0x008fc20000010000 */
[----:B------:R-:W-:-:S04]  /*aef0*/  FADD.FTZ R167, R19, R158 ;  /* 0x0000009e13a77221 */ /* 0x000fc80000010000 */
[----:B------:R-:W-:Y:S01]  /*af00*/  FADD.FTZ R158, R120, R167 ;  /* 0x000000a7789e7221 */ /* 0x000fe20000010000 */
[----:B------:R-:W-:-:S01]  /*af10*/  FFMA.FTZ R167, R162, R23, -R129 ;  /* 0x00000017a2a77223 */ /* 0x000fc20000010881 */
        /* <DEDUP_REMOVED lines=10> */
[----:B------:R-:W-:-:S06]  /*afc0*/  FFMA.FTZ R158, R164, R23, -R129 ;  /* 0x00000017a49e7223 */ /* 0x000fcc0000010881 */
        /* <DEDUP_REMOVED lines=8> */
[----:B------:R-:W-:Y:S01]  /*b050*/  FFMA.FTZ R169, R166, R23, -R129 ;  /* 0x00000017a6a97223 */ /* 0x000fe20000010881 */
[----:B------:R-:W-:-:S05]  /*b060*/  IADD3 R166, -R17, 0xb, RZ ;  /* 0x0000000b11a67810 */ /* 0x000fca0007ffe1ff */
        /* <DEDUP_REMOVED lines=14> */
[----:B------:R-:W-:Y:S01]  /*b150*/  FFMA.FTZ R160, R168, R23, -R129 ;  /* 0x00000017a8a07223 */ /* 0x000fe20000010881 */
[----:B------:R-:W-:-:S05]  /*b160*/  IMAD.U32 R168, RZ, RZ, UR34 ;  /* 0x00000022ffa87e24 */ /* 0x000fca000f8e00ff */
[----:B------:R-:W0:Y:S01]  /*b170*/  MUFU.EX2 R139, R139 ;  /* 0x0000008b008b7308 */ /* 0x000e220000000800 */
[----:B-1----:R-:W-:-:S07]  /*b180*/  FADD.FTZ R4, R136, R5 ;  /* 0x0000000588047221 */ /* 0x002fce0000010000 */
[----:B------:R-:W1:Y:S01]  /*b190*/  MUFU.EX2 R159, R159 ;  /* 0x0000009f009f7308 */ /* 0x000e620000000800 */
[----:B--2---:R-:W-:-:S01]  /*b1a0*/  FADD.FTZ R162, R138, R171 ;  /* 0x000000ab8aa27221 */ /* 0x004fc20000010000 */
[----:B------:R-:W-:-:S06]  /*b1b0*/  FFMA.FTZ R171, R170, R23, -R129 ;  /* 0x00000017aaab7223 */ /* 0x000fcc0000010881 */
        /* <DEDUP_REMOVED lines=10> */
[----:B------:R-:W-:-:S06]  /*b260*/  WARPGROUP.DEPBAR.LE gsb0, 0x0 ;  /* 0x00008000000079c5 */ /* 0x000fcc0000010000 */
        /* <DEDUP_REMOVED lines=36> */
[----:B------:R-:W-:-:S05]  /*b4b0*/  @!P1 LEA R4, R168, UR44, 0x3 ;  /* 0x0000002ca8049c11 */ /* 0x000fca000f8e18ff */
[----:B------:R-:W-:Y:S01]  /*b4c0*/  @!P1 VIADD R4, R4, 0x2a840 ;  /* 0x0002a84004049836 */ /* 0x000fe20000000000 */
[----:B------:R-:W0:Y:S01]  /*b4d0*/  MUFU.EX2 R192, R192 ;  /* 0x000000c000c07308 */ /* 0x000e220000000800 */
[----:B-1----:R-:W-:-:S01]  /*b4e0*/  FADD.FTZ R173, R121, R164 ;  /* 0x000000a479ad7221 */ /* 0x002fc20000010000 */
[----:B------:R0:W-:Y:S06]  /*b4f0*/  BAR.ARV R166, 0x100 ;  /* 0x000400a60000751d */ /* 0x0001ec0000002000 */
[----:B------:R-:W1:Y:S01]  /*b500*/  MUFU.EX2 R171, R171 ;  /* 0x000000ab00ab7308 */ /* 0x000e620000000800 */
[----:B--2---:R-:W-:-:S01]  /*b510*/  FADD.FTZ R164, R160, R5 ;  /* 0x00000005a0a47221 */ /* 0x004fc20000010000 */
[----:B------:R-:W-:-:S04]  /*b520*/  @!P1 PRMT R4, RZ, 0x654, R4 ;  /* 0x00000654ff049816 */ /* 0x000fc80000000004 */
[----:B------:R2:W-:Y:S02]  /*b530*/  @!P1 SYNCS.ARRIVE.TRANS64.RED.A1T0 RZ, [R4+URZ], RZ ;  /* 0x000000ff04ff99a7 */ /* 0x0005e4000810043f */
[----:B------:R-:W3:Y:S01]  /*b540*/  MUFU.EX2 R123, R123 ;  /* 0x0000007b007b7308 */ /* 0x000ee20000000800 */
[----:B0-----:R-:W-:-:S07]  /*b550*/  FADD.FTZ R166, R192, R173 ;  /* 0x000000adc0a67221 */ /* 0x001fce0000010000 */
[----:B------:R-:W0:Y:S01]  /*b560*/  MUFU.EX2 R175, R172 ;  /* 0x000000ac00af7308 */ /* 0x000e220000000800 */
[----:B-1----:R-:W-:-:S07]  /*b570*/  FADD.FTZ R164, R171, R164 ;  /* 0x000000a4aba47221 */ /* 0x002fce0000010000 */
        /* <DEDUP_REMOVED lines=19> */
[----:B-1----:R-:W-:-:S01]  /*b6b0*/  FADD.FTZ R4, R180, R5 ;  /* 0x00000005b4047221 */ /* 0x002fc20000010000 */
[----:B0-----:R-:W-:-:S03]  /*b6c0*/  FADD.FTZ R5, R194, R173 ;  /* 0x000000adc2057221 */ /* 0x001fc60000010000 */
[----:B--2---:R-:W-:Y:S01]  /*b6d0*/  FADD.FTZ R4, R129, R4 ;  /* 0x0000000481047221 */ /* 0x004fe20000010000 */
[----:B------:R-:W-:Y:S06]  /*b6e0*/  @!P0 BRA `(.L_x_967) ;  /* 0x0000000000048947 */ /* 0x000fec0003800000 */
[----:B------:R-:W-:Y:S01]  /*b6f0*/  BPT.TRAP 0x1 ;  /* 0x000000040000795c */ /* 0x000fe20000300000 */
.L_x_967:
        /* <DEDUP_REMOVED lines=12> */
[----:B------:R-:W-:Y:S01]  /*b7c0*/  FMUL.FTZ R25, R25, R12 ;  /* 0x0000000c19197220 */ /* 0x000fe20000410000 */
[----:B------:R-:W-:Y:S01]  /*b7d0*/  F2FP.SATFINITE.E4M3.F32.PACK_AB_MERGE_C R132, R133, R128, R132 ;  /* 0x000000808584723e */ /* 0x000fe20004807084 */
[-C--:B------:R-:W-:Y:S01]  /*b7e0*/  FMUL.FTZ R28, R28, R12.reuse ;  /* 0x0000000c1c1c7220 */ /* 0x080fe20000410000 */
[----:B------:R-:W-:Y:S01]  /*b7f0*/  F2FP.SATFINITE.E4M3.F32.PACK_AB_MERGE_C R149, R152, R147, R149 ;  /* 0x000000939895723e */ /* 0x000fe20004807095 */
        /* <DEDUP_REMOVED lines=123> */
[----:B------:R-:W-:Y:S01]  /*bfb0*/  F2FP.SATFINITE.E4M3.F32.PACK_AB_MERGE_C R187, R178, R162, R129 ;  /* 0x000000a2b2bb723e */ /* 0x000fe20004807081 */
[----:B------:R-:W-:Y:S06]  /*bfc0*/  @P2 BRA `(.L_x_968) ;  /* 0xffffffd400f02947 */ /* 0x000fec000383ffff */
[----:B------:R-:W-:-:S05]  /*bfd0*/  UMOV UR32, UR34 ;  /* 0x0000002200207c82 */ /* 0x000fca0008000000 */
.L_x_958:
[----:B------:R-:W-:-:S13]  /*bfe0*/  ISETP.GE.AND P2, PT, R2, UR39, PT ;  /* 0x0000002702007c0c */ /* 0x000fda000bf46270 */
[----:B------:R-:W-:Y:S05]  /*bff0*/  @!P2 BRA `(.L_x_969) ;  /* 0x000000380040a947 */ /* 0x000fea0003800000 */
[C---:B------:R-:W-:Y:S01]  /*c000*/  VIADD R11, R17.reuse, 0x8 ;  /* 0x00000008110b7836 */ /* 0x040fe20000000000 */
[----:B------:R-:W-:Y:S01]  /*c010*/  IADD3 R17, -R17, 0xb, RZ ;  /* 0x0000000b11117810 */ /* 0x000fe20007ffe1ff */
[----:B------:R-:W-:Y:S01]  /*c020*/  IMAD.MOV.U32 R13, RZ, RZ, R10 ;  /* 0x000000ffff0d7224 */ /* 0x000fe200078e000a */
[----:B------:R-:W-:Y:S01]  /*c030*/  UMOV UR47, UR29 ;  /* 0x0000001d002f7c82 */ /* 0x000fe20008000000 */
[----:B------:R-:W-:Y:S01]  /*c040*/  IMAD.MOV.U32 R12, RZ, RZ, R9 ;  /* 0x000000ffff0c7224 */ /* 0x000fe200078e0009 */
[----:B------:R-:W-:Y:S01]  /*c050*/  UMOV UR46, UR32 ;  /* 0x00000020002e7c82 */ /* 0x000fe20008000000 */
[----:B------:R-:W-:Y:S01]  /*c060*/  ULDC UR33, c[0x0][0x9e4] ;  /* 0x0002790000217ab9 */ /* 0x000fe20000000800 */
[----:B------:R-:W-:Y:S01]  /*c070*/  ULDC UR35, c[0x0][0x288] ;  /* 0x0000a20000237ab9 */ /* 0x000fe20000000800 */
[----:B------:R-:W-:Y:S01]  /*c080*/  ULDC UR45, c[0x0][0x2f0] ;  /* 0x0000bc00002d7ab9 */ /* 0x000fe20000000800 */
[----:B------:R-:W-:-:S05]  /*c090*/  ULDC UR34, c[0x0][0x9e0] ;  /* 0x0002780000227ab9 */ /* 0x000fca0000000800 */
.L_x_987:
        /* <DEDUP_REMOVED lines=9> */
.L_x_971:
[----:B------:R-:W-:Y:S01]  /*c130*/  ULEA UR6, UR32, UR44, 0x3 ;  /* 0x0000002c20067291 */ /* 0x000fe2000f8e183f */
[----:B------:R-:W-:-:S05]  /*c140*/  IMAD.U32 R9, RZ, RZ, UR29 ;  /* 0x0000001dff097e24 */ /* 0x000fca000f8e00ff */
[----:B------:R-:W-:-:S04]  /*c150*/  SHF.L.U32 R9, R9, 0x1f, RZ ;  /* 0x0000001f09097819 */ /* 0x000fc800000006ff */
[----:B------:R0:W1:Y:S01]  /*c160*/  SYNCS.PHASECHK.TRANS64.TRYWAIT P2, [UR6+0x2a830], R9 ;  /* 0x02a83009ff0075a7 */ /* 0x0000620008040146 */
[----:B------:R-:W-:Y:S05]  /*c170*/  @!P0 BRA `(.L_x_972) ;  /* 0x0000000000048947 */ /* 0x000fea0003800000 */
[----:B------:R-:W-:Y:S01]  /*c180*/  BPT.TRAP 0x1 ;  /* 0x000000040000795c */ /* 0x000fe20000300000 */
.L_x_972:
[----:B-1----:R-:W-:Y:S05]  /*c190*/  @P2 BRA `(.L_x_970) ;  /* 0x0000000000082947 */ /* 0x002fea0003800000 */
[----:B------:R-:W1:Y:S02]  /*c1a0*/  SYNCS.PHASECHK.TRANS64.TRYWAIT P2, [UR6+0x2a830], R9 ;  /* 0x02a83009ff0075a7 */ /* 0x000e640008040146 */
[----:B-1----:R-:W-:Y:S05]  /*c1b0*/  @!P2 BRA `(.L_x_973) ;  /* 0x000000b40080a947 */ /* 0x002fea0003800000 */
.L_x_970:
[----:B------:R2:W-:Y:S01]  /*c1c0*/  BAR.SYNC.DEFER_BLOCKING R11, 0x100 ;  /* 0x0004000b0000751d */ /* 0x0005e20000010000 */
[----:B------:R-:W-:Y:S01]  /*c1d0*/  R2UR UR24, R6 ;  /* 0x00000000061872ca */ /* 0x000fe200000e0000 */
[----:B------:R-:W-:Y:S01]  /*c1e0*/  UIMAD UR26, UR32, 0x600, UR30 ;  /* 0x00000600201a78a4 */ /* 0x000fe2000f8e021e */
[----:B------:R-:W-:-:S03]  /*c1f0*/  R2UR UR25, R7 ;  /* 0x00000000071972ca */ /* 0x000fc600000e0000 */
[----:B------:R-:W-:Y:S01]  /*c200*/  UMOV UR27, 0x80000020 ;  /* 0x80000020001b7882 */ /* 0x000fe20000000000 */
[----:B------:R-:W-:Y:S01]  /*c210*/  UIADD3 UR6, UR26, 0x2, URZ ;  /* 0x000000021a067890 */ /* 0x000fe2000fffe03f */
        /* <DEDUP_REMOVED lines=27> */
[----:B--2---:R-:W-:Y:S05]  /*c3d0*/  @P3 BRA `(.L_x_974) ;  /* 0x00000000002c3947 */ /* 0x004fea0003800000 */
[----:B------:R-:W-:Y:S05]  /*c3e0*/  @!P0 BRA `(.L_x_975) ;  /* 0x0000000000048947 */ /* 0x000fea0003800000 */
[----:B------:R-:W-:Y:S01]  /*c3f0*/  BPT.TRAP 0x1 ;  /* 0x000000040000795c */ /* 0x000fe20000300000 */
.L_x_975:
[----:B------:R-:W-:Y:S01]  /*c400*/  ULEA UR6, UR46, UR44, 0x3 ;  /* 0x0000002c2e067291 */ /* 0x000fe2000f8e183f */
[----:B01----:R-:W-:-:S05]  /*c410*/  IMAD.U32 R9, RZ, RZ, UR47 ;  /* 0x0000002fff097e24 */ /* 0x003fca000f8e00ff */
[----:B------:R-:W-:-:S04]  /*c420*/  SHF.L.U32 R9, R9, 0x1f, RZ ;  /* 0x0000001f09097819 */ /* 0x000fc800000006ff */
[----:B------:R0:W1:Y:S01]  /*c430*/  SYNCS.PHASECHK.TRANS64.TRYWAIT P2, [UR6+0x2a850], R9 ;  /* 0x02a85009ff0075a7 */ /* 0x0000620008040146 */
[----:B------:R-:W-:Y:S05]  /*c440*/  @!P0 BRA `(.L_x_976) ;  /* 0x0000000000048947 */ /* 0x000fea0003800000 */
[----:B------:R-:W-:Y:S01]  /*c450*/  BPT.TRAP 0x1 ;  /* 0x000000040000795c */ /* 0x000fe20000300000 */
.L_x_976:
[----:B-1----:R-:W-:Y:S05]  /*c460*/  @P2 BRA `(.L_x_974) ;  /* 0x0000000000082947 */ /* 0x002fea0003800000 */
[----:B------:R-:W1:Y:S02]  /*c470*/  SYNCS.PHASECHK.TRANS64.TRYWAIT P2, [UR6+0x2a850], R9 ;  /* 0x02a85009ff0075a7 */ /* 0x000e640008040146 */
[----:B-1----:R-:W-:Y:S05]  /*c480*/  @!P2 BRA `(.L_x_977) ;  /* 0x000000b000e4a947 */ /* 0x002fea0003800000 */
.L_x_974:
[----:B------:R-:W-:Y:S01]  /*c490*/  UIADD3 UR6, UR44, 0x400, URZ ;  /* 0x000004002c067890 */ /* 0x000fe2000fffe03f */
[----:B------:R-:W-:Y:S01]  /*c4a0*/  WARPGROUP.ARRIVE ;  /* 0x00000000000079c5 */ /* 0x000fe20000000000 */
[----:B------:R-:W-:Y:S01]  /*c4b0*/  UMOV UR7, 0x40000040 ;  /* 0x4000004000077882 */ /* 0x000fe20000000000 */
[----:B------:R-:W-:Y:S01]  /*c4c0*/  PLOP3.LUT P2, PT, PT, PT, UP0, 0x80, 0x0 ;  /* 0x000000000000781c */ /* 0x000fe20003f4f008 */
[----:B------:R-:W-:Y:S01]  /*c4d0*/  USHF.R.U32.HI UR6, URZ, 0x4, UR6 ;  /* 0x000000043f067899 */ /* 0x000fe20008011606 */
[C---:B------:R-:W-:Y:S01]  /*c4e0*/  FMUL.FTZ R14, R0.reuse, R123 ;  /* 0x0000007b000e7220 */ /* 0x040fe20000410000 */
[C---:B------:R-:W-:Y:S01]  /*c4f0*/  FMUL.FTZ R123, R0.reuse, R147 ;  /* 0x00000093007b7220 */ /* 0x040fe20000410000 */
[C---:B------:R-:W-:Y:S01]  /*c500*/  FMUL.FTZ R147, R0.reuse, R149 ;  /* 0x0000009500937220 */ /* 0x040fe20000410000 */
[----:B------:R-:W-:Y:S01]  /*c510*/  ULOP3.LUT UR6, UR6, 0x3fff, URZ, 0xc0, !UPT ;  /* 0x00003fff06067892 */ /* 0x000fe2000f8ec03f */
[C---:B------:R-:W-:Y:S01]  /*c520*/  FMUL.FTZ R149, R0.reuse, R153 ;  /* 0x0000009900957220 */ /* 0x040fe20000410000 */
[----:B------:R-:W-:Y:S01]  /*c530*/  FMUL.FTZ R200, R0, R145 ;  /* 0x0000009100c87220 */ /* 0x000fe20000410000 */
[----:B------:R-:W-:Y:S01]  /*c540*/  IMAD.SHL.U32 R153, R2, 0x80, RZ ;  /* 0x0000008002997824 */ /* 0x000fe200078e00ff */
[----:B------:R-:W-:Y:S01]  /*c550*/  ULOP3.LUT UR6, UR6, 0x10000, URZ, 0xfc, !UPT ;  /* 0x0001000006067892 */ /* 0x000fe2000f8efc3f */
[C---:B------:R-:W-:Y:S01]  /*c560*/  FMUL.FTZ R15, R0.reuse, R126 ;  /* 0x0000007e000f7220 */ /* 0x040fe20000410000 */
[C---:B------:R-:W-:Y:S01]  /*c570*/  FMUL.FTZ R23, R0.reuse, R121 ;  /* 0x0000007900177220 */ /* 0x040fe20000410000 */
[C---:B------:R-:W-:Y:S01]  /*c580*/  FMUL.FTZ R18, R0.reuse, R127 ;  /* 0x0000007f00127220 */ /* 0x040fe20000410000 */
[----:B------:R-:W-:Y:S01]  /*c590*/  UIMAD UR10, UR46, 0x600, UR6 ;  /* 0x000006002e0a78a4 */ /* 0x000fe2000f8e0206 */
[C---:B------:R-:W-:Y:S01]  /*c5a0*/  FMUL.FTZ R19, R0.reuse, R130 ;  /* 0x0000008200137220 */ /* 0x040fe20000410000 */
[C---:B------:R-:W-:Y:S01]  /*c5b0*/  FMUL.FTZ R126, R0.reuse, R146 ;  /* 0x00000092007e7220 */ /* 0x040fe20000410000 */
[C---:B01----:R-:W-:Y:S01]  /*c5c0*/  FMUL.FTZ R9, R0.reuse, R120 ;  /* 0x0000007800097220 */ /* 0x043fe20000410000 */
        /* <DEDUP_REMOVED lines=28> */
[----:B------:R-:W0:Y:S08]  /*c790*/  MUFU.TANH R9, R9 ;  /* 0x0000000900097308 */ /* 0x000e300000002400 */
        /* <DEDUP_REMOVED lines=25> */
[----:B------:R-:W-:Y:S02]  /*c930*/  IMAD.U32 R137, RZ, RZ, UR32 ;  /* 0x00000020ff897e24 */ /* 0x000fe4000f8e00ff */
[C---:B------:R-:W-:Y:S01]  /*c940*/  FMUL.FTZ R199, R0.reuse, R136 ;  /* 0x0000008800c77220 */ /* 0x040fe20000410000 */
[----:B------:R-:W-:Y:S01]  /*c950*/  IADD3 R136, -R153, 0x1, RZ ;  /* 0x0000000199887810 */ /* 0x000fe20007ffe1ff */
[C---:B------:R-:W-:Y:S01]  /*c960*/  FMUL.FTZ R197, R0.reuse, R132 ;  /* 0x0000008400c57220 */ /* 0x040fe20000410000 */
[----:B------:R-:W-:Y:S01]  /*c970*/  QGMMA.64x192x32.F32.E4M3.E4M3 R24, R192, gdesc[UR4], R24, gsb0 ;  /* 0x02e00004c0187df3 */ /* 0x000fe20008000818 */
[----:B------:R-:W-:Y:S01]  /*c980*/  UIADD3 UR6, UR10, 0x4, URZ ;  /* 0x000000040a067890 */ /* 0x000fe2000fffe03f */
[----:B------:R-:W-:Y:S01]  /*c990*/  @!P1 LEA R137, R137, UR44, 0x3 ;  /* 0x0000002c89899c11 */ /* 0x000fe2000f8e18ff */
[----:B------:R-:W-:Y:S01]  /*c9a0*/  UMOV UR7, 0x40000040 ;  /* 0x4000004000077882 */ /* 0x000fe20000000000 */
[C---:B------:R-:W-:Y:S01]  /*c9b0*/  FMUL.FTZ R132, R0.reuse, R162 ;  /* 0x000000a200847220 */ /* 0x040fe20000410000 */
[C---:B------:R-:W-:Y:S01]  /*c9c0*/  FMUL.FTZ R162, R0.reuse, R168 ;  /* 0x000000a800a27220 */ /* 0x040fe20000410000 */
[C---:B------:R-:W-:Y:S01]  /*c9d0*/  FMUL.FTZ R196, R0.reuse, R133 ;  /* 0x0000008500c47220 */ /* 0x040fe20000410000 */
[C---:B------:R-:W-:Y:S01]  /*c9e0*/  FMUL.FTZ R168, R0.reuse, R172 ;  /* 0x000000ac00a87220 */ /* 0x040fe20000410000 */
[C---:B------:R-:W-:Y:S01]  /*c9f0*/  FMUL.FTZ R133, R0.reuse, R163 ;  /* 0x000000a300857220 */ /* 0x040fe20000410000 */
[----:B------:R-:W-:Y:S01]  /*ca00*/  FMUL.FTZ R172, R0, R177 ;  /* 0x000000b100ac7220 */ /* 0x000fe20000410000 */
        /* <DEDUP_REMOVED lines=57> */
[C---:B------:R-:W-:Y:S01]  /*cda0*/  FMUL.FTZ R141, R0.reuse, R175 ;  /* 0x000000af008d7220 */ /* 0x040fe20000410000 */
[----:B------:R-:W-:Y:S01]  /*cdb0*/  QGMMA.64x192x32.F32.E4M3.E4M3 R24, R184, gdesc[UR4], R24, gsb0 ;  /* 0x02e00004b8187df3 */ /* 0x000fe20008000818 */
[----:B------:R-:W-:Y:S01]  /*cdc0*/  @UP0 ULDC UR6, c[0x0][0x44c] ;  /* 0x0001130000060ab9 */ /* 0x000fe20000000800 */
[----:B------:R-:W-:Y:S01]  /*cdd0*/  FMUL.FTZ R174, R0, R176 ;  /* 0x000000b000ae7220 */ /* 0x000fe20000410000 */
[----:B------:R-:W-:Y:S01]  /*cde0*/  @P2 IMAD.HI.U32 R145, R8, UR6, RZ ;  /* 0x0000000608912c27 */ /* 0x000fe2000f8e00ff */
[----:B------:R-:W-:-:S03]  /*cdf0*/  @UP0 ULDC UR6, c[0x0][0x450] ;  /* 0x0001140000060ab9 */ /* 0x000fc60000000800 */
[----:B------:R-:W-:Y:S01]  /*ce00*/  FMUL.FTZ R144, R0, R182 ;  /* 0x000000b600907220 */ /* 0x000fe20000410000 */
[----:B------:R-:W0:Y:S01]  /*ce10*/  MUFU.TANH R188, R188 ;  /* 0x000000bc00bc7308 */ /* 0x000e220000002400 */
[----:B------:R-:W-:Y:S01]  /*ce20*/  @P2 SHF.R.U32.HI R155, RZ, UR6, R145 ;  /* 0x00000006ff9b2c19 */ /* 0x000fe20008011691 */
[----:B------:R-:W-:Y:S02]  /*ce30*/  @!P1 VIADD R145, R137, 0x2a840 ;  /* 0x0002a84089919836 */ /* 0x000fe40000000000 */
[----:B------:R-:W-:Y:S02]  /*ce40*/  IMAD R137, R3, -0x2, R136 ;  /* 0xfffffffe03897824 */ /* 0x000fe400078e0288 */
[----:B------:R-:W5:Y:S01]  /*ce50*/  SHFL.IDX PT, R136, R155, RZ, 0x1c1f ;  /* 0x001c1fff9b887589 */ /* 0x000f6200000e0000 */
[----:B------:R-:W-:Y:S01]  /*ce60*/  @!P1 PRMT R145, RZ, 0x654, R145 ;  /* 0x00000654ff919816 */ /* 0x000fe20000000091 */
[----:B------:R-:W0:Y:S01]  /*ce70*/  MUFU.TANH R189, R189 ;  /* 0x000000bd00bd7308 */ /* 0x000e220000002400 */
[----:B------:R-:W-:-:S04]  /*ce80*/  IMAD R137, R16, UR45, R137 ;  /* 0x0000002d10897c24 */ /* 0x000fc8000f8e0289 */
[----:B------:R-:W-:-:S03]  /*ce90*/  VIADD R137, R137, -UR35 ;  /* 0x8000002389897c36 */ /* 0x000fc60008000000 */
[----:B------:R-:W0:Y:S01]  /*cea0*/  MUFU.TANH R190, R190 ;  /* 0x000000be00be7308 */ /* 0x000e220000002400 */
[C---:B------:R-:W-:Y:S02]  /*ceb0*/  VIADD R163, R137.reuse, UR34 ;  /* 0x0000002289a37c36 */ /* 0x040fe40008000000 */
[----:B------:R-:W-:-:S05]  /*cec0*/  VIADD R165, R137, UR31 ;  /* 0x0000001f89a57c36 */ /* 0x000fca0008000000 */
[----:B------:R-:W0:Y:S01]  /*ced0*/  MUFU.TANH R140, R140 ;  /* 0x0000008c008c7308 */ /* 0x000e220000002400 */
[----:B-----5:R-:W-:-:S07]  /*cee0*/  IMAD.IADD R157, R163, 0x1, R136 ;  /* 0x00000001a39d7824 */ /* 0x020fce00078e0288 */
[----:B------:R-:W0:Y:S01]  /*cef0*/  MUFU.TANH R141, R141 ;  /* 0x0000008d008d7308 */ /* 0x000e220000002400 */
[----:B------:R-:W-:-:S07]  /*cf00*/  IMAD.IADD R159, R165, 0x1, R136 ;  /* 0x00000001a59f7824 */ /* 0x000fce00078e0288 */
[----:B------:R-:W0:Y:S08]  /*cf10*/  MUFU.TANH R174, R174 ;  /* 0x000000ae00ae7308 */ /* 0x000e300000002400 */
[----:B------:R-:W0:Y:S01]  /*cf20*/  MUFU.TANH R144, R144 ;  /* 0x0000009000907308 */ /* 0x000e220000002400 */
[----:B------:R-:W-:Y:S02]  /*cf30*/  WARPGROUP.DEPBAR.LE gsb0, 0x0 ;  /* 0x00008000000079c5 */ /* 0x000fe40000010000 */
[----:B------:R0:W-:Y:S06]  /*cf40*/  BAR.ARV R17, 0x100 ;  /* 0x000400110000751d */ /* 0x0001ec0000002000 */
[----:B------:R5:W-:Y:S02]  /*cf50*/  @!P1 SYNCS.ARRIVE.TRANS64.RED.A1T0 RZ, [R145+URZ], RZ ;  /* 0x000000ff91ff99a7 */ /* 0x000be4000810043f */
[----:B-----5:R-:W-:-:S06]  /*cf60*/  FMUL.FTZ R145, R0, R183 ;  /* 0x000000b700917220 */ /* 0x020fcc0000410000 */
[----:B------:R-:W0:Y:S01]  /*cf70*/  MUFU.TANH R145, R145 ;  /* 0x0000009100917308 */ /* 0x000e220000002400 */
[----:B-1234-:R-:W-:Y:S05]  /*cf80*/  @!P6 BRA `(.L_x_978) ;  /* 0x00000000005ce947 */ /* 0x01efea0003800000 */
[----:B------:R-:W-:Y:S01]  /*cf90*/  IMAD R136, R16, UR45, R136 ;  /* 0x0000002d10887c24 */ /* 0x000fe2000f8e0288 */
[----:B------:R-:W-:Y:S03]  /*cfa0*/  BSSY B0, `(.L_x_979) ;  /* 0x0000011000007945 */ /* 0x000fe60003800000 */
[----:B------:R-:W-:-:S05]  /*cfb0*/  VIADD R161, R136, -UR35 ;  /* 0x8000002388a17c36 */ /* 0x000fca0008000000 */
[----:B------:R-:W-:-:S13]  /*cfc0*/  ISETP.GT.AND P2, PT, R161, -0x1, PT ;  /* 0xffffffffa100780c */ /* 0x000fda0003f44270 */
[----:B------:R-:W-:Y:S05]  /*cfd0*/  @P2 BRA `(.L_x_980) ;  /* 0x0000000000202947 */ /* 0x000fea0003800000 */
[----:B------:R-:W-:Y:S01]  /*cfe0*/  IMAD.U32 R176, RZ, RZ, UR33 ;  /* 0x00000021ffb07e24 */ /* 0x000fe2000f8e00ff */
[----:B------:R-:W-:-:S04]  /*cff0*/  LOP3.LUT R161, RZ, R161, RZ, 0x33, !PT ;  /* 0x000000a1ffa17212 */ /* 0x000fc800078e33ff */
[----:B------:R-:W-:-:S13]  /*d000*/  ISETP.NE.AND P2, PT, R176, 0x1, PT ;  /* 0x00000001b000780c */ /* 0x000fda0003f45270 */
[----:B------:R-:W1:Y:S02]  /*d010*/  @P2 LDC.64 R136, c[0x0][0x9e8] ;  /* 0x00027a00ff882b82 */ /* 0x000e640000000a00 */
[----:B-1----:R-:W-:-:S05]  /*d020*/  @P2 IMAD.HI.U32 R136, R161, R136, RZ ;  /* 0x00000088a1882227 */ /* 0x002fca00078e00ff */
[----:B------:R-:W-:-:S04]  /*d030*/  @P2 SHF.R.U32.HI R161, RZ, R137, R136 ;  /* 0x00000089ffa12219 */ /* 0x000fc80000011688 */
[----:B------:R-:W-:Y:S01]  /*d040*/  LOP3.LUT R161, RZ, R161, RZ, 0x33, !PT ;  /* 0x000000a1ffa17212 */ /* 0x000fe200078e33ff */
[----:B------:R-:W-:Y:S06]  /*d050*/  BRA `(.L_x_981) ;  /* 0x0000000000147947 */ /* 0x000fec0003800000 */
.L_x_980:
[----:B------:R-:W-:-:S05]  /*d060*/  IMAD.U32 R176, RZ, RZ, UR33 ;  /* 0x00000021ffb07e24 */ /* 0x000fca000f8e00ff */
[----:B------:R-:W-:-:S13]  /*d070*/  ISETP.NE.AND P2, PT, R176, 0x1, PT ;  /* 0x00000001b000780c */ /* 0x000fda0003f45270 */
[----:B------:R-:W1:Y:S02]  /*d080*/  @P2 LDC.64 R136, c[0x0][0x9e8] ;  /* 0x00027a00ff882b82 */ /* 0x000e640000000a00 */
[----:B-1----:R-:W-:-:S05]  /*d090*/  @P2 IMAD.HI.U32 R136, R161, R136, RZ ;  /* 0x00000088a1882227 */ /* 0x002fca00078e00ff */
[----:B------:R-:W-:-:S07]  /*d0a0*/  @P2 SHF.R.U32.HI R161, RZ, R137, R136 ;  /* 0x00000089ffa12219 */ /* 0x000fce0000011688 */
.L_x_981:
[----:B------:R-:W-:Y:S05]  /*d0b0*/  BSYNC B0 ;  /* 0x0000000000007941 */ /* 0x000fea0003800000 */
.L_x_979:
[----:B------:R-:W-:-:S04]  /*d0c0*/  IMAD R136, R161, R176, -R153 ;  /* 0x000000b0a1887224 */ /* 0x000fc800078e0a99 */
[----:B------:R-:W-:-:S05]  /*d0d0*/  IMAD R136, R3, -0x2, R136 ;  /* 0xfffffffe03887824 */ /* 0x000fca00078e0288 */
[----:B------:R-:W-:Y:S02]  /*d0e0*/  VIADDMNMX R157, R136, R176, R157, PT ;  /* 0x000000b0889d7246 */ /* 0x000fe4000380019d */
[----:B------:R-:W-:-:S07]  /*d0f0*/  VIMNMX R159, R159, R136, !PT ;  /* 0x000000889f9f7248 */ /* 0x000fce0007fe0100 */
.L_x_978:
[----:B------:R-:W-:Y:S01]  /*d100*/  ISETP.GT.AND P2, PT, R2, -0x1, PT ;  /* 0xffffffff0200780c */ /* 0x000fe20003f44270 */
[----:B------:R-:W1:Y:S03]  /*d110*/  SHFL.IDX PT, R136, R155, 0x1, 0x1c1f ;  /* 0x003c1f009b887f89 */ /* 0x000e6600000e0000 */
[C---:B------:R-:W-:Y:S02]  /*d120*/  ISETP.GT.AND P4, PT, R159.reuse, RZ, P2 ;  /* 0x000000ff9f00720c */ /* 0x040fe40001784270 */
[----:B------:R-:W-:Y:S02]  /*d130*/  ISETP.GT.AND P5, PT, R159, 0x1, P2 ;  /* 0x000000019f00780c */ /* 0x000fe400017a4270 */
[C---:B------:R-:W-:Y:S02]  /*d140*/  ISETP.LT.OR P4, PT, R157.reuse, 0x1, P4 ;  /* 0x000000019d00780c */ /* 0x040fe40002781670 */
[----:B------:R-:W-:-:S02]  /*d150*/  ISETP.LT.OR P5, PT, R157, 0x2, P5 ;  /* 0x000000029d00780c */ /* 0x000fc40002fa1670 */
[----:B------:R-:W-:Y:S02]  /*d160*/  ISETP.GT.AND P3, PT, R159, 0x8, P2 ;  /* 0x000000089f00780c */ /* 0x000fe40001764270 */
[----:B0-----:R-:W-:Y:S02]  /*d170*/  FSEL R180, R9, -INF , !P4 ;  /* 0xff80000009b47808 */ /* 0x001fe40006000000 */
[----:B------:R-:W-:Y:S02]  /*d180*/  FSEL R184, R23, -INF , !P5 ;  /* 0xff80000017b87808 */ /* 0x000fe40006800000 */
[C---:B------:R-:W-:Y:S02]  /*d190*/  ISETP.GT.AND P4, PT, R159.reuse, 0x9, P2 ;  /* 0x000000099f00780c */ /* 0x040fe40001784270 */
[----:B------:R-:W-:Y:S02]  /*d1a0*/  ISETP.GT.AND P5, PT, R159, 0x10, P2 ;  /* 0x000000109f00780c */ /* 0x000fe400017a4270 */
[----:B------:R-:W-:-:S02]  /*d1b0*/  ISETP.LT.OR P3, PT, R157, 0x9, P3 ;  /* 0x000000099d00780c */ /* 0x000fc40001f61670 */
[C---:B------:R-:W-:Y:S02]  /*d1c0*/  ISETP.LT.OR P4, PT, R157.reuse, 0xa, P4 ;  /* 0x0000000a9d00780c */ /* 0x040fe40002781670 */
[----:B------:R-:W-:Y:S02]  /*d1d0*/  ISETP.LT.OR P5, PT, R157, 0x11, P5 ;  /* 0x000000119d00780c */ /* 0x000fe40002fa1670 */
[----:B------:R-:W-:Y:S02]  /*d1e0*/  FSEL R186, R192, -INF , !P3 ;  /* 0xff800000c0ba7808 */ /* 0x000fe40005800000 */
[----:B------:R-:W-:Y:S02]  /*d1f0*/  ISETP.GT.AND P3, PT, R159, 0x11, P2 ;  /* 0x000000119f00780c */ /* 0x000fe40001764270 */
[----:B------:R-:W-:Y:S02]  /*d200*/  FSEL R216, R193, -INF , !P4 ;  /* 0xff800000c1d87808 */ /* 0x000fe40006000000 */
[----:B------:R-:W-:-:S02]  /*d210*/  FSEL R192, R195, -INF , !P5 ;  /* 0xff800000c3c07808 */ /* 0x000fc40006800000 */
[C---:B------:R-:W-:Y:S02]  /*d220*/  ISETP.GT.AND P4, PT, R159.reuse, 0x18, P2 ;  /* 0x000000189f00780c */ /* 0x040fe40001784270 */
[----:B------:R-:W-:Y:S02]  /*d230*/  ISETP.GT.AND P5, PT, R159, 0x19, P2 ;  /* 0x000000199f00780c */ /* 0x000fe400017a4270 */
[C---:B------:R-:W-:Y:S02]  /*d240*/  ISETP.LT.OR P3, PT, R157.reuse, 0x12, P3 ;  /* 0x000000129d00780c */ /* 0x040fe40001f61670 */
[C---:B------:R-:W-:Y:S02]  /*d250*/  ISETP.LT.OR P4, PT, R157.reuse, 0x19, P4 ;  /* 0x000000199d00780c */ /* 0x040fe40002781670 */
[----:B------:R-:W-:Y:S02]  /*d260*/  ISETP.LT.OR P5, PT, R157, 0x1a, P5 ;  /* 0x0000001a9d00780c */ /* 0x000fe40002fa1670 */
[----:B------:R-:W-:-:S02]  /*d270*/  FSEL R194, R194, -INF , !P3 ;  /* 0xff800000c2c27808 */ /* 0x000fc40005800000 */
[----:B------:R-:W-:Y:S02]  /*d280*/  ISETP.GT.AND P3, PT, R159, 0x20, P2 ;  /* 0x000000209f00780c */ /* 0x000fe40001764270 */
[----:B------:R-:W-:Y:S02]  /*d290*/  FSEL R214, R197, -INF , !P4 ;  /* 0xff800000c5d67808 */ /* 0x000fe40006000000 */
        /* <DEDUP_REMOVED lines=16> */
[C---:B------:R-:W-:Y:S02]  /*d3a0*/  ISETP.GT.AND P3, PT, R159.reuse, 0x38, P2 ;  /* 0x000000389f00780c */ /* 0x040fe40001764270 */
        /* <DEDUP_REMOVED lines=8> */
[----:B------:R-:W-:Y:S01]  /*d430*/  FSEL R196, R147, -INF , !P4 ;  /* 0xff80000093c47808 */ /* 0x000fe20006000000 */
[----:B-1----:R-:W-:Y:S01]  /*d440*/  IMAD.IADD R147, R163, 0x1, R136 ;  /* 0x00000001a3937824 */ /* 0x002fe200078e0288 */
[----:B------:R-:W-:Y:S02]  /*d450*/  FSEL R146, R148, -INF , !P5 ;  /* 0xff80000094927808 */ /* 0x000fe40006800000 */
[----:B------:R-:W-:-:S02]  /*d460*/  ISETP.GT.AND P3, PT, R159, 0x41, P2 ;  /* 0x000000419f00780c */ /* 0x000fc40001764270 */
[C---:B------:R-:W-:Y:S02]  /*d470*/  ISETP.GT.AND P4, PT, R159.reuse, 0x48, P2 ;  /* 0x000000489f00780c */ /* 0x040fe40001784270 */
[----:B------:R-:W-:Y:S02]  /*d480*/  ISETP.GT.AND P5, PT, R159, 0x49, P2 ;  /* 0x000000499f00780c */ /* 0x000fe400017a4270 */
[C---:B------:R-:W-:Y:S02]  /*d490*/  ISETP.LT.OR P3, PT, R157.reuse, 0x42, P3 ;  /* 0x000000429d00780c */ /* 0x040fe40001f61670 */
[C---:B------:R-:W-:Y:S02]  /*d4a0*/  ISETP.LT.OR P4, PT, R157.reuse, 0x49, P4 ;  /* 0x000000499d00780c */ /* 0x040fe40002781670 */
[----:B------:R-:W-:Y:S02]  /*d4b0*/  ISETP.LT.OR P5, PT, R157, 0x4a, P5 ;  /* 0x0000004a9d00780c */ /* 0x000fe40002fa1670 */
[----:B------:R-:W-:Y:S01]  /*d4c0*/  FSEL R148, R149, -INF , !P3 ;  /* 0xff80000095947808 */ /* 0x000fe20005800000 */
[----:B------:R-:W-:Y:S01]  /*d4d0*/  IMAD.IADD R149, R165, 0x1, R136 ;  /* 0x00000001a5957824 */ /* 0x000fe200078e0288 */
[----:B------:R-:W-:-:S02]  /*d4e0*/  FSEL R150, R150, -INF , !P4 ;  /* 0xff80000096967808 */ /* 0x000fc40006000000 */
[----:B------:R-:W-:Y:S02]  /*d4f0*/  FSEL R152, R152, -INF , !P5 ;  /* 0xff80000098987808 */ /* 0x000fe40006800000 */
[C---:B------:R-:W-:Y:S02]  /*d500*/  ISETP.GT.AND P3, PT, R159.reuse, 0x50, P2 ;  /* 0x000000509f00780c */ /* 0x040fe40001764270 */
[C---:B------:R-:W-:Y:S02]  /*d510*/  ISETP.GT.AND P4, PT, R159.reuse, 0x51, P2 ;  /* 0x000000519f00780c */ /* 0x040fe40001784270 */
[----:B------:R-:W-:Y:S02]  /*d520*/  ISETP.GT.AND P5, PT, R159, 0x58, P2 ;  /* 0x000000589f00780c */ /* 0x000fe400017a4270 */
        /* <DEDUP_REMOVED lines=33> */
[----:B------:R-:W-:Y:S06]  /*d740*/  @!P6 BRA `(.L_x_982) ;  /* 0x00000000005ce947 */ /* 0x000fec0003800000 */
        /* <DEDUP_REMOVED lines=13> */
.L_x_984:
[----:B------:R-:W-:-:S05]  /*d820*/  IMAD.U32 R178, RZ, RZ, UR33 ;  /* 0x00000021ffb27e24 */ /* 0x000fca000f8e00ff */
[----:B------:R-:W-:-:S13]  /*d830*/  ISETP.NE.AND P3, PT, R178, 0x1, PT ;  /* 0x00000001b200780c */ /* 0x000fda0003f65270 */
[----:B------:R-:W0:Y:S02]  /*d840*/  @P3 LDC.64 R136, c[0x0][0x9e8] ;  /* 0x00027a00ff883b82 */ /* 0x000e240000000a00 */
[----:B0-----:R-:W-:-:S05]  /*d850*/  @P3 IMAD.HI.U32 R136, R9, R136, RZ ;  /* 0x0000008809883227 */ /* 0x001fca00078e00ff */
[----:B------:R-:W-:-:S07]  /*d860*/  @P3 SHF.R.U32.HI R9, RZ, R137, R136 ;  /* 0x00000089ff093219 */ /* 0x000fce0000011688 */
.L_x_985:
[----:B------:R-:W-:Y:S05]  /*d870*/  BSYNC B0 ;  /* 0x0000000000007941 */ /* 0x000fea0003800000 */
.L_x_983:
[----:B------:R-:W-:-:S04]  /*d880*/  IMAD R136, R9, R178, -R153 ;  /* 0x000000b209887224 */ /* 0x000fc800078e0a99 */
[----:B------:R-:W-:-:S05]  /*d890*/  IMAD R136, R3, -0x2, R136 ;  /* 0xfffffffe03887824 */ /* 0x000fca00078e0288 */
[----:B------:R-:W-:Y:S02]  /*d8a0*/  VIADDMNMX R147, R136, R178, R147, PT ;  /* 0x000000b288937246 */ /* 0x000fe40003800193 */
[----:B------:R-:W-:-:S07]  /*d8b0*/  VIMNMX R149, R149, R136, !PT ;  /* 0x0000008895957248 */ /* 0x000fce0007fe0100 */
.L_x_982:
[----:B------:R-:W-:Y:S01]  /*d8c0*/  FMNMX.FTZ R9, R180, R12, !PT ;  /* 0x0000000cb4097209 */ /* 0x000fe20007810000 */
[----:B------:R-:W0:Y:S01]  /*d8d0*/  LDC R23, c[0x0][0x988] ;  /* 0x00026200ff177b82 */ /* 0x000e220000000800 */
[----:B------:R-:W-:Y:S02]  /*d8e0*/  ISETP.GT.AND P4, PT, R149, 0x8, P2 ;  /* 0x000000089500780c */ /* 0x000fe40001784270 */
[----:B------:R-:W-:Y:S02]  /*d8f0*/  FMNMX.FTZ R9, R184, R9, !PT ;  /* 0x00000009b8097209 */ /* 0x000fe40007810000 */
[----:B------:R-:W-:Y:S02]  /*d900*/  ISETP.LT.OR P4, PT, R147, 0x9, P4 ;  /* 0x000000099300780c */ /* 0x000fe40002781670 */
        /* <DEDUP_REMOVED lines=25> */
[----:B------:R-:W-:-:S02]  /*daa0*/  ISETP.LT.OR P3, PT, R147, 0x21, P3 ;  /* 0x000000219300780c */ /* 0x000fc40001f61670 */
[----:B------:R-:W-:-:S04]  /*dab0*/  FMNMX.FTZ R9, R196, R9, !PT ;  /* 0x00000009c4097209 */ /* 0x000fc80007810000 */
        /* <DEDUP_REMOVED lines=15> */
[----:B------:R-:W-:-:S05]  /*dbb0*/  FMNMX.FTZ R136, R166, R9, !PT ;  /* 0x00000009a6887209 */ /* 0x000fca0007810000 */
[----:B------:R-:W1:Y:S02]  /*dbc0*/  SHFL.BFLY PT, R9, R136, 0x2, 0x1f ;  /* 0x0c401f0088097f89 */ /* 0x000e6400000e0000 */
[----:B-1----:R-:W-:Y:S02]  /*dbd0*/  FMNMX.FTZ R137, R136, R9, !PT ;  /* 0x0000000988897209 */ /* 0x002fe40007810000 */
[----:B------:R-:W-:Y:S02]  /*dbe0*/  FSEL R136, R15, -INF , !P4 ;  /* 0xff8000000f887808 */ /* 0x000fe40006000000 */
[----:B------:R-:W-:Y:S01]  /*dbf0*/  ISETP.GT.AND P4, PT, R149, 0x11, P2 ;  /* 0x000000119500780c */ /* 0x000fe20001784270 */
[----:B------:R-:W1:Y:S03]  /*dc00*/  SHFL.BFLY PT, R178, R137, 0x1, 0x1f ;  /* 0x0c201f0089b27f89 */ /* 0x000e6600000e0000 */
[----:B------:R-:W-:-:S04]  /*dc10*/  ISETP.LT.OR P4, PT, R147, 0x12, P4 ;  /* 0x000000129300780c */ /* 0x000fc80002781670 */
[----:B------:R-:W-:Y:S02]  /*dc20*/  FSEL R20, R20, -INF , !P4 ;  /* 0xff80000014147808 */ /* 0x000fe40006000000 */
[----:B------:R-:W-:-:S04]  /*dc30*/  ISETP.GT.AND P4, PT, R149, 0x19, P2 ;  /* 0x000000199500780c */ /* 0x000fc80001784270 */
[----:B------:R-:W-:-:S04]  /*dc40*/  ISETP.LT.OR P4, PT, R147, 0x1a, P4 ;  /* 0x0000001a9300780c */ /* 0x000fc80002781670 */
[----:B------:R-:W-:Y:S02]  /*dc50*/  FSEL R182, R21, -INF , !P4 ;  /* 0xff80000015b67808 */ /* 0x000fe40006000000 */
[----:B------:R-:W-:-:S04]  /*dc60*/  ISETP.GT.AND P4, PT, R149, 0x21, P2 ;  /* 0x000000219500780c */ /* 0x000fc80001784270 */
[----:B------:R-:W-:Y:S02]  /*dc70*/  ISETP.LT.OR P4, PT, R147, 0x22, P4 ;  /* 0x000000229300780c */ /* 0x000fe40002781670 */
[----:B-1----:R-:W-:Y:S02]  /*dc80*/  FMNMX.FTZ R9, R137, R178, !PT ;  /* 0x000000b289097209 */ /* 0x002fe40007810000 */
[----:B------:R-:W-:Y:S02]  /*dc90*/  FSEL R178, R19, -INF , !P5 ;  /* 0xff80000013b27808 */ /* 0x000fe40006800000 */
[C---:B------:R-:W-:Y:S01]  /*dca0*/  FSETP.NEU.FTZ.AND P5, PT, R9.reuse, -INF , PT ;  /* 0xff8000000900780b */ /* 0x040fe20003fbd000 */
[----:B0-----:R-:W-:-:S01]  /*dcb0*/  FFMA.FTZ R137, R9, R23, -8 ;  /* 0xc100000009897423 */ /* 0x001fc20000010017 */
[----:B------:R-:W-:Y:S02]  /*dcc0*/  FSEL R120, R120, -INF , !P4 ;  /* 0xff80000078787808 */ /* 0x000fe40006000000 */
[----:B------:R-:W-:-:S02]  /*dcd0*/  ISETP.GT.AND P4, PT, R149, RZ, P2 ;  /* 0x000000ff9500720c */ /* 0x000fc40001784270 */
[----:B------:R-:W-:Y:S02]  /*dce0*/  FSEL R137, R137, RZ, P5 ;  /* 0x000000ff89897208 */ /* 0x000fe40002800000 */
[----:B------:R-:W-:-:S03]  /*dcf0*/  ISETP.LT.OR P4, PT, R147, 0x1, P4 ;  /* 0x000000019300780c */ /* 0x000fc60002781670 */
[-CC-:B------:R-:W-:Y:S01]  /*dd00*/  FFMA.FTZ R15, R184, R23.reuse, -R137.reuse ;  /* 0x00000017b80f7223 */ /* 0x180fe20000010889 */
[----:B------:R-:W-:Y:S01]  /*dd10*/  FSEL R184, R121, -INF , !P3 ;  /* 0xff80000079b87808 */ /* 0x000fe20005800000 */
[-CC-:B------:R-:W-:Y:S01]  /*dd20*/  FFMA.FTZ R19, R186, R23.reuse, -R137.reuse ;  /* 0x00000017ba137223 */ /* 0x180fe20000010889 */
[----:B------:R-:W-:Y:S01]  /*dd30*/  ISETP.GT.AND P3, PT, R149, 0x28, P2 ;  /* 0x000000289500780c */ /* 0x000fe20001764270 */
[-CC-:B------:R-:W-:Y:S01]  /*dd40*/  FFMA.FTZ R190, R194, R23.reuse, -R137.reuse ;  /* 0x00000017c2be7223 */ /* 0x180fe20000010889 */
[----:B------:R-:W-:Y:S01]  /*dd50*/  FSEL R218, R10, -INF , !P4 ;  /* 0xff8000000ada7808 */ /* 0x000fe20006000000 */
[-CC-:B------:R-:W-:Y:S01]  /*dd60*/  FFMA.FTZ R10, R192, R23.reuse, -R137.reuse ;  /* 0x00000017c00a7223 */ /* 0x180fe20000010889 */
[----:B------:R-:W-:Y:S01]  /*dd70*/  ISETP.LT.OR P3, PT, R147, 0x29, P3 ;  /* 0x000000299300780c */ /* 0x000fe20001f61670 */
[--C-:B------:R-:W-:Y:S01]  /*dd80*/  FFMA.FTZ R214, R214, R23, -R137.reuse ;  /* 0x00000017d6d67223 */ /* 0x100fe20000010889 */
[----:B------:R-:W-:Y:S01]  /*dd90*/  FMNMX.FTZ R21, R218, R13, !PT ;  /* 0x0000000dda157209 */ /* 0x000fe20007810000 */
[-CC-:B------:R-:W-:Y:S01]  /*dda0*/  FFMA.FTZ R188, R216, R23.reuse, -R137.reuse ;  /* 0x00000017d8bc7223 */ /* 0x180fe20000010889 */
[----:B------:R-:W-:Y:S01]  /*ddb0*/  FSEL R186, R125, -INF , !P3 ;  /* 0xff8000007dba7808 */ /* 0x000fe20005800000 */
[-CC-:B------:R-:W-:Y:S01]  /*ddc0*/  FFMA.FTZ R180, R180, R23.reuse, -R137.reuse ;  /* 0x00000017b4b47223 */ /* 0x180fe20000010889 */
[----:B------:R-:W-:Y:S01]  /*ddd0*/  ISETP.GT.AND P3, PT, R149, 0x29, P2 ;  /* 0x000000299500780c */ /* 0x000fe20001764270 */
        /* <DEDUP_REMOVED lines=8> */
[----:B------:R-:W-:Y:S01]  /*de60*/  FFMA.FTZ R170, R170, R23, -R137 ;  /* 0x00000017aaaa7223 */ /* 0x000fe20000010889 */
[----:B------:R-:W-:-:S02]  /*de70*/  ISETP.GT.AND P3, PT, R149, 0x31, P2 ;  /* 0x000000319500780c */ /* 0x000fc40001764270 */
[----:B------:R-:W-:Y:S01]  /*de80*/  FMNMX.FTZ R121, R18, R121, !PT ;  /* 0x0000007912797209 */ /* 0x000fe20007810000 */
[----:B------:R-:W-:Y:S01]  /*de90*/  MUFU.EX2 R180, R180 ;  /* 0x000000b400b47308 */ /* 0x000fe20000000800 */
[----:B------:R-:W-:Y:S01]  /*dea0*/  ISETP.LT.OR P3, PT, R147, 0x32, P3 ;  /* 0x000000329300780c */ /* 0x000fe20001f61670 */
[----:B0-----:R-:W-:Y:S01]  /*deb0*/  FFMA.FTZ R10, R212, R23, -R137 ;  /* 0x00000017d40a7223 */ /* 0x001fe20000010889 */
[----:B------:R-:W-:Y:S02]  /*dec0*/  FMNMX.FTZ R121, R178, R121, !PT ;  /* 0x00000079b2797209 */ /* 0x000fe40007810000 */
[----:B------:R-:W-:Y:S02]  /*ded0*/  FSEL R192, R123, -INF , !P3 ;  /* 0xff8000007bc07808 */ /* 0x000fe40005800000 */
[----:B------:R-:W-:Y:S01]  /*dee0*/  FMNMX.FTZ R123, R20, R121, !PT ;  /* 0x00000079147b7209 */ /* 0x000fe20007810000 */
[----:B------:R-:W-:Y:S01]  /*def0*/  MUFU.EX2 R15, R15 ;  /* 0x0000000f000f7308 */ /* 0x000fe20000000800 */
[----:B------:R-:W-:-:S02]  /*df00*/  ISETP.GT.AND P4, PT, R149, 0x30, P2 ;  /* 0x000000309500780c */ /* 0x000fc40001784270 */
[----:B------:R-:W-:Y:S02]  /*df10*/  FMNMX.FTZ R123, R22, R123, !PT ;  /* 0x0000007b167b7209 */ /* 0x000fe40007810000 */
[----:B------:R-:W-:Y:S02]  /*df20*/  ISETP.LT.OR P4, PT, R147, 0x31, P4 ;  /* 0x000000319300780c */ /* 0x000fe40002781670 */
[----:B------:R-:W-:Y:S01]  /*df30*/  FMNMX.FTZ R123, R182, R123, !PT ;  /* 0x0000007bb67b7209 */ /* 0x000fe20007810000 */
[----:B------:R-:W-:Y:S01]  /*df40*/  MUFU.EX2 R121, R214 ;  /* 0x000000d600797308 */ /* 0x000fe20000000800 */
[----:B------:R-:W-:Y:S02]  /*df50*/  FSEL R126, R126, -INF , !P4 ;  /* 0xff8000007e7e7808 */ /* 0x000fe40006000000 */
[----:B------:R-:W-:Y:S02]  /*df60*/  FMNMX.FTZ R123, R184, R123, !PT ;  /* 0x0000007bb87b7209 */ /* 0x000fe40007810000 */
[----:B------:R-:W-:-:S02]  /*df70*/  ISETP.GT.AND P4, PT, R149, 0x38, P2 ;  /* 0x000000389500780c */ /* 0x000fc40001784270 */
[----:B------:R-:W-:Y:S01]  /*df80*/  FMNMX.FTZ R125, R120, R123, !PT ;  /* 0x0000007b787d7209 */ /* 0x000fe20007810000 */
[----:B------:R-:W-:Y:S01]  /*df90*/  MUFU.EX2 R19, R19 ;  /* 0x0000001300137308 */ /* 0x000fe20000000800 */
[----:B------:R-:W-:Y:S02]  /*dfa0*/  ISETP.LT.OR P4, PT, R147, 0x39, P4 ;  /* 0x000000399300780c */ /* 0x000fe40002781670 */
[----:B------:R-:W-:Y:S02]  /*dfb0*/  FMNMX.FTZ R125, R186, R125, !PT ;  /* 0x0000007dba7d7209 */ /* 0x000fe40007810000 */
[----:B------:R-:W-:Y:S02]  /*dfc0*/  ISETP.GT.AND P3, PT, R149, 0x39, P2 ;  /* 0x000000399500780c */ /* 0x000fe40001764270 */
[----:B------:R-:W-:Y:S01]  /*dfd0*/  FSEL R194, R127, -INF , !P4 ;  /* 0xff8000007fc27808 */ /* 0x000fe20006000000 */
[----:B------:R-:W-:-:S01]  /*dfe0*/  FFMA.FTZ R127, R210, R23, -R137 ;  /* 0x00000017d27f7223 */ /* 0x000fc20000010889 */
[----:B------:R-:W-:Y:S01]  /*dff0*/  FMNMX.FTZ R125, R122, R125, !PT ;  /* 0x0000007d7a7d7209 */ /* 0x000fe20007810000 */
[----:B------:R-:W-:Y:S01]  /*e000*/  MUFU.EX2 R188, R188 ;  /* 0x000000bc00bc7308 */ /* 0x000fe20000000800 */
[----:B------:R-:W-:-:S02]  /*e010*/  ISETP.GT.AND P4, PT, R149, 0x40, P2 ;  /* 0x000000409500780c */ /* 0x000fc40001784270 */
[C---:B------:R-:W-:Y:S02]  /*e020*/  ISETP.LT.OR P3, PT, R147.reuse, 0x3a, P3 ;  /* 0x0000003a9300780c */ /* 0x040fe40001f61670 */
[----:B------:R-:W-:Y:S02]  /*e030*/  FMNMX.FTZ R125, R126, R125, !PT ;  /* 0x0000007d7e7d7209 */ /* 0x000fe40007810000 */
[----:B------:R-:W-:Y:S01]  /*e040*/  ISETP.LT.OR P4, PT, R147, 0x41, P4 ;  /* 0x000000419300780c */ /* 0x000fe20002781670 */
[----:B------:R0:W-:Y:S01]  /*e050*/  MUFU.EX2 R123, R127 ;  /* 0x0000007f007b7308 */ /* 0x0001e20000000800 */
[----:B------:R-:W-:Y:S02]  /*e060*/  FSEL R124, R124, -INF , !P3 ;  /* 0xff8000007c7c7808 */ /* 0x000fe40005800000 */
[----:B------:R-:W-:Y:S02]  /*e070*/  ISETP.GT.AND P3, PT, R149, 0x41, P2 ;  /* 0x000000419500780c */ /* 0x000fe40001764270 */
[----:B------:R-:W-:-:S02]  /*e080*/  FSEL R212, R128, -INF , !P4 ;  /* 0xff80000080d47808 */ /* 0x000fc40006000000 */
[----:B------:R-:W-:Y:S01]  /*e090*/  ISETP.GT.AND P4, PT, R149, 0x48, P2 ;  /* 0x000000489500780c */ /* 0x000fe20001784270 */
[----:B------:R1:W-:Y:S01]  /*e0a0*/  MUFU.EX2 R128, R10 ;  /* 0x0000000a00807308 */ /* 0x0003e20000000800 */
[----:B0-----:R-:W-:Y:S02]  /*e0b0*/  FMNMX.FTZ R127, R192, R125, !PT ;  /* 0x0000007dc07f7209 */ /* 0x001fe40007810000 */
[C---:B------:R-:W-:Y:S02]  /*e0c0*/  ISETP.LT.OR P3, PT, R147.reuse, 0x42, P3 ;  /* 0x000000429300780c */ /* 0x040fe40001f61670 */
[----:B------:R-:W-:Y:S02]  /*e0d0*/  FMNMX.FTZ R127, R194, R127, !PT ;  /* 0x0000007fc27f7209 */ /* 0x000fe40007810000 */
[----:B------:R-:W-:Y:S01]  /*e0e0*/  ISETP.LT.OR P4, PT, R147, 0x49, P4 ;  /* 0x000000499300780c */ /* 0x000fe20002781670 */
[----:B------:R-:W-:Y:S01]  /*e0f0*/  MUFU.EX2 R190, R190 ;  /* 0x000000be00be7308 */ /* 0x000fe20000000800 */
[----:B------:R-:W-:Y:S01]  /*e100*/  FSEL R210, R129, -INF , !P3 ;  /* 0xff80000081d27808 */ /* 0x000fe20005800000 */
[----:B-1----:R-:W-:Y:S01]  /*e110*/  FFMA.FTZ R10, R206, R23, -R137 ;  /* 0x00000017ce0a7223 */ /* 0x002fe20000010889 */
[----:B------:R-:W-:-:S02]  /*e120*/  ISETP.GT.AND P3, PT, R149, 0x49, P2 ;  /* 0x000000499500780c */ /* 0x000fc40001764270 */
[----:B------:R-:W-:Y:S02]  /*e130*/  FMNMX.FTZ R127, R124, R127, !PT ;  /* 0x0000007f7c7f7209 */ /* 0x000fe40007810000 */
[----:B------:R-:W-:Y:S01]  /*e140*/  FSEL R214, R130, -INF , !P4 ;  /* 0xff80000082d67808 */ /* 0x000fe20006000000 */
[----:B------:R-:W-:Y:S01]  /*e150*/  FFMA.FTZ R130, R208, R23, -R137 ;  /* 0x00000017d0827223 */ /* 0x000fe20000010889 */
[----:B------:R-:W-:Y:S01]  /*e160*/  ISETP.GT.AND P4, PT, R149, 0x50, P2 ;  /* 0x000000509500780c */ /* 0x000fe20001784270 */
[----:B------:R0:W-:Y:S01]  /*e170*/  MUFU.EX2 R125, R10 ;  /* 0x0000000a007d7308 */ /* 0x0001e20000000800 */
[C---:B------:R-:W-:Y:S02]  /*e180*/  ISETP.LT.OR P3, PT, R147.reuse, 0x4a, P3 ;  /* 0x0000004a9300780c */ /* 0x040fe40001f61670 */
[----:B------:R-:W-:Y:S02]  /*e190*/  FMNMX.FTZ R127, R212, R127, !PT ;  /* 0x0000007fd47f7209 */ /* 0x000fe40007810000 */
[----:B------:R-:W-:-:S02]  /*e1a0*/  ISETP.LT.OR P4, PT, R147, 0x51, P4 ;  /* 0x000000519300780c */ /* 0x000fc40002781670 */
[----:B------:R-:W-:Y:S01]  /*e1b0*/  FSEL R208, R131, -INF , !P3 ;  /* 0xff80000083d07808 */ /* 0x000fe20005800000 */
[----:B------:R-:W-:Y:S01]  /*e1c0*/  MUFU.EX2 R130, R130 ;  /* 0x0000008200827308 */ /* 0x000fe20000000800 */
[----:B------:R-:W-:Y:S01]  /*e1d0*/  ISETP.GT.AND P3, PT, R149, 0x51, P2 ;  /* 0x000000519500780c */ /* 0x000fe20001764270 */
[--C-:B0-----:R-:W-:Y:S01]  /*e1e0*/  FFMA.FTZ R10, R202, R23, -R137.reuse ;  /* 0x00000017ca0a7223 */ /* 0x101fe20000010889 */
[----:B------:R-:W-:Y:S02]  /*e1f0*/  FMNMX.FTZ R129, R210, R127, !PT ;  /* 0x0000007fd2817209 */ /* 0x000fe40007810000 */
[----:B------:R-:W-:Y:S01]  /*e200*/  FSEL R206, R132, -INF , !P4 ;  /* 0xff80000084ce7808 */ /* 0x000fe20006000000 */
[----:B------:R-:W-:-:S01]  /*e210*/  FFMA.FTZ R132, R204, R23, -R137 ;  /* 0x00000017cc847223 */ /* 0x000fc20000010889 */
[----:B------:R-:W-:Y:S01]  /*e220*/  ISETP.GT.AND P4, PT, R149, 0x58, P2 ;  /* 0x000000589500780c */ /* 0x000fe20001784270 */
[----:B------:R0:W-:Y:S01]  /*e230*/  MUFU.EX2 R127, R10 ;  /* 0x0000000a007f7308 */ /* 0x0001e20000000800 */
[----:B------:R-:W-:-:S02]  /*e240*/  ISETP.LT.OR P3, PT, R147, 0x52, P3 ;  /* 0x000000529300780c */ /* 0x000fc40001f61670 */
[----:B------:R-:W-:Y:S02]  /*e250*/  FMNMX.FTZ R129, R214, R129, !PT ;  /* 0x00000081d6817209 */ /* 0x000fe40007810000 */
[----:B------:R-:W-:Y:S02]  /*e260*/  ISETP.LT.OR P4, PT, R147, 0x59, P4 ;  /* 0x000000599300780c */ /* 0x000fe40002781670 */
[----:B------:R-:W-:Y:S01]  /*e270*/  FSEL R204, R133, -INF , !P3 ;  /* 0xff80000085cc7808 */ /* 0x000fe20005800000 */
[----:B------:R-:W-:-:S01]  /*e280*/  FFMA.FTZ R133, R200, R23, -R137 ;  /* 0x00000017c8857223 */ /* 0x000fc20000010889 */
[----:B------:R-:W-:Y:S01]  /*e290*/  FMNMX.FTZ R129, R208, R129, !PT ;  /* 0x00000081d0817209 */ /* 0x000fe20007810000 */
[----:B0-----:R-:W-:-:S01]  /*e2a0*/  FFMA.FTZ R10, R198, R23, -R137 ;  /* 0x00000017c60a7223 */ /* 0x001fc20000010889 */
[----:B------:R-:W-:Y:S01]  /*e2b0*/  ISETP.GT.AND P3, PT, R149, 0x59, P2 ;  /* 0x000000599500780c */ /* 0x000fe20001764270 */
[----:B------:R-:W-:Y:S01]  /*e2c0*/  MUFU.EX2 R132, R132 ;  /* 0x0000008400847308 */ /* 0x000fe20000000800 */
[----:B------:R-:W-:-:S02]  /*e2d0*/  FSEL R134, R134, -INF , !P4 ;  /* 0xff80000086867808 */ /* 0x000fc40006000000 */
[----:B------:R-:W-:Y:S02]  /*e2e0*/  FMNMX.FTZ R129, R206, R129, !PT ;  /* 0x00000081ce817209 */ /* 0x000fe40007810000 */
[----:B------:R-:W-:Y:S02]  /*e2f0*/  ISETP.GT.AND P4, PT, R149, 0x60, P2 ;  /* 0x000000609500780c */ /* 0x000fe40001784270 */
[C---:B------:R-:W-:Y:S01]  /*e300*/  ISETP.LT.OR P3, PT, R147.reuse, 0x5a, P3 ;  /* 0x0000005a9300780c */ /* 0x040fe20001f61670 */
[----:B------:R-:W-:Y:S01]  /*e310*/  MUFU.EX2 R196, R196 ;  /* 0x000000c400c47308 */ /* 0x000fe20000000800 */
[----:B------:R-:W-:Y:S02]  /*e320*/  FMNMX.FTZ R131, R204, R129, !PT ;  /* 0x00000081cc837209 */ /* 0x000fe40007810000 */
[----:B------:R-:W-:Y:S02]  /*e330*/  ISETP.LT.OR P4, PT, R147, 0x61, P4 ;  /* 0x000000619300780c */ /* 0x000fe40002781670 */
[----:B------:R-:W-:-:S02]  /*e340*/  FSEL R202, R135, -INF , !P3 ;  /* 0xff80000087ca7808 */ /* 0x000fc40005800000 */
[C---:B------:R-:W-:Y:S01]  /*e350*/  ISETP.GT.AND P3, PT, R149.reuse, 0x61, P2 ;  /* 0x000000619500780c */ /* 0x040fe20001764270 */
[----:B------:R0:W-:Y:S01]  /*e360*/  MUFU.EX2 R129, R10 ;  /* 0x0000000a00817308 */ /* 0x0001e20000000800 */
[----:B------:R-:W-:Y:S02]  /*e370*/  FMNMX.FTZ R131, R134, R131, !PT ;  /* 0x0000008386837209 */ /* 0x000fe40007810000 */
[----:B------:R-:W-:Y:S02]  /*e380*/  FSEL R200, R138, -INF , !P4 ;  /* 0xff8000008ac87808 */ /* 0x000fe40006000000 */
[----:B------:R-:W-:Y:S02]  /*e390*/  ISETP.GT.AND P4, PT, R149, 0x68, P2 ;  /* 0x000000689500780c */ /* 0x000fe40001784270 */
[C---:B------:R-:W-:Y:S01]  /*e3a0*/  ISETP.LT.OR P3, PT, R147.reuse, 0x62, P3 ;  /* 0x000000629300780c */ /* 0x040fe20001f61670 */
[----:B------:R1:W-:Y:S01]  /*e3b0*/  MUFU.EX2 R138, R133 ;  /* 0x00000085008a7308 */ /* 0x0003e20000000800 */
[----:B------:R-:W-:Y:S01]  /*e3c0*/  FMNMX.FTZ R131, R202, R131, !PT ;  /* 0x00000083ca837209 */ /* 0x000fe20007810000 */
[----:B0-----:R-:W-:Y:S01]  /*e3d0*/  FFMA.FTZ R10, R146, R23, -R137 ;  /* 0x00000017920a7223 */ /* 0x001fe20000010889 */
[----:B------:R-:W-:-:S02]  /*e3e0*/  ISETP.LT.OR P4, PT, R147, 0x69, P4 ;  /* 0x000000699300780c */ /* 0x000fc40002781670 */
[----:B------:R-:W-:Y:S01]  /*e3f0*/  FSEL R198, R139, -INF , !P3 ;  /* 0xff8000008bc67808 */ /* 0x000fe20005800000 */
[----:B------:R-:W-:-:S01]  /*e400*/  FFMA.FTZ R139, R150, R23, -R137 ;  /* 0x00000017968b7223 */ /* 0x000fc20000010889 */
[C---:B------:R-:W-:Y:S01]  /*e410*/  ISETP.GT.AND P3, PT, R149.reuse, 0x69, P2 ;  /* 0x000000699500780c */ /* 0x040fe20001764270 */
[----:B------:R-:W-:Y:S01]  /*e420*/  MUFU.EX2 R148, R148 ;  /* 0x0000009400947308 */ /* 0x000fe20000000800 */
[----:B------:R-:W-:Y:S02]  /*e430*/  FMNMX.FTZ R131, R200, R131, !PT ;  /* 0x00000083c8837209 */ /* 0x000fe40007810000 */
[----:B------:R-:W-:Y:S02]  /*e440*/  FSEL R140, R140, -INF , !P4 ;  /* 0xff8000008c8c7808 */ /* 0x000fe40006000000 */
[----:B------:R-:W-:Y:S02]  /*e450*/  ISETP.GT.AND P4, PT, R149, 0x70, P2 ;  /* 0x000000709500780c */ /* 0x000fe40001784270 */
[----:B------:R-:W-:Y:S01]  /*e460*/  ISETP.LT.OR P3, PT, R147, 0x6a, P3 ;  /* 0x0000006a9300780c */ /* 0x000fe20001f61670 */
[----:B------:R-:W-:Y:S01]  /*e470*/  MUFU.EX2 R152, R152 ;  /* 0x0000009800987308 */ /* 0x000fe20000000800 */
[----:B-1----:R-:W-:-:S02]  /*e480*/  FMNMX.FTZ R133, R198, R131, !PT ;  /* 0x00000083c6857209 */ /* 0x002fc40007810000 */
[----:B------:R-:W-:Y:S02]  /*e490*/  ISETP.LT.OR P4, PT, R147, 0x71, P4 ;  /* 0x000000719300780c */ /* 0x000fe40002781670 */
[----:B------:R-:W-:Y:S01]  /*e4a0*/  FSEL R216, R141, -INF , !P3 ;  /* 0xff8000008dd87808 */ /* 0x000fe20005800000 */
[--C-:B------:R-:W-:Y:S01]  /*e4b0*/  FFMA.FTZ R141, R162, R23, -R137.reuse ;  /* 0x00000017a28d7223 */ /* 0x100fe20000010889 */
[C---:B------:R-:W-:Y:S01]  /*e4c0*/  ISETP.GT.AND P3, PT, R149.reuse, 0x71, P2 ;  /* 0x000000719500780c */ /* 0x040fe20001764270 */
[----:B------:R0:W-:Y:S01]  /*e4d0*/  MUFU.EX2 R131, R10 ;  /* 0x0000000a00837308 */ /* 0x0001e20000000800 */
[----:B------:R-:W-:Y:S01]  /*e4e0*/  FMNMX.FTZ R133, R140, R133, !PT ;  /* 0x000000858c857209 */ /* 0x000fe20007810000 */
[----:B------:R-:W-:Y:S01]  /*e4f0*/  FFMA.FTZ R162, R172, R23, -R137 ;  /* 0x00000017aca27223 */ /* 0x000fe20000010889 */
[----:B------:R-:W-:Y:S02]  /*e500*/  FSEL R142, R142, -INF , !P4 ;  /* 0xff8000008e8e7808 */ /* 0x000fe40006000000 */
[----:B------:R-:W-:-:S02]  /*e510*/  ISETP.GT.AND P4, PT, R149, 0x78, P2 ;  /* 0x000000789500780c */ /* 0x000fc40001784270 */
[----:B------:R-:W-:Y:S01]  /*e520*/  ISETP.LT.OR P3, PT, R147, 0x72, P3 ;  /* 0x000000729300780c */ /* 0x000fe20001f61670 */
[----:B------:R-:W-:Y:S01]  /*e530*/  MUFU.EX2 R141, R141 ;  /* 0x0000008d008d7308 */ /* 0x000fe20000000800 */
[----:B------:R-:W-:Y:S02]  /*e540*/  FMNMX.FTZ R133, R216, R133, !PT ;  /* 0x00000085d8857209 */ /* 0x000fe40007810000 */
[----:B------:R-:W-:Y:S02]  /*e550*/  ISETP.GT.AND P2, PT, R149, 0x79, P2 ;  /* 0x000000799500780c */ /* 0x000fe40001744270 */
[----:B------:R-:W-:Y:S02]  /*e560*/  ISETP.LT.OR P4, PT, R147, 0x79, P4 ;  /* 0x000000799300780c */ /* 0x000fe40002781670 */
[----:B------:R-:W-:Y:S01]  /*e570*/  FSEL R146, R143, -INF , !P3 ;  /* 0xff8000008f927808 */ /* 0x000fe20005800000 */
[----:B------:R-:W-:Y:S01]  /*e580*/  MUFU.EX2 R162, R162 ;  /* 0x000000a200a27308 */ /* 0x000fe20000000800 */
[----:B------:R-:W-:-:S02]  /*e590*/  FMNMX.FTZ R133, R142, R133, !PT ;  /* 0x000000858e857209 */ /* 0x000fc40007810000 */
[----:B------:R-:W-:Y:S02]  /*e5a0*/  ISETP.LT.OR P2, PT, R147, 0x7a, P2 ;  /* 0x0000007a9300780c */ /* 0x000fe40001741670 */
[----:B------:R-:W-:Y:S02]  /*e5b0*/  FSEL R144, R144, -INF , !P4 ;  /* 0xff80000090907808 */ /* 0x000fe40006000000 */
[----:B------:R-:W-:Y:S02]  /*e5c0*/  FMNMX.FTZ R135, R146, R133, !PT ;  /* 0x0000008592877209 */ /* 0x000fe40007810000 */
[----:B------:R-:W-:Y:S01]  /*e5d0*/  FSEL R150, R145, -INF , !P2 ;  /* 0xff80000091967808 */ /* 0x000fe20005000000 */
[--C-:B------:R-:W-:Y:S01]  /*e5e0*/  FFMA.FTZ R145, R158, R23, -R137.reuse ;  /* 0x000000179e917223 */ /* 0x100fe20000010889 */
[----:B------:R-:W-:Y:S01]  /*e5f0*/  FMNMX.FTZ R135, R144, R135, !PT ;  /* 0x0000008790877209 */ /* 0x000fe20007810000 */
[----:B------:R-:W-:Y:S01]  /*e600*/  MUFU.EX2 R133, R139 ;  /* 0x0000008b00857308 */ /* 0x000fe20000000800 */
[----:B------:R-:W-:Y:S01]  /*e610*/  FSEL R149, R9, RZ, P5 ;  /* 0x000000ff09957208 */ /* 0x000fe20002800000 */
[--C-:B------:R-:W-:Y:S01]  /*e620*/  FFMA.FTZ R158, R164, R23, -R137.reuse ;  /* 0x00000017a49e7223 */ /* 0x100fe20000010889 */
[----:B0-----:R-:W-:Y:S01]  /*e630*/  FMNMX.FTZ R10, R150, R135, !PT ;  /* 0x00000087960a7209 */ /* 0x001fe20007810000 */
[-CC-:B------:R-:W-:Y:S01]  /*e640*/  FFMA.FTZ R135, R154, R23.reuse, -R137.reuse ;  /* 0x000000179a877223 */ /* 0x180fe20000010889 */
[----:B------:R-:W-:-:S01]  /*e650*/  FFMA.FTZ R154, R156, R23, -R137 ;  /* 0x000000179c9a7223 */ /* 0x000fc20000010889 */
[----:B------:R-:W-:Y:S01]  /*e660*/  FFMA.FTZ R156, R160, R23, -R137 ;  /* 0x00000017a09c7223 */ /* 0x000fe20000010889 */
[----:B------:R-:W-:-:S01]  /*e670*/  FADD.FTZ R164, -R149, R12 ;  /* 0x0000000c95a47221 */ /* 0x000fc20000010100 */
[----:B------:R-:W0:Y:S01]  /*e680*/  SHFL.BFLY PT, R143, R10, 0x2, 0x1f ;  /* 0x0c401f000a8f7f89 */ /* 0x000e2200000e0000 */
[----:B------:R1:W-:Y:S01]  /*e690*/  MUFU.EX2 R139, R145 ;  /* 0x00000091008b7308 */ /* 0x0003e20000000800 */
[----:B------:R-:W-:-:S01]  /*e6a0*/  FFMA.FTZ R160, R176, R23, -R137 ;  /* 0x00000017b0a07223 */ /* 0x000fc20000010889 */
[-C--:B------:R-:W-:Y:S01]  /*e6b0*/  FFMA.FTZ R12, R166, R23.reuse, -R137 ;  /* 0x00000017a60c7223 */ /* 0x080fe20000010889 */
[----:B------:R-:W-:-:S05]  /*e6c0*/  FMUL.FTZ R149, R164, R23 ;  /* 0x00000017a4957220 */ /* 0x000fca0000410000 */
[----:B------:R-:W-:Y:S01]  /*e6d0*/  MUFU.EX2 R135, R135 ;  /* 0x0000008700877308 */ /* 0x000fe20000000800 */
[----:B-1----:R-:W-:-:S07]  /*e6e0*/  FFMA.FTZ R145, R174, R23, -R137 ;  /* 0x00000017ae917223 */ /* 0x002fce0000010889 */
[----:B------:R-:W1:Y:S01]  /*e6f0*/  MUFU.EX2 R149, R149 ;  /* 0x0000009500957308 */ /* 0x000e620000000800 */
[----:B0-----:R-:W-:Y:S01]  /*e700*/  FMNMX.FTZ R147, R10, R143, !PT ;  /* 0x0000008f0a937209 */ /* 0x001fe20007810000 */
[----:B------:R-:W-:-:S06]  /*e710*/  FFMA.FTZ R143, R168, R23, -R137 ;  /* 0x00000017a88f7223 */ /* 0x000fcc0000010889 */
[----:B------:R-:W-:Y:S01]  /*e720*/  MUFU.EX2 R154, R154 ;  /* 0x0000009a009a7308 */ /* 0x000fe20000000800 */
[----:B------:R-:W0:Y:S01]  /*e730*/  SHFL.BFLY PT, R10, R147, 0x1, 0x1f ;  /* 0x0c201f00930a7f89 */ /* 0x000e2200000e0000 */
[----:B-1----:R-:W-:-:S06]  /*e740*/  FFMA.FTZ R168, R149, R5, R180 ;  /* 0x0000000595a87223 */ /* 0x002fcc00000100b4 */
[----:B------:R-:W-:Y:S01]  /*e750*/  MUFU.EX2 R156, R156 ;  /* 0x0000009c009c7308 */ /* 0x000fe20000000800 */
[----:B------:R-:W-:-:S04]  /*e760*/  FADD.FTZ R168, R15, R168 ;  /* 0x000000a80fa87221 */ /* 0x000fc80000010000 */
[----:B------:R-:W-:-:S03]  /*e770*/  FADD.FTZ R169, R19, R168 ;  /* 0x000000a813a97221 */ /* 0x000fc60000010000 */
[----:B------:R-:W-:Y:S08]  /*e780*/  MUFU.EX2 R158, R158 ;  /* 0x0000009e009e7308 */ /* 0x000ff00000000800 */
[----:B------:R-:W-:Y:S01]  /*e790*/  MUFU.EX2 R143, R143 ;  /* 0x0000008f008f7308 */ /* 0x000fe20000000800 */
[----:B0-----:R-:W-:-:S04]  /*e7a0*/  FMNMX.FTZ R10, R147, R10, !PT ;  /* 0x0000000a930a7209 */ /* 0x001fc80007810000 */
[C---:B------:R-:W-:Y:S01]  /*e7b0*/  FSETP.NEU.FTZ.AND P2, PT, R10.reuse, -INF , PT ;  /* 0xff8000000a00780b */ /* 0x040fe20003f5d000 */
[----:B------:R-:W-:-:S02]  /*e7c0*/  FFMA.FTZ R137, R10, R23, -8 ;  /* 0xc10000000a897423 */ /* 0x000fc40000010017 */
[----:B------:R0:W-:Y:S03]  /*e7d0*/  MUFU.EX2 R147, R170 ;  /* 0x000000aa00937308 */ /* 0x0001e60000000800 */
[----:B------:R-:W-:-:S05]  /*e7e0*/  FSEL R137, R137, RZ, P2 ;  /* 0x000000ff89897208 */ /* 0x000fca0001000000 */
[----:B------:R-:W-:Y:S01]  /*e7f0*/  MUFU.EX2 R160, R160 ;  /* 0x000000a000a07308 */ /* 0x000fe20000000800 */
[----:B------:R-:W-:-:S01]  /*e800*/  FFMA.FTZ R161, R122, R23, -R137 ;  /* 0x000000177aa17223 */ /* 0x000fc20000010889 */
[-CC-:B------:R-:W-:Y:S01]  /*e810*/  FFMA.FTZ R122, R126, R23.reuse, -R137.reuse ;  /* 0x000000177e7a7223 */ /* 0x180fe20000010889 */
[----:B------:R-:W-:Y:S01]  /*e820*/  FSEL R126, R10, RZ, P2 ;  /* 0x000000ff0a7e7208 */ /* 0x000fe20001000000 */
[-CC-:B------:R-:W-:Y:S01]  /*e830*/  FFMA.FTZ R151, R218, R23.reuse, -R137.reuse ;  /* 0x00000017da977223 */ /* 0x180fe20000010889 */
[----:B------:R-:W-:-:S01]  /*e840*/  FFMA.FTZ R14, R14, R23, -R137 ;  /* 0x000000170e0e7223 */ /* 0x000fc20000010889 */
[-CC-:B------:R-:W-:Y:S01]  /*e850*/  FFMA.FTZ R136, R136, R23.reuse, -R137.reuse ;  /* 0x0000001788887223 */ /* 0x180fe20000010889 */
[----:B------:R-:W-:-:S01]  /*e860*/  FFMA.FTZ R153, R18, R23, -R137 ;  /* 0x0000001712997223 */ /* 0x000fc20000010889 */
[----:B------:R-:W-:Y:S01]  /*e870*/  FADD.FTZ R126, -R126, R13 ;  /* 0x0000000d7e7e7221 */ /* 0x000fe20000010100 */
[----:B------:R-:W-:-:S01]  /*e880*/  FFMA.FTZ R18, R178, R23, -R137 ;  /* 0x00000017b2127223 */ /* 0x000fc20000010889 */
[----:B------:R-:W-:Y:S01]  /*e890*/  MUFU.EX2 R151, R151 ;  /* 0x0000009700977308 */ /* 0x000fe20000000800 */
[----:B------:R-:W-:-:S01]  /*e8a0*/  FFMA.FTZ R155, R20, R23, -R137 ;  /* 0x00000017149b7223 */ /* 0x000fc20000010889 */
[-C--:B------:R-:W-:Y:S01]  /*e8b0*/  FMUL.FTZ R126, R126, R23.reuse ;  /* 0x000000177e7e7220 */ /* 0x080fe20000410000 */
[----:B------:R-:W-:-:S01]  /*e8c0*/  FFMA.FTZ R20, R22, R23, -R137 ;  /* 0x0000001716147223 */ /* 0x000fc20000010889 */
[-CC-:B------:R-:W-:Y:S01]  /*e8d0*/  FFMA.FTZ R157, R182, R23.reuse, -R137.reuse ;  /* 0x00000017b69d7223 */ /* 0x180fe20000010889 */
[----:B------:R-:W-:-:S01]  /*e8e0*/  FFMA.FTZ R22, R184, R23, -R137 ;  /* 0x00000017b8167223 */ /* 0x000fc20000010889 */
[----:B0-----:R-:W-:Y:S01]  /*e8f0*/  FADD.FTZ R170, R188, R169 ;  /* 0x000000a9bcaa7221 */ /* 0x001fe20000010000 */
[----:B------:R-:W-:-:S01]  /*e900*/  FFMA.FTZ R159, R120, R23, -R137 ;  /* 0x00000017789f7223 */ /* 0x000fc20000010889 */
[----:B------:R-:W0:Y:S01]  /*e910*/  MUFU.EX2 R126, R126 ;  /* 0x0000007e007e7308 */ /* 0x000e220000000800 */
[----:B------:R-:W-:-:S01]  /*e920*/  FFMA.FTZ R120, R186, R23, -R137 ;  /* 0x00000017ba787223 */ /* 0x000fc20000010889 */
[----:B------:R-:W-:Y:S01]  /*e930*/  FADD.FTZ R169, R21, R170 ;  /* 0x000000aa15a97221 */ /* 0x000fe20000010000 */
[----:B------:R-:W-:-:S01]  /*e940*/  FFMA.FTZ R163, R192, R23, -R137 ;  /* 0x00000017c0a37223 */ /* 0x000fc20000010889 */
[-CC-:B------:R-:W-:Y:S01]  /*e950*/  FFMA.FTZ R194, R194, R23.reuse, -R137.reuse ;  /* 0x00000017c2c27223 */ /* 0x180fe20000010889 */
[----:B------:R-:W-:-:S01]  /*e960*/  FFMA.FTZ R124, R124, R23, -R137 ;  /* 0x000000177c7c7223 */ /* 0x000fc20000010889 */
[----:B------:R-:W-:Y:S01]  /*e970*/  FADD.FTZ R170, R190, R169 ;  /* 0x000000a9beaa7221 */ /* 0x000fe20000010000 */
[----:B------:R-:W-:-:S01]  /*e980*/  FFMA.FTZ R164, R212, R23, -R137 ;  /* 0x00000017d4a47223 */ /* 0x000fc20000010889 */
[----:B------:R-:W1:Y:S01]  /*e990*/  MUFU.EX2 R14, R14 ;  /* 0x0000000e000e7308 */ /* 0x000e620000000800 */
[----:B------:R-:W-:-:S01]  /*e9a0*/  FFMA.FTZ R165, R210, R23, -R137 ;  /* 0x00000017d2a57223 */ /* 0x000fc20000010889 */
[----:B------:R-:W-:Y:S01]  /*e9b0*/  FADD.FTZ R171, R121, R170 ;  /* 0x000000aa79ab7221 */ /* 0x000fe20000010000 */
[----:B------:R-:W-:-:S01]  /*e9c0*/  FFMA.FTZ R166, R214, R23, -R137 ;  /* 0x00000017d6a67223 */ /* 0x000fc20000010889 */
[-CC-:B------:R-:W-:Y:S01]  /*e9d0*/  FFMA.FTZ R167, R208, R23.reuse, -R137.reuse ;  /* 0x00000017d0a77223 */ /* 0x180fe20000010889 */
[----:B------:R-:W-:-:S01]  /*e9e0*/  FFMA.FTZ R168, R206, R23, -R137 ;  /* 0x00000017cea87223 */ /* 0x000fc20000010889 */
[----:B------:R-:W-:Y:S01]  /*e9f0*/  FADD.FTZ R170, R128, R171 ;  /* 0x000000ab80aa7221 */ /* 0x000fe20000010000 */
[----:B------:R-:W-:-:S01]  /*ea00*/  FFMA.FTZ R169, R204, R23, -R137 ;  /* 0x00000017cca97223 */ /* 0x000fc20000010889 */
[----:B------:R-:W2:Y:S01]  /*ea10*/  MUFU.EX2 R136, R136 ;  /* 0x0000008800887308 */ /* 0x000ea20000000800 */
[----:B0-----:R-:W-:-:S01]  /*ea20*/  FFMA.FTZ R5, R126, R4, R151 ;  /* 0x000000047e057223 */ /* 0x001fc20000010097 */
[----:B------:R-:W-:Y:S01]  /*ea30*/  FADD.FTZ R171, R123, R170 ;  /* 0x000000aa7bab7221 */ /* 0x000fe20000010000 */
[----:B------:R-:W-:-:S01]  /*ea40*/  FFMA.FTZ R134, R134, R23, -R137 ;  /* 0x0000001786867223 */ /* 0x000fc20000010889 */
[-CC-:B------:R-:W-:Y:S01]  /*ea50*/  FFMA.FTZ R140, R140, R23.reuse, -R137.reuse ;  /* 0x000000178c8c7223 */ /* 0x180fe20000010889 */
[----:B------:R-:W-:-:S01]  /*ea60*/  FFMA.FTZ R216, R216, R23, -R137 ;  /* 0x00000017d8d87223 */ /* 0x000fc20000010889 */
[----:B------:R-:W-:Y:S01]  /*ea70*/  FADD.FTZ R170, R130, R171 ;  /* 0x000000ab82aa7221 */ /* 0x000fe20000010000 */
[----:B------:R-:W-:-:S01]  /*ea80*/  FFMA.FTZ R171, R202, R23, -R137 ;  /* 0x00000017caab7223 */ /* 0x000fc20000010889 */
[----:B------:R-:W0:Y:S01]  /*ea90*/  MUFU.EX2 R153, R153 ;  /* 0x0000009900997308 */ /* 0x000e220000000800 */
[----:B-1----:R-:W-:-:S01]  /*eaa0*/  FADD.FTZ R5, R14, R5 ;  /* 0x000000050e057221 */ /* 0x002fc20000010000 */
[----:B------:R-:W-:Y:S01]  /*eab0*/  FADD.FTZ R173, R125, R170 ;  /* 0x000000aa7dad7221 */ /* 0x000fe20000010000 */
[----:B------:R-:W-:-:S01]  /*eac0*/  FFMA.FTZ R170, R200, R23, -R137 ;  /* 0x00000017c8aa7223 */ /* 0x000fc20000010889 */
[-CC-:B------:R-:W-:Y:S01]  /*ead0*/  FFMA.FTZ R142, R142, R23.reuse, -R137.reuse ;  /* 0x000000178e8e7223 */ /* 0x180fe20000010889 */
[----:B------:R-:W-:-:S01]  /*eae0*/  FFMA.FTZ R146, R146, R23, -R137 ;  /* 0x0000001792927223 */ /* 0x000fc20000010889 */
[----:B------:R-:W-:Y:S01]  /*eaf0*/  FADD.FTZ R172, R132, R173 ;  /* 0x000000ad84ac7221 */ /* 0x000fe20000010000 */
[----:B------:R-:W-:-:S01]  /*eb00*/  FFMA.FTZ R144, R144, R23, -R137 ;  /* 0x0000001790907223 */ /* 0x000fc20000010889 */
[----:B------:R-:W1:Y:S01]  /*eb10*/  MUFU.EX2 R18, R18 ;  /* 0x0000001200127308 */ /* 0x000e620000000800 */
[----:B--2---:R-:W-:-:S01]  /*eb20*/  FADD.FTZ R4, R136, R5 ;  /* 0x0000000588047221 */ /* 0x004fc20000010000 */
[----:B------:R-:W-:-:S04]  /*eb30*/  FADD.FTZ R173, R127, R172 ;  /* 0x000000ac7fad7221 */ /* 0x000fc80000010000 */
[----:B------:R-:W-:Y:S01]  /*eb40*/  FADD.FTZ R172, R138, R173 ;  /* 0x000000ad8aac7221 */ /* 0x000fe20000010000 */
[----:B------:R-:W-:-:S01]  /*eb50*/  FFMA.FTZ R173, R198, R23, -R137 ;  /* 0x00000017c6ad7223 */ /* 0x000fc20000010889 */
[----:B------:R-:W2:Y:S01]  /*eb60*/  MUFU.EX2 R155, R155 ;  /* 0x0000009b009b7308 */ /* 0x000ea20000000800 */
[----:B0-----:R-:W-:-:S01]  /*eb70*/  FADD.FTZ R5, R153, R4 ;  /* 0x0000000499057221 */ /* 0x001fc20000010000 */
[----:B------:R-:W-:-:S06]  /*eb80*/  FFMA.FTZ R137, R150, R23, -R137 ;  /* 0x0000001796897223 */ /* 0x000fcc0000010889 */
        /* <DEDUP_REMOVED lines=18> */
[----:B------:R-:W-:-:S06]  /*ecb0*/  FADD.FTZ R5, R129, R172 ;  /* 0x000000ac81057221 */ /* 0x000fcc0000010000 */
[----:B------:R-:W0:Y:S01]  /*ecc0*/  MUFU.EX2 R124, R124 ;  /* 0x0000007c007c7308 */ /* 0x000e220000000800 */
[----:B-1----:R-:W-:-:S07]  /*ecd0*/  FADD.FTZ R4, R163, R4 ;  /* 0x00000004a3047221 */ /* 0x002fce0000010000 */
[----:B------:R-:W1:Y:S01]  /*ece0*/  MUFU.EX2 R164, R164 ;  /* 0x000000a400a47308 */ /* 0x000e620000000800 */
[----:B--2---:R-:W-:-:S01]  /*ecf0*/  FADD.FTZ R175, R13, R4 ;  /* 0x000000040daf7221 */ /* 0x004fc20000010000 */
[----:B------:R-:W-:-:S04]  /*ed00*/  FADD.FTZ R4, R196, R5 ;  /* 0x00000005c4047221 */ /* 0x000fc80000010000 */
[----:B------:R-:W-:Y:S02]  /*ed10*/  FADD.FTZ R5, R131, R4 ;  /* 0x0000000483057221 */ /* 0x000fe40000010000 */
[----:B------:R-:W2:Y:S01]  /*ed20*/  MUFU.EX2 R165, R165 ;  /* 0x000000a500a57308 */ /* 0x000ea20000000800 */
[----:B0-----:R-:W-:-:S01]  /*ed30*/  FADD.FTZ R175, R124, R175 ;  /* 0x000000af7caf7221 */ /* 0x001fc20000010000 */
[----:B------:R-:W-:-:S06]  /*ed40*/  FADD.FTZ R172, R148, R5 ;  /* 0x0000000594ac7221 */ /* 0x000fcc0000010000 */
[----:B------:R-:W0:Y:S01]  /*ed50*/  MUFU.EX2 R166, R166 ;  /* 0x000000a600a67308 */ /* 0x000e220000000800 */
[----:B-1----:R-:W-:-:S01]  /*ed60*/  FADD.FTZ R4, R164, R175 ;  /* 0x000000afa4047221 */ /* 0x002fc20000010000 */
[----:B------:R-:W-:-:S04]  /*ed70*/  FADD.FTZ R175, R133, R172 ;  /* 0x000000ac85af7221 */ /* 0x000fc80000010000 */
[----:B------:R-:W-:Y:S02]  /*ed80*/  FADD.FTZ R172, R152, R175 ;  /* 0x000000af98ac7221 */ /* 0x000fe40000010000 */
[----:B------:R-:W1:Y:S01]  /*ed90*/  MUFU.EX2 R167, R167 ;  /* 0x000000a700a77308 */ /* 0x000e620000000800 */
[----:B--2---:R-:W-:-:S01]  /*eda0*/  FADD.FTZ R5, R165, R4 ;  /* 0x00000004a5057221 */ /* 0x004fc20000010000 */
[----:B------:R-:W-:-:S06]  /*edb0*/  FADD.FTZ R175, R135, R172 ;  /* 0x000000ac87af7221 */ /* 0x000fcc0000010000 */
        /* <DEDUP_REMOVED lines=12> */
[----:B------:R2:W3:Y:S01]  /*ee80*/  MUFU.EX2 R177, R140 ;  /* 0x0000008c00b17308 */ /* 0x0004e20000000800 */
[----:B0-----:R-:W-:-:S07]  /*ee90*/  FADD.FTZ R4, R170, R5 ;  /* 0x00000005aa047221 */ /* 0x001fce0000010000 */
[----:B------:R-:W0:Y:S01]  /*eea0*/  MUFU.EX2 R216, R216 ;  /* 0x000000d800d87308 */ /* 0x000e220000000800 */
[----:B--2---:R-:W-:-:S01]  /*eeb0*/  FADD.FTZ R140, R154, R175 ;  /* 0x000000af9a8c7221 */ /* 0x004fc20000010000 */
[----:B-1----:R-:W-:-:S03]  /*eec0*/  FADD.FTZ R4, R173, R4 ;  /* 0x00000004ad047221 */ /* 0x002fc60000010000 */
[----:B------:R-:W-:-:S03]  /*eed0*/  FADD.FTZ R175, R139, R140 ;  /* 0x0000008c8baf7221 */ /* 0x000fc60000010000 */
[----:B------:R-:W1:Y:S01]  /*eee0*/  MUFU.EX2 R145, R145 ;  /* 0x0000009100917308 */ /* 0x000e620000000800 */
[----:B------:R-:W-:-:S01]  /*eef0*/  FADD.FTZ R140, R156, R175 ;  /* 0x000000af9c8c7221 */ /* 0x000fc20000010000 */
[----:B---3--:R-:W-:-:S03]  /*ef00*/  FADD.FTZ R4, R177, R4 ;  /* 0x00000004b1047221 */ /* 0x008fc60000010000 */
[----:B------:R-:W-:-:S03]  /*ef10*/  FADD.FTZ R175, R141, R140 ;  /* 0x0000008c8daf7221 */ /* 0x000fc60000010000 */
[----:B------:R-:W2:Y:S01]  /*ef20*/  MUFU.EX2 R187, R142 ;  /* 0x0000008e00bb7308 */ /* 0x000ea20000000800 */
[----:B------:R-:W-:-:S01]  /*ef30*/  FADD.FTZ R140, R158, R175 ;  /* 0x000000af9e8c7221 */ /* 0x000fc20000010000 */
[----:B0-----:R-:W-:-:S03]  /*ef40*/  FADD.FTZ R4, R216, R4 ;  /* 0x00000004d8047221 */ /* 0x001fc60000010000 */
[----:B------:R-:W-:-:S03]  /*ef50*/  FADD.FTZ R5, R143, R140 ;  /* 0x0000008c8f057221 */ /* 0x000fc60000010000 */
[----:B------:R-:W0:Y:S01]  /*ef60*/  MUFU.EX2 R179, R146 ;  /* 0x0000009200b37308 */ /* 0x000e220000000800 */
[----:B------:R-:W-:-:S04]  /*ef70*/  FADD.FTZ R140, R160, R5 ;  /* 0x00000005a08c7221 */ /* 0x000fc80000010000 */
[----:B-1----:R-:W-:-:S03]  /*ef80*/  FADD.FTZ R5, R145, R140 ;  /* 0x0000008c91057221 */ /* 0x002fc60000010000 */
[----:B------:R-:W1:Y:S01]  /*ef90*/  MUFU.EX2 R181, R144 ;  /* 0x0000009000b57308 */ /* 0x000e620000000800 */
[----:B--2---:R-:W-:-:S01]  /*efa0*/  FADD.FTZ R4, R187, R4 ;  /* 0x00000004bb047221 */ /* 0x004fc20000010000 */
[----:B------:R-:W-:-:S04]  /*efb0*/  FADD.FTZ R140, R162, R5 ;  /* 0x00000005a28c7221 */ /* 0x000fc80000010000 */
[----:B------:R-:W-:Y:S02]  /*efc0*/  FADD.FTZ R5, R147, R140 ;  /* 0x0000008c93057221 */ /* 0x000fe40000010000 */
[----:B------:R-:W2:Y:S01]  /*efd0*/  MUFU.EX2 R12, R12 ;  /* 0x0000000c000c7308 */ /* 0x000ea20000000800 */
[----:B0-----:R-:W-:-:S07]  /*efe0*/  FADD.FTZ R4, R179, R4 ;  /* 0x00000004b3047221 */ /* 0x001fce0000010000 */
[----:B------:R-:W0:Y:S01]  /*eff0*/  MUFU.EX2 R137, R137 ;  /* 0x0000008900897308 */ /* 0x000e220000000800 */
[----:B-1----:R-:W-:-:S01]  /*f000*/  FADD.FTZ R4, R181, R4 ;  /* 0x00000004b5047221 */ /* 0x002fc20000010000 */
[----:B--2---:R-:W-:-:S03]  /*f010*/  FADD.FTZ R5, R12, R5 ;  /* 0x000000050c057221 */ /* 0x004fc60000010000 */
[----:B0-----:R-:W-:Y:S01]  /*f020*/  FADD.FTZ R4, R137, R4 ;  /* 0x0000000489047221 */ /* 0x001fe20000010000 */
[----:B------:R-:W-:Y:S06]  /*f030*/  @!P0 BRA `(.L_x_986) ;  /* 0x0000000000048947 */ /* 0x000fec0003800000 */
[----:B------:R-:W-:Y:S01]  /*f040*/  BPT.TRAP 0x1 ;  /* 0x000000040000795c */ /* 0x000fe20000300000 */
.L_x_986:
        /* <DEDUP_REMOVED lines=35> */
[----:B------:R-:W-:Y:S01]  /*f280*/  F2FP.SATFINITE.E4M3.F32.PACK_AB_MERGE_C R198, R190, R21, R121 ;  /* 0x00000015bec6723e */ /* 0x000fe20004807079 */
        /* <DEDUP_REMOVED lines=103> */
.L_x_969:
[----:B------:R-:W-:Y:S06]  /*f900*/  BAR.ARV 0x8, 0x180 ;  /* 0x0206000000007b1d */ /* 0x000fec0000002000 */
[----:B------:R-:W-:Y:S05]  /*f910*/  @!P0 BRA `(.L_x_988) ;  /* 0x0000000000048947 */ /* 0x000fea0003800000 */
[----:B------:R-:W-:Y:S01]  /*f920*/  BPT.TRAP 0x1 ;  /* 0x000000040000795c */ /* 0x000fe20000300000 */
.L_x_988:
[----:B------:R-:W-:Y:S01]  /*f930*/  ULEA UR12, UR32, UR44, 0x3 ;  /* 0x0000002c200c7291 */ /* 0x000fe2000f8e183f */
[----:B------:R-:W-:-:S05]  /*f940*/  IMAD.U32 R0, RZ, RZ, UR29 ;  /* 0x0000001dff007e24 */ /* 0x000fca000f8e00ff */
[----:B------:R-:W-:-:S04]  /*f950*/  SHF.L.U32 R0, R0, 0x1f, RZ ;  /* 0x0000001f00007819 */ /* 0x000fc800000006ff */
[----:B------:R0:W1:Y:S01]  /*f960*/  SYNCS.PHASECHK.TRANS64.TRYWAIT P1, [UR12+0x2a850], R0 ;  /* 0x02a85000ff0075a7 */ /* 0x000062000802014c */
[----:B------:R-:W-:Y:S05]  /*f970*/  @!P0 BRA `(.L_x_989) ;  /* 0x0000000000048947 */ /* 0x000fea0003800000 */
[----:B------:R-:W-:Y:S01]  /*f980*/  BPT.TRAP 0x1 ;  /* 0x000000040000795c */ /* 0x000fe20000300000 */
.L_x_989:
[----:B-1----:R-:W-:Y:S05]  /*f990*/  @P1 BRA `(.L_x_990) ;  /* 0x0000000000081947 */ /* 0x002fea0003800000 */
[----:B------:R-:W1:Y:S02]  /*f9a0*/  SYNCS.PHASECHK.TRANS64.TRYWAIT P1, [UR12+0x2a850], R0 ;  /* 0x02a85000ff0075a7 */ /* 0x000e64000802014c */
[----:B-1----:R-:W-:Y:S05]  /*f9b0*/  @!P1 BRA `(.L_x_991) ;  /* 0x0000007c00b09947 */ /* 0x002fea0003800000 */
.L_x_990:
[----:B------:R-:W-:Y:S01]  /*f9c0*/  UIADD3 UR44, UR44, 0x400, URZ ;  /* 0x000004002c2c7890 */ /* 0x000fe2000fffe03f */
[----:B------:R-:W-:Y:S01]  /*f9d0*/  WARPGROUP.ARRIVE ;  /* 0x00000000000079c5 */ /* 0x000fe20000000000 */
[----:B------:R-:W-:Y:S01]  /*f9e0*/  UMOV UR7, 0x40000040 ;  /* 0x4000004000077882 */ /* 0x000fe20000000000 */
[----:B------:R-:W-:Y:S01]  /*f9f0*/  ULDC.64 UR8, c[0x0][0x9a0] ;  /* 0x0002680000087ab9 */ /* 0x000fe20000000a00 */
[----:B------:R-:W-:Y:S01]  /*fa00*/  USHF.R.U32.HI UR44, URZ, 0x4, UR44 ;  /* 0x000000043f2c7899 */ /* 0x000fe2000801162c */
[----:B------:R-:W-:Y:S01]  /*fa10*/  IMAD.MOV.U32 R6, RZ, RZ, 0x3f800000 ;  /* 0x3f800000ff067424 */ /* 0x000fe200078e00ff */
[----:B------:R-:W-:Y:S02]  /*fa20*/  UISETP.NE.U32.AND UP0, UPT, UR8, URZ, UPT ;  /* 0x0000003f0800728c */ /* 0x000fe4000bf05070 */
[----:B------:R-:W-:Y:S02]  /*fa30*/  ULOP3.LUT UR44, UR44, 0x3fff, URZ, 0xc0, !UPT ;  /* 0x00003fff2c2c7892 */ /* 0x000fe4000f8ec03f */
[----:B------:R-:W-:-:S02]  /*fa40*/  UISETP.NE.AND.EX UP0, UPT, UR9, URZ, UPT, UP0 ;  /* 0x0000003f0900728c */ /* 0x000fc4000bf05300 */
[----:B------:R-:W-:-:S04]  /*fa50*/  ULOP3.LUT UR44, UR44, 0x10000, URZ, 0xfc, !UPT ;  /* 0x000100002c2c7892 */ /* 0x000fc8000f8efc3f */
[----:B------:R-:W-:Y:S01]  /*fa60*/  UIMAD UR32, UR32, 0x600, UR44 ;  /* 0x00000600202078a4 */ /* 0x000fe2000f8e022c */
[----:B------:R-:W-:-:S03]  /*fa70*/  PLOP3.LUT P1, PT, PT, PT, UP0, 0x80, 0x0 ;  /* 0x000000000000781c */ /* 0x000fc60003f2f008 */
[----:B------:R-:W-:Y:S01]  /*fa80*/  UIADD3 UR4, UR32, 0x2, URZ ;  /* 0x0000000220047890 */ /* 0x000fe2000fffe03f */
[----:B------:R-:W-:Y:S02]  /*fa90*/  @UP0 ULDC.64 UR10, c[0x0][0x9c8] ;  /* 0x00027200000a0ab9 */ /* 0x000fe40000000a00 */
[----:B------:R-:W-:-:S06]  /*faa0*/  UMOV UR6, UR32 ;  /* 0x0000002000067c82 */ /* 0x000fcc0008000000 */
[----:B------:R-:W-:Y:S01]  /*fab0*/  QGMMA.64x192x32.F32.E4M3.E4M3 R24, R196, gdesc[UR4], R24, gsb0 ;  /* 0x02e00004c4187df3 */ /* 0x000fe20008000818 */
[----:B------:R-:W-:Y:S01]  /*fac0*/  UMOV UR7, 0x40000040 ;  /* 0x4000004000077882 */ /* 0x000fe20000000000 */
[----:B------:R-:W-:Y:S01]  /*fad0*/  UMOV UR6, UR4 ;  /* 0x0000000400067c82 */ /* 0x000fe20008000000 */
[----:B------:R-:W-:Y:S01]  /*fae0*/  @UP0 UIMAD.WIDE.U32 UR4, UR36, UR10, URZ ;  /* 0x0000000a240402a5 */ /* 0x000fe2000f8e003f */
[----:B------:R-:W-:Y:S02]  /*faf0*/  WARPGROUP.DEPBAR.LE gsb0, 0x0 ;  /* 0x00008000000079c5 */ /* 0x000fe40000010000 */
[----:B------:R-:W-:-:S14]  /*fb00*/  WARPGROUP.ARRIVE ;  /* 0x00000000000079c5 */ /* 0x000fdc0000000000 */
[----:B------:R-:W-:Y:S01]  /*fb10*/  QGMMA.64x192x32.F32.E4M3.E4M3 R24, R192, gdesc[UR4], R24, gsb0 ;  /* 0x02e00004c0187df3 */ /* 0x000fe20008000818 */
[----:B------:R-:W-:Y:S02]  /*fb20*/  @UP0 UIMAD UR6, UR38, UR10, URZ ;  /* 0x0000000a260602a4 */ /* 0x000fe4000f8e023f */
[----:B------:R-:W-:Y:S02]  /*fb30*/  @UP0 USHF.R.S32.HI UR7, URZ, 0x1f, UR37 ;  /* 0x0000001f3f070899 */ /* 0x000fe40008011425 */
[----:B------:R-:W-:-:S03]  /*fb40*/  @UP0 UIMAD UR6, UR36, UR11, UR6 ;  /* 0x0000000b240602a4 */ /* 0x000fc6000f8e0206 */
[----:B------:R-:W-:Y:S01]  /*fb50*/  @UP0 ULDC.64 UR10, c[0x0][0x9d0] ;  /* 0x00027400000a0ab9 */ /* 0x000fe20000000a00 */
[----:B------:R-:W-:Y:S02]  /*fb60*/  @UP0 UIADD3 UR5, UR5, UR6, URZ ;  /* 0x0000000605050290 */ /* 0x000fe4000fffe03f */
[----:B------:R-:W-:Y:S02]  /*fb70*/  @UP0 UIMAD UR6, UR7, UR10, URZ ;  /* 0x0000000a070602a4 */ /* 0x000fe4000f8e023f */
[----:B------:R-:W-:Y:S02]  /*fb80*/  @UP0 UIMAD.WIDE.U32 UR4, UR37, UR10, UR4 ;  /* 0x0000000a250402a5 */ /* 0x000fe4000f8e0004 */
[----:B------:R-:W-:-:S04]  /*fb90*/  @UP0 UIMAD UR6, UR37, UR11, UR6 ;  /* 0x0000000b250602a4 */ /* 0x000fc8000f8e0206 */
[----:B------:R-:W-:Y:S02]  /*fba0*/  @UP0 UIADD3 UR5, UR5, UR6, URZ ;  /* 0x0000000605050290 */ /* 0x000fe4000fffe03f */
[----:B------:R-:W-:-:S04]  /*fbb0*/  @UP0 ULEA UR6, UP1, UR4, UR8, 0x2 ;  /* 0x0000000804060291 */ /* 0x000fc8000f82103f */
[----:B------:R-:W-:Y:S02]  /*fbc0*/  @UP0 ULEA.HI.X UR7, UR4, UR9, UR5, 0x2, UP1 ;  /* 0x0000000904070291 */ /* 0x000fe400088f1405 */
[----:B------:R-:W-:-:S04]  /*fbd0*/  IMAD.U32 R2, RZ, RZ, UR6 ;  /* 0x00000006ff027e24 */ /* 0x000fc8000f8e00ff */
[----:B-1----:R-:W-:-:S05]  /*fbe0*/  IMAD.U32 R3, RZ, RZ, UR7 ;  /* 0x00000007ff037e24 */ /* 0x002fca000f8e00ff */
[----:B------:R1:W2:Y:S01]  /*fbf0*/  @P1 LDG.E R6, desc[UR42][R2.64] ;  /* 0x0000002a02061981 */ /* 0x0002a2000c1e1900 */
[----:B------:R-:W-:Y:S01]  /*fc00*/  UIADD3 UR4, UR32, 0x4, URZ ;  /* 0x0000000420047890 */ /* 0x000fe2000fffe03f */
[----:B------:R-:W-:-:S06]  /*fc10*/  UMOV UR7, 0x40000040 ;  /* 0x4000004000077882 */ /* 0x000fcc0000000000 */
[----:B------:R-:W-:Y:S01]  /*fc20*/  UMOV UR6, UR4 ;  /* 0x0000000400067c82 */ /* 0x000fe20008000000 */
[----:B------:R-:W-:Y:S01]  /*fc30*/  UIADD3 UR32, UR32, 0x6, URZ ;  /* 0x0000000620207890 */ /* 0x000fe2000fffe03f */
[----:B------:R-:W-:Y:S02]  /*fc40*/  WARPGROUP.DEPBAR.LE gsb0, 0x0 ;  /* 0x00008000000079c5 */ /* 0x000fe40000010000 */
[----:B------:R-:W-:-:S06]  /*fc50*/  WARPGROUP.ARRIVE ;  /* 0x00000000000079c5 */ /* 0x000fcc0000000000 */
[----:B------:R-:W-:Y:S01]  /*fc60*/  QGMMA.64x192x32.F32.E4M3.E4M3 R24, R188, gdesc[UR4], R24, gsb0 ;  /* 0x02e00004bc187df3 */ /* 0x000fe20008000818 */
[----:B------:R-:W-:Y:S01]  /*fc70*/  UMOV UR6, UR32 ;  /* 0x0000002000067c82 */ /* 0x000fe20008000000 */
[----:B------:R-:W-:Y:S01]  /*fc80*/  UMOV UR7, 0x40000040 ;  /* 0x4000004000077882 */ /* 0x000fe20000000000 */
[----:B0-----:R-:W0:Y:S04]  /*fc90*/  SHFL.BFLY PT, R0, R5, 0x2, 0x1f ;  /* 0x0c401f0005007f89 */ /* 0x001e2800000e0000 */
[----:B------:R-:W3:Y:S01]  /*fca0*/  SHFL.BFLY PT, R11, R4, 0x2, 0x1f ;  /* 0x0c401f00040b7f89 */ /* 0x000ee200000e0000 */
[----:B0-----:R-:W-:Y:S01]  /*fcb0*/  FADD.FTZ R0, R0, R5 ;  /* 0x0000000500007221 */ /* 0x001fe20000010000 */
[----:B---3--:R-:W-:-:S04]  /*fcc0*/  FADD.FTZ R11, R11, R4 ;  /* 0x000000040b0b7221 */ /* 0x008fc80000010000 */
[----:B------:R-:W0:Y:S04]  /*fcd0*/  SHFL.BFLY PT, R7, R0, 0x1, 0x1f ;  /* 0x0c201f0000077f89 */ /* 0x000e2800000e0000 */
[----:B-1----:R-:W1:Y:S01]  /*fce0*/  SHFL.BFLY PT, R2, R11, 0x1, 0x1f ;  /* 0x0c201f000b027f89 */ /* 0x002e6200000e0000 */
[----:B------:R-:W-:Y:S02]  /*fcf0*/  IMAD.MOV.U32 R3, RZ, RZ, RZ ;  /* 0x000000ffff037224 */ /* 0x000fe400078e00ff */
[----:B0-----:R-:W-:Y:S01]  /*fd00*/  FADD.FTZ R12, R0, R7 ;  /* 0x00000007000c7221 */ /* 0x001fe20000010000 */
[----:B-1----:R-:W-:-:S04]  /*fd10*/  FADD.FTZ R13, R11, R2 ;  /* 0x000000020b0d7221 */ /* 0x002fc80000010000 */
        /* <DEDUP_REMOVED lines=14> */
[----:B------:R-:W-:Y:S01]  /*fe00*/  @P2 FMUL.FTZ R4, R23, 0.69314718246459960938 ;  /* 0x3f31721817042820 */ /* 0x000fe20000410000 */
[----:B0-----:R-:W-:Y:S01]  /*fe10*/  @P2 FMUL.FTZ R5, R5, 0.69314718246459960938 ;  /* 0x3f31721805052820 */ /* 0x001fe20000410000 */
[----:B------:R-:W-:Y:S01]  /*fe20*/  @P3 FMUL.FTZ R16, R23, 0.69314718246459960938 ;  /* 0x3f31721817103820 */ /* 0x000fe20000410000 */
        /* <DEDUP_REMOVED lines=10> */
.L_x_992:
        /* <DEDUP_REMOVED lines=100> */
.L_x_918:
[----:B------:R-:W-:Y:S05]  /*10510*/  @P0 BRA `(.L_x_993) ;  /* 0x0000002c006c0947 */ /* 0x000fea0003800000 */
[----:B------:R-:W0:Y:S01]  /*10520*/  S2R R19, SR_TID.X ;  /* 0x0000000000137919 */ /* 0x000e220000002100 */
[----:B------:R-:W-:Y:S01]  /*10530*/  ULDC.64 UR4, c[0x4][0x38] ;  /* 0x01000e0000047ab9 */ /* 0x000fe20000000a00 */
[----:B------:R-:W-:Y:S01]  /*10540*/  ULDC.64 UR8, c[0x0][0xbd0] ;  /* 0x0002f40000087ab9 */ /* 0x000fe20000000a00 */
[----:B------:R-:W-:Y:S01]  /*10550*/  USHF.R.S32.HI UR7, URZ, 0x1f, UR37 ;  /* 0x0000001f3f077899 */ /* 0x000fe20008011425 */
[----:B------:R-:W-:Y:S01]  /*10560*/  ULDC.64 UR10, c[0x0][0xb38] ;  /* 0x0002ce00000a7ab9 */ /* 0x000fe20000000a00 */
[----:B0-----:R-:W-:-:S05]  /*10570*/  IMAD.SHL.U32 R3, R19, 0x4, RZ ;  /* 0x0000000413037824 */ /* 0x001fca00078e00ff */
[----:B------:R-:W-:Y:S01]  /*10580*/  LOP3.LUT R3, R3, 0xc, RZ, 0xc0, !PT ;  /* 0x0000000c03037812 */ /* 0x000fe200078ec0ff */
[----:B------:R-:W-:Y:S03]  /*10590*/  BAR.SYNC.DEFER_BLOCKING 0x1, 0x100 ;  /* 0x0044000000007b1d */ /* 0x000fe60000010000 */
[----:B------:R-:W-:-:S05]  /*105a0*/  IADD3 R4, P0, R3, UR4, RZ ;  /* 0x0000000403047c10 */ /* 0x000fca000ff1e0ff */
[----:B------:R-:W-:-:S05]  /*105b0*/  IMAD.X R5, RZ, RZ, UR5, P0 ;  /* 0x00000005ff057e24 */ /* 0x000fca00080e06ff */
[----:B------:R0:W2:Y:S01]  /*105c0*/  LDG.E.CONSTANT R3, desc[UR42][R4.64] ;  /* 0x0000002a04037981 */ /* 0x0000a2000c1e9900 */
[C---:B------:R-:W-:Y:S01]  /*105d0*/  LOP3.LUT P0, R16, R19.reuse, 0x3, RZ, 0xc0, !PT ;  /* 0x0000000313107812 */ /* 0x040fe2000780c0ff */
[----:B------:R-:W-:Y:S01]  /*105e0*/  VIADD R19, R19, 0xffffff80 ;  /* 0xffffff8013137836 */ /* 0x000fe20000000000 */
[----:B------:R-:W-:Y:S01]  /*105f0*/  UIMAD.WIDE.U32 UR4, UR37, UR8, URZ ;  /* 0x00000008250472a5 */ /* 0x000fe2000f8e003f */
[----:B------:R-:W-:Y:S01]  /*10600*/  BSSY B0, `(.L_x_994) ;  /* 0x0000222000007945 */ /* 0x000fe20003800000 */
[----:B------:R-:W-:Y:S01]  /*10610*/  ISETP.EQ.OR P0, PT, R16, 0x3, !P0 ;  /* 0x000000031000780c */ /* 0x000fe20004702670 */
[----:B------:R-:W-:Y:S02]  /*10620*/  UIMAD UR6, UR7, UR8, URZ ;  /* 0x00000008070672a4 */ /* 0x000fe4000f8e023f */
[----:B------:R-:W-:Y:S01]  /*10630*/  UIMAD UR8, UR7, UR10, URZ ;  /* 0x0000000a070872a4 */ /* 0x000fe2000f8e023f */
[----:B------:R-:W-:Y:S01]  /*10640*/  SEL R178, R11, R6, P0 ;  /* 0x000000060bb27207 */ /* 0x000fe20000000000 */
[----:B------:R-:W-:Y:S01]  /*10650*/  UIMAD UR9, UR37, UR9, UR6 ;  /* 0x00000009250972a4 */ /* 0x000fe2000f8e0206 */
[----:B0-----:R-:W-:Y:S01]  /*10660*/  SHF.R.S32.HI R4, RZ, 0x1f, R19 ;  /* 0x0000001fff047819 */ /* 0x001fe20000011413 */
[----:B------:R-:W-:Y:S01]  /*10670*/  UIMAD.WIDE.U32 UR6, UR37, UR10, URZ ;  /* 0x0000000a250672a5 */ /* 0x000fe2000f8e003f */
[----:B------:R-:W-:Y:S01]  /*10680*/  SEL R11, R6, R11, P0 ;  /* 0x0000000b060b7207 */ /* 0x000fe20000000000 */
[----:B------:R-:W-:Y:S01]  /*10690*/  UIADD3 UR9, UR5, UR9, URZ ;  /* 0x0000000905097290 */ /* 0x000fe2000fffe03f */
[----:B------:R-:W-:Y:S01]  /*106a0*/  LEA.HI R5, R4, R19, RZ, 0x7 ;  /* 0x0000001304057211 */ /* 0x000fe200078f38ff */
[----:B------:R-:W-:Y:S01]  /*106b0*/  UIMAD UR8, UR37, UR11, UR8 ;  /* 0x0000000b250872a4 */ /* 0x000fe2000f8e0208 */
[----:B------:R-:W-:-:S02]  /*106c0*/  SEL R162, R25, R32, P0 ;  /* 0x0000002019a27207 */ /* 0x000fc40000000000 */
[----:B------:R-:W-:Y:S01]  /*106d0*/  LOP3.LUT R6, R5, 0xffffff80, RZ, 0xc0, !PT ;  /* 0xffffff8005067812 */ /* 0x000fe200078ec0ff */
[----:B------:R-:W-:Y:S01]  /*106e0*/  UIADD3 UR8, UR7, UR8, URZ ;  /* 0x0000000807087290 */ /* 0x000fe2000fffe03f */
        /* <DEDUP_REMOVED lines=13> */
[----:B------:R-:W-:Y:S01]  /*107c0*/  IMAD.IADD R82, R19, 0x1, -R6 ;  /* 0x0000000113527824 */ /* 0x000fe200078e0a06 */
[----:B------:R-:W-:Y:S02]  /*107d0*/  SEL R130, R44, R7, P0 ;  /* 0x000000072c827207 */ /* 0x000fe40000000000 */
[----:B------:R-:W-:Y:S02]  /*107e0*/  SEL R44, R7, R44, P0 ;  /* 0x0000002c072c7207 */ /* 0x000fe40000000000 */
[----:B------:R-:W-:Y:S02]  /*107f0*/  SEL R176, R9, R8, P0 ;  /* 0x0000000809b07207 */ /* 0x000fe40000000000 */
[----:B------:R-:W-:-:S02]  /*10800*/  SHF.R.S32.HI R7, RZ, 0x1f, R82 ;  /* 0x0000001fff077819 */ /* 0x000fc40000011452 */
[----:B------:R-:W-:Y:S02]  /*10810*/  SEL R9, R8, R9, P0 ;  /* 0x0000000908097207 */ /* 0x000fe40000000000 */
[----:B------:R-:W-:Y:S02]  /*10820*/  SEL R18, R48, R23, P0 ;  /* 0x0000001730127207 */ /* 0x000fe40000000000 */
[----:B------:R-:W-:Y:S02]  /*10830*/  SHF.R.S32.HI R8, RZ, 0x7, R5 ;  /* 0x00000007ff087819 */ /* 0x000fe40000011405 */
[----:B------:R-:W-:Y:S02]  /*10840*/  SEL R48, R23, R48, P0 ;  /* 0x0000003017307207 */ /* 0x000fe40000000000 */
[----:B------:R-:W-:Y:S02]  /*10850*/  LEA.HI R6, R4, R19, RZ, 0x2 ;  /* 0x0000001304067211 */ /* 0x000fe400078f10ff */
[----:B------:R-:W-:-:S02]  /*10860*/  LEA.HI R23, R7, R82, RZ, 0x2 ;  /* 0x0000005207177211 */ /* 0x000fc400078f10ff */
[----:B------:R-:W-:Y:S02]  /*10870*/  SEL R134, R112, R113, P0 ;  /* 0x0000007170867207 */ /* 0x000fe40000000000 */
[----:B------:R-:W-:Y:S02]  /*10880*/  SEL R42, R113, R112, P0 ;  /* 0x00000070712a7207 */ /* 0x000fe40000000000 */
[----:B------:R-:W-:Y:S02]  /*10890*/  SEL R112, R50, R51, P0 ;  /* 0x0000003332707207 */ /* 0x000fe40000000000 */
[----:B------:R-:W-:Y:S02]  /*108a0*/  SEL R103, R51, R50, P0 ;  /* 0x0000003233677207 */ /* 0x000fe40000000000 */
[----:B------:R-:W-:Y:S02]  /*108b0*/  LEA.HI R4, R5, R8, RZ, 0x1 ;  /* 0x0000000805047211 */ /* 0x000fe400078f08ff */
[----:B------:R-:W-:-:S02]  /*108c0*/  LOP3.LUT R50, R6, 0xfffffffc, RZ, 0xc0, !PT ;  /* 0xfffffffc06327812 */ /* 0x000fc400078ec0ff */
[--C-:B------:R-:W-:Y:S02]  /*108d0*/  SHF.R.S32.HI R5, RZ, 0x2, R23.reuse ;  /* 0x00000002ff057819 */ /* 0x100fe40000011417 */
[----:B------:R-:W-:Y:S01]  /*108e0*/  SHF.R.S32.HI R6, RZ, 0x1f, R23 ;  /* 0x0000001fff067819 */ /* 0x000fe20000011417 */
[----:B------:R-:W-:Y:S01]  /*108f0*/  IMAD.IADD R50, R19, 0x1, -R50 ;  /* 0x0000000113327824 */ /* 0x000fe200078e0a32 */
[----:B------:R-:W-:Y:S02]  /*10900*/  LOP3.LUT R4, R4, 0x3fffffe, RZ, 0xc0, !PT ;  /* 0x03fffffe04047812 */ /* 0x000fe400078ec0ff */
[----:B------:R-:W-:Y:S02]  /*10910*/  LEA.HI R6, R6, R5, RZ, 0x3 ;  /* 0x0000000506067211 */ /* 0x000fe400078f18ff */
[----:B------:R-:W-:Y:S01]  /*10920*/  LEA.HI R7, R7, R82, RZ, 0x5 ;  /* 0x0000005207077211 */ /* 0x000fe200078f28ff */
[----:B------:R-:W-:Y:S01]  /*10930*/  IMAD.IADD R8, R8, 0x1, -R4 ;  /* 0x0000000108087824 */ /* 0x000fe200078e0a04 */
[----:B------:R-:W-:Y:S01]  /*10940*/  LOP3.LUT R4, R6, 0xfffffff8, RZ, 0xc0, !PT ;  /* 0xfffffff806047812 */ /* 0x000fe200078ec0ff */
[----:B------:R-:W-:Y:S01]  /*10950*/  IMAD.U32 R6, RZ, RZ, UR4 ;  /* 0x00000004ff067e24 */ /* 0x000fe2000f8e00ff */
[----:B------:R-:W-:Y:S01]  /*10960*/  SEL R124, R60, R21, P0 ;  /* 0x000000153c7c7207 */ /* 0x000fe20000000000 */
[----:B------:R-:W0:Y:S01]  /*10970*/  S2UR UR4, SR_CTAID.Y ;  /* 0x00000000000479c3 */ /* 0x000e220000002600 */
[----:B------:R-:W-:Y:S01]  /*10980*/  SEL R60, R21, R60, P0 ;  /* 0x0000003c153c7207 */ /* 0x000fe20000000000 */
[----:B------:R-:W-:Y:S01]  /*10990*/  IMAD.IADD R4, R5, 0x1, -R4 ;  /* 0x0000000105047824 */ /* 0x000fe200078e0a04 */
[----:B------:R-:W-:Y:S01]  /*109a0*/  LEA.HI R5, R50, R50, RZ, 0x1 ;  /* 0x0000003232057211 */ /* 0x000fe200078f08ff */
[----:B------:R-:W1:Y:S01]  /*109b0*/  S2R R21, SR_CTAID.X ;  /* 0x0000000000157919 */ /* 0x000e620000002500 */
[----:B------:R-:W-:-:S02]  /*109c0*/  SHF.R.S32.HI R7, RZ, 0x5, R7 ;  /* 0x00000005ff077819 */ /* 0x000fc40000011407 */
[----:B------:R-:W-:Y:S02]  /*109d0*/  SEL R170, R15, R14, P0 ;  /* 0x0000000e0faa7207 */ /* 0x000fe40000000000 */
[----:B------:R-:W-:Y:S01]  /*109e0*/  SEL R136, R104, R105, P0 ;  /* 0x0000006968887207 */ /* 0x000fe20000000000 */
[----:B------:R-:W-:Y:S01]  /*109f0*/  IMAD R19, R7, 0x10, R4 ;  /* 0x0000001007137824 */ /* 0x000fe200078e0204 */
[----:B------:R-:W-:Y:S01]  /*10a00*/  SEL R34, R105, R104, P0 ;  /* 0x0000006869227207 */ /* 0x000fe20000000000 */
[----:B------:R-:W-:Y:S01]  /*10a10*/  IMAD.U32 R7, RZ, RZ, UR5 ;  /* 0x00000005ff077e24 */ /* 0x000fe2000f8e00ff */
[----:B------:R-:W-:Y:S01]  /*10a20*/  SEL R15, R14, R15, P0 ;  /* 0x0000000f0e0f7207 */ /* 0x000fe20000000000 */
[----:B------:R-:W-:Y:S01]  /*10a30*/  IMAD R8, R8, 0x40, R19 ;  /* 0x0000004008087824 */ /* 0x000fe200078e0213 */
[----:B------:R-:W-:Y:S01]  /*10a40*/  SEL R122, R54, R55, P0 ;  /* 0x00000037367a7207 */ /* 0x000fe20000000000 */
[----:B------:R-:W-:Y:S01]  /*10a50*/  IMAD.U32 R7, RZ, RZ, UR9 ;  /* 0x00000009ff077e24 */ /* 0x000fe2000f8e00ff */
[----:B------:R-:W-:Y:S01]  /*10a60*/  SEL R104, R55, R54, P0 ;  /* 0x0000003637687207 */ /* 0x000fe20000000000 */
[----:B------:R-:W-:Y:S01]  /*10a70*/  IMAD.U32 R4, RZ, RZ, UR6 ;  /* 0x00000006ff047e24 */ /* 0x000fe2000f8e00ff */
[----:B------:R-:W-:Y:S01]  /*10a80*/  LOP3.LUT R37, R5, 0x1ffffffe, RZ, 0xc0, !PT ;  /* 0x1ffffffe05257812 */ /* 0x000fe200078ec0ff */
[----:B------:R-:W-:Y:S01]  /*10a90*/  IMAD.U32 R5, RZ, RZ, UR7 ;  /* 0x00000007ff057e24 */ /* 0x000fe2000f8e00ff */
[----:B------:R-:W-:Y:S01]  /*10aa0*/  SEL R164, R24, R49, P0 ;  /* 0x0000003118a47207 */ /* 0x000fe20000000000 */
[----:B------:R-:W-:Y:S01]  /*10ab0*/  IMAD.U32 R5, RZ, RZ, UR8 ;  /* 0x00000008ff057e24 */ /* 0x000fe2000f8e00ff */
[----:B------:R-:W-:Y:S01]  /*10ac0*/  SEL R14, R49, R24, P0 ;  /* 0x00000018310e7207 */ /* 0x000fe20000000000 */
[----:B------:R-:W-:Y:S01]  /*10ad0*/  IMAD.IADD R37, R50, 0x1, -R37 ;  /* 0x0000000132257824 */ /* 0x000fe200078e0a25 */
[----:B------:R-:W-:Y:S01]  /*10ae0*/  SEL R152, R72, R73, P0 ;  /* 0x0000004948987207 */ /* 0x000fe20000000000 */
[----:B------:R-:W-:Y:S01]  /*10af0*/  ULDC.64 UR6, c[0x0][0xb48] ;  /* 0x0002d20000067ab9 */ /* 0x000fe20000000a00 */
[----:B------:R-:W-:Y:S01]  /*10b00*/  SEL R26, R73, R72, P0 ;  /* 0x00000048491a7207 */ /* 0x000fe20000000000 */
[----:B------:R-:W-:Y:S01]  /*10b10*/  ULDC.64 UR8, c[0x0][0xb28] ;  /* 0x0002ca0000087ab9 */ /* 0x000fe20000000a00 */
        /* <DEDUP_REMOVED lines=17> */
[----:B------:R-:W-:Y:S01]  /*10c30*/  SEL R17, R53, R52, P0 ;  /* 0x0000003435117207 */ /* 0x000fe20000000000 */
[----:B------:R-:W-:Y:S01]  /*10c40*/  IMAD R52, R37, 0x8, R8 ;  /* 0x0000000825347824 */ /* 0x000fe200078e0208 */
[----:B------:R-:W-:-:S02]  /*10c50*/  SEL R84, R90, R91, P0 ;  /* 0x0000005b5a547207 */ /* 0x000fc40000000000 */
[----:B------:R-:W-:Y:S01]  /*10c60*/  SEL R13, R12, R13, P0 ;  /* 0x0000000d0c0d7207 */ /* 0x000fe20000000000 */
[----:B-1----:R-:W-:Y:S01]  /*10c70*/  IMAD R52, R21, 0x80, R52 ;  /* 0x0000008015347824 */ /* 0x002fe200078e0234 */
        /* <DEDUP_REMOVED lines=9> */
[----:B------:R-:W-:Y:S01]  /*10d10*/  IMAD R100, R21, 0x80, R8 ;  /* 0x0000008015647824 */ /* 0x000fe200078e0208 */
        /* <DEDUP_REMOVED lines=22> */
[----:B------:R-:W-:Y:S02]  /*10e80*/  LOP3.LUT R23, R23, 0x7ffffffc, RZ, 0xc0, !PT ;  /* 0x7ffffffc17177812 */ /* 0x000fe400078ec0ff */
[----:B------:R-:W-:Y:S02]  /*10e90*/  SEL R88, R98, R99, P0 ;  /* 0x0000006362587207 */ /* 0x000fe40000000000 */
[----:B------:R-:W-:Y:S02]  /*10ea0*/  SEL R86, R110, R111, P0 ;  /* 0x0000006f6e567207 */ /* 0x000fe40000000000 */
[----:B------:R-:W-:-:S02]  /*10eb0*/  SEL R64, R114, R115, P0 ;  /* 0x0000007372407207 */ /* 0x000fc40000000000 */
[----:B------:R-:W-:Y:S02]  /*10ec0*/  SEL R97, R115, R114, P0 ;  /* 0x0000007273617207 */ /* 0x000fe40000000000 */
[C---:B------:R-:W-:Y:S01]  /*10ed0*/  LOP3.LUT P1, RZ, R82.reuse, 0x3, RZ, 0xc0, !PT ;  /* 0x0000000352ff7812 */ /* 0x040fe2000782c0ff */
[----:B------:R-:W-:Y:S01]  /*10ee0*/  IMAD.IADD R82, R82, 0x1, -R23 ;  /* 0x0000000152527824 */ /* 0x000fe200078e0a17 */
[----:B------:R-:W-:Y:S02]  /*10ef0*/  SEL R68, R91, R90, P0 ;  /* 0x0000005a5b447207 */ /* 0x000fe40000000000 */
[----:B------:R-:W-:Y:S02]  /*10f00*/  SEL R71, R95, R94, P0 ;  /* 0x0000005e5f477207 */ /* 0x000fe40000000000 */
[----:B------:R-:W-:Y:S02]  /*10f10*/  SEL R66, R99, R98, P0 ;  /* 0x0000006263427207 */ /* 0x000fe40000000000 */
[----:B--2---:R-:W-:Y:S01]  /*10f20*/  LOP3.LUT R62, R3, 0x2, RZ, 0x3c, !PT ;  /* 0x00000002033e7812 */ /* 0x004fe200078e3cff */
[----:B------:R-:W-:Y:S04]  /*10f30*/  SHFL.IDX PT, R72, R72, R3, 0x1c1f ;  /* 0x001c1f0348487589 */ /* 0x000fe800000e0000 */
[----:B------:R-:W-:Y:S04]  /*10f40*/  SHFL.IDX PT, R79, R9, R62, 0x1c1f ;  /* 0x001c1f3e094f7589 */ /* 0x000fe800000e0000 */
[----:B------:R-:W-:Y:S04]  /*10f50*/  SHFL.IDX PT, R9, R65, R62, 0x1c1f ;  /* 0x001c1f3e41097589 */ /* 0x000fe800000e0000 */
[----:B------:R-:W-:Y:S04]  /*10f60*/  SHFL.IDX PT, R78, R176, R3, 0x1c1f ;  /* 0x001c1f03b04e7589 */ /* 0x000fe800000e0000 */
[----:B------:R-:W-:Y:S04]  /*10f70*/  SHFL.IDX PT, R37, R76, R3, 0x1c1f ;  /* 0x001c1f034c257589 */ /* 0x000fe800000e0000 */
[----:B------:R-:W-:Y:S04]  /*10f80*/  SHFL.IDX PT, R61, R178, R3, 0x1c1f ;  /* 0x001c1f03b23d7589 */ /* 0x000fe800000e0000 */
[----:B------:R-:W1:Y:S04]  /*10f90*/  SHFL.IDX PT, R76, R11, R62, 0x1c1f ;  /* 0x001c1f3e0b4c7589 */ /* 0x000e6800000e0000 */
[----:B------:R2:W-:Y:S04]  /*10fa0*/  SHFL.IDX PT, R65, R127, R62, 0x1c1f ;  /* 0x001c1f3e7f417589 */ /* 0x0005e800000e0000 */
[----:B------:R-:W-:Y:S04]  /*10fb0*/  SHFL.IDX PT, R80, R172, R3, 0x1c1f ;  /* 0x001c1f03ac507589 */ /* 0x000fe800000e0000 */
[----:B------:R-:W-:Y:S01]  /*10fc0*/  SHFL.IDX PT, R81, R10, R62, 0x1c1f ;  /* 0x001c1f3e0a517589 */ /* 0x000fe200000e0000 */
[----:B--2---:R-:W2:Y:S03]  /*10fd0*/  LDC R127, c[0x0][0xbe8] ;  /* 0x0002fa00ff7f7b82 */ /* 0x004ea60000000800 */
[----:B------:R-:W-:Y:S04]  /*10fe0*/  SHFL.IDX PT, R39, R84, R3, 0x1c1f ;  /* 0x001c1f0354277589 */ /* 0x000fe800000e0000 */
[----:B------:R-:W-:Y:S04]  /*10ff0*/  SHFL.IDX PT, R63, R174, R3, 0x1c1f ;  /* 0x001c1f03ae3f7589 */ /* 0x000fe800000e0000 */
[----:B------:R-:W-:Y:S01]  /*11000*/  SHFL.IDX PT, R50, R112, R3, 0x1c1f ;  /* 0x001c1f0370327589 */ /* 0x000fe200000e0000 */
[----:B-1----:R-:W-:-:S03]  /*11010*/  SEL R73, R61, R76, P0 ;  /* 0x0000004c3d497207 */ /* 0x002fc60000000000 */
[----:B------:R-:W1:Y:S04]  /*11020*/  SHFL.IDX PT, R84, R13, R62, 0x1c1f ;  /* 0x001c1f3e0d547589 */ /* 0x000e6800000e0000 */
[----:B------:R-:W-:Y:S04]  /*11030*/  SHFL.IDX PT, R107, R154, R3, 0x1c1f ;  /* 0x001c1f039a6b7589 */ /* 0x000fe800000e0000 */
[----:B------:R-:W-:Y:S01]  /*11040*/  SHFL.IDX PT, R113, R148, R3, 0x1c1f ;  /* 0x001c1f0394717589 */ /* 0x000fe200000e0000 */
[----:B--2---:R-:W-:-:S03]  /*11050*/  ISETP.NE.AND P2, PT, R127, 0x1, PT ;  /* 0x000000017f00780c */ /* 0x004fc60003f45270 */
[----:B------:R-:W2:Y:S04]  /*11060*/  SHFL.IDX PT, R112, R29, R62, 0x1c1f ;  /* 0x001c1f3e1d707589 */ /* 0x000ea800000e0000 */
[----:B------:R-:W-:Y:S04]  /*11070*/  SHFL.IDX PT, R28, R28, R62, 0x1c1f ;  /* 0x001c1f3e1c1c7589 */ /* 0x000fe800000e0000 */
[----:B------:R-:W-:Y:S04]  /*11080*/  SHFL.IDX PT, R109, R152, R3, 0x1c1f ;  /* 0x001c1f03986d7589 */ /* 0x000fe800000e0000 */
[----:B------:R-:W-:Y:S01]  /*11090*/  SHFL.IDX PT, R26, R26, R62, 0x1c1f ;  /* 0x001c1f3e1a1a7589 */ /* 0x000fe200000e0000 */
[----:B-1----:R-:W-:-:S03]  /*110a0*/  SEL R77, R63, R84, P0 ;  /* 0x000000543f4d7207 */ /* 0x002fc60000000000 */
        /* <DEDUP_REMOVED lines=41> */
[----:B------:R-:W3:Y:S04]  /*11340*/  SHFL.IDX PT, R12, R12, R62, 0x1c1f ;  /* 0x001c1f3e0c0c7589 */ /* 0x000ee800000e0000 */
[----:B------:R-:W4:Y:S01]  /*11350*/  SHFL.IDX PT, R88, R15, R62, 0x1c1f ;  /* 0x001c1f3e0f587589 */ /* 0x000f2200000e0000 */
[----:B-1----:R-:W-:-:S02]  /*11360*/  SEL R3, R72, R9, P0 ;  /* 0x0000000948037207 */ /* 0x002fc40000000000 */
[----:B------:R-:W-:Y:S01]  /*11370*/  SEL R9, R9, R72, P0 ;  /* 0x0000004809097207 */ /* 0x000fe20000000000 */
[----:B------:R-:W1:Y:S01]  /*11380*/  SHFL.IDX PT, R89, R14, R62, 0x1c1f ;  /* 0x001c1f3e0e597589 */ /* 0x000e6200000e0000 */
[----:B------:R-:W-:Y:S02]  /*11390*/  SEL R72, R78, R79, P0 ;  /* 0x0000004f4e487207 */ /* 0x000fe40000000000 */
[----:B------:R-:W-:Y:S01]  /*113a0*/  SEL R78, R79, R78, P0 ;  /* 0x0000004e4f4e7207 */ /* 0x000fe20000000000 */
[----:B------:R-:W5:Y:S01]  /*113b0*/  SHFL.IDX PT, R92, R17, R62, 0x1c1f ;  /* 0x001c1f3e115c7589 */ /* 0x000f6200000e0000 */
[----:B------:R-:W-:Y:S02]  /*113c0*/  SEL R79, R76, R61, P0 ;  /* 0x0000003d4c4f7207 */ /* 0x000fe40000000000 */
[----:B------:R-:W-:Y:S01]  /*113d0*/  SEL R76, R80, R81, P0 ;  /* 0x00000051504c7207 */ /* 0x000fe20000000000 */
[----:B------:R-:W0:Y:S01]  /*113e0*/  SHFL.IDX PT, R16, R16, R62, 0x1c1f ;  /* 0x001c1f3e10107589 */ /* 0x000e2200000e0000 */
[----:B------:R-:W-:-:S02]  /*113f0*/  SEL R80, R81, R80, P0 ;  /* 0x0000005051507207 */ /* 0x000fc40000000000 */
[----:B------:R-:W-:Y:S01]  /*11400*/  SEL R81, R84, R63, P0 ;  /* 0x0000003f54517207 */ /* 0x000fe20000000000 */
[----:B------:R1:W-:Y:S01]  /*11410*/  SHFL.IDX PT, R15, R46, R62, 0x1c1f ;  /* 0x001c1f3e2e0f7589 */ /* 0x0003e200000e0000 */
[----:B--2---:R-:W-:Y:S02]  /*11420*/  SEL R61, R107, R112, P0 ;  /* 0x000000706b3d7207 */ /* 0x004fe40000000000 */
[----:B------:R-:W-:Y:S01]  /*11430*/  SEL R63, R112, R107, P0 ;  /* 0x0000006b703f7207 */ /* 0x000fe20000000000 */
[----:B------:R2:W-:Y:S01]  /*11440*/  SHFL.IDX PT, R125, R48, R62, 0x1c1f ;  /* 0x001c1f3e307d7589 */ /* 0x0005e200000e0000 */
[----:B---3--:R-:W-:Y:S02]  /*11450*/  SEL R86, R87, R12, P0 ;  /* 0x0000000c57567207 */ /* 0x008fe40000000000 */
[----:B------:R-:W-:Y:S01]  /*11460*/  SEL R84, R12, R87, P0 ;  /* 0x000000570c547207 */ /* 0x000fe20000000000 */
[----:B------:R-:W3:Y:S01]  /*11470*/  SHFL.IDX PT, R96, R25, R62, 0x1c1f ;  /* 0x001c1f3e19607589 */ /* 0x000ee200000e0000 */
[----:B----4-:R-:W-:-:S02]  /*11480*/  SEL R87, R85, R88, P0 ;  /* 0x0000005855577207 */ /* 0x010fc40000000000 */
[----:B-1----:R-:W-:Y:S01]  /*11490*/  SEL R46, R28, R113, P0 ;  /* 0x000000711c2e7207 */ /* 0x002fe20000000000 */
[----:B------:R-:W1:Y:S01]  /*114a0*/  SHFL.IDX PT, R34, R34, R62, 0x1c1f ;  /* 0x001c1f3e22227589 */ /* 0x000e6200000e0000 */
[----:B------:R-:W-:Y:S02]  /*114b0*/  SEL R85, R88, R85, P0 ;  /* 0x0000005558557207 */ /* 0x000fe40000000000 */
[----:B--2---:R-:W-:Y:S01]  /*114c0*/  SEL R48, R113, R28, P0 ;  /* 0x0000001c71307207 */ /* 0x004fe20000000000 */
[----:B------:R2:W4:Y:S01]  /*114d0*/  SHFL.IDX PT, R17, R44, R62, 0x1c1f ;  /* 0x001c1f3e2c117589 */ /* 0x00052200000e0000 */
[----:B------:R-:W4:Y:S01]  /*114e0*/  LDC.64 R112, c[0x0][0xbd8] ;  /* 0x0002f600ff707b82 */ /* 0x000f220000000a00 */
[----:B------:R-:W-:Y:S02]  /*114f0*/  SEL R88, R90, R89, P0 ;  /* 0x000000595a587207 */ /* 0x000fe40000000000 */
[----:B------:R0:W4:Y:S01]  /*11500*/  SHFL.IDX PT, R11, R24, R62, 0x1c1f ;  /* 0x001c1f3e180b7589 */ /* 0x00012200000e0000 */
[----:B------:R-:W-:-:S02]  /*11510*/  SEL R90, R89, R90, P0 ;  /* 0x0000005a595a7207 */ /* 0x000fc40000000000 */
[----:B-----5:R-:W-:Y:S01]  /*11520*/  SEL R89, R91, R92, P0 ;  /* 0x0000005c5b597207 */ /* 0x020fe20000000000 */
[----:B------:R5:W4:Y:S01]  /*11530*/  SHFL.IDX PT, R13, R43, R62, 0x1c1f ;  /* 0x001c1f3e2b0d7589 */ /* 0x000b2200000e0000 */
[----:B------:R-:W-:Y:S02]  /*11540*/  SEL R91, R92, R91, P0 ;  /* 0x0000005b5c5b7207 */ /* 0x000fe40000000000 */
[----:B--2---:R-:W-:Y:S01]  /*11550*/  SEL R44, R30, R115, P0 ;  /* 0x000000731e2c7207 */ /* 0x004fe20000000000 */
[----:B------:R2:W4:Y:S01]  /*11560*/  SHFL.IDX PT, R122, R47, R62, 0x1c1f ;  /* 0x001c1f3e2f7a7589 */ /* 0x00052200000e0000 */
[----:B0-----:R-:W-:Y:S02]  /*11570*/  SEL R94, R95, R16, P0 ;  /* 0x000000105f5e7207 */ /* 0x001fe40000000000 */
[----:B------:R-:W-:Y:S01]  /*11580*/  SEL R24, R117, R32, P0 ;  /* 0x0000002075187207 */ /* 0x000fe20000000000 */
[----:B------:R-:W0:Y:S01]  /*11590*/  SHFL.IDX PT, R35, R35, R62, 0x1c1f ;  /* 0x001c1f3e23237589 */ /* 0x000e2200000e0000 */
[----:B------:R-:W-:-:S02]  /*115a0*/  SEL R92, R16, R95, P0 ;  /* 0x0000005f105c7207 */ /* 0x000fc40000000000 */
[----:B-----5:R-:W-:Y:S01]  /*115b0*/  SEL R43, R114, R33, P0 ;  /* 0x00000021722b7207 */ /* 0x020fe20000000000 */
[----:B------:R-:W-:Y:S01]  /*115c0*/  SHFL.IDX PT, R110, R27, R62, 0x1c1f ;  /* 0x001c1f3e1b6e7589 */ /* 0x000fe200000e0000 */
[----:B---3--:R-:W-:Y:S02]  /*115d0*/  SEL R95, R93, R96, P0 ;  /* 0x000000605d5f7207 */ /* 0x008fe40000000000 */
[----:B--2---:R-:W-:Y:S01]  /*115e0*/  SEL R47, R10, R111, P0 ;  /* 0x0000006f0a2f7207 */ /* 0x004fe20000000000 */
[----:B------:R2:W3:Y:S01]  /*115f0*/  SHFL.IDX PT, R14, R42, R62, 0x1c1f ;  /* 0x001c1f3e2a0e7589 */ /* 0x0004e200000e0000 */
[----:B-1----:R-:W-:Y:S02]  /*11600*/  SEL R28, R119, R34, P0 ;  /* 0x00000022771c7207 */ /* 0x002fe40000000000 */
[----:B----4-:R-:W-:Y:S01]  /*11610*/  SEL R12, R17, R106, P0 ;  /* 0x0000006a110c7207 */ /* 0x010fe20000000000 */
[----:B------:R1:W-:Y:S01]  /*11620*/  SHFL.IDX PT, R124, R49, R62, 0x1c1f ;  /* 0x001c1f3e317c7589 */ /* 0x0003e200000e0000 */
[----:B------:R-:W-:-:S02]  /*11630*/  SEL R93, R96, R93, P0 ;  /* 0x0000005d605d7207 */ /* 0x000fc40000000000 */
[----:B------:R-:W-:Y:S01]  /*11640*/  SEL R96, R98, R11, P0 ;  /* 0x0000000b62607207 */ /* 0x000fe20000000000 */
[----:B------:R4:W5:Y:S01]  /*11650*/  SHFL.IDX PT, R123, R45, R62, 0x1c1f ;  /* 0x001c1f3e2d7b7589 */ /* 0x00096200000e0000 */
[----:B------:R-:W-:Y:S02]  /*11660*/  SEL R98, R11, R98, P0 ;  /* 0x000000620b627207 */ /* 0x000fe40000000000 */
[----:B--2---:R-:W-:Y:S01]  /*11670*/  SEL R42, R115, R30, P0 ;  /* 0x0000001e732a7207 */ /* 0x004fe20000000000 */
[----:B------:R2:W5:Y:S01]  /*11680*/  SHFL.IDX PT, R126, R60, R62, 0x1c1f ;  /* 0x001c1f3e3c7e7589 */ /* 0x00056200000e0000 */
[----:B------:R-:W-:Y:S02]  /*11690*/  SEL R30, R34, R119, P0 ;  /* 0x00000077221e7207 */ /* 0x000fe40000000000 */
[----:B-1----:R-:W-:Y:S01]  /*116a0*/  SEL R49, R111, R10, P0 ;  /* 0x0000000a6f317207 */ /* 0x002fe20000000000 */
[----:B------:R-:W-:Y:S01]  /*116b0*/  SHFL.IDX PT, R104, R104, R62, 0x1c1f ;  /* 0x001c1f3e68687589 */ /* 0x000fe200000e0000 */
[----:B------:R-:W1:Y:S01]  /*116c0*/  @P2 LDC R111, c[0x0][0xbf0] ;  /* 0x0002fc00ff6f2b82 */ /* 0x000e620000000800 */
[----:B----4-:R-:W-:-:S02]  /*116d0*/  SEL R45, R33, R114, P0 ;  /* 0x00000072212d7207 */ /* 0x010fc40000000000 */
[----:B------:R-:W4:Y:S01]  /*116e0*/  SHFL.IDX PT, R103, R103, R62, 0x1c1f ;  /* 0x001c1f3e67677589 */ /* 0x000f2200000e0000 */
[----:B------:R-:W-:Y:S01]  /*116f0*/  SEL R10, R106, R17, P0 ;  /* 0x000000116a0a7207 */ /* 0x000fe20000000000 */
[----:B------:R-:W-:Y:S01]  /*11700*/  IMAD R106, R112, UR38, RZ ;  /* 0x00000026706a7c24 */ /* 0x000fe2000f8e02ff */
[----:B--2---:R-:W-:Y:S01]  /*11710*/  SEL R60, R109, R26, P0 ;  /* 0x0000001a6d3c7207 */ /* 0x004fe20000000000 */
[----:B------:R-:W-:Y:S01]  /*11720*/  SHFL.IDX PT, R55, R55, R62, 0x1c1f ;  /* 0x001c1f3e37377589 */ /* 0x000fe200000e0000 */
[----:B------:R-:W2:Y:S01]  /*11730*/  LDC.64 R114, c[0x0][0xb40] ;  /* 0x0002d000ff727b82 */ /* 0x000ea20000000a00 */
[----:B------:R-:W-:Y:S02]  /*11740*/  SEL R29, R118, R13, P0 ;  /* 0x0000000d761d7207 */ /* 0x000fe40000000000 */
[----:B------:R-:W4:Y:S01]  /*11750*/  SHFL.IDX PT, R57, R57, R62, 0x1c1f ;  /* 0x001c1f3e39397589 */ /* 0x000f2200000e0000 */
[----:B------:R-:W-:Y:S02]  /*11760*/  SEL R31, R13, R118, P0 ;  /* 0x000000760d1f7207 */ /* 0x000fe40000000000 */
[----:B------:R-:W-:Y:S01]  /*11770*/  SEL R11, R105, R122, P0 ;  /* 0x0000007a690b7207 */ /* 0x000fe20000000000 */
[----:B------:R-:W-:Y:S01]  /*11780*/  SHFL.IDX PT, R108, R108, R62, 0x1c1f ;  /* 0x001c1f3e6c6c7589 */ /* 0x000fe200000e0000 */
[----:B------:R-:W4:Y:S01]  /*11790*/  @P2 LDC R119, c[0x0][0xbec] ;  /* 0x0002fb00ff772b82 */ /* 0x000f220000000800 */
[----:B------:R-:W-:Y:S01]  /*117a0*/  SEL R13, R122, R105, P0 ;  /* 0x000000697a0d7207 */ /* 0x000fe20000000000 */
[----:B------:R-:W-:Y:S01]  /*117b0*/  IMAD R105, R113, UR36, R106 ;  /* 0x0000002471697c24 */ /* 0x000fe2000f8e026a */
[----:B------:R-:W1:Y:S01]  /*117c0*/  SHFL.IDX PT, R101, R101, R62, 0x1c1f ;  /* 0x001c1f3e65657589 */ /* 0x000e6200000e0000 */
[----:B0-----:R-:W-:Y:S01]  /*117d0*/  SEL R25, R116, R35, P0 ;  /* 0x0000002374197207 */ /* 0x001fe20000000000 */
[----:B------:R-:W-:Y:S01]  /*117e0*/  IMAD.WIDE.U32 R106, R112, UR36, R6 ;  /* 0x00000024706a7c25 */ /* 0x000fe2000f8e0006 */
[----:B------:R-:W-:Y:S01]  /*117f0*/  SEL R27, R35, R116, P0 ;  /* 0x00000074231b7207 */ /* 0x000fe20000000000 */
[----:B------:R-:W-:Y:S01]  /*11800*/  SHFL.IDX PT, R83, R83, R62, 0x1c1f ;  /* 0x001c1f3e53537589 */ /* 0x000fe200000e0000 */
[----:B------:R-:W0:Y:S01]  /*11810*/  @P2 LDC R116, c[0x0][0xbf0] ;  /* 0x0002fc00ff742b82 */ /* 0x000e220000000800 */
[----:B------:R-:W-:Y:S01]  /*11820*/  IMAD R112, RZ, RZ, -UR37 ;  /* 0x80000025ff707e24 */ /* 0x000fe2000f8e02ff */
[----:B---3--:R-:W-:Y:S01]  /*11830*/  SEL R34, R14, R121, P0 ;  /* 0x000000790e227207 */ /* 0x008fe20000000000 */
[----:B------:R-:W-:Y:S01]  /*11840*/  SHFL.IDX PT, R74, R74, R62, 0x1c1f ;  /* 0x001c1f3e4a4a7589 */ /* 0x000fe200000e0000 */
[----:B-----5:R-:W-:Y:S01]  /*11850*/  SEL R16, R123, R102, P0 ;  /* 0x000000667b107207 */ /* 0x020fe20000000000 */
[----:B------:R-:W-:Y:S01]  /*11860*/  IMAD.IADD R107, R107, 0x1, R105 ;  /* 0x000000016b6b7824 */ /* 0x000fe200078e0269 */
[----:B------:R-:W-:Y:S01]  /*11870*/  SEL R33, R120, R15, P0 ;  /* 0x0000000f78217207 */ /* 0x000fe20000000000 */
[----:B------:R-:W-:Y:S01]  /*11880*/  SHFL.IDX PT, R75, R75, R62, 0x1c1f ;  /* 0x001c1f3e4b4b7589 */ /* 0x000fe200000e0000 */
[----:B------:R-:W-:Y:S01]  /*11890*/  SEL R35, R15, R120, P0 ;  /* 0x000000780f237207 */ /* 0x000fe20000000000 */
[----:B--2---:R-:W-:Y:S01]  /*118a0*/  IMAD.WIDE.U32 R4, R114, UR36, R4 ;  /* 0x0000002472047c25 */ /* 0x004fe2000f8e0004 */
[----:B------:R-:W-:Y:S01]  /*118b0*/  SEL R15, R53, R124, P0 ;  /* 0x0000007c350f7207 */ /* 0x000fe20000000000 */
[----:B------:R-:W-:Y:S01]  /*118c0*/  SHFL.IDX PT, R70, R70, R62, 0x1c1f ;  /* 0x001c1f3e46467589 */ /* 0x000fe200000e0000 */
[----:B------:R-:W-:Y:S01]  /*118d0*/  SEL R17, R124, R53, P0 ;  /* 0x000000357c117207 */ /* 0x000fe20000000000 */
[----:B------:R-:W-:Y:S01]  /*118e0*/  IMAD.MOV.U32 R53, RZ, RZ, R52 ;  /* 0x000000ffff357224 */ /* 0x000fe200078e0034 */
[----:B------:R-:W-:Y:S01]  /*118f0*/  SEL R6, R18, R125, P0 ;  /* 0x0000007d12067207 */ /* 0x000fe20000000000 */
[----:B------:R-:W-:Y:S01]  /*11900*/  SHFL.IDX PT, R71, R71, R62, 0x1c1f ;  /* 0x001c1f3e47477589 */ /* 0x000fe200000e0000 */
[----:B----4-:R-:W-:Y:S01]  /*11910*/  @P2 IMAD.HI.U32 R119, R52, R119, RZ ;  /* 0x0000007734772227 */ /* 0x010fe200078e00ff */
[----:B------:R-:W-:-:S02]  /*11920*/  SEL R7, R19, R126, P0 ;  /* 0x0000007e13077207 */ /* 0x000fc40000000000 */
[----:B------:R-:W-:Y:S01]  /*11930*/  SHFL.IDX PT, R68, R68, R62, 0x1c1f ;  /* 0x001c1f3e44447589 */ /* 0x000fe200000e0000 */
[----:B------:R-:W-:Y:S01]  /*11940*/  IMAD.MOV.U32 R105, RZ, RZ, R52 ;  /* 0x000000ffff697224 */ /* 0x000fe200078e0034 */
[----:B------:R-:W-:Y:S02]  /*11950*/  SEL R18, R125, R18, P0 ;  /* 0x000000127d127207 */ /* 0x000fe40000000000 */
[----:B------:R-:W-:Y:S01]  /*11960*/  SHFL.IDX PT, R69, R69, R62, 0x1c1f ;  /* 0x001c1f3e45457589 */ /* 0x000fe200000e0000 */
[----:B0-----:R-:W-:Y:S02]  /*11970*/  @P2 SHF.R.U32.HI R105, RZ, R116, R119 ;  /* 0x00000074ff692219 */ /* 0x001fe40000011677 */
[----:B------:R-:W-:Y:S01]  /*11980*/  SEL R19, R126, R19, P0 ;  /* 0x000000137e137207 */ /* 0x000fe20000000000 */
[----:B------:R-:W-:Y:S04]  /*11990*/  SHFL.IDX PT, R66, R66, R62, 0x1c1f ;  /* 0x001c1f3e42427589 */ /* 0x000fe800000e0000 */
[----:B------:R-:W-:Y:S04]  /*119a0*/  SHFL.IDX PT, R67, R67, R62, 0x1c1f ;  /* 0x001c1f3e43437589 */ /* 0x000fe800000e0000 */
[----:B------:R0:W-:Y:S02]  /*119b0*/  SHFL.IDX PT, R64, R97, R62, 0x1c1f ;  /* 0x001c1f3e61407589 */ /* 0x0001e400000e0000 */
[----:B0-----:R-:W-:-:S02]  /*119c0*/  SEL R62, R26, R109, P0 ;  /* 0x0000006d1a3e7207 */ /* 0x001fc40000000000 */
[----:B------:R-:W-:Y:S01]  /*119d0*/  SEL R26, R32, R117, P0 ;  /* 0x00000075201a7207 */ /* 0x000fe20000000000 */
[----:B------:R-:W0:Y:S01]  /*119e0*/  @P2 LDC R109, c[0x0][0xbec] ;  /* 0x0002fb00ff6d2b82 */ /* 0x000e220000000800 */
[----:B------:R-:W-:Y:S02]  /*119f0*/  SEL R32, R121, R14, P0 ;  /* 0x0000000e79207207 */ /* 0x000fe40000000000 */
[----:B------:R-:W-:Y:S02]  /*11a00*/  SEL R14, R102, R123, P0 ;  /* 0x0000007b660e7207 */ /* 0x000fe40000000000 */
[----:B------:R-:W-:Y:S02]  /*11a10*/  SEL R97, R99, R110, P0 ;  /* 0x0000006e63617207 */ /* 0x000fe40000000000 */
[----:B------:R-:W-:Y:S01]  /*11a20*/  SEL R99, R110, R99, P0 ;  /* 0x000000636e637207 */ /* 0x000fe20000000000 */
[----:B------:R-:W2:Y:S01]  /*11a30*/  LDC R117, c[0x0][0xc50] ;  /* 0x00031400ff757b82 */ /* 0x000ea20000000800 */
[----:B------:R-:W-:-:S02]  /*11a40*/  IMAD R110, R114, UR38, RZ ;  /* 0x00000026726e7c24 */ /* 0x000fc4000f8e02ff */
[----:B0-----:R-:W-:-:S05]  /*11a50*/  @P2 IMAD.HI.U32 R102, R52, R109, RZ ;  /* 0x0000006d34662227 */ /* 0x001fca00078e00ff */
[----:B-1----:R-:W-:Y:S01]  /*11a60*/  @P2 SHF.R.U32.HI R53, RZ, R111, R102 ;  /* 0x0000006fff352219 */ /* 0x002fe20000011666 */
[----:B------:R-:W-:Y:S02]  /*11a70*/  IMAD R111, R115, UR36, R110 ;  /* 0x00000024736f7c24 */ /* 0x000fe4000f8e026e */
[----:B--2---:R-:W-:Y:S01]  /*11a80*/  IMAD R117, R117, R112, UR4 ;  /* 0x0000000475757e24 */ /* 0x004fe2000f8e0270 */
[----:B------:R-:W-:Y:S01]  /*11a90*/  ULDC.64 UR4, c[0x0][0xbe0] ;  /* 0x0002f80000047ab9 */ /* 0x000fe20000000a00 */
[----:B------:R-:W-:Y:S01]  /*11aa0*/  IMAD.IADD R111, R5, 0x1, R111 ;  /* 0x00000001056f7824 */ /* 0x000fe200078e026f */
[----:B------:R-:W-:Y:S01]  /*11ab0*/  SHF.R.S32.HI R109, RZ, 0x1f, R53 ;  /* 0x0000001fff6d7819 */ /* 0x000fe20000011435 */
[----:B------:R-:W-:Y:S01]  /*11ac0*/  IMAD.MOV.U32 R110, RZ, RZ, R4 ;  /* 0x000000ffff6e7224 */ /* 0x000fe200078e0004 */
[----:B------:R-:W-:-:S05]  /*11ad0*/  SHF.R.S32.HI R102, RZ, 0x1f, R117 ;  /* 0x0000001fff667819 */ /* 0x000fca0000011475 */
[C---:B------:R-:W-:Y:S02]  /*11ae0*/  IMAD R5, R102.reuse, UR4, RZ ;  /* 0x0000000466057c24 */ /* 0x040fe4000f8e02ff */
[----:B------:R-:W-:Y:S02]  /*11af0*/  IMAD R102, R102, UR6, RZ ;  /* 0x0000000666667c24 */ /* 0x000fe4000f8e02ff */
[C---:B------:R-:W-:Y:S02]  /*11b00*/  IMAD R112, R117.reuse, UR5, R5 ;  /* 0x0000000575707c24 */ /* 0x040fe4000f8e0205 */
[----:B------:R-:W-:Y:S01]  /*11b10*/  IMAD.WIDE.U32 R4, R117, UR4, R106 ;  /* 0x0000000475047c25 */ /* 0x000fe2000f8e006a */
[----:B------:R-:W-:-:S03]  /*11b20*/  ULDC.64 UR4, c[0x0][0xb30] ;  /* 0x0002cc0000047ab9 */ /* 0x000fc60000000a00 */
[----:B------:R-:W-:Y:S01]  /*11b30*/  IMAD R113, R117, UR7, R102 ;  /* 0x0000000775717c24 */ /* 0x000fe2000f8e0266 */
[----:B------:R-:W-:Y:S01]  /*11b40*/  IADD3 R4, P2, R53, R4, RZ ;  /* 0x0000000435047210 */ /* 0x000fe20007f5e0ff */
[----:B------:R-:W-:Y:S01]  /*11b50*/  IMAD.MOV R53, RZ, RZ, -R53 ;  /* 0x000000ffff357224 */ /* 0x000fe200078e0a35 */
[----:B------:R-:W-:Y:S01]  /*11b60*/  SHF.R.S32.HI R102, RZ, 0x1f, R105 ;  /* 0x0000001fff667819 */ /* 0x000fe20000011469 */
[----:B------:R-:W-:Y:S01]  /*11b70*/  IMAD.WIDE.U32 R106, R117, UR6, R110 ;  /* 0x00000006756a7c25 */ /* 0x000fe2000f8e006e */
[----:B------:R-:W-:Y:S01]  /*11b80*/  IADD3.X R5, R109, R5, R112, P2, !PT ;  /* 0x000000056d057210 */ /* 0x000fe200017fe470 */
[----:B------:R-:W-:Y:S02]  /*11b90*/  ULDC.64 UR6, c[0x0][0xbc8] ;  /* 0x0002f20000067ab9 */ /* 0x000fe40000000a00 */
[----:B------:R-:W-:Y:S02]  /*11ba0*/  IMAD.MOV R111, RZ, RZ, -R105 ;  /* 0x000000ffff6f7224 */ /* 0x000fe400078e0a69 */
[----:B------:R-:W-:-:S02]  /*11bb0*/  IMAD R53, R127, R53, R52 ;  /* 0x000000357f357224 */ /* 0x000fc400078e0234 */
[----:B------:R-:W-:Y:S02]  /*11bc0*/  IMAD R102, R102, UR4, RZ ;  /* 0x0000000466667c24 */ /* 0x000fe4000f8e02ff */
[----:B------:R-:W-:Y:S01]  /*11bd0*/  IMAD R111, R127, R111, R52 ;  /* 0x0000006f7f6f7224 */ /* 0x000fe200078e0234 */
[----:B------:R-:W-:Y:S01]  /*11be0*/  SHF.R.S32.HI R52, RZ, 0x1f, R53 ;  /* 0x0000001fff347819 */ /* 0x000fe20000011435 */
[----:B------:R-:W-:Y:S02]  /*11bf0*/  IMAD.IADD R107, R107, 0x1, R113 ;  /* 0x000000016b6b7824 */ /* 0x000fe400078e0271 */
[C---:B------:R-:W-:Y:S01]  /*11c00*/  IMAD R109, R105.reuse, UR5, R102 ;  /* 0x00000005696d7c24 */ /* 0x040fe2000f8e0266 */
[----:B------:R-:W-:Y:S01]  /*11c10*/  SHF.R.S32.HI R102, RZ, 0x1f, R111 ;  /* 0x0000001fff667819 */ /* 0x000fe2000001146f */
[----:B------:R-:W-:Y:S01]  /*11c20*/  IMAD R52, R52, UR6, RZ ;  /* 0x0000000634347c24 */ /* 0x000fe2000f8e02ff */
[----:B------:R-:W0:Y:S01]  /*11c30*/  S2UR UR5, SR_CgaCtaId ;  /* 0x00000000000579c3 */ /* 0x000e220000008800 */
        /* <DEDUP_REMOVED lines=22> */
[----:B------:R-:W-:Y:S01]  /*11da0*/  UIADD3 UR4, UR4, 0x2a820, URZ ;  /* 0x0002a82004047890 */ /* 0x000fe2000fffe03f */
[----:B------:R-:W-:Y:S01]  /*11db0*/  SHFL.IDX PT, R110, R114, RZ, 0x1c1f ;  /* 0x001c1fff726e7589 */ /* 0x000fe200000e0000 */
[----:B------:R-:W-:-:S02]  /*11dc0*/  SEL R5, R51, R104, P0 ;  /* 0x0000006833057207 */ /* 0x000fc40000000000 */
[----:B------:R-:W-:Y:S01]  /*11dd0*/  SEL R51, R104, R51, P0 ;  /* 0x0000003368337207 */ /* 0x000fe20000000000 */
[----:B------:R-:W0:Y:S01]  /*11de0*/  SHFL.IDX PT, R111, R109, RZ, 0x1c1f ;  /* 0x001c1fff6d6f7589 */ /* 0x000e2200000e0000 */
[C---:B------:R-:W-:Y:S01]  /*11df0*/  VIADD R104, R100.reuse, 0x8 ;  /* 0x0000000864687836 */ /* 0x040fe20000000000 */
[CC--:B------:R-:W-:Y:S01]  /*11e00*/  ISETP.GE.OR P2, PT, R100.reuse, R105.reuse, P1 ;  /* 0x000000696400720c */ /* 0x0c0fe20000f46670 */
[----:B------:R-:W-:Y:S01]  /*11e10*/  UPRMT UR4, URZ, 0x654, UR4 ;  /* 0x000006543f047896 */ /* 0x000fe20008000004 */
[----:B------:R-:W1:Y:S01]  /*11e20*/  SHFL.IDX PT, R113, R109, 0x1, 0x1c1f ;  /* 0x003c1f006d717f89 */ /* 0x000e6200000e0000 */
[-C--:B------:R-:W-:Y:S02]  /*11e30*/  ISETP.GE.AND P3, PT, R100, R105.reuse, PT ;  /* 0x000000696400720c */ /* 0x080fe40003f66270 */
[----:B------:R-:W-:Y:S01]  /*11e40*/  ISETP.GE.OR P1, PT, R104, R105, P1 ;  /* 0x000000696800720c */ /* 0x000fe20000f26670 */
[----:B------:R2:W3:Y:S01]  /*11e50*/  SHFL.IDX PT, R102, R106, RZ, 0x1c1f ;  /* 0x001c1fff6a667589 */ /* 0x0004e200000e0000 */
[----:B------:R-:W-:-:S02]  /*11e60*/  SEL R52, R56, R57, P0 ;  /* 0x0000003938347207 */ /* 0x000fc40000000000 */
[----:B------:R-:W-:Y:S01]  /*11e70*/  SEL R56, R57, R56, P0 ;  /* 0x0000003839387207 */ /* 0x000fe20000000000 */
[----:B------:R-:W-:Y:S01]  /*11e80*/  SYNCS.ARRIVE.TRANS64.RED.A1T0 RZ, [UR4], RZ ;  /* 0x000000ffffff79a7 */ /* 0x000fe20008100404 */
[----:B------:R2:W4:Y:S01]  /*11e90*/  SHFL.IDX PT, R103, R107, RZ, 0x1c1f ;  /* 0x001c1fff6b677589 */ /* 0x00052200000e0000 */
[----:B------:R-:W-:Y:S02]  /*11ea0*/  SEL R53, R54, R55, P0 ;  /* 0x0000003736357207 */ /* 0x000fe40000000000 */
[----:B------:R-:W-:Y:S02]  /*11eb0*/  SEL R57, R55, R54, P0 ;  /* 0x0000003637397207 */ /* 0x000fe40000000000 */
[----:B------:R-:W-:Y:S02]  /*11ec0*/  SEL R54, R58, R101, P0 ;  /* 0x000000653a367207 */ /* 0x000fe40000000000 */
[----:B------:R-:W-:Y:S01]  /*11ed0*/  SEL R58, R101, R58, P0 ;  /* 0x0000003a653a7207 */ /* 0x000fe20000000000 */
[----:B------:R-:W-:Y:S01]  /*11ee0*/  IMAD.SHL.U32 R101, R82, 0x2, RZ ;  /* 0x0000000252657824 */ /* 0x000fe200078e00ff */
        /* <DEDUP_REMOVED lines=14> */
[----:B------:R-:W-:Y:S02]  /*11fd0*/  ISETP.GE.AND P1, PT, R100, UR4, PT ;  /* 0x0000000464007c0c */ /* 0x000fe4000bf26270 */
[----:B------:R-:W-:-:S05]  /*11fe0*/  ISETP.GE.AND P2, PT, R112, UR4, PT ;  /* 0x0000000470007c0c */ /* 0x000fca000bf46270 */
[C-C-:B---34-:R-:W-:Y:S02]  /*11ff0*/  @!P4 IMAD.WIDE R108, R101.reuse, 0x4, R102.reuse ;  /* 0x00000004656cc825 */ /* 0x158fe400078e0266 */
[----:B------:R-:W-:Y:S02]  /*12000*/  @!P5 LEA.HI R0, R0, R0, RZ, 0x1 ;  /* 0x000000000000d211 */ /* 0x000fe400078f08ff */
[----:B------:R-:W-:Y:S01]  /*12010*/  @!P3 LEA.HI R82, R82, R82, RZ, 0x1 ;  /* 0x000000525252b211 */ /* 0x000fe200078f08ff */
[----:B------:R0:W-:Y:S01]  /*12020*/  @!P4 ST.E.64 desc[UR42][R108.64], R72 ;  /* 0x000000486c00c985 */ /* 0x0001e2000c101b2a */
[----:B------:R-:W-:Y:S01]  /*12030*/  @!P5 LOP3.LUT R111, R0, 0xfffffffe, RZ, 0xc0, !PT ;  /* 0xfffffffe006fd812 */ /* 0x000fe200078ec0ff */
[C---:B------:R-:W-:Y:S01]  /*12040*/  VIADD R0, R101.reuse, 0x28 ;  /* 0x0000002865007836 */ /* 0x040fe20000000000 */
[----:B------:R-:W-:Y:S01]  /*12050*/  @!P3 LOP3.LUT R113, R82, 0xfffffffe, RZ, 0xc0, !PT ;  /* 0xfffffffe5271b812 */ /* 0x000fe200078ec0ff */
[----:B------:R-:W-:Y:S01]  /*12060*/  VIADD R82, R101, 0x38 ;  /* 0x0000003865527836 */ /* 0x000fe20000000000 */
[----:B------:R-:W-:Y:S01]  /*12070*/  @!P1 LEA.HI R100, R100, R100, RZ, 0x1 ;  /* 0x0000006464649211 */ /* 0x000fe200078f08ff */
[----:B------:R-:W-:Y:S01]  /*12080*/  @!P5 IMAD.WIDE R110, R111, 0x4, R102 ;  /* 0x000000046f6ed825 */ /* 0x000fe200078e0266 */
[----:B------:R-:W-:-:S02]  /*12090*/  ISETP.GE.AND P4, PT, R0, UR4, PT ;  /* 0x0000000400007c0c */ /* 0x000fc4000bf86270 */
[----:B------:R-:W-:Y:S02]  /*120a0*/  ISETP.GE.AND P6, PT, R82, UR4, PT ;  /* 0x0000000452007c0c */ /* 0x000fe4000bfc6270 */
[----:B------:R-:W-:Y:S01]  /*120b0*/  @!P1 LOP3.LUT R115, R100, 0xfffffffe, RZ, 0xc0, !PT ;  /* 0xfffffffe64739812 */ /* 0x000fe200078ec0ff */
[----:B------:R-:W-:Y:S01]  /*120c0*/  VIADD R100, R101, 0x40 ;  /* 0x0000004065647836 */ /* 0x000fe20000000000 */
[----:B------:R-:W-:Y:S01]  /*120d0*/  @!P2 LEA.HI R112, R112, R112, RZ, 0x1 ;  /* 0x000000707070a211 */ /* 0x000fe200078f08ff */
[----:B0-----:R-:W-:Y:S01]  /*120e0*/  @!P3 IMAD.WIDE R72, R113, 0x4, R102 ;  /* 0x000000047148b825 */ /* 0x001fe200078e0266 */
[----:B------:R0:W-:Y:S01]  /*120f0*/  @!P5 ST.E.64 desc[UR42][R110.64], R78 ;  /* 0x0000004e6e00d985 */ /* 0x0001e2000c101b2a */
[----:B------:R-:W-:Y:S02]  /*12100*/  ISETP.GE.AND P5, PT, R114, UR4, PT ;  /* 0x0000000472007c0c */ /* 0x000fe4000bfa6270 */
[----:B------:R-:W-:Y:S01]  /*12110*/  @!P2 LOP3.LUT R109, R112, 0xfffffffe, RZ, 0xc0, !PT ;  /* 0xfffffffe706da812 */ /* 0x000fe200078ec0ff */
[----:B------:R1:W-:Y:S01]  /*12120*/  @!P3 ST.E.64 desc[UR42][R72.64], R76 ;  /* 0x0000004c4800b985 */ /* 0x0003e2000c101b2a */
[----:B------:R-:W-:-:S02]  /*12130*/  @!P4 LEA.HI R0, R0, R0, RZ, 0x1 ;  /* 0x000000000000c211 */ /* 0x000fc400078f08ff */
[----:B------:R-:W-:Y:S01]  /*12140*/  ISETP.GE.AND P3, PT, R100, UR4, PT ;  /* 0x0000000464007c0c */ /* 0x000fe2000bf66270 */
[----:B------:R-:W-:Y:S01]  /*12150*/  @!P2 IMAD.WIDE R108, R109, 0x4, R102 ;  /* 0x000000046d6ca825 */ /* 0x000fe200078e0266 */
[----:B------:R-:W-:-:S03]  /*12160*/  @!P6 LEA.HI R82, R82, R82, RZ, 0x1 ;  /* 0x000000525252e211 */ /* 0x000fc600078f08ff */
[--C-:B0-----:R-:W-:Y:S01]  /*12170*/  @!P1 IMAD.WIDE R78, R115, 0x4, R102.reuse ;  /* 0x00000004734e9825 */ /* 0x101fe200078e0266 */
[----:B------:R-:W-:Y:S02]  /*12180*/  @!P4 LOP3.LUT R111, R0, 0xfffffffe, RZ, 0xc0, !PT ;  /* 0xfffffffe006fc812 */ /* 0x000fe400078ec0ff */
[----:B------:R-:W-:Y:S01]  /*12190*/  @!P5 LEA.HI R114, R114, R114, RZ, 0x1 ;  /* 0x000000727272d211 */ /* 0x000fe200078f08ff */
[C---:B------:R-:W-:Y:S01]  /*121a0*/  VIADD R110, R101.reuse, 0x48 ;  /* 0x00000048656e7836 */ /* 0x040fe20000000000 */
[----:B------:R0:W-:Y:S01]  /*121b0*/  @!P1 ST.E.64 desc[UR42][R78.64], R80 ;  /* 0x000000504e009985 */ /* 0x0001e2000c101b2a */
[----:B------:R-:W-:Y:S02]  /*121c0*/  VIADD R0, R101, 0x50 ;  /* 0x0000005065007836 */ /* 0x000fe40000000000 */
[----:B------:R-:W-:Y:S01]  /*121d0*/  @!P3 LEA.HI R100, R100, R100, RZ, 0x1 ;  /* 0x000000646464b211 */ /* 0x000fe200078f08ff */
[----:B-1----:R-:W-:Y:S01]  /*121e0*/  @!P4 IMAD.WIDE R72, R111, 0x4, R102 ;  /* 0x000000046f48c825 */ /* 0x002fe200078e0266 */
[----:B------:R-:W-:Y:S01]  /*121f0*/  ISETP.GE.AND P1, PT, R110, UR4, PT ;  /* 0x000000046e007c0c */ /* 0x000fe2000bf26270 */
[----:B------:R-:W-:Y:S01]  /*12200*/  @!P2 ST.E.64 desc[UR42][R108.64], R86 ;  /* 0x000000566c00a985 */ /* 0x000fe2000c101b2a */
[----:B------:R-:W-:-:S02]  /*12210*/  ISETP.GE.AND P2, PT, R0, UR4, PT ;  /* 0x0000000400007c0c */ /* 0x000fc4000bf46270 */
[----:B------:R-:W-:Y:S01]  /*12220*/  @!P5 LOP3.LUT R77, R114, 0xfffffffe, RZ, 0xc0, !PT ;  /* 0xfffffffe724dd812 */ /* 0x000fe200078ec0ff */
[----:B------:R1:W-:Y:S04]  /*12230*/  @!P4 ST.E.64 desc[UR42][R72.64], R84 ;  /* 0x000000544800c985 */ /* 0x0003e8000c101b2a */
[--C-:B------:R-:W-:Y:S01]  /*12240*/  @!P5 IMAD.WIDE R76, R77, 0x4, R102.reuse ;  /* 0x000000044d4cd825 */ /* 0x100fe200078e0266 */
[----:B0-----:R-:W-:Y:S02]  /*12250*/  @!P6 LOP3.LUT R79, R82, 0xfffffffe, RZ, 0xc0, !PT ;  /* 0xfffffffe524fe812 */ /* 0x001fe400078ec0ff */
[----:B------:R-:W-:Y:S01]  /*12260*/  @!P3 LOP3.LUT R81, R100, 0xfffffffe, RZ, 0xc0, !PT ;  /* 0xfffffffe6451b812 */ /* 0x000fe200078ec0ff */
[----:B------:R-:W-:Y:S01]  /*12270*/  VIADD R82, R101, 0x58 ;  /* 0x0000005865527836 */ /* 0x000fe20000000000 */
[----:B------:R-:W-:Y:S01]  /*12280*/  @!P1 LEA.HI R110, R110, R110, RZ, 0x1 ;  /* 0x0000006e6e6e9211 */ /* 0x000fe200078f08ff */
[--C-:B------:R-:W-:Y:S01]  /*12290*/  @!P6 IMAD.WIDE R78, R79, 0x4, R102.reuse ;  /* 0x000000044f4ee825 */ /* 0x100fe200078e0266 */
[----:B------:R-:W-:Y:S01]  /*122a0*/  @!P2 LEA.HI R0, R0, R0, RZ, 0x1 ;  /* 0x000000000000a211 */ /* 0x000fe200078f08ff */
[----:B------:R0:W-:Y:S01]  /*122b0*/  @!P5 ST.E.64 desc[UR42][R76.64], R88 ;  /* 0x000000584c00d985 */ /* 0x0001e2000c101b2a */
[----:B------:R-:W-:Y:S01]  /*122c0*/  ISETP.GE.AND P4, PT, R82, UR4, PT ;  /* 0x0000000452007c0c */ /* 0x000fe2000bf86270 */
[----:B------:R-:W-:Y:S01]  /*122d0*/  @!P3 IMAD.WIDE R80, R81, 0x4, R102 ;  /* 0x000000045150b825 */ /* 0x000fe200078e0266 */
[----:B-1----:R-:W-:Y:S01]  /*122e0*/  @!P1 LOP3.LUT R73, R110, 0xfffffffe, RZ, 0xc0, !PT ;  /* 0xfffffffe6e499812 */ /* 0x002fe200078ec0ff */
[----:B------:R1:W-:Y:S01]  /*122f0*/  @!P6 ST.E.64 desc[UR42][R78.64], R90 ;  /* 0x0000005a4e00e985 */ /* 0x0003e2000c101b2a */
[----:B------:R-:W-:Y:S01]  /*12300*/  @!P2 LOP3.LUT R85, R0, 0xfffffffe, RZ, 0xc0, !PT ;  /* 0xfffffffe0055a812 */ /* 0x000fe200078ec0ff */
[----:B------:R-:W-:-:S02]  /*12310*/  VIADD R86, R101, 0x60 ;  /* 0x0000006065567836 */ /* 0x000fc40000000000 */
[--C-:B------:R-:W-:Y:S01]  /*12320*/  @!P1 IMAD.WIDE R72, R73, 0x4, R102.reuse ;  /* 0x0000000449489825 */ /* 0x100fe200078e0266 */
[----:B------:R2:W-:Y:S02]  /*12330*/  @!P3 ST.E.64 desc[UR42][R80.64], R94 ;  /* 0x0000005e5000b985 */ /* 0x0005e4000c101b2a */
[----:B------:R-:W-:Y:S01]  /*12340*/  ISETP.GE.AND P3, PT, R86, UR4, PT ;  /* 0x0000000456007c0c */ /* 0x000fe2000bf66270 */
[----:B------:R-:W-:Y:S01]  /*12350*/  VIADD R0, R101, 0x68 ;  /* 0x0000006865007836 */ /* 0x000fe20000000000 */
[----:B------:R3:W-:Y:S01]  /*12360*/  @!P1 ST.E.64 desc[UR42][R72.64], R92 ;  /* 0x0000005c48009985 */ /* 0x0007e2000c101b2a */
[----:B------:R-:W-:Y:S01]  /*12370*/  @!P4 LEA.HI R82, R82, R82, RZ, 0x1 ;  /* 0x000000525252c211 */ /* 0x000fe200078f08ff */
[----:B0-----:R-:W-:Y:S02]  /*12380*/  @!P2 IMAD.WIDE R76, R85, 0x4, R102 ;  /* 0x00000004554ca825 */ /* 0x001fe400078e0266 */
[----:B------:R-:W-:Y:S02]  /*12390*/  ISETP.GE.AND P1, PT, R0, UR4, PT ;  /* 0x0000000400007c0c */ /* 0x000fe4000bf26270 */
[----:B-1----:R-:W-:Y:S01]  /*123a0*/  @!P4 LOP3.LUT R79, R82, 0xfffffffe, RZ, 0xc0, !PT ;  /* 0xfffffffe524fc812 */ /* 0x002fe200078ec0ff */
[C---:B------:R-:W-:Y:S01]  /*123b0*/  VIADD R78, R101.reuse, 0x70 ;  /* 0x00000070654e7836 */ /* 0x040fe20000000000 */
[----:B------:R0:W-:Y:S01]  /*123c0*/  @!P2 ST.E.64 desc[UR42][R76.64], R96 ;  /* 0x000000604c00a985 */ /* 0x0001e2000c101b2a */
[----:B------:R-:W-:-:S02]  /*123d0*/  VIADD R84, R101, 0x78 ;  /* 0x0000007865547836 */ /* 0x000fc40000000000 */
[C---:B--2---:R-:W-:Y:S01]  /*123e0*/  VIADD R80, R101.reuse, 0x80 ;  /* 0x0000008065507836 */ /* 0x044fe20000000000 */
[----:B------:R-:W-:Y:S01]  /*123f0*/  ISETP.GE.AND P6, PT, R78, UR4, PT ;  /* 0x000000044e007c0c */ /* 0x000fe2000bfc6270 */
[----:B------:R-:W-:Y:S01]  /*12400*/  VIADD R82, R101, 0x88 ;  /* 0x0000008865527836 */ /* 0x000fe20000000000 */
[----:B------:R-:W-:Y:S01]  /*12410*/  ISETP.GE.AND P5, PT, R84, UR4, PT ;  /* 0x0000000454007c0c */ /* 0x000fe2000bfa6270 */
[----:B---3--:R-:W-:Y:S01]  /*12420*/  @!P4 IMAD.WIDE R72, R79, 0x4, R102 ;  /* 0x000000044f48c825 */ /* 0x008fe200078e0266 */
[----:B------:R-:W-:Y:S02]  /*12430*/  ISETP.GE.AND P2, PT, R80, UR4, PT ;  /* 0x0000000450007c0c */ /* 0x000fe4000bf46270 */
[----:B------:R-:W-:Y:S02]  /*12440*/  @!P3 LEA.HI R86, R86, R86, RZ, 0x1 ;  /* 0x000000565656b211 */ /* 0x000fe400078f08ff */
[----:B------:R1:W-:Y:S01]  /*12450*/  @!P4 ST.E.64 desc[UR42][R72.64], R98 ;  /* 0x000000624800c985 */ /* 0x0003e2000c101b2a */
[----:B------:R-:W-:-:S02]  /*12460*/  ISETP.GE.AND P4, PT, R82, UR4, PT ;  /* 0x0000000452007c0c */ /* 0x000fc4000bf86270 */
[----:B------:R-:W-:Y:S02]  /*12470*/  @!P1 LEA.HI R0, R0, R0, RZ, 0x1 ;  /* 0x0000000000009211 */ /* 0x000fe400078f08ff */
[----:B0-----:R-:W-:Y:S02]  /*12480*/  @!P3 LOP3.LUT R77, R86, 0xfffffffe, RZ, 0xc0, !PT ;  /* 0xfffffffe564db812 */ /* 0x001fe400078ec0ff */
[----:B------:R-:W-:Y:S02]  /*12490*/  @!P1 LOP3.LUT R79, R0, 0xfffffffe, RZ, 0xc0, !PT ;  /* 0xfffffffe004f9812 */ /* 0x000fe400078ec0ff */
[----:B------:R-:W-:Y:S01]  /*124a0*/  @!P6 LEA.HI R0, R78, R78, RZ, 0x1 ;  /* 0x0000004e4e00e211 */ /* 0x000fe200078f08ff */
[--C-:B------:R-:W-:Y:S01]  /*124b0*/  @!P3 IMAD.WIDE R76, R77, 0x4, R102.reuse ;  /* 0x000000044d4cb825 */ /* 0x100fe200078e0266 */
[----:B------:R-:W-:Y:S02]  /*124c0*/  @!P5 LEA.HI R84, R84, R84, RZ, 0x1 ;  /* 0x000000545454d211 */ /* 0x000fe400078f08ff */
[----:B------:R-:W-:Y:S01]  /*124d0*/  @!P2 LEA.HI R80, R80, R80, RZ, 0x1 ;  /* 0x000000505050a211 */ /* 0x000fe200078f08ff */
[--C-:B------:R-:W-:Y:S01]  /*124e0*/  @!P1 IMAD.WIDE R78, R79, 0x4, R102.reuse ;  /* 0x000000044f4e9825 */ /* 0x100fe200078e0266 */
[----:B------:R-:W-:Y:S01]  /*124f0*/  @!P4 LEA.HI R82, R82, R82, RZ, 0x1 ;  /* 0x000000525252c211 */ /* 0x000fe200078f08ff */
[----:B------:R0:W-:Y:S01]  /*12500*/  @!P3 ST.E.64 desc[UR42][R76.64], R60 ;  /* 0x0000003c4c00b985 */ /* 0x0001e2000c101b2a */
[----:B------:R-:W-:Y:S01]  /*12510*/  @!P6 LOP3.LUT R81, R0, 0xfffffffe, RZ, 0xc0, !PT ;  /* 0xfffffffe0051e812 */ /* 0x000fe200078ec0ff */
[----:B------:R-:W-:Y:S01]  /*12520*/  VIADD R0, R101, 0x90 ;  /* 0x0000009065007836 */ /* 0x000fe20000000000 */
[----:B------:R-:W-:Y:S01]  /*12530*/  @!P5 LOP3.LUT R85, R84, 0xfffffffe, RZ, 0xc0, !PT ;  /* 0xfffffffe5455d812 */ /* 0x000fe200078ec0ff */
[----:B------:R2:W-:Y:S01]  /*12540*/  @!P1 ST.E.64 desc[UR42][R78.64], R62 ;  /* 0x0000003e4e009985 */ /* 0x0005e2000c101b2a */
[----:B------:R-:W-:Y:S01]  /*12550*/  @!P2 LOP3.LUT R87, R80, 0xfffffffe, RZ, 0xc0, !PT ;  /* 0xfffffffe5057a812 */ /* 0x000fe200078ec0ff */
[----:B-1----:R-:W-:Y:S01]  /*12560*/  @!P6 IMAD.WIDE R72, R81, 0x4, R102 ;  /* 0x000000045148e825 */ /* 0x002fe200078e0266 */
[----:B------:R-:W-:-:S03]  /*12570*/  ISETP.GE.AND P1, PT, R0, UR4, PT ;  /* 0x0000000400007c0c */ /* 0x000fc6000bf26270 */
[--C-:B------:R-:W-:Y:S01]  /*12580*/  @!P5 IMAD.WIDE R80, R85, 0x4, R102.reuse ;  /* 0x000000045550d825 */ /* 0x100fe200078e0266 */
[----:B------:R1:W-:Y:S01]  /*12590*/  @!P6 ST.E.64 desc[UR42][R72.64], R48 ;  /* 0x000000304800e985 */ /* 0x0003e2000c101b2a */
[----:B0-----:R-:W-:Y:S02]  /*125a0*/  @!P4 LOP3.LUT R77, R82, 0xfffffffe, RZ, 0xc0, !PT ;  /* 0xfffffffe524dc812 */ /* 0x001fe400078ec0ff */
[--C-:B------:R-:W-:Y:S01]  /*125b0*/  @!P2 IMAD.WIDE R60, R87, 0x4, R102.reuse ;  /* 0x00000004573ca825 */ /* 0x100fe200078e0266 */
[----:B------:R-:W-:Y:S03]  /*125c0*/  @!P5 ST.E.64 desc[UR42][R80.64], R46 ;  /* 0x0000002e5000d985 */ /* 0x000fe6000c101b2a */
[----:B--2---:R-:W-:Y:S01]  /*125d0*/  @!P4 IMAD.WIDE R62, R77, 0x4, R102 ;  /* 0x000000044d3ec825 */ /* 0x004fe200078e0266 */
[----:B------:R0:W-:Y:S01]  /*125e0*/  @!P2 ST.E.64 desc[UR42][R60.64], R42 ;  /* 0x0000002a3c00a985 */ /* 0x0001e2000c101b2a */
[----:B------:R-:W-:-:S02]  /*125f0*/  @!P1 LEA.HI R0, R0, R0, RZ, 0x1 ;  /* 0x0000000000009211 */ /* 0x000fc400078f08ff */
[C---:B------:R-:W-:Y:S01]  /*12600*/  VIADD R76, R101.reuse, 0x98 ;  /* 0x00000098654c7836 */ /* 0x040fe20000000000 */
[----:B------:R2:W-:Y:S01]  /*12610*/  @!P4 ST.E.64 desc[UR42][R62.64], R44 ;  /* 0x0000002c3e00c985 */ /* 0x0005e2000c101b2a */
[C---:B------:R-:W-:Y:S02]  /*12620*/  VIADD R77, R101.reuse, 0xa0 ;  /* 0x000000a0654d7836 */ /* 0x040fe40000000000 */
[C---:B------:R-:W-:Y:S01]  /*12630*/  VIADD R78, R101.reuse, 0xa8 ;  /* 0x000000a8654e7836 */ /* 0x040fe20000000000 */
[----:B------:R-:W-:Y:S01]  /*12640*/  ISETP.GE.AND P2, PT, R76, UR4, PT ;  /* 0x000000044c007c0c */ /* 0x000fe2000bf46270 */
[----:B-1----:R-:W-:Y:S01]  /*12650*/  VIADD R48, R101, 0xb0 ;  /* 0x000000b065307836 */ /* 0x002fe20000000000 */
[----:B------:R-:W-:Y:S01]  /*12660*/  ISETP.GE.AND P3, PT, R77, UR4, PT ;  /* 0x000000044d007c0c */ /* 0x000fe2000bf66270 */
[----:B------:R-:W-:Y:S01]  /*12670*/  VIADD R49, R101, 0xb8 ;  /* 0x000000b865317836 */ /* 0x000fe20000000000 */
[----:B------:R-:W-:Y:S02]  /*12680*/  ISETP.GE.AND P4, PT, R78, UR4, PT ;  /* 0x000000044e007c0c */ /* 0x000fe4000bf86270 */
[----:B------:R-:W-:-:S02]  /*12690*/  ISETP.GE.AND P5, PT, R48, UR4, PT ;  /* 0x0000000430007c0c */ /* 0x000fc4000bfa6270 */
[----:B------:R-:W-:Y:S02]  /*126a0*/  ISETP.GE.AND P6, PT, R49, UR4, PT ;  /* 0x0000000431007c0c */ /* 0x000fe4000bfc6270 */
[----:B0-----:R-:W-:-:S03]  /*126b0*/  @!P1 LOP3.LUT R43, R0, 0xfffffffe, RZ, 0xc0, !PT ;  /* 0xfffffffe002b9812 */ /* 0x001fc600078ec0ff */
[----:B------:R-:W-:Y:S02]  /*126c0*/  @!P2 LEA.HI R76, R76, R76, RZ, 0x1 ;  /* 0x0000004c4c4ca211 */ /* 0x000fe400078f08ff */
[----:B------:R-:W-:Y:S02]  /*126d0*/  @!P3 LEA.HI R77, R77, R77, RZ, 0x1 ;  /* 0x0000004d4d4db211 */ /* 0x000fe400078f08ff */
[----:B------:R-:W-:Y:S02]  /*126e0*/  @!P4 LEA.HI R78, R78, R78, RZ, 0x1 ;  /* 0x0000004e4e4ec211 */ /* 0x000fe400078f08ff */
[----:B------:R-:W-:Y:S02]  /*126f0*/  @!P5 LEA.HI R48, R48, R48, RZ, 0x1 ;  /* 0x000000303030d211 */ /* 0x000fe400078f08ff */
[----:B------:R-:W-:Y:S02]  /*12700*/  @!P6 LEA.HI R42, R49, R49, RZ, 0x1 ;  /* 0x00000031312ae211 */ /* 0x000fe400078f08ff */
[----:B--2---:R-:W-:-:S02]  /*12710*/  @!P2 LOP3.LUT R45, R76, 0xfffffffe, RZ, 0xc0, !PT ;  /* 0xfffffffe4c2da812 */ /* 0x004fc400078ec0ff */
        /* <DEDUP_REMOVED lines=16> */
.L_x_995:
[----:B------:R-:W-:Y:S05]  /*12820*/  BSYNC B0 ;  /* 0x0000000000007941 */ /* 0x000fea0003800000 */
.L_x_994:
[----:B------:R-:W-:Y:S01]  /*12830*/  ISETP.GE.AND P1, PT, R104, R105, PT ;  /* 0x000000696800720c */ /* 0x000fe20003f26270 */
[----:B0-----:R0:W1:Y:S01]  /*12840*/  SHFL.IDX PT, R25, R107, 0x1, 0x1c1f ;  /* 0x003c1f006b197f89 */ /* 0x00106200000e0000 */
        /* <DEDUP_REMOVED lines=69> */
[----:B--2---:R-:W-:Y:S01]  /*12ca0*/  VIADD R16, R101, 0x50 ;  /* 0x0000005065107836 */ /* 0x004fe20000000000 */
        /* <DEDUP_REMOVED lines=8> */
[----:B------:R-:W-:-:S02]  /*12d30*/  VIADD R20, R101, 0x60 ;  /* 0x0000006065147836 */ /* 0x000fc40000000000 */
[----:B------:R-:W-:Y:S01]  /*12d40*/  ISETP.GE.AND P3, PT, R0, UR4, PT ;  /* 0x0000000400007c0c */ /* 0x000fe2000bf66270 */
[--C-:B0-----:R-:W-:Y:S01]  /*12d50*/  @!P5 IMAD.WIDE R6, R17, 0x4, R24.reuse ;  /* 0x000000041106d825 */ /* 0x101fe200078e0218 */
[----:B------:R-:W-:Y:S02]  /*12d60*/  @!P1 LOP3.LUT R11, R46, 0xfffffffe, RZ, 0xc0, !PT ;  /* 0xfffffffe2e0b9812 */ /* 0x000fe400078ec0ff */
[----:B------:R-:W-:Y:S02]  /*12d70*/  ISETP.GE.AND P4, PT, R20, UR4, PT ;  /* 0x0000000414007c0c */ /* 0x000fe4000bf86270 */
[----:B------:R0:W-:Y:S01]  /*12d80*/  @!P5 ST.E.64 desc[UR42][R6.64], R50 ;  /* 0x000000320600d985 */ /* 0x0001e2000c101b2a */
[----:B-1----:R-:W-:Y:S01]  /*12d90*/  VIADD R12, R101, 0x68 ;  /* 0x00000068650c7836 */ /* 0x002fe20000000000 */
[----:B------:R-:W-:Y:S01]  /*12da0*/  @!P2 LEA.HI R16, R16, R16, RZ, 0x1 ;  /* 0x000000101010a211 */ /* 0x000fe200078f08ff */
[----:B--2---:R-:W-:-:S03]  /*12db0*/  @!P1 IMAD.WIDE R4, R11, 0x4, R24 ;  /* 0x000000040b049825 */ /* 0x004fc600078e0218 */
        /* <DEDUP_REMOVED lines=81> */
.L_x_993:
        /* <DEDUP_REMOVED lines=14> */
[----:B------:R-:W-:Y:S01]  /*133b0*/  USHF.R.S32.HI UR6, URZ, 0x1f, UR37 ;  /* 0x0000001f3f067899 */ /* 0x000fe20008011425 */
[----:B------:R-:W-:Y:S01]  /*133c0*/  IMAD.MOV.U32 R5, RZ, RZ, R0 ;  /* 0x000000ffff057224 */ /* 0x000fe200078e0000 */
[----:B------:R-:W-:Y:S02]  /*133d0*/  ULDC.64 UR8, c[0x0][0xbd0] ;  /* 0x0002f40000087ab9 */ /* 0x000fe40000000a00 */
[----:B------:R-:W-:Y:S02]  /*133e0*/  UIMAD UR6, UR6, UR8, URZ ;  /* 0x00000008060672a4 */ /* 0x000fe4000f8e023f */
[----:B------:R-:W-:Y:S01]  /*133f0*/  UIMAD.WIDE.U32 UR4, UR37, UR8, URZ ;  /* 0x00000008250472a5 */ /* 0x000fe2000f8e003f */
[----:B------:R-:W1:Y:S01]  /*13400*/  S2UR UR7, SR_CTAID.Y ;  /* 0x00000000000779c3 */ /* 0x000e620000002600 */
[----:B------:R-:W-:-:S04]  /*13410*/  UIMAD UR6, UR37, UR9, UR6 ;  /* 0x00000009250672a4 */ /* 0x000fc8000f8e0206 */
[----:B------:R-:W-:Y:S02]  /*13420*/  UIADD3 UR6, UR5, UR6, URZ ;  /* 0x0000000605067290 */ /* 0x000fe4000fffe03f */
[----:B------:R-:W-:Y:S01]  /*13430*/  IMAD.U32 R3, RZ, RZ, UR5 ;  /* 0x00000005ff037e24 */ /* 0x000fe2000f8e00ff */
[----:B------:R-:W2:Y:S01]  /*13440*/  @P0 LDC R7, c[0x0][0xbec] ;  /* 0x0002fb00ff070b82 */ /* 0x000ea20000000800 */
[----:B------:R-:W-:Y:S01]  /*13450*/  IMAD.U32 R2, RZ, RZ, UR4 ;  /* 0x00000004ff027e24 */ /* 0x000fe2000f8e00ff */
[----:B------:R-:W-:Y:S01]  /*13460*/  ULDC.64 UR4, c[0x0][0xbe0] ;  /* 0x0002f80000047ab9 */ /* 0x000fe20000000a00 */
[----:B------:R-:W-:-:S05]  /*13470*/  IMAD.U32 R3, RZ, RZ, UR6 ;  /* 0x00000006ff037e24 */ /* 0x000fca000f8e00ff */
[----:B------:R-:W3:Y:S01]  /*13480*/  @P0 LDC R9, c[0x0][0xbf0] ;  /* 0x0002fc00ff090b82 */ /* 0x000ee20000000800 */
[C---:B0-----:R-:W-:Y:S02]  /*13490*/  IMAD R12, R10.reuse, UR38, RZ ;  /* 0x000000260a0c7c24 */ /* 0x041fe4000f8e02ff */
[----:B------:R-:W-:-:S04]  /*134a0*/  IMAD.WIDE.U32 R2, R10, UR36, R2 ;  /* 0x000000240a027c25 */ /* 0x000fc8000f8e0002 */
[----:B------:R-:W-:Y:S01]  /*134b0*/  IMAD R11, R11, UR36, R12 ;  /* 0x000000240b0b7c24 */ /* 0x000fe2000f8e020c */
[----:B------:R-:W1:Y:S03]  /*134c0*/  LDC R8, c[0x0][0xc50] ;  /* 0x00031400ff087b82 */ /* 0x000e660000000800 */
[----:B------:R-:W-:Y:S02]  /*134d0*/  IMAD.IADD R3, R11, 0x1, R3 ;  /* 0x000000010b037824 */ /* 0x000fe400078e0203 */
[----:B--2---:R-:W-:-:S04]  /*134e0*/  @P0 IMAD.HI.U32 R4, R0, R7, RZ ;  /* 0x0000000700040227 */ /* 0x004fc800078e00ff */
[----:B------:R-:W-:Y:S01]  /*134f0*/  IMAD R7, RZ, RZ, -UR37 ;  /* 0x80000025ff077e24 */ /* 0x000fe2000f8e02ff */
[----:B---3--:R-:W-:-:S03]  /*13500*/  @P0 SHF.R.U32.HI R5, RZ, R9, R4 ;  /* 0x00000009ff050219 */ /* 0x008fc60000011604 */
[----:B-1----:R-:W-:Y:S02]  /*13510*/  IMAD R9, R8, R7, UR7 ;  /* 0x0000000708097e24 */ /* 0x002fe4000f8e0207 */
[----:B------:R-:W-:Y:S02]  /*13520*/  IMAD.MOV R7, RZ, RZ, -R5 ;  /* 0x000000ffff077224 */ /* 0x000fe400078e0a05 */
[----:B------:R-:W-:Y:S01]  /*13530*/  IMAD.WIDE.U32 R2, R9, UR4, R2 ;  /* 0x0000000409027c25 */ /* 0x000fe2000f8e0002 */
[----:B------:R-:W-:-:S03]  /*13540*/  SHF.R.S32.HI R4, RZ, 0x1f, R9 ;  /* 0x0000001fff047819 */ /* 0x000fc60000011409 */
[----:B------:R-:W-:Y:S01]  /*13550*/  IMAD R7, R6, R7, R0 ;  /* 0x0000000706077224 */ /* 0x000fe200078e0200 */
[----:B------:R-:W-:Y:S01]  /*13560*/  IADD3 R2, P0, R5, R2, RZ ;  /* 0x0000000205027210 */ /* 0x000fe20007f1e0ff */
[----:B------:R-:W-:-:S03]  /*13570*/  IMAD R4, R4, UR4, RZ ;  /* 0x0000000404047c24 */ /* 0x000fc6000f8e02ff */
[----:B------:R-:W-:Y:S01]  /*13580*/  SHF.R.S32.HI R0, RZ, 0x1f, R7 ;  /* 0x0000001fff007819 */ /* 0x000fe20000011407 */
[----:B------:R-:W-:Y:S01]  /*13590*/  IMAD R4, R9, UR5, R4 ;  /* 0x0000000509047c24 */ /* 0x000fe2000f8e0204 */
[----:B------:R-:W-:Y:S01]  /*135a0*/  SHF.R.S32.HI R9, RZ, 0x1f, R5 ;  /* 0x0000001fff097819 */ /* 0x000fe20000011405 */
[----:B------:R-:W-:Y:S02]  /*135b0*/  ULDC.64 UR4, c[0x0][0xbc8] ;  /* 0x0002f20000047ab9 */ /* 0x000fe40000000a00 */
[----:B------:R-:W-:Y:S01]  /*135c0*/  IMAD R0, R0, UR4, RZ ;  /* 0x0000000400007c24 */ /* 0x000fe2000f8e02ff */
[----:B------:R-:W-:-:S03]  /*135d0*/  IADD3.X R3, R9, R3, R4, P0, !PT ;  /* 0x0000000309037210 */ /* 0x000fc600007fe404 */
[C---:B------:R-:W-:Y:S02]  /*135e0*/  IMAD R5, R7.reuse, UR5, R0 ;  /* 0x0000000507057c24 */ /* 0x040fe4000f8e0200 */
[----:B------:R-:W-:Y:S01]  /*135f0*/  IMAD.WIDE.U32 R2, R7, UR4, R2 ;  /* 0x0000000407027c25 */ /* 0x000fe2000f8e0002 */
[----:B------:R-:W-:-:S03]  /*13600*/  ULDC.64 UR4, c[0x0][0xba8] ;  /* 0x0002ea0000047ab9 */ /* 0x000fc60000000a00 */
[----:B------:R-:W-:Y:S01]  /*13610*/  IMAD.IADD R3, R3, 0x1, R5 ;  /* 0x0000000103037824 */ /* 0x000fe200078e0205 */
[----:B------:R-:W-:-:S04]  /*13620*/  LEA R4, P0, R2, UR4, 0x2 ;  /* 0x0000000402047c11 */ /* 0x000fc8000f8010ff */
[----:B------:R-:W-:Y:S01]  /*13630*/  LEA.HI.X R5, R2, UR5, R3, 0x2, P0 ;  /* 0x0000000502057c11 */ /* 0x000fe200080f1403 */
[----:B------:R-:W-:-:S05]  /*13640*/  IMAD.MOV.U32 R3, RZ, RZ, -0x800000 ;  /* 0xff800000ff037424 */ /* 0x000fca00078e00ff */
[----:B------:R2:W-:Y:S01]  /*13650*/  STG.E desc[UR42][R4.64], R3 ;  /* 0x0000000304007986 */ /* 0x0005e2000c10192a */
[----:B------:R-:W-:Y:S05]  /*13660*/  BRA `(.L_x_910) ;  /* 0x0000003c00bc7947 */ /* 0x000fea0003800000 */
.L_x_908:
[----:B------:R-:W-:-:S08]  /*13670*/  NOP ;  /* 0x0000000000007918 */ /* 0x000fd00000000000 */
[----:B------:R-:W0:-:S00]  /*13680*/  USETMAXREG.DEALLOC.CTAPOOL 0x18 ;  /* 0x00000018000079c8 */ /* 0x000e0000080e0500 */
        /* <DEDUP_REMOVED lines=16> */
.L_x_996:
[----:B------:R-:W-:Y:S01]  /*13790*/  ULDC UR8, c[0x0][0xc50] ;  /* 0x0003140000087ab9 */ /* 0x000fe20000000800 */
[----:B------:R-:W-:Y:S01]  /*137a0*/  UMOV UR36, UR7 ;  /* 0x0000000700247c82 */ /* 0x000fe20008000000 */
[----:B------:R-:W-:-:S11]  /*137b0*/  UISETP.NE.AND UP0, UPT, UR8, 0x1, UPT ;  /* 0x000000010800788c */ /* 0x000fd6000bf05270 */
[----:B------:R-:W-:Y:S01]  /*137c0*/  @UP0 ULDC UR4, c[0x0][0xc54] ;  /* 0x0003150000040ab9 */ /* 0x000fe20000000800 */
[----:B------:R-:W-:Y:S01]  /*137d0*/  @UP0 ULDC UR6, c[0x0][0xc58] ;  /* 0x0003160000060ab9 */ /* 0x000fe20000000800 */
[----:B------:R-:W-:-:S04]  /*137e0*/  UIMAD.WIDE.U32 UR4, UR7, UR4, URZ ;  /* 0x00000004070472a5 */ /* 0x000fc8000f8e003f */
[----:B------:R-:W-:-:S12]  /*137f0*/  @UP0 USHF.R.U32.HI UR36, URZ, UR6, UR5 ;  /* 0x000000063f240299 */ /* 0x000fd80008011605 */
.L_x_997:
[----:B------:R-:W-:Y:S01]  /*13800*/  ISETP.GE.AND P0, PT, R19, RZ, PT ;  /* 0x000000ff1300720c */ /* 0x000fe20003f06270 */
[----:B------:R-:W-:Y:S01]  /*13810*/  UIADD3 UR6, -UR36, URZ, URZ ;  /* 0x0000003f24067290 */ /* 0x000fe2000fffe13f */
[----:B------:R-:W-:Y:S02]  /*13820*/  IMAD.MOV.U32 R15, RZ, RZ, 0x1 ;  /* 0x00000001ff0f7424 */ /* 0x000fe400078e00ff */
[----:B------:R-:W-:Y:S01]  /*13830*/  IMAD.MOV.U32 R0, RZ, RZ, RZ ;  /* 0x000000ffff007224 */ /* 0x000fe200078e00ff */
[----:B------:R-:W-:Y:S01]  /*13840*/  UIMAD UR6, UR8, UR6, UR7 ;  /* 0x00000006080672a4 */ /* 0x000fe2000f8e0207 */
[----:B------:R-:W-:-:S07]  /*13850*/  IMAD.MOV.U32 R2, RZ, RZ, 0x1 ;  /* 0x00000001ff027424 */ /* 0x000fce00078e00ff */
[----:B------:R-:W-:Y:S05]  /*13860*/  @!P0 BRA `(.L_x_998) ;  /* 0x0000003800708947 */ /* 0x000fea0003800000 */
[----:B------:R-:W0:Y:S01]  /*13870*/  S2UR UR39, SR_CTAID.X ;  /* 0x00000000002779c3 */ /* 0x000e220000002500 */
[----:B------:R-:W-:Y:S01]  /*13880*/  ULDC.64 UR4, c[0x0][0x418] ;  /* 0x0001060000047ab9 */ /* 0x000fe20000000a00 */
[----:B------:R-:W-:Y:S01]  /*13890*/  ULDC UR7, c[0x0][0x448] ;  /* 0x0001120000077ab9 */ /* 0x000fe20000000800 */
[----:B------:R-:W-:Y:S02]  /*138a0*/  UISETP.NE.U32.AND UP0, UPT, UR4, URZ, UPT ;  /* 0x0000003f0400728c */ /* 0x000fe4000bf05070 */
[----:B------:R-:W-:Y:S02]  /*138b0*/  UISETP.NE.AND UP1, UPT, UR7, 0x1, UPT ;  /* 0x000000010700788c */ /* 0x000fe4000bf25270 */
[----:B------:R-:W-:Y:S01]  /*138c0*/  UISETP.NE.AND.EX UP0, UPT, UR5, URZ, UPT, UP0 ;  /* 0x0000003f0500728c */ /* 0x000fe2000bf05300 */
[----:B------:R-:W-:Y:S01]  /*138d0*/  ULDC UR4, c[0x0][0x424] ;  /* 0x0001090000047ab9 */ /* 0x000fe20000000800 */
[----:B------:R-:W-:Y:S02]  /*138e0*/  ULDC UR12, c[0x0][0x288] ;  /* 0x0000a200000c7ab9 */ /* 0x000fe40000000800 */
[----:B------:R-:W-:-:S02]  /*138f0*/  USEL UR11, UR4, 0x1, UP0 ;  /* 0x00000001040b7887 */ /* 0x000fc40008000000 */
[----:B------:R-:W-:Y:S01]  /*13900*/  UIADD3 UR10, -UR12, 0x1, URZ ;  /* 0x000000010c0a7890 */ /* 0x000fe2000fffe13f */
[----:B------:R-:W-:Y:S02]  /*13910*/  ULDC.64 UR4, c[0x0][0x9e0] ;  /* 0x0002780000047ab9 */ /* 0x000fe40000000a00 */
[----:B------:R-:W-:Y:S01]  /*13920*/  @UP1 ULDC UR8, c[0x0][0x44c] ;  /* 0x0001130000081ab9 */ /* 0x000fe20000000800 */
[----:B------:R-:W-:Y:S01]  /*13930*/  UISETP.GE.AND UP0, UPT, UR5, 0x1, UPT ;  /* 0x000000010500788c */ /* 0x000fe2000bf06270 */
[----:B------:R-:W-:Y:S01]  /*13940*/  ULDC UR13, c[0x0][0x2f0] ;  /* 0x0000bc00000d7ab9 */ /* 0x000fe20000000800 */
[----:B------:R-:W-:Y:S01]  /*13950*/  @UP1 ULDC UR14, c[0x0][0x450] ;  /* 0x00011400000e1ab9 */ /* 0x000fe20000000800 */
[----:B------:R-:W-:-:S03]  /*13960*/  UIMAD UR10, UR11, UR13, UR10 ;  /* 0x0000000d0b0a72a4 */ /* 0x000fc6000f8e020a */
[----:B------:R-:W-:Y:S01]  /*13970*/  PLOP3.LUT P1, PT, PT, PT, UP0, 0x80, 0x0 ;  /* 0x000000000000781c */ /* 0x000fe20003f2f008 */
[----:B0-----:R-:W-:-:S04]  /*13980*/  USHF.L.U32 UR39, UR39, 0x7, URZ ;  /* 0x0000000727277899 */ /* 0x001fc8000800063f */
[----:B------:R-:W-:-:S04]  /*13990*/  UIADD3 UR7, UR39, 0x7f, URZ ;  /* 0x0000007f27077890 */ /* 0x000fc8000fffe03f */
[----:B------:R-:W-:-:S04]  /*139a0*/  UIMAD.WIDE.U32 UR8, UR7, UR8, URZ ;  /* 0x00000008070872a5 */ /* 0x000fc8000f8e003f */
[----:B------:R-:W-:-:S04]  /*139b0*/  @UP1 USHF.R.U32.HI UR7, URZ, UR14, UR9 ;  /* 0x0000000e3f071299 */ /* 0x000fc80008011609 */
[----:B------:R-:W-:-:S04]  /*139c0*/  UIADD3 UR8, UR10, UR7, URZ ;  /* 0x000000070a087290 */ /* 0x000fc8000fffe03f */
[----:B------:R-:W-:Y:S01]  /*139d0*/  UIADD3 UR4, UR8, UR4, URZ ;  /* 0x0000000408047290 */ /* 0x000fe2000fffe03f */
[----:B------:R-:W-:Y:S11]  /*139e0*/  @!P1 BRA `(.L_x_999) ;  /* 0x0000000000449947 */ /* 0x000ff60003800000 */
        /* <DEDUP_REMOVED lines=10> */
.L_x_1000:
[----:B------:R-:W-:-:S11]  /*13a90*/  UISETP.NE.AND UP0, UPT, UR5, 0x1, UPT ;  /* 0x000000010500788c */ /* 0x000fd6000bf05270 */
[----:B------:R-:W-:Y:S02]  /*13aa0*/  @UP0 ULDC.64 UR14, c[0x0][0x9e8] ;  /* 0x00027a00000e0ab9 */ /* 0x000fe40000000a00 */
[----:B------:R-:W-:-:S04]  /*13ab0*/  UIMAD.WIDE.U32 UR8, UR7, UR14, URZ ;  /* 0x0000000e070872a5 */ /* 0x000fc8000f8e003f */
[----:B------:R-:W-:-:S12]  /*13ac0*/  @UP0 USHF.R.U32.HI UR7, URZ, UR15, UR9 ;  /* 0x0000000f3f070299 */ /* 0x000fd80008011609 */
.L_x_1001:
[----:B------:R-:W-:-:S04]  /*13ad0*/  UIMAD UR7, UR7, UR5, UR5 ;  /* 0x00000005070772a4 */ /* 0x000fc8000f8e0205 */
[----:B------:R-:W-:-:S04]  /*13ae0*/  UISETP.LT.AND UP0, UPT, UR4, UR7, UPT ;  /* 0x000000070400728c */ /* 0x000fc8000bf01270 */
[----:B------:R-:W-:-:S12]  /*13af0*/  USEL UR4, UR4, UR7, UP0 ;  /* 0x0000000704047287 */ /* 0x000fd80008000000 */
.L_x_999:
[----:B------:R-:W-:Y:S02]  /*13b00*/  UIMAD UR14, UR11, UR13, 0x7f ;  /* 0x0000007f0b0e74a4 */ /* 0x000fe4000f8e020d */
[----:B------:R-:W-:Y:S02]  /*13b10*/  UIADD3 UR4, UR4, 0x7f, URZ ;  /* 0x0000007f04047890 */ /* 0x000fe4000fffe03f */
[----:B------:R-:W-:Y:S02]  /*13b20*/  USHF.R.S32.HI UR15, URZ, 0x1f, UR14 ;  /* 0x0000001f3f0f7899 */ /* 0x000fe4000801140e */
[----:B------:R-:W-:Y:S01]  /*13b30*/  USHF.R.S32.HI UR7, URZ, 0x1f, UR4 ;  /* 0x0000001f3f077899 */ /* 0x000fe20008011404 */
[----:B------:R-:W-:Y:S01]  /*13b40*/  @UP1 ULDC UR8, c[0x0][0x44c] ;  /* 0x0001130000081ab9 */ /* 0x000fe20000000800 */
[----:B------:R-:W-:Y:S02]  /*13b50*/  ULEA.HI UR15, UR15, UR14, URZ, 0x7 ;  /* 0x0000000e0f0f7291 */ /* 0x000fe4000f8f383f */
[----:B------:R-:W-:-:S02]  /*13b60*/  ULEA.HI UR7, UR7, UR4, URZ, 0x7 ;  /* 0x0000000407077291 */ /* 0x000fc4000f8f383f */
[----:B------:R-:W-:Y:S01]  /*13b70*/  UIMAD.WIDE.U32 UR8, UR39, UR8, URZ ;  /* 0x00000008270872a5 */ /* 0x000fe2000f8e003f */
[----:B------:R-:W-:Y:S01]  /*13b80*/  @UP1 ULDC UR16, c[0x0][0x450] ;  /* 0x0001140000101ab9 */ /* 0x000fe20000000800 */
[----:B------:R-:W-:Y:S01]  /*13b90*/  UMOV UR10, UR39 ;  /* 0x00000027000a7c82 */ /* 0x000fe20008000000 */
[----:B------:R-:W-:Y:S02]  /*13ba0*/  USHF.R.S32.HI UR15, URZ, 0x7, UR15 ;  /* 0x000000073f0f7899 */ /* 0x000fe4000801140f */
[----:B------:R-:W-:Y:S02]  /*13bb0*/  USHF.R.S32.HI UR7, URZ, 0x7, UR7 ;  /* 0x000000073f077899 */ /* 0x000fe40008011407 */
[----:B------:R-:W-:Y:S02]  /*13bc0*/  UIMAD UR4, UR11, UR13, -UR12 ;  /* 0x0000000d0b0472a4 */ /* 0x000fe4000f8e0a0c */
[----:B------:R-:W-:Y:S02]  /*13bd0*/  @UP1 USHF.R.U32.HI UR10, URZ, UR16, UR9 ;  /* 0x000000103f0a1299 */ /* 0x000fe40008011609 */
[----:B------:R-:W-:-:S02]  /*13be0*/  UISETP.LT.AND UP0, UPT, UR15, UR7, UPT ;  /* 0x000000070f00728c */ /* 0x000fc4000bf01270 */
[----:B------:R-:W-:Y:S01]  /*13bf0*/  UIADD3 UR4, UR4, UR10, URZ ;  /* 0x0000000a04047290 */ /* 0x000fe2000fffe03f */
[----:B------:R-:W-:Y:S01]  /*13c00*/  ULDC UR8, c[0x0][0x9dc] ;  /* 0x0002770000087ab9 */ /* 0x000fe20000000800 */
[----:B------:R-:W-:Y:S02]  /*13c10*/  USEL UR10, UR15, UR7, UP0 ;  /* 0x000000070f0a7287 */ /* 0x000fe40008000000 */
        /* <DEDUP_REMOVED lines=12> */
.L_x_1003:
[----:B------:R-:W-:-:S11]  /*13ce0*/  UISETP.NE.AND UP0, UPT, UR5, 0x1, UPT ;  /* 0x000000010500788c */ /* 0x000fd6000bf05270 */
[----:B------:R-:W-:Y:S02]  /*13cf0*/  @UP0 ULDC.64 UR12, c[0x0][0x9e8] ;  /* 0x00027a00000c0ab9 */ /* 0x000fe40000000a00 */
[----:B------:R-:W-:-:S04]  /*13d00*/  UIMAD.WIDE.U32 UR8, UR4, UR12, URZ ;  /* 0x0000000c040872a5 */ /* 0x000fc8000f8e003f */
[----:B------:R-:W-:-:S12]  /*13d10*/  @UP0 USHF.R.U32.HI UR4, URZ, UR13, UR9 ;  /* 0x0000000d3f040299 */ /* 0x000fd80008011609 */
.L_x_1004:
[----:B------:R-:W-:-:S04]  /*13d20*/  UIMAD UR4, UR4, UR5, URZ ;  /* 0x00000005040472a4 */ /* 0x000fc8000f8e023f */
[----:B------:R-:W-:-:S04]  /*13d30*/  UISETP.LT.AND UP0, UPT, UR7, UR4, UPT ;  /* 0x000000040700728c */ /* 0x000fc8000bf01270 */
[----:B------:R-:W-:-:S12]  /*13d40*/  USEL UR7, UR7, UR4, !UP0 ;  /* 0x0000000407077287 */ /* 0x000fd8000c000000 */
.L_x_1002:
[----:B------:R-:W-:Y:S02]  /*13d50*/  USHF.R.S32.HI UR4, URZ, 0x1f, UR7 ;  /* 0x0000001f3f047899 */ /* 0x000fe40008011407 */
[----:B------:R-:W-:Y:S02]  /*13d60*/  USHF.R.U32.HI UR12, URZ, 0x10, UR6 ;  /* 0x000000103f0c7899 */ /* 0x000fe40008011606 */
[----:B------:R-:W-:Y:S02]  /*13d70*/  ULEA.HI UR4, UR4, UR7, URZ, 0x7 ;  /* 0x0000000704047291 */ /* 0x000fe4000f8f383f */
[----:B------:R-:W-:Y:S02]  /*13d80*/  ULOP3.LUT UR40, UR6, 0xffff, URZ, 0xc0, !UPT ;  /* 0x0000ffff06287892 */ /* 0x000fe4000f8ec03f */
[----:B------:R-:W-:-:S04]  /*13d90*/  USHF.R.S32.HI UR4, URZ, 0x7, UR4 ;  /* 0x000000073f047899 */ /* 0x000fc80008011404 */
[----:B------:R-:W-:-:S04]  /*13da0*/  UISETP.LT.AND UP0, UPT, URZ, UR4, UPT ;  /* 0x000000043f00728c */ /* 0x000fc8000bf01270 */
[----:B------:R-:W-:Y:S02]  /*13db0*/  USEL UR11, URZ, UR4, !UP0 ;  /* 0x000000043f0b7287 */ /* 0x000fe4000c000000 */
[----:B------:R-:W-:Y:S02]  /*13dc0*/  UISETP.NE.AND UP0, UPT, UR12, URZ, UPT ;  /* 0x0000003f0c00728c */ /* 0x000fe4000bf05270 */
[----:B------:R-:W-:Y:S01]  /*13dd0*/  UISETP.GT.AND UP1, UPT, UR10, UR11, UPT ;  /* 0x0000000b0a00728c */ /* 0x000fe2000bf24270 */
[----:B------:R-:W-:-:S05]  /*13de0*/  UMOV UR4, URZ ;  /* 0x0000003f00047c82 */ /* 0x000fca0008000000 */
[----:B------:R-:W-:-:S03]  /*13df0*/  PLOP3.LUT P0, PT, PT, PT, UP1, 0x80, 0x0 ;  /* 0x000000000000781c */ /* 0x000fc60003f0f018 */
[----:B------:R-:W-:-:S10]  /*13e00*/  @!UP0 ULDC UR12, c[0x0][0x9f0] ;  /* 0x00027c00000c8ab9 */ /* 0x000fd40000000800 */
[----:B------:R-:W-:Y:S05]  /*13e10*/  @!P0 BRA `(.L_x_1005) ;  /* 0x0000000000808947 */ /* 0x000fea0003800000 */
[----:B------:R-:W-:Y:S01]  /*13e20*/  IMAD.U32 R3, RZ, RZ, UR12 ;  /* 0x0000000cff037e24 */ /* 0x000fe2000f8e00ff */
[----:B------:R-:W-:-:S04]  /*13e30*/  UIADD3 UR4, UR12, -0x1, UR10 ;  /* 0xffffffff0c047890 */ /* 0x000fc8000fffe00a */
[-C--:B------:R-:W-:Y:S01]  /*13e40*/  IABS R0, R3.reuse ;  /* 0x0000000300007213 */ /* 0x080fe20000000000 */
[----:B------:R-:W-:Y:S01]  /*13e50*/  UIADD3 UR6, -UR11, UR4, URZ ;  /* 0x000000040b067290 */ /* 0x000fe2000fffe13f */
[----:B------:R-:W-:Y:S02]  /*13e60*/  IABS R3, R3 ;  /* 0x0000000300037213 */ /* 0x000fe40000000000 */
[----:B------:R-:W-:Y:S01]  /*13e70*/  R2UR UR13, R0 ;  /* 0x00000000000d72ca */ /* 0x000fe200000e0000 */
[----:B------:R-:W-:Y:S02]  /*13e80*/  UMOV UR4, URZ ;  /* 0x0000003f00047c82 */ /* 0x000fe40008000000 */
[----:B------:R-:W-:-:S05]  /*13e90*/  IMAD.MOV R3, RZ, RZ, -R3 ;  /* 0x000000ffff037224 */ /* 0x000fca00078e0a03 */
[----:B------:R-:W-:-:S05]  /*13ea0*/  R2UR UR9, R3 ;  /* 0x00000000030972ca */ /* 0x000fca00000e0000 */
[----:B------:R-:W0:Y:S08]  /*13eb0*/  I2F.RP R0, UR13 ;  /* 0x0000000d00007d06 */ /* 0x000e300008209400 */
[----:B0-----:R-:W0:Y:S02]  /*13ec0*/  MUFU.RCP R0, R0 ;  /* 0x0000000000007308 */ /* 0x001e240000001000 */
[----:B0-----:R-:W-:Y:S01]  /*13ed0*/  VIADD R2, R0, 0xffffffe ;  /* 0x0ffffffe00027836 */ /* 0x001fe20000000000 */
[----:B------:R-:W-:Y:S01]  /*13ee0*/  IABS R0, UR6 ;  /* 0x0000000600007c13 */ /* 0x000fe20008000000 */
[----:B------:R-:W-:-:S03]  /*13ef0*/  ULOP3.LUT UR6, UR6, UR12, URZ, 0x3c, !UPT ;  /* 0x0000000c06067292 */ /* 0x000fc6000f8e3c3f */
[----:B------:R-:W-:Y:S01]  /*13f00*/  R2UR UR8, R0 ;  /* 0x00000000000872ca */ /* 0x000fe200000e0000 */
[----:B------:R-:W0:Y:S02]  /*13f10*/  F2I.FTZ.U32.TRUNC.NTZ R2, R2 ;  /* 0x0000000200027305 */ /* 0x000e24000021f000 */
[----:B0-----:R-:W-:-:S13]  /*13f20*/  R2UR UR5, R2 ;  /* 0x00000000020572ca */ /* 0x001fda00000e0000 */
[----:B------:R-:W-:-:S04]  /*13f30*/  UIADD3 UR7, URZ, -UR5, URZ ;  /* 0x800000053f077290 */ /* 0x000fc8000fffe03f */
[----:B------:R-:W-:-:S04]  /*13f40*/  UIMAD UR7, UR7, UR13, URZ ;  /* 0x0000000d070772a4 */ /* 0x000fc8000f8e023f */
[----:B------:R-:W-:-:S04]  /*13f50*/  UIMAD.WIDE.U32 UR4, UR5, UR7, UR4 ;  /* 0x00000007050472a5 */ /* 0x000fc8000f8e0004 */
[----:B------:R-:W-:-:S04]  /*13f60*/  UIMAD.WIDE.U32 UR4, UR5, UR8, URZ ;  /* 0x00000008050472a5 */ /* 0x000fc8000f8e003f */
        /* <DEDUP_REMOVED lines=11> */
.L_x_1005:
[----:B------:R-:W-:Y:S01]  /*14020*/  UIMAD UR40, UR40, UR4, UR11 ;  /* 0x00000004282872a4 */ /* 0x000fe2000f8e020b */
[----:B------:R-:W-:Y:S02]  /*14030*/  IMAD.U32 R17, RZ, RZ, UR10 ;  /* 0x0000000aff117e24 */ /* 0x000fe4000f8e00ff */
[----:B------:R-:W-:Y:S02]  /*14040*/  IMAD.MOV.U32 R15, RZ, RZ, 0x1 ;  /* 0x00000001ff0f7424 */ /* 0x000fe400078e00ff */
[----:B------:R-:W-:Y:S02]  /*14050*/  IMAD.MOV.U32 R2, RZ, RZ, 0x1 ;  /* 0x00000001ff027424 */ /* 0x000fe400078e00ff */
[----:B------:R-:W-:-:S05]  /*14060*/  IMAD.U32 R0, RZ, RZ, UR40 ;  /* 0x00000028ff007e24 */ /* 0x000fca000f8e00ff */
[----:B------:R-:W-:Y:S01]  /*14070*/  VIADDMNMX R17, R0, UR4, R17, PT ;  /* 0x0000000400117c46 */ /* 0x000fe2000b800111 */
[----:B------:R-:W-:-:S03]  /*14080*/  IMAD.MOV.U32 R0, RZ, RZ, RZ ;  /* 0x000000ffff007224 */ /* 0x000fc600078e00ff */
[----:B------:R-:W-:-:S13]  /*14090*/  ISETP.GT.AND P0, PT, R17, UR40, PT ;  /* 0x0000002811007c0c */ /* 0x000fda000bf04270 */
        /* <DEDUP_REMOVED lines=24> */
.L_x_1006:
        /* <DEDUP_REMOVED lines=20> */
.L_x_1007:
        /* <DEDUP_REMOVED lines=20> */
.L_x_1008:
        /* <DEDUP_REMOVED lines=18> */
.L_x_1009:
        /* <DEDUP_REMOVED lines=9> */
[C---:B------:R-:W-:Y:S01]  /*14650*/  IMAD.SHL.U32 R7, R10.reuse, 0x10, RZ ;  /* 0x000000100a077824 */ /* 0x040fe200078e00ff */
[----:B------:R-:W-:Y:S01]  /*14660*/  LOP3.LUT R8, R10, 0x7f, RZ, 0xc0, !PT ;  /* 0x0000007f0a087812 */ /* 0x000fe200078ec0ff */
[----:B------:R-:W-:Y:S01]  /*14670*/  UMOV UR4, 0xffffffff ;  /* 0xffffffff00047882 */ /* 0x000fe20000000000 */
[----:B------:R-:W-:Y:S02]  /*14680*/  LOP3.LUT R4, R0, 0x180, RZ, 0xc0, !PT ;  /* 0x0000018000047812 */ /* 0x000fe400078ec0ff */
[----:B------:R-:W-:Y:S02]  /*14690*/  SHF.R.U32.HI R9, RZ, 0x5, R8 ;  /* 0x00000005ff097819 */ /* 0x000fe40000011608 */
[----:B------:R-:W-:Y:S01]  /*146a0*/  LOP3.LUT R4, R4, 0x30, R5, 0xf8, !PT ;  /* 0x0000003004047812 */ /* 0x000fe200078ef805 */
[----:B------:R-:W-:Y:S01]  /*146b0*/  IMAD.SHL.U32 R5, R10, 0x8, RZ ;  /* 0x000000080a057824 */ /* 0x000fe200078e00ff */
[----:B0-----:R-:W0:Y:S01]  /*146c0*/  LDC.64 R2, c[0x0][0x418] ;  /* 0x00010600ff027b82 */ /* 0x001e220000000a00 */
[----:B------:R-:W-:-:S03]  /*146d0*/  LOP3.LUT R18, R18, 0xfffffffe, RZ, 0xc0, !PT ;  /* 0xfffffffe12127812 */ /* 0x000fc600078ec0ff */
[----:B------:R-:W-:Y:S01]  /*146e0*/  LOP3.LUT R5, R4, 0x30, R5, 0x78, !PT ;  /* 0x0000003004057812 */ /* 0x000fe200078e7805 */
[----:B------:R-:W-:-:S03]  /*146f0*/  IMAD.SHL.U32 R4, R10, 0x80, RZ ;  /* 0x000000800a047824 */ /* 0x000fc600078e00ff */
[----:B------:R-:W-:Y:S02]  /*14700*/  LOP3.LUT R5, R5, 0x640, R0, 0xf8, !PT ;  /* 0x0000064005057812 */ /* 0x000fe400078ef800 */
[C---:B------:R-:W-:Y:S02]  /*14710*/  LOP3.LUT R6, R4.reuse, 0x380, RZ, 0xc0, !PT ;  /* 0x0000038004067812 */ /* 0x040fe400078ec0ff */
[----:B------:R-:W-:Y:S01]  /*14720*/  LOP3.LUT R4, R4, 0x400, RZ, 0xc0, !PT ;  /* 0x0000040004047812 */ /* 0x000fe200078ec0ff */
[----:B------:R-:W-:Y:S01]  /*14730*/  STL [R1+0x8], R5 ;  /* 0x0000080501007387 */ /* 0x000fe20000100800 */
[----:B------:R-:W-:-:S03]  /*14740*/  LOP3.LUT R6, R6, 0x10, R10, 0xf8, !PT ;  /* 0x0000001006067812 */ /* 0x000fc600078ef80a */
[----:B------:R-:W-:Y:S01]  /*14750*/  IMAD R4, R9, 0x800, R4 ;  /* 0x0000080009047824 */ /* 0x000fe200078e0204 */
[----:B------:R-:W-:-:S05]  /*14760*/  LOP3.LUT R7, R6, 0x70, R7, 0x78, !PT ;  /* 0x0000007006077812 */ /* 0x000fca00078e7807 */
[----:B------:R-:W-:Y:S01]  /*14770*/  IMAD.IADD R0, R4, 0x1, R7 ;  /* 0x0000000104007824 */ /* 0x000fe200078e0207 */
[----:B0-----:R-:W-:Y:S01]  /*14780*/  ISETP.NE.U32.AND P0, PT, R2, RZ, PT ;  /* 0x000000ff0200720c */ /* 0x001fe20003f05070 */
[----:B------:R-:W-:-:S03]  /*14790*/  IMAD.MOV.U32 R4, RZ, RZ, 0x40 ;  /* 0x00000040ff047424 */ /* 0x000fc600078e00ff */
[----:B------:R0:W-:Y:S01]  /*147a0*/  STL [R1+0xc], R0 ;  /* 0x00000c0001007387 */ /* 0x0001e20000100800 */
[----:B------:R-:W-:Y:S02]  /*147b0*/  R2P PR, R10, 0x6 ;  /* 0x000000060a007804 */ /* 0x000fe40000000000 */
[----:B------:R-:W-:Y:S02]  /*147c0*/  ISETP.NE.AND.EX P3, PT, R3, RZ, PT, P0 ;  /* 0x000000ff0300720c */ /* 0x000fe40003f65300 */
[----:B------:R-:W-:-:S04]  /*147d0*/  SHF.R.U32.HI R10, RZ, 0x5, R10 ;  /* 0x00000005ff0a7819 */ /* 0x000fc8000001160a */
[----:B------:R-:W-:Y:S01]  /*147e0*/  LOP3.LUT R10, R10, 0x3, RZ, 0xc0, !PT ;  /* 0x000000030a0a7812 */ /* 0x000fe200078ec0ff */
[----:B0-----:R-:W-:-:S05]  /*147f0*/  IMAD.MOV.U32 R0, RZ, RZ, 0x20 ;  /* 0x00000020ff007424 */ /* 0x001fca00078e00ff */
[----:B------:R-:W-:Y:S02]  /*14800*/  SEL R0, R0, 0xffffffe0, !P1 ;  /* 0xffffffe000007807 */ /* 0x000fe40004800000 */
[----:B------:R-:W-:-:S03]  /*14810*/  @P3 LOP3.LUT R18, R18, 0x1, RZ, 0xfc, !PT ;  /* 0x0000000112123812 */ /* 0x000fc600078efcff */
[----:B------:R0:W-:Y:S02]  /*14820*/  STL [R1], R0 ;  /* 0x0000000001007387 */ /* 0x0001e40000100800 */
[----:B0-----:R-:W-:-:S05]  /*14830*/  SEL R0, R4, 0xffffffc0, !P2 ;  /* 0xffffffc004007807 */ /* 0x001fca0005000000 */
[----:B------:R0:W-:Y:S01]  /*14840*/  STL [R1+0x10], R0 ;  /* 0x0000100001007387 */ /* 0x0001e20000100800 */
[----:B--2---:R-:W-:Y:S02]  /*14850*/  SHF.R.S32.HI R9, RZ, 0x1f, R19 ;  /* 0x0000001fff097819 */ /* 0x004fe40000011413 */
[----:B------:R-:W-:-:S03]  /*14860*/  SEL R16, R19, RZ, !P3 ;  /* 0x000000ff13107207 */ /* 0x000fc60005800000 */
[----:B------:R0:W-:Y:S01]  /*14870*/  STL [R1+0x4], R9 ;  /* 0x0000040901007387 */ /* 0x0001e20000100800 */
[----:B------:R-:W-:Y:S05]  /*14880*/  BRA.DIV UR4, `(.L_x_1010) ;  /* 0x0000003204147947 */ /* 0x000fea000b800000 */
[----:B------:R1:W2:Y:S02]  /*14890*/  SHFL.IDX PT, R14, R10, RZ, 0x1f ;  /* 0x00001fff0a0e7589 */ /* 0x0002a400000e0000 */
.L_x_1065:
        /* <DEDUP_REMOVED lines=9> */
.L_x_1068:
[----:B------:R-:W-:Y:S05]  /*14930*/  @!P6 BRA `(.L_x_1011) ;  /* 0x00000004007ce947 */ /* 0x000fea0003800000 */
[----:B------:R-:W-:Y:S01]  /*14940*/  IMAD.MOV.U32 R16, RZ, RZ, R19 ;  /* 0x000000ffff107224 */ /* 0x000fe200078e0013 */
[----:B------:R-:W-:Y:S06]  /*14950*/  @!P3 BRA `(.L_x_1013) ;  /* 0x000000000044b947 */ /* 0x000fec0003800000 */
        /* <DEDUP_REMOVED lines=17> */
.L_x_1013:
[----:B0-----:R-:W-:Y:S01]  /*14a70*/  IMAD.MOV.U32 R2, RZ, RZ, 0x1 ;  /* 0x00000001ff027424 */ /* 0x001fe200078e00ff */
[----:B------:R-:W-:-:S04]  /*14a80*/  ISETP.NE.AND P1, PT, R8, RZ, PT ;  /* 0x000000ff0800720c */ /* 0x000fc80003f25270 */
[----:B------:R-:W-:-:S04]  /*14a90*/  SHF.L.U32 R2, R2, 0x1f, RZ ;  /* 0x0000001f02027819 */ /* 0x000fc800000006ff */
[----:B------:R-:W0:Y:S02]  /*14aa0*/  SYNCS.PHASECHK.TRANS64.TRYWAIT P0, [UR38+0x2a880], R2 ;  /* 0x02a88002ff0075a7 */ /* 0x000e240008000166 */
[----:B0-----:R-:W-:Y:S05]  /*14ab0*/  @!P0 BRA `(.L_x_1014) ;  /* 0x0000002c00c88947 */ /* 0x001fea0003800000 */
.L_x_1069:
[----:B------:R-:W-:Y:S05]  /*14ac0*/  @P1 BRA `(.L_x_1015) ;  /* 0x0000000000181947 */ /* 0x000fea0003800000 */
[----:B------:R-:W2:Y:S01]  /*14ad0*/  S2R R4, SR_TID.X ;  /* 0x0000000000047919 */ /* 0x000ea20000002100 */
[----:B0-----:R-:W-:-:S04]  /*14ae0*/  IMAD.MOV.U32 R3, RZ, RZ, 0x6000 ;  /* 0x00006000ff037424 */ /* 0x001fc800078e00ff */
[----:B------:R3:W-:Y:S01]  /*14af0*/  SYNCS.ARRIVE.TRANS64 RZ, [UR38+0x2a870], R3 ;  /* 0x02a87003ffff79a7 */ /* 0x0007e20008000026 */
[----:B--2---:R-:W-:-:S13]  /*14b00*/  LOP3.LUT P0, RZ, R4, 0x1f, RZ, 0xc0, !PT ;  /* 0x0000001f04ff7812 */ /* 0x004fda000780c0ff */
[----:B---3--:R-:W-:Y:S05]  /*14b10*/  @!P0 BRA `(.L_x_1015) ;  /* 0x0000000000048947 */ /* 0x008fea0003800000 */
[----:B------:R-:W-:Y:S01]  /*14b20*/  BPT.TRAP 0x1 ;  /* 0x000000040000795c */ /* 0x000fe20000300000 */
.L_x_1015:
[----:B------:R-:W-:Y:S01]  /*14b30*/  IMAD.SHL.U32 R0, R0, 0x80, RZ ;  /* 0x0000008000007824 */ /* 0x000fe200078e00ff */
        /* <DEDUP_REMOVED lines=27> */
.L_x_1070:
[----:B------:R-:W-:Y:S05]  /*14cf0*/  @P1 BRA `(.L_x_1017) ;  /* 0x0000000000181947 */ /* 0x000fea0003800000 */
[----:B0-----:R-:W0:Y:S01]  /*14d00*/  S2R R3, SR_TID.X ;  /* 0x0000000000037919 */ /* 0x001e220000002100 */
[----:B------:R-:W-:-:S04]  /*14d10*/  IMAD.MOV.U32 R2, RZ, RZ, 0x6000 ;  /* 0x00006000ff027424 */ /* 0x000fc800078e00ff */
[----:B------:R2:W-:Y:S01]  /*14d20*/  SYNCS.ARRIVE.TRANS64 RZ, [UR38+0x2a830], R2 ;  /* 0x02a83002ffff79a7 */ /* 0x0005e20008000026 */
[----:B0-----:R-:W-:-:S13]  /*14d30*/  LOP3.LUT P0, RZ, R3, 0x1f, RZ, 0xc0, !PT ;  /* 0x0000001f03ff7812 */ /* 0x001fda000780c0ff */
[----:B--2---:R-:W-:Y:S05]  /*14d40*/  @!P0 BRA `(.L_x_1017) ;  /* 0x0000000000048947 */ /* 0x004fea0003800000 */
[----:B------:R-:W-:Y:S01]  /*14d50*/  BPT.TRAP 0x1 ;  /* 0x000000040000795c */ /* 0x000fe20000300000 */
.L_x_1017:
        /* <DEDUP_REMOVED lines=29> */
.L_x_1011:
        /* <DEDUP_REMOVED lines=15> */
[----:B-1----:R-:W-:Y:S02]  /*15020*/  IMAD.U32 R10, RZ, RZ, UR4 ;  /* 0x00000004ff0a7e24 */ /* 0x002fe4000f8e00ff */
[----:B------:R-:W-:Y:S02]  /*15030*/  IMAD.U32 R11, RZ, RZ, UR5 ;  /* 0x00000005ff0b7e24 */ /* 0x000fe4000f8e00ff */
[----:B------:R-:W-:Y:S02]  /*15040*/  IMAD.MOV.U32 R8, RZ, RZ, 0x70 ;  /* 0x00000070ff087424 */ /* 0x000fe400078e00ff */
[----:B------:R-:W-:Y:S02]  /*15050*/  IMAD.MOV.U32 R12, RZ, RZ, 0x1 ;  /* 0x00000001ff0c7424 */ /* 0x000fe400078e00ff */
[----:B------:R-:W-:-:S07]  /*15060*/  IMAD.MOV.U32 R13, RZ, RZ, RZ ;  /* 0x000000ffff0d7224 */ /* 0x000fce00078e00ff */
[----:B------:R-:W-:-:S07]  /*15070*/  LEPC R20, `(.L_x_1018) ;  /* 0x000000001014794e */ /* 0x000fce0000000000 */
[----:B0-----:R-:W-:Y:S05]  /*15080*/  CALL.ABS.NOINC R2 ;  /* 0x0000000002007343 */ /* 0x001fea0003c00000 */
.L_x_1018:
[----:B0-----:R-:W0:Y:S01]  /*15090*/  S2R R2, SR_TID.X ;  /* 0x0000000000027919 */ /* 0x001e220000002100 */
[----:B-1----:R-:W1:Y:S01]  /*150a0*/  LDC R10, c[0x0][0x448] ;  /* 0x00011200ff0a7b82 */ /* 0x002e620000000800 */
[----:B------:R-:W-:Y:S01]  /*150b0*/  USHF.R.S32.HI UR4, URZ, 0x1f, UR36 ;  /* 0x0000001f3f047899 */ /* 0x000fe20008011424 */
[----:B------:R-:W2:Y:S01]  /*150c0*/  S2R R6, SR_TID.X ;  /* 0x0000000000067919 */ /* 0x000ea20000002100 */
[----:B------:R-:W-:Y:S02]  /*150d0*/  ULDC.64 UR8, c[0x0][0x2d8] ;  /* 0x0000b60000087ab9 */ /* 0x000fe40000000a00 */
[----:B------:R-:W-:Y:S01]  /*150e0*/  UIMAD UR6, UR4, UR8, URZ ;  /* 0x00000008040672a4 */ /* 0x000fe2000f8e023f */
[----:B------:R-:W3:Y:S01]  /*150f0*/  S2R R7, SR_CTAID.Z ;  /* 0x0000000000077919 */ /* 0x000ee20000002700 */
[----:B------:R-:W-:Y:S02]  /*15100*/  UIMAD.WIDE.U32 UR4, UR36, UR8, URZ ;  /* 0x00000008240472a5 */ /* 0x000fe4000f8e003f */
[----:B------:R-:W-:-:S04]  /*15110*/  UIMAD UR6, UR36, UR9, UR6 ;  /* 0x00000009240672a4 */ /* 0x000fc8000f8e0206 */
[----:B------:R-:W-:Y:S01]  /*15120*/  UIADD3 UR5, UR5, UR6, URZ ;  /* 0x0000000605057290 */ /* 0x000fe2000fffe03f */
[----:B-1----:R-:W-:Y:S02]  /*15130*/  ISETP.NE.AND P0, PT, R10, 0x1, PT ;  /* 0x000000010a00780c */ /* 0x002fe40003f05270 */
[----:B0-----:R-:W-:Y:S02]  /*15140*/  SHF.R.U32.HI R4, RZ, 0x3, R2 ;  /* 0x00000003ff047819 */ /* 0x001fe40000011602 */
[----:B------:R-:W-:Y:S01]  /*15150*/  LOP3.LUT R3, R2, 0x7f, RZ, 0xc0, !PT ;  /* 0x0000007f02037812 */ /* 0x000fe200078ec0ff */
[C---:B--2---:R-:W-:Y:S01]  /*15160*/  IMAD.SHL.U32 R8, R6.reuse, 0x10, RZ ;  /* 0x0000001006087824 */ /* 0x044fe200078e00ff */
[----:B------:R-:W-:Y:S01]  /*15170*/  LOP3.LUT R9, R6, 0x7f, RZ, 0xc0, !PT ;  /* 0x0000007f06097812 */ /* 0x000fe200078ec0ff */
[----:B------:R-:W-:Y:S02]  /*15180*/  IMAD.SHL.U32 R0, R4, 0x80, RZ ;  /* 0x0000008004007824 */ /* 0x000fe400078e00ff */
[----:B------:R-:W-:Y:S01]  /*15190*/  IMAD.SHL.U32 R6, R6, 0x20, RZ ;  /* 0x0000002006067824 */ /* 0x000fe200078e00ff */
[----:B------:R-:W-:-:S02]  /*151a0*/  SHF.R.U32.HI R9, RZ, 0x2, R9 ;  /* 0x00000002ff097819 */ /* 0x000fc40000011609 */
[----:B------:R-:W-:Y:S01]  /*151b0*/  LOP3.LUT R2, R0, 0x180, RZ, 0xc0, !PT ;  /* 0x0000018000027812 */ /* 0x000fe200078ec0ff */
[----:B------:R-:W-:Y:S01]  /*151c0*/  IMAD.SHL.U32 R0, R4, 0x10, RZ ;  /* 0x0000001004007824 */ /* 0x000fe200078e00ff */
[----:B------:R-:W-:Y:S02]  /*151d0*/  SHF.R.U32.HI R4, RZ, 0x5, R3 ;  /* 0x00000005ff047819 */ /* 0x000fe40000011603 */
[----:B------:R-:W-:Y:S02]  /*151e0*/  LOP3.LUT R3, R2, 0x30, R8, 0xf8, !PT ;  /* 0x0000003002037812 */ /* 0x000fe400078ef808 */
[----:B------:R-:W-:Y:S02]  /*151f0*/  LOP3.LUT R6, R9, 0x60, R6, 0xf8, !PT ;  /* 0x0000006009067812 */ /* 0x000fe400078ef806 */
[----:B------:R-:W-:Y:S02]  /*15200*/  LOP3.LUT R5, R3, 0x30, R0, 0x78, !PT ;  /* 0x0000003003057812 */ /* 0x000fe400078e7800 */
[----:B------:R-:W0:Y:S01]  /*15210*/  LDC.64 R2, c[0x0][0x2e0] ;  /* 0x0000b800ff027b82 */ /* 0x000e220000000a00 */
[----:B------:R-:W-:Y:S01]  /*15220*/  LOP3.LUT R0, R8, 0x40, RZ, 0xc0, !PT ;  /* 0x0000004008007812 */ /* 0x000fe200078ec0ff */
[----:B------:R-:W-:Y:S01]  /*15230*/  VIADD R6, R6, UR39 ;  /* 0x0000002706067c36 */ /* 0x000fe20008000000 */
[----:B------:R-:W-:-:S03]  /*15240*/  LOP3.LUT R8, R8, 0x30, RZ, 0xc0, !PT ;  /* 0x0000003008087812 */ /* 0x000fc600078ec0ff */
[----:B------:R-:W-:-:S04]  /*15250*/  IMAD R0, R4, 0x200, R0 ;  /* 0x0000020004007824 */ /* 0x000fc800078e0200 */
[----:B------:R-:W-:Y:S01]  /*15260*/  IMAD.IADD R0, R0, 0x1, R5 ;  /* 0x0000000100007824 */ /* 0x000fe200078e0205 */
[----:B---3--:R-:W-:-:S05]  /*15270*/  SHF.R.S32.HI R5, RZ, 0x1f, R7 ;  /* 0x0000001fff057819 */ /* 0x008fca0000011407 */
[----:B0-----:R-:W-:-:S04]  /*15280*/  IMAD R4, R5, R2, RZ ;  /* 0x0000000205047224 */ /* 0x001fc800078e02ff */
[C---:B------:R-:W-:Y:S02]  /*15290*/  IMAD R5, R7.reuse, R3, R4 ;  /* 0x0000000307057224 */ /* 0x040fe400078e0204 */
[----:B------:R-:W-:Y:S01]  /*152a0*/  IMAD.WIDE.U32 R2, R7, R2, UR4 ;  /* 0x0000000407027e25 */ /* 0x000fe2000f8e0002 */
[----:B------:R-:W0:Y:S01]  /*152b0*/  @P0 LDC R4, c[0x0][0x450] ;  /* 0x00011400ff040b82 */ /* 0x000e220000000800 */
[----:B------:R-:W-:Y:S02]  /*152c0*/  ULDC.64 UR4, c[0x0][0x2d0] ;  /* 0x0000b40000047ab9 */ /* 0x000fe40000000a00 */
[----:B------:R-:W-:Y:S02]  /*152d0*/  IMAD.IADD R3, R3, 0x1, R5 ;  /* 0x0000000103037824 */ /* 0x000fe400078e0205 */
[----:B------:R-:W-:-:S03]  /*152e0*/  IMAD.MOV.U32 R5, RZ, RZ, R6 ;  /* 0x000000ffff057224 */ /* 0x000fc600078e0006 */
[----:B------:R-:W1:Y:S02]  /*152f0*/  @P0 LDC R7, c[0x0][0x44c] ;  /* 0x00011300ff070b82 */ /* 0x000e640000000800 */
[----:B-1----:R-:W-:-:S05]  /*15300*/  @P0 IMAD.HI.U32 R7, R6, R7, RZ ;  /* 0x0000000706070227 */ /* 0x002fca00078e00ff */
[----:B0-----:R-:W-:-:S05]  /*15310*/  @P0 SHF.R.U32.HI R5, RZ, R4, R7 ;  /* 0x00000004ff050219 */ /* 0x001fca0000011607 */
[----:B------:R-:W-:Y:S02]  /*15320*/  IMAD.MOV R7, RZ, RZ, -R5 ;  /* 0x000000ffff077224 */ /* 0x000fe400078e0a05 */
[----:B------:R-:W-:-:S04]  /*15330*/  IMAD.WIDE.U32 R2, R5, UR4, R2 ;  /* 0x0000000405027c25 */ /* 0x000fc8000f8e0002 */
[----:B------:R-:W-:Y:S01]  /*15340*/  IMAD R4, R10, R7, R6 ;  /* 0x000000070a047224 */ /* 0x000fe200078e0206 */
[----:B------:R-:W-:-:S05]  /*15350*/  SHF.R.S32.HI R6, RZ, 0x1f, R5 ;  /* 0x0000001fff067819 */ /* 0x000fca0000011405 */
[----:B------:R-:W-:-:S04]  /*15360*/  IMAD R6, R6, UR4, RZ ;  /* 0x0000000406067c24 */ /* 0x000fc8000f8e02ff */
        /* <DEDUP_REMOVED lines=9> */
[----:B------:R-:W-:Y:S01]  /*15400*/  ULDC UR4, c[0x0][0x2b8] ;  /* 0x0000ae0000047ab9 */ /* 0x000fe20000000800 */
[----:B------:R-:W-:Y:S02]  /*15410*/  LOP3.LUT R2, R8, 0x40, RZ, 0xfc, !PT ;  /* 0x0000004008027812 */ /* 0x000fe400078efcff */
[----:B------:R-:W-:Y:S02]  /*15420*/  IADD3.X R6, R3, UR5, R5, P0, !PT ;  /* 0x0000000503067c10 */ /* 0x000fe400087fe405 */
[----:B------:R-:W-:Y:S02]  /*15430*/  ISETP.GE.AND P0, PT, R2, UR4, PT ;  /* 0x0000000402007c0c */ /* 0x000fe4000bf06270 */
[----:B------:R-:W-:-:S02]  /*15440*/  LOP3.LUT R2, R8, 0x80, RZ, 0xfc, !PT ;  /* 0x0000008008027812 */ /* 0x000fc400078efcff */
[----:B------:R-:W-:Y:S02]  /*15450*/  ISETP.GE.AND P2, PT, R8, UR4, PT ;  /* 0x0000000408007c0c */ /* 0x000fe4000bf46270 */
[----:B------:R-:W-:Y:S01]  /*15460*/  ISETP.GE.AND P1, PT, R2, UR4, PT ;  /* 0x0000000402007c0c */ /* 0x000fe2000bf26270 */
[----:B------:R-:W-:-:S03]  /*15470*/  UMOV UR4, 0xffffffff ;  /* 0xffffffff00047882 */ /* 0x000fc60000000000 */
[----:B------:R-:W-:Y:S09]  /*15480*/  BRA.DIV UR4, `(.L_x_1019) ;  /* 0x0000002604847947 */ /* 0x000ff2000b800000 */
[----:B------:R-:W0:Y:S01]  /*15490*/  SHFL.IDX PT, R3, R7, RZ, 0x1c1f ;  /* 0x001c1fff07037589 */ /* 0x000e2200000e0000 */
[----:B------:R-:W-:Y:S01]  /*154a0*/  ULDC UR4, c[0x0][0x288] ;  /* 0x0000a20000047ab9 */ /* 0x000fe20000000800 */
[----:B------:R-:W-:Y:S02]  /*154b0*/  VIADD R4, R9, UR39 ;  /* 0x0000002709047c36 */ /* 0x000fe40008000000 */
[----:B------:R-:W1:Y:S01]  /*154c0*/  SHFL.IDX PT, R2, R6, RZ, 0x1c1f ;  /* 0x001c1fff06027589 */ /* 0x000e6200000e0000 */
[----:B------:R-:W-:-:S03]  /*154d0*/  IMAD R5, R10, UR4, RZ ;  /* 0x000000040a057c24 */ /* 0x000fc6000f8e02ff */
[----:B------:R-:W2:Y:S02]  /*154e0*/  SHFL.IDX PT, R14, R7, 0x1, 0x1c1f ;  /* 0x003c1f00070e7f89 */ /* 0x000ea400000e0000 */
[----:B------:R-:W-:-:S13]  /*154f0*/  ISETP.GE.AND P4, PT, R4, R5, PT ;  /* 0x000000050400720c */ /* 0x000fda0003f86270 */
[----:B------:R-:W-:Y:S01]  /*15500*/  @!P4 VIADD R9, R0, UR38 ;  /* 0x000000260009cc36 */ /* 0x000fe20008000000 */
[----:B0-----:R-:W-:-:S05]  /*15510*/  @!P4 IADD3 R10, P3, R8, R3, RZ ;  /* 0x00000003080ac210 */ /* 0x001fca0007f7e0ff */
[----:B-1----:R-:W-:Y:S02]  /*15520*/  @!P4 IMAD.X R3, RZ, RZ, R2, P3 ;  /* 0x000000ffff03c224 */ /* 0x002fe400018e0602 */
[----:B------:R-:W-:Y:S02]  /*15530*/  @!P4 IMAD.MOV.U32 R2, RZ, RZ, R10 ;  /* 0x000000ffff02c224 */ /* 0x000fe400078e000a */
[----:B------:R-:W-:-:S03]  /*15540*/  VIADD R10, R4, 0x20 ;  /* 0x00000020040a7836 */ /* 0x000fc60000000000 */
[----:B------:R-:W-:Y:S02]  /*15550*/  @!P4 LDGSTS.E.BYPASS.LTC128B.128 [R9+0x18400], desc[UR42][R2.64], !P2 ;  /* 0x184000000209cfae */ /* 0x000fe4000d101d6a */
[----:B------:R-:W-:Y:S02]  /*15560*/  ISETP.GE.AND P3, PT, R10, R5, PT ;  /* 0x000000050a00720c */ /* 0x000fe40003f66270 */
[----:B------:R-:W-:Y:S04]  /*15570*/  @!P4 LDGSTS.E.BYPASS.LTC128B.128 [R9+0x1a400], desc[UR42][R2.64+0x40], !P0 ;  /* 0x1a4000400209cfae */ /* 0x000fe8000c101d6a */
[----:B------:R0:W-:Y:S07]  /*15580*/  @!P4 LDGSTS.E.BYPASS.LTC128B.128 [R9+0x1c400], desc[UR42][R2.64+0x80], !P1 ;  /* 0x1c4000800209cfae */ /* 0x0001ee000c901d6a */
[----:B--2---:R-:W-:Y:S01]  /*15590*/  @!P3 IADD3 R10, P4, R8, R14, RZ ;  /* 0x0000000e080ab210 */ /* 0x004fe20007f9e0ff */
[----:B------:R-:W-:Y:S01]  /*155a0*/  @!P3 VIADD R21, R0, UR38 ;  /* 0x000000260015bc36 */ /* 0x000fe20008000000 */
[----:B0-----:R-:W0:Y:S03]  /*155b0*/  SHFL.IDX PT, R2, R6, 0x1, 0x1c1f ;  /* 0x003c1f0006027f89 */ /* 0x001e2600000e0000 */
[----:B0-----:R-:W-:-:S02]  /*155c0*/  @!P3 IMAD.X R14, RZ, RZ, R2, P4 ;  /* 0x000000ffff0eb224 */ /* 0x001fc400020e0602 */
[----:B------:R-:W-:Y:S02]  /*155d0*/  @!P3 IMAD.MOV.U32 R2, RZ, RZ, R10 ;  /* 0x000000ffff02b224 */ /* 0x000fe400078e000a */
[----:B------:R-:W-:Y:S02]  /*155e0*/  @!P3 IMAD.MOV.U32 R3, RZ, RZ, R14 ;  /* 0x000000ffff03b224 */ /* 0x000fe400078e000e */
[----:B------:R-:W0:Y:S01]  /*155f0*/  SHFL.IDX PT, R14, R7, 0x2, 0x1c1f ;  /* 0x005c1f00070e7f89 */ /* 0x000e2200000e0000 */
[----:B------:R-:W-:-:S03]  /*15600*/  VIADD R10, R4, 0x40 ;  /* 0x00000040040a7836 */ /* 0x000fc60000000000 */
        /* <DEDUP_REMOVED lines=15> */
.L_x_1079:
[----:B------:R-:W-:Y:S01]  /*15700*/  VIADD R4, R4, 0x60 ;  /* 0x0000006004047836 */ /* 0x000fe20000000000 */
[----:B------:R-:W-:Y:S04]  /*15710*/  BSSY B0, `(.L_x_1020) ;  /* 0x000000c000007945 */ /* 0x000fe80003800000 */
[----:B------:R-:W-:-:S13]  /*15720*/  ISETP.GE.AND P3, PT, R4, R5, PT ;  /* 0x000000050400720c */ /* 0x000fda0003f66270 */
[----:B------:R-:W-:Y:S05]  /*15730*/  @P3 BRA `(.L_x_1021) ;  /* 0x0000000000243947 */ /* 0x000fea0003800000 */
[----:B-12---:R-:W-:Y:S01]  /*15740*/  IADD3 R2, P3, R8, R14, RZ ;  /* 0x0000000e08027210 */ /* 0x006fe20007f7e0ff */
[----:B------:R-:W-:-:S04]  /*15750*/  VIADD R5, R0, UR38 ;  /* 0x0000002600057c36 */ /* 0x000fc80008000000 */
[----:B------:R-:W-:-:S05]  /*15760*/  IMAD.X R3, RZ, RZ, R6, P3 ;  /* 0x000000ffff037224 */ /* 0x000fca00018e0606 */
[----:B------:R-:W-:Y:S01]  /*15770*/  @!PT LDS RZ, [RZ] ;  /* 0x00000000fffff984 */ /* 0x000fe20000000800 */
[----:B------:R-:W-:Y:S01]  /*15780*/  @!PT LDS RZ, [RZ] ;  /* 0x00000000fffff984 */ /* 0x000fe20000000800 */
[----:B------:R-:W-:Y:S01]  /*15790*/  @!PT LDS RZ, [RZ] ;  /* 0x00000000fffff984 */ /* 0x000fe20000000800 */
[----:B------:R0:W-:Y:S04]  /*157a0*/  LDGSTS.E.BYPASS.LTC128B.128 [R5+0x19c00], desc[UR42][R2.64], !P2 ;  /* 0x19c0000002057fae */ /* 0x0001e8000d101d6a */
[----:B------:R0:W-:Y:S04]  /*157b0*/  LDGSTS.E.BYPASS.LTC128B.128 [R5+0x1bc00], desc[UR42][R2.64+0x40], !P0 ;  /* 0x1bc0004002057fae */ /* 0x0001e8000c101d6a */
[----:B------:R0:W-:Y:S02]  /*157c0*/  LDGSTS.E.BYPASS.LTC128B.128 [R5+0x1dc00], desc[UR42][R2.64+0x80], !P1 ;  /* 0x1dc0008002057fae */ /* 0x0001e4000c901d6a */
.L_x_1021:
[----:B------:R-:W-:Y:S05]  /*157d0*/  BSYNC B0 ;  /* 0x0000000000007941 */ /* 0x000fea0003800000 */
.L_x_1020:
[----:B------:R-:W-:Y:S01]  /*157e0*/  NOP ;  /* 0x0000000000007918 */ /* 0x000fe20000000000 */
[----:B------:R-:W-:Y:S01]  /*157f0*/  SYNCS.ARRIVE.TRANS64.RED.A0T1 RZ, [UR38+0x2a800], RZ ;  /* 0x02a800ffffff79a7 */ /* 0x000fe20008200426 */
[----:B------:R-:W-:Y:S01]  /*15800*/  IMAD.MOV.U32 R0, RZ, RZ, 0x1 ;  /* 0x00000001ff007424 */ /* 0x000fe200078e00ff */
[----:B------:R-:W-:Y:S04]  /*15810*/  ARRIVES.LDGSTSBAR.64.TRANSCNT [UR38+0x2a800] ;  /* 0x02a80000ff0079b0 */ /* 0x000fe80008000aa6 */
[----:B------:R-:W-:Y:S01]  /*15820*/  SHF.L.U32 R0, R0, 0x1f, RZ ;  /* 0x0000001f00007819 */ /* 0x000fe200000006ff */
[----:B------:R-:W-:Y:S01]  /*15830*/  NOP ;  /* 0x0000000000007918 */ /* 0x000fe20000000000 */
[----:B------:R-:W-:Y:S01]  /*15840*/  SYNCS.ARRIVE.TRANS64.A1T0 RZ, [UR38+0x2a800], RZ ;  /* 0x02a800ffffff79a7 */ /* 0x000fe20008100026 */
[----:B01----:R-:W-:-:S05]  /*15850*/  VIADD R2, R17, 0xfffffffe ;  /* 0xfffffffe11027836 */ /* 0x003fca0000000000 */
[----:B------:R-:W-:Y:S01]  /*15860*/  ISETP.GE.AND P1, PT, R2, UR40, PT ;  /* 0x0000002802007c0c */ /* 0x000fe2000bf26270 */
[----:B------:R-:W0:Y:S02]  /*15870*/  SYNCS.PHASECHK.TRANS64.TRYWAIT P0, [UR38+0x2a820], R0 ;  /* 0x02a82000ff0075a7 */ /* 0x000e240008000166 */
[----:B0-----:R-:W-:Y:S10]  /*15880*/  @!P0 BRA `(.L_x_1022) ;  /* 0x0000002400d48947 */ /* 0x001ff40003800000 */
.L_x_1080:
[----:B------:R-:W-:Y:S01]  /*15890*/  IMAD.MOV.U32 R15, RZ, RZ, 0x1 ;  /* 0x00000001ff0f7424 */ /* 0x000fe200078e00ff */
[----:B------:R-:W-:Y:S06]  /*158a0*/  @!P1 BRA `(.L_x_1023) ;  /* 0x0000001000689947 */ /* 0x000fec0003800000 */
[----:B0-----:R-:W0:Y:S01]  /*158b0*/  S2R R3, SR_TID.X ;  /* 0x0000000000037919 */ /* 0x001e220000002100 */
[----:B------:R-:W-:Y:S02]  /*158c0*/  IMAD.U32 R21, RZ, RZ, UR41 ;  /* 0x00000029ff157e24 */ /* 0x000fe4000f8e00ff */
[----:B------:R-:W-:-:S03]  /*158d0*/  IMAD.MOV.U32 R0, RZ, RZ, 0x1 ;  /* 0x00000001ff007424 */ /* 0x000fc600078e00ff */
[----:B------:R-:W-:Y:S02]  /*158e0*/  LOP3.LUT R21, R21, 0x1, RZ, 0xfc, !PT ;  /* 0x0000000115157812 */ /* 0x000fe400078efcff */
[----:B0-----:R-:W-:Y:S01]  /*158f0*/  LOP3.LUT R20, R3, 0x1f, RZ, 0xc0, !PT ;  /* 0x0000001f03147812 */ /* 0x001fe200078ec0ff */
[----:B------:R-:W-:-:S07]  /*15900*/  IMAD.MOV.U32 R3, RZ, RZ, RZ ;  /* 0x000000ffff037224 */ /* 0x000fce00078e00ff */
.L_x_1044:
[----:B------:R-:W-:Y:S01]  /*15910*/  LOP3.LUT P1, RZ, R18, 0x2, RZ, 0xc0, !PT ;  /* 0x0000000212ff7812 */ /* 0x000fe2000782c0ff */
[----:B--2---:R-:W-:Y:S01]  /*15920*/  VIADD R14, R3, 0x1 ;  /* 0x00000001030e7836 */ /* 0x004fe20000000000 */
[----:B------:R-:W-:Y:S04]  /*15930*/  BSSY B0, `(.L_x_1024) ;  /* 0x0000098000007945 */ /* 0x000fe80003800000 */
[----:B------:R-:W-:-:S04]  /*15940*/  ISETP.NE.AND P0, PT, R14, 0x2, PT ;  /* 0x000000020e00780c */ /* 0x000fc80003f05270 */
[----:B------:R-:W-:Y:S02]  /*15950*/  SEL R15, RZ, 0x1, P0 ;  /* 0x00000001ff0f7807 */ /* 0x000fe40000000000 */
[----:B------:R-:W-:Y:S02]  /*15960*/  SEL R14, R14, RZ, P0 ;  /* 0x000000ff0e0e7207 */ /* 0x000fe40000000000 */
[----:B------:R-:W-:Y:S01]  /*15970*/  LOP3.LUT R15, R0, R15, RZ, 0x3c, !PT ;  /* 0x0000000f000f7212 */ /* 0x000fe200078e3cff */
[----:B------:R-:W-:Y:S06]  /*15980*/  @!P1 BRA `(.L_x_1025) ;  /* 0x0000000800489947 */ /* 0x000fec0003800000 */
        /* <DEDUP_REMOVED lines=22> */
.L_x_1026:
[----:B------:R-:W1:Y:S01]  /*15af0*/  S2R R4, SR_TID.X ;  /* 0x0000000000047919 */ /* 0x000e620000002100 */
[----:B------:R-:W-:Y:S02]  /*15b00*/  LEA R8, R14, UR38, 0x3 ;  /* 0x000000260e087c11 */ /* 0x000fe4000f8e18ff */
[----:B-1----:R-:W-:Y:S02]  /*15b10*/  LOP3.LUT R5, R4, 0x7f, RZ, 0xc0, !PT ;  /* 0x0000007f04057812 */ /* 0x002fe400078ec0ff */
[----:B------:R-:W-:Y:S02]  /*15b20*/  SHF.L.U32 R4, R15, 0x1f, RZ ;  /* 0x0000001f0f047819 */ /* 0x000fe400000006ff */
[----:B------:R-:W-:Y:S02]  /*15b30*/  ISETP.NE.AND P1, PT, R5, RZ, PT ;  /* 0x000000ff0500720c */ /* 0x000fe40003f25270 */
[----:B------:R-:W1:Y:S02]  /*15b40*/  SYNCS.PHASECHK.TRANS64.TRYWAIT P0, [R8+URZ+0x2a880], R4 ;  /* 0x02a88004080075a7 */ /* 0x000e64000800017f */
[----:B-1----:R-:W-:Y:S09]  /*15b50*/  @!P0 BRA `(.L_x_1027) ;  /* 0x0000002400388947 */ /* 0x002ff20003800000 */
.L_x_1081:
[----:B------:R-:W-:Y:S04]  /*15b60*/  BSSY B1, `(.L_x_1028) ;  /* 0x0000007000017945 */ /* 0x000fe80003800000 */
[----:B------:R-:W-:Y:S05]  /*15b70*/  @P1 BRA `(.L_x_1029) ;  /* 0x0000000000141947 */ /* 0x000fea0003800000 */
[----:B------:R-:W-:Y:S01]  /*15b80*/  ISETP.NE.AND P0, PT, R20, RZ, PT ;  /* 0x000000ff1400720c */ /* 0x000fe20003f05270 */
[----:B------:R-:W-:-:S04]  /*15b90*/  IMAD.MOV.U32 R5, RZ, RZ, 0x6000 ;  /* 0x00006000ff057424 */ /* 0x000fc800078e00ff */
[----:B------:R2:W-:Y:S08]  /*15ba0*/  SYNCS.ARRIVE.TRANS64 RZ, [R8+URZ+0x2a870], R5 ;  /* 0x02a8700508ff79a7 */ /* 0x0005f0000800003f */
[----:B------:R-:W-:Y:S05]  /*15bb0*/  @!P0 BRA `(.L_x_1029) ;  /* 0x0000000000048947 */ /* 0x000fea0003800000 */
[----:B------:R-:W-:Y:S01]  /*15bc0*/  BPT.TRAP 0x1 ;  /* 0x000000040000795c */ /* 0x000fe20000300000 */
.L_x_1029:
[----:B------:R-:W-:Y:S05]  /*15bd0*/  BSYNC B1 ;  /* 0x0000000000017941 */ /* 0x000fea0003800000 */
.L_x_1028:
[----:B------:R-:W-:Y:S01]  /*15be0*/  IMAD.U32 R7, RZ, RZ, UR38 ;  /* 0x00000026ff077e24 */ /* 0x000fe2000f8e00ff */
[----:B------:R-:W-:Y:S01]  /*15bf0*/  R2UR UR33, R8 ;  /* 0x00000000082172ca */ /* 0x000fe200000e0000 */
[----:B------:R-:W-:Y:S01]  /*15c00*/  IMAD.SHL.U32 R6, R6, 0x80, RZ ;  /* 0x0000008006067824 */ /* 0x000fe200078e00ff */
        /* <DEDUP_REMOVED lines=13> */
.L_x_1030:
        /* <DEDUP_REMOVED lines=13> */
.L_x_1031:
        /* <DEDUP_REMOVED lines=15> */
.L_x_1032:
        /* <DEDUP_REMOVED lines=10> */
.L_x_1082:
        /* <DEDUP_REMOVED lines=9> */
.L_x_1035:
[----:B------:R-:W-:Y:S05]  /*15fd0*/  BSYNC B1 ;  /* 0x0000000000017941 */ /* 0x000fea0003800000 */
.L_x_1034:
        /* <DEDUP_REMOVED lines=12> */
.L_x_1036:
        /* <DEDUP_REMOVED lines=13> */
.L_x_1037:
        /* <DEDUP_REMOVED lines=13> */
.L_x_1038:
[----:B------:R-:W-:-:S13]  /*16240*/  @P0 ELECT P1, URZ, PT ;  /* 0x00000000003f082f */ /* 0x000fda0003820000 */
[----:B------:R-:W-:Y:S01]  /*16250*/  @P1 R2UR UR13, R16 ;  /* 0x00000000100d12ca */ /* 0x000fe200000e0000 */
[----:B------:R-:W-:Y:S01]  /*16260*/  UMOV UR12, UR36 ;  /* 0x00000024000c7c82 */ /* 0x000fe20008000000 */
[----:B------:R-:W-:-:S11]  /*16270*/  @P1 PLOP3.LUT P0, PT, P1, PT, PT, 0x8, 0x0 ;  /* 0x000000000000181c */ /* 0x000fd60000f0e170 */
[----:B------:R2:W-:Y:S01]  /*16280*/  UTMALDG.4D [UR8], [UR6], desc[UR14] ;  /* 0x00000e08060075b4 */ /* 0x0005e20008019000 */
[----:B------:R-:W-:Y:S01]  /*16290*/  PLOP3.LUT P1, PT, PT, PT, PT, 0x8, 0x0 ;  /* 0x000000000000781c */ /* 0x000fe20003f2e170 */
[----:B--2---:R-:W-:-:S12]  /*162a0*/  @P0 BRA.U.ANY `(.L_x_1038) ;  /* 0xfffffffd00e40947 */ /* 0x004fd8000393ffff */
.L_x_1025:
[----:B------:R-:W-:Y:S05]  /*162b0*/  BSYNC B0 ;  /* 0x0000000000007941 */ /* 0x000fea0003800000 */
.L_x_1024:
[----:B------:R-:W-:-:S13]  /*162c0*/  ISETP.NE.AND P0, PT, R21, 0x3, PT ;  /* 0x000000031500780c */ /* 0x000fda0003f05270 */
[----:B------:R-:W-:Y:S05]  /*162d0*/  @!P0 BRA `(.L_x_1039) ;  /* 0x0000000000048947 */ /* 0x000fea0003800000 */
[----:B------:R-:W-:Y:S01]  /*162e0*/  BPT.TRAP 0x1 ;  /* 0x000000040000795c */ /* 0x000fe20000300000 */
.L_x_1039:
[----:B------:R-:W-:Y:S01]  /*162f0*/  LOP3.LUT R4, R0, 0x1, RZ, 0x3c, !PT ;  /* 0x0000000100047812 */ /* 0x000fe200078e3cff */
[----:B------:R-:W-:Y:S01]  /*16300*/  IMAD.U32 R5, RZ, RZ, UR41 ;  /* 0x00000029ff057e24 */ /* 0x000fe2000f8e00ff */
[----:B------:R-:W-:Y:S02]  /*16310*/  LEA R13, R3, UR38, 0x3 ;  /* 0x00000026030d7c11 */ /* 0x000fe4000f8e18ff */
[----:B------:R-:W-:Y:S02]  /*16320*/  SHF.L.U32 R4, R4, 0x1f, RZ ;  /* 0x0000001f04047819 */ /* 0x000fe400000006ff */
[----:B------:R-:W-:Y:S02]  /*16330*/  LOP3.LUT R5, R5, 0x2, RZ, 0xfc, !PT ;  /* 0x0000000205057812 */ /* 0x000fe400078efcff */
[----:B------:R-:W2:Y:S02]  /*16340*/  SYNCS.PHASECHK.TRANS64.TRYWAIT P0, [R13+URZ+0x2a870], R4 ;  /* 0x02a870040d0075a7 */ /* 0x000ea4000800017f */
[----:B------:R-:W-:Y:S01]  /*16350*/  ISETP.NE.AND P1, PT, R5, 0x3, PT ;  /* 0x000000030500780c */ /* 0x000fe20003f25270 */
[----:B--2---:R-:W-:-:S12]  /*16360*/  @!P0 BRA `(.L_x_1040) ;  /* 0x0000001c005c8947 */ /* 0x004fd80003800000 */
.L_x_1083:
[----:B------:R-:W-:Y:S05]  /*16370*/  @!P1 BRA `(.L_x_1041) ;  /* 0x0000000000049947 */ /* 0x000fea0003800000 */
[----:B------:R-:W-:Y:S01]  /*16380*/  BPT.TRAP 0x1 ;  /* 0x000000040000795c */ /* 0x000fe20000300000 */
.L_x_1041:
[----:B------:R-:W-:Y:S01]  /*16390*/  SHF.L.U32 R0, R0, 0x1f, RZ ;  /* 0x0000001f00007819 */ /* 0x000fe200000006ff */
[----:B------:R-:W-:-:S03]  /*163a0*/  IMAD R3, R3, 0x6000, RZ ;  /* 0x0000600003037824 */ /* 0x000fc600078e02ff */
[----:B------:R-:W3:Y:S02]  /*163b0*/  SYNCS.PHASECHK.TRANS64.TRYWAIT P0, [R13+URZ+0x2a860], R0 ;  /* 0x02a860000d0075a7 */ /* 0x000ee4000800017f */
[----:B---3--:R-:W-:Y:S05]  /*163c0*/  @!P0 BRA `(.L_x_1042) ;  /* 0x0000001c00588947 */ /* 0x008fea0003800000 */
.L_x_1084:
[----:B--2---:R-:W3:Y:S04]  /*163d0*/  LDL R4, [R1+0x8] ;  /* 0x0000080001047983 */ /* 0x004ee80000100800 */
[----:B-1----:R-:W2:Y:S01]  /*163e0*/  LDL R12, [R1+0xc] ;  /* 0x00000c00010c7983 */ /* 0x002ea20000100800 */
[----:B------:R-:W-:Y:S05]  /*163f0*/  WARPSYNC.ALL ;  /* 0x0000000000007948 */ /* 0x000fea0003800000 */
[----:B0-----:R-:W4:Y:S01]  /*16400*/  LDL R17, [R1] ;  /* 0x0000000001117983 */ /* 0x001f220000100800 */
[----:B---3--:R-:W-:-:S02]  /*16410*/  LOP3.LUT R0, R3, R4, RZ, 0xfc, !PT ;  /* 0x0000000403007212 */ /* 0x008fc400078efcff */
[----:B--2---:R-:W-:-:S03]  /*16420*/  IADD3 R3, R3, UR38, R12 ;  /* 0x0000002603037c10 */ /* 0x004fc6000fffe00c */
[----:B------:R-:W0:Y:S02]  /*16430*/  LDSM.16.MT88.4 R4, [R0+UR38+0xc400] ;  /* 0x00c400260004783b */ /* 0x000e240008004200 */
        /* <DEDUP_REMOVED lines=17> */
[----:B------:R-:W0:Y:S01]  /*16550*/  LDSM.16.MT88.4 R4, [R0+UR38+0xcc00] ;  /* 0x00cc00260004783b */ /* 0x000e220008004200 */
[----:B----4-:R-:W-:Y:S02]  /*16560*/  IADD3 R12, R17, 0x400, R3 ;  /* 0x00000400110c7810 */ /* 0x010fe40007ffe003 */
[C-C-:B0-----:R-:W-:Y:S02]  /*16570*/  PRMT R8, R4.reuse, 0x6420, R5.reuse ;  /* 0x0000642004087816 */ /* 0x141fe40000000005 */
[----:B------:R-:W-:Y:S02]  /*16580*/  PRMT R9, R4, 0x7531, R5 ;  /* 0x0000753104097816 */ /* 0x000fe40000000005 */
[----:B------:R-:W-:-:S02]  /*16590*/  PRMT R10, R6, 0x6420, R7 ;  /* 0x00006420060a7816 */ /* 0x000fc40000000007 */
[----:B------:R-:W-:-:S05]  /*165a0*/  PRMT R11, R6, 0x7531, R7 ;  /* 0x00007531060b7816 */ /* 0x000fca0000000007 */
[----:B------:R-:W-:Y:S04]  /*165b0*/  STSM.16.M88.4 [R12], R8 ;  /* 0x000000080c007844 */ /* 0x000fe80000000200 */
        /* <DEDUP_REMOVED lines=11> */
[----:B------:R0:W-:Y:S04]  /*16670*/  STSM.16.M88.4 [R12+0x4000], R8 ;  /* 0x004000080c007844 */ /* 0x0001e80000000200 */
[----:B------:R-:W1:Y:S04]  /*16680*/  LDSM.16.MT88.4 R4, [R0+UR38+0xd400] ;  /* 0x00d400260004783b */ /* 0x000e680008004200 */
[----:B0-----:R-:W2:Y:S01]  /*16690*/  LDL R12, [R1+0x10] ;  /* 0x00001000010c7983 */ /* 0x001ea20000100800 */
[C-C-:B-1----:R-:W-:Y:S02]  /*166a0*/  PRMT R8, R4.reuse, 0x6420, R5.reuse ;  /* 0x0000642004087816 */ /* 0x142fe40000000005 */
[----:B------:R-:W-:-:S02]  /*166b0*/  PRMT R9, R4, 0x7531, R5 ;  /* 0x0000753104097816 */ /* 0x000fc40000000005 */
[C-C-:B------:R-:W-:Y:S02]  /*166c0*/  PRMT R10, R6.reuse, 0x6420, R7.reuse ;  /* 0x00006420060a7816 */ /* 0x140fe40000000007 */
[----:B------:R-:W-:Y:S02]  /*166d0*/  PRMT R11, R6, 0x7531, R7 ;  /* 0x00007531060b7816 */ /* 0x000fe40000000007 */
[----:B--2---:R-:W-:-:S05]  /*166e0*/  IADD3 R3, R12, 0x400, R3 ;  /* 0x000004000c037810 */ /* 0x004fca0007ffe003 */
        /* <DEDUP_REMOVED lines=13> */
[----:B------:R-:W1:Y:S01]  /*167c0*/  LDSM.16.MT88.4 R4, [R0+UR38+0xdc00] ;  /* 0x00dc00260004783b */ /* 0x000e620008004200 */
[----:B0-----:R-:W-:Y:S01]  /*167d0*/  IMAD.IADD R3, R17, 0x1, R3 ;  /* 0x0000000111037824 */ /* 0x001fe200078e0203 */
[C-C-:B-1----:R-:W-:Y:S02]  /*167e0*/  PRMT R8, R4.reuse, 0x6420, R5.reuse ;  /* 0x0000642004087816 */ /* 0x142fe40000000005 */
        /* <DEDUP_REMOVED lines=24> */
.L_x_1043:
[----:B------:R-:W2:Y:S01]  /*16970*/  S2R R0, SR_TID.X ;  /* 0x0000000000007919 */ /* 0x000ea20000002100 */
[----:B-1----:R-:W-:Y:S01]  /*16980*/  SYNCS.ARRIVE.TRANS64.A1T0 RZ, [R13+URZ+0x2a850], RZ ;  /* 0x02a850ff0dff79a7 */ /* 0x002fe2000810003f */
[----:B0-----:R-:W-:Y:S01]  /*16990*/  IMAD.MOV.U32 R3, RZ, RZ, R14 ;  /* 0x000000ffff037224 */ /* 0x001fe200078e000e */
[----:B--2---:R-:W-:Y:S01]  /*169a0*/  LOP3.LUT R0, R0, 0x7f, RZ, 0xc0, !PT ;  /* 0x0000007f00007812 */ /* 0x004fe200078ec0ff */
[----:B------:R-:W-:Y:S03]  /*169b0*/  BAR.SYNC.DEFER_BLOCKING 0x2, 0x80 ;  /* 0x0082000000007b1d */ /* 0x000fe60000010000 */
[----:B------:R-:W-:-:S13]  /*169c0*/  ISETP.NE.AND P0, PT, R0, RZ, PT ;  /* 0x000000ff0000720c */ /* 0x000fda0003f05270 */
[----:B------:R-:W-:-:S05]  /*169d0*/  @!P0 VIADD R0, R13, 0x2a880 ;  /* 0x0002a8800d008836 */ /* 0x000fca0000000000 */
[----:B------:R-:W-:-:S04]  /*169e0*/  @!P0 PRMT R0, RZ, 0x654, R0 ;  /* 0x00000654ff008816 */ /* 0x000fc80000000000 */
[----:B------:R0:W-:Y:S01]  /*169f0*/  @!P0 SYNCS.ARRIVE.TRANS64.RED.A1T0 RZ, [R0+URZ], RZ ;  /* 0x000000ff00ff89a7 */ /* 0x0001e2000810043f */
[C---:B------:R-:W-:Y:S01]  /*16a00*/  ISETP.GT.AND P0, PT, R2.reuse, UR40, PT ;  /* 0x0000002802007c0c */ /* 0x040fe2000bf04270 */
[----:B------:R-:W-:Y:S02]  /*16a10*/  VIADD R2, R2, 0xffffffff ;  /* 0xffffffff02027836 */ /* 0x000fe40000000000 */
[----:B0-----:R-:W-:-:S10]  /*16a20*/  IMAD.MOV.U32 R0, RZ, RZ, R15 ;  /* 0x000000ffff007224 */ /* 0x001fd400078e000f */
[----:B------:R-:W-:Y:S05]  /*16a30*/  @P0 BRA `(.L_x_1044) ;  /* 0xffffffec00b40947 */ /* 0x000fea000383ffff */
[----:B------:R-:W-:Y:S05]  /*16a40*/  BRA `(.L_x_1045) ;  /* 0x0000000000047947 */ /* 0x000fea0003800000 */
.L_x_1023:
[----:B--2---:R-:W-:-:S07]  /*16a50*/  IMAD.MOV.U32 R14, RZ, RZ, RZ ;  /* 0x000000ffff0e7224 */ /* 0x004fce00078e00ff */
.L_x_1045:
[----:B------:R-:W-:-:S04]  /*16a60*/  ULOP3.LUT UR4, UR41, 0x1, URZ, 0xfc, !UPT ;  /* 0x0000000129047892 */ /* 0x000fc8000f8efc3f */
[----:B------:R-:W-:-:S06]  /*16a70*/  UISETP.NE.AND UP0, UPT, UR4, 0x3, UPT ;  /* 0x000000030400788c */ /* 0x000fcc000bf05270 */
[----:B------:R-:W-:-:S13]  /*16a80*/  PLOP3.LUT P0, PT, PT, PT, UP0, 0x80, 0x0 ;  /* 0x000000000000781c */ /* 0x000fda0003f0f008 */
[----:B------:R-:W-:Y:S05]  /*16a90*/  @!P0 BRA `(.L_x_1046) ;  /* 0x0000000000048947 */ /* 0x000fea0003800000 */
[----:B------:R-:W-:Y:S01]  /*16aa0*/  BPT.TRAP 0x1 ;  /* 0x000000040000795c */ /* 0x000fe20000300000 */
.L_x_1046:
[----:B0-----:R-:W-:Y:S01]  /*16ab0*/  LOP3.LUT R3, R15, 0x1, RZ, 0x3c, !PT ;  /* 0x000000010f037812 */ /* 0x001fe200078e3cff */
[----:B------:R-:W-:Y:S01]  /*16ac0*/  BSSY B0, `(.L_x_1047) ;  /* 0x0000005000007945 */ /* 0x000fe20003800000 */
[----:B------:R-:W-:Y:S02]  /*16ad0*/  LEA R12, R14, UR38, 0x3 ;  /* 0x000000260e0c7c11 */ /* 0x000fe4000f8e18ff */
[----:B------:R-:W-:-:S04]  /*16ae0*/  SHF.L.U32 R3, R3, 0x1f, RZ ;  /* 0x0000001f03037819 */ /* 0x000fc800000006ff */
[----:B------:R-:W0:Y:S02]  /*16af0*/  SYNCS.PHASECHK.TRANS64.TRYWAIT P0, [R12+URZ+0x2a870], R3 ;  /* 0x02a870030c0075a7 */ /* 0x000e24000800017f */
[----:B0-----:R-:W-:Y:S05]  /*16b00*/  @!P0 BRA `(.L_x_1048) ;  /* 0x00000014009c8947 */ /* 0x001fea0003800000 */
.L_x_1085:
[----:B------:R-:W-:Y:S05]  /*16b10*/  BSYNC B0 ;  /* 0x0000000000007941 */ /* 0x000fea0003800000 */
.L_x_1047:
[----:B------:R-:W-:-:S06]  /*16b20*/  ULOP3.LUT UR4, UR41, 0x2, URZ, 0xfc, !UPT ;  /* 0x0000000229047892 */ /* 0x000fcc000f8efc3f */
[----:B------:R-:W-:-:S05]  /*16b30*/  IMAD.U32 R0, RZ, RZ, UR4 ;  /* 0x00000004ff007e24 */ /* 0x000fca000f8e00ff */
[----:B------:R-:W-:-:S13]  /*16b40*/  ISETP.NE.AND P1, PT, R0, 0x3, PT ;  /* 0x000000030000780c */ /* 0x000fda0003f25270 */
[----:B------:R-:W-:Y:S05]  /*16b50*/  @!P1 BRA `(.L_x_1049) ;  /* 0x0000000000049947 */ /* 0x000fea0003800000 */
[----:B------:R-:W-:Y:S01]  /*16b60*/  BPT.TRAP 0x1 ;  /* 0x000000040000795c */ /* 0x000fe20000300000 */
.L_x_1049:
[----:B0-----:R-:W-:-:S04]  /*16b70*/  SHF.L.U32 R3, R15, 0x1f, RZ ;  /* 0x0000001f0f037819 */ /* 0x001fc800000006ff */
[----:B------:R-:W0:Y:S02]  /*16b80*/  SYNCS.PHASECHK.TRANS64.TRYWAIT P0, [R12+URZ+0x2a860], R3 ;  /* 0x02a860030c0075a7 */ /* 0x000e24000800017f */
[----:B0-----:R-:W-:Y:S05]  /*16b90*/  @!P0 BRA `(.L_x_1050) ;  /* 0x00000014008c8947 */ /* 0x001fea0003800000 */
.L_x_1086:
[----:B------:R-:W2:Y:S04]  /*16ba0*/  LDL.LU R0, [R1+0x8] ;  /* 0x0000080001007983 */ /* 0x000ea80000300800 */
[----:B------:R-:W3:Y:S04]  /*16bb0*/  LDL.LU R8, [R1+0xc] ;  /* 0x00000c0001087983 */ /* 0x000ee80000300800 */
[----:B------:R-:W0:Y:S01]  /*16bc0*/  LDL.LU R13, [R1] ;  /* 0x00000000010d7983 */ /* 0x000e220000300800 */
[----:B------:R-:W-:Y:S01]  /*16bd0*/  IMAD R2, R14, 0x6000, RZ ;  /* 0x000060000e027824 */ /* 0x000fe200078e02ff */
[----:B------:R-:W-:Y:S05]  /*16be0*/  WARPSYNC.ALL ;  /* 0x0000000000007948 */ /* 0x000fea0003800000 */
[----:B------:R-:W4:Y:S01]  /*16bf0*/  LDL.LU R16, [R1+0x10] ;  /* 0x0000100001107983 */ /* 0x000f220000300800 */
[----:B--2---:R-:W-:-:S02]  /*16c00*/  LOP3.LUT R0, R2, R0, RZ, 0xfc, !PT ;  /* 0x0000000002007212 */ /* 0x004fc400078efcff */
[----:B---3--:R-:W-:-:S03]  /*16c10*/  IADD3 R2, R2, UR38, R8 ;  /* 0x0000002602027c10 */ /* 0x008fc6000fffe008 */
[----:B------:R-:W1:Y:S02]  /*16c20*/  LDSM.16.MT88.4 R4, [R0+UR38+0xc400] ;  /* 0x00c400260004783b */ /* 0x000e640008004200 */
        /* <DEDUP_REMOVED lines=17> */
[----:B------:R-:W1:Y:S01]  /*16d40*/  LDSM.16.MT88.4 R4, [R0+UR38+0xcc00] ;  /* 0x00cc00260004783b */ /* 0x000e620008004200 */
[----:B0-----:R-:W-:Y:S02]  /*16d50*/  IADD3 R3, R13, 0x400, R2 ;  /* 0x000004000d037810 */ /* 0x001fe40007ffe002 */
        /* <DEDUP_REMOVED lines=63> */
.L_x_1051:
[----:B------:R-:W2:Y:S01]  /*17150*/  S2R R0, SR_TID.X ;  /* 0x0000000000007919 */ /* 0x000ea20000002100 */
[----:B-1----:R-:W-:Y:S01]  /*17160*/  SYNCS.ARRIVE.TRANS64.A1T0 RZ, [R12+URZ+0x2a850], RZ ;  /* 0x02a850ff0cff79a7 */ /* 0x002fe2000810003f */
[----:B--2---:R-:W-:Y:S01]  /*17170*/  LOP3.LUT R0, R0, 0x7f, RZ, 0xc0, !PT ;  /* 0x0000007f00007812 */ /* 0x004fe200078ec0ff */
[----:B------:R-:W-:Y:S03]  /*17180*/  BAR.SYNC.DEFER_BLOCKING 0x2, 0x80 ;  /* 0x0082000000007b1d */ /* 0x000fe60000010000 */
[----:B------:R-:W-:-:S13]  /*17190*/  ISETP.NE.AND P0, PT, R0, RZ, PT ;  /* 0x000000ff0000720c */ /* 0x000fda0003f05270 */
[----:B------:R-:W-:-:S05]  /*171a0*/  @!P0 VIADD R0, R12, 0x2a880 ;  /* 0x0002a8800c008836 */ /* 0x000fca0000000000 */
[----:B------:R-:W-:-:S04]  /*171b0*/  @!P0 PRMT R0, RZ, 0x654, R0 ;  /* 0x00000654ff008816 */ /* 0x000fc80000000000 */
[----:B------:R1:W-:Y:S02]  /*171c0*/  @!P0 SYNCS.ARRIVE.TRANS64.RED.A1T0 RZ, [R0+URZ], RZ ;  /* 0x000000ff00ff89a7 */ /* 0x0003e4000810043f */
[----:B-1----:R-:W-:-:S05]  /*171d0*/  VIADD R0, R14, 0x1 ;  /* 0x000000010e007836 */ /* 0x002fca0000000000 */
[----:B------:R-:W-:-:S04]  /*171e0*/  ISETP.NE.AND P0, PT, R0, 0x2, PT ;  /* 0x000000020000780c */ /* 0x000fc80003f05270 */
[----:B0-----:R-:W-:Y:S02]  /*171f0*/  SEL R2, RZ, 0x1, P0 ;  /* 0x00000001ff027807 */ /* 0x001fe40000000000 */
[----:B------:R-:W-:Y:S02]  /*17200*/  SEL R0, R0, RZ, P0 ;  /* 0x000000ff00007207 */ /* 0x000fe40000000000 */
[----:B------:R-:W-:Y:S01]  /*17210*/  LOP3.LUT R15, R15, R2, RZ, 0x3c, !PT ;  /* 0x000000020f0f7212 */ /* 0x000fe200078e3cff */
[----:B------:R-:W-:-:S07]  /*17220*/  IMAD.MOV.U32 R2, RZ, RZ, RZ ;  /* 0x000000ffff027224 */ /* 0x000fce00078e00ff */
.L_x_998:
[----:B------:R-:W0:Y:S01]  /*17230*/  S2R R4, SR_CgaCtaId ;  /* 0x0000000000047919 */ /* 0x000e220000008800 */
[----:B------:R-:W-:Y:S02]  /*17240*/  MOV R3, 0x400 ;  /* 0x0000040000037802 */ /* 0x000fe40000000f00 */
[----:B------:R-:W-:Y:S02]  /*17250*/  SHF.L.U32 R2, R2, 0x1f, RZ ;  /* 0x0000001f02027819 */ /* 0x000fe400000006ff */
[----:B0-----:R-:W-:-:S04]  /*17260*/  LEA R7, R4, R3, 0x18 ;  /* 0x0000000304077211 */ /* 0x001fc800078ec0ff */
[----:B------:R-:W0:Y:S02]  /*17270*/  SYNCS.PHASECHK.TRANS64.TRYWAIT P0, [R7+URZ+0x2a820], R2 ;  /* 0x02a82002070075a7 */ /* 0x000e24000800017f */
[----:B0-----:R-:W-:Y:S05]  /*17280*/  @!P0 BRA `(.L_x_1052) ;  /* 0x0000000c00e48947 */ /* 0x001fea0003800000 */
.L_x_1087:
        /* <DEDUP_REMOVED lines=8> */
[----:B------:R-:W-:-:S06]  /*17310*/  ULOP3.LUT UR4, UR41, 0x2, URZ, 0xfc, !UPT ;  /* 0x0000000229047892 */ /* 0x000fcc000f8efc3f */
[----:B------:R-:W-:-:S05]  /*17320*/  IMAD.U32 R2, RZ, RZ, UR4 ;  /* 0x00000004ff027e24 */ /* 0x000fca000f8e00ff */
[----:B------:R-:W-:-:S13]  /*17330*/  ISETP.NE.AND P0, PT, R2, 0x3, PT ;  /* 0x000000030200780c */ /* 0x000fda0003f05270 */
[----:B------:R-:W-:Y:S05]  /*17340*/  @!P0 BRA `(.L_x_1053) ;  /* 0x0000000000048947 */ /* 0x000fea0003800000 */
[----:B------:R-:W-:Y:S01]  /*17350*/  BPT.TRAP 0x1 ;  /* 0x000000040000795c */ /* 0x000fe20000300000 */
.L_x_1053:
        /* <DEDUP_REMOVED lines=12> */
.L_x_1088:
[----:B------:R-:W1:Y:S02]  /*17420*/  SYNCS.PHASECHK.TRANS64.TRYWAIT P1, [R5+URZ], R2 ;  /* 0x00000002050075a7 */ /* 0x000e64000802017f */
[----:B-1----:R-:W-:Y:S05]  /*17430*/  @!P1 BRA `(.L_x_1055) ;  /* 0x0000000c00a09947 */ /* 0x002fea0003800000 */
.L_x_1089:
[----:B------:R-:W-:Y:S05]  /*17440*/  @!P0 BRA `(.L_x_1056) ;  /* 0x0000000000048947 */ /* 0x000fea0003800000 */
[----:B------:R-:W-:Y:S01]  /*17450*/  BPT.TRAP 0x1 ;  /* 0x000000040000795c */ /* 0x000fe20000300000 */
.L_x_1056:
[----:B------:R-:W-:-:S04]  /*17460*/  IMAD R0, R0, 0x8, R7 ;  /* 0x0000000800007824 */ /* 0x000fc800078e0207 */
[----:B------:R-:W2:Y:S02]  /*17470*/  SYNCS.PHASECHK.TRANS64.TRYWAIT P1, [R0+URZ+0x2a860], R3 ;  /* 0x02a86003000075a7 */ /* 0x000ea4000802017f */
[----:B--2---:R-:W-:Y:S05]  /*17480*/  @!P1 BRA `(.L_x_1057) ;  /* 0x0000000c00a09947 */ /* 0x004fea0003800000 */
.L_x_1090:
[----:B------:R-:W-:Y:S05]  /*17490*/  @!P0 BRA `(.L_x_1058) ;  /* 0x0000000000048947 */ /* 0x000fea0003800000 */
[----:B------:R-:W-:Y:S01]  /*174a0*/  BPT.TRAP 0x1 ;  /* 0x000000040000795c */ /* 0x000fe20000300000 */
.L_x_1058:
[----:B-1----:R-:W-:-:S04]  /*174b0*/  IMAD R5, R4, 0x8, R7 ;  /* 0x0000000804057824 */ /* 0x002fc800078e0207 */
[----:B------:R-:W1:Y:S02]  /*174c0*/  SYNCS.PHASECHK.TRANS64.TRYWAIT P1, [R5+URZ+0x2a860], R2 ;  /* 0x02a86002050075a7 */ /* 0x000e64000802017f */
[----:B-1----:R-:W-:Y:S05]  /*174d0*/  @!P1 BRA `(.L_x_1059) ;  /* 0x0000000c00a09947 */ /* 0x002fea0003800000 */
.L_x_1091:
[----:B------:R-:W-:Y:S05]  /*174e0*/  @!P0 BRA `(.L_x_1060) ;  /* 0x0000000000048947 */ /* 0x000fea0003800000 */
[----:B------:R-:W-:Y:S01]  /*174f0*/  BPT.TRAP 0x1 ;  /* 0x000000040000795c */ /* 0x000fe20000300000 */
.L_x_1060:
[----:B------:R-:W3:Y:S02]  /*17500*/  SYNCS.PHASECHK.TRANS64.TRYWAIT P0, [R0+URZ+0x2a880], R3 ;  /* 0x02a88003000075a7 */ /* 0x000ee4000800017f */
[----:B---3--:R-:W-:Y:S05]  /*17510*/  @!P0 BRA `(.L_x_1061) ;  /* 0x0000000c00a48947 */ /* 0x008fea0003800000 */
.L_x_1062:
[----:B----4-:R4:W0:Y:S02]  /*17520*/  SYNCS.PHASECHK.TRANS64.TRYWAIT P0, [R5+URZ+0x2a880], R2 ;  /* 0x02a88002050075a7 */ /* 0x010824000800017f */
[----:B0-----:R-:W-:Y:S05]  /*17530*/  @!P0 NANOSLEEP.SYNCS 0x989680 ;  /* 0x009896800000895d */ /* 0x001fea0003900000 */
[----:B------:R-:W0:Y:S02]  /*17540*/  @!P0 SYNCS.PHASECHK.TRANS64 P0, [R5+URZ+0x2a880], R2 ;  /* 0x02a88002050085a7 */ /* 0x000e24000800007f */
[----:B0-----:R-:W-:Y:S05]  /*17550*/  @!P0 BRA `(.L_x_1062) ;  /* 0xfffffffc00f08947 */ /* 0x001fea000383ffff */
.L_x_910:
[----:B------:R-:W-:Y:S05]  /*17560*/  BSYNC B6 ;  /* 0x0000000000067941 */ /* 0x000fea0003800000 */
.L_x_907:
[----:B------:R-:W-:Y:S05]  /*17570*/  EXIT ;  /* 0x000000000000794d */ /* 0x000fea0003800000 */
.L_x_920:
[----:B0-----:R-:W-:-:S04]  /*17580*/  IMAD.U32 R3, RZ, RZ, UR44 ;  /* 0x0000002cff037e24 */ /* 0x001fc8000f8e00ff */
[----:B------:R0:W1:Y:S03]  /*17590*/  SYNCS.PHASECHK.TRANS64.TRYWAIT P0, [R3+URZ+0x2a800], R8 ;  /* 0x02a80008030075a7 */ /* 0x000066000800017f */
[----:B-1----:R-:W-:Y:S05]  /*175a0*/  @!P0 NANOSLEEP.SYNCS 0x989680 ;  /* 0x009896800000895d */ /* 0x002fea0003900000 */
[----:B------:R-:W1:Y:S02]  /*175b0*/  @!P0 SYNCS.PHASECHK.TRANS64 P0, [R3+URZ+0x2a800], R8 ;  /* 0x02a80008030085a7 */ /* 0x000e64000800007f */
[----:B-1----:R-:W-:Y:S05]  /*175c0*/  @!P0 BRA `(.L_x_920) ;  /* 0xfffffffc00ec8947 */ /* 0x002fea000383ffff */
[----:B------:R-:W-:Y:S05]  /*175d0*/  BRA `(.L_x_1063) ;  /* 0xfffffea400787947 */ /* 0x000fea000383ffff */
.L_x_924:
[----:B0-----:R-:W-:-:S04]  /*175e0*/  IMAD.U32 R3, RZ, RZ, UR44 ;  /* 0x0000002cff037e24 */ /* 0x001fc8000f8e00ff */
[----:B------:R0:W2:Y:S03]  /*175f0*/  SYNCS.PHASECHK.TRANS64.TRYWAIT P2, [R3+URZ+0x2a830], R8 ;  /* 0x02a83008030075a7 */ /* 0x0000a6000804017f */
[----:B--2---:R-:W-:Y:S05]  /*17600*/  @!P2 NANOSLEEP.SYNCS 0x989680 ;  /* 0x009896800000a95d */ /* 0x004fea0003900000 */
[----:B------:R-:W2:Y:S02]  /*17610*/  @!P2 SYNCS.PHASECHK.TRANS64 P2, [R3+URZ+0x2a830], R8 ;  /* 0x02a830080300a5a7 */ /* 0x000ea4000804007f */
[----:B--2---:R-:W-:Y:S05]  /*17620*/  @!P2 BRA `(.L_x_924) ;  /* 0xfffffffc00eca947 */ /* 0x004fea000383ffff */
[----:B------:R-:W-:Y:S05]  /*17630*/  BRA `(.L_x_923) ;  /* 0xfffffea400a07947 */ /* 0x000fea000383ffff */
.L_x_940:
[----:B-1----:R-:W-:-:S04]  /*17640*/  IMAD.U32 R12, RZ, RZ, UR6 ;  /* 0x00000006ff0c7e24 */ /* 0x002fc8000f8e00ff */
[----:B------:R1:W2:Y:S03]  /*17650*/  SYNCS.PHASECHK.TRANS64.TRYWAIT P2, [R12+URZ+0x2a830], R11 ;  /* 0x02a8300b0c0075a7 */ /* 0x0002a6000804017f */
[----:B--2---:R-:W-:Y:S05]  /*17660*/  @!P2 NANOSLEEP.SYNCS 0x989680 ;  /* 0x009896800000a95d */ /* 0x004fea0003900000 */
[----:B------:R-:W2:Y:S02]  /*17670*/  @!P2 SYNCS.PHASECHK.TRANS64 P2, [R12+URZ+0x2a830], R11 ;  /* 0x02a8300b0c00a5a7 */ /* 0x000ea4000804007f */
[----:B--2---:R-:W-:Y:S05]  /*17680*/  @!P2 BRA `(.L_x_940) ;  /* 0xfffffffc00eca947 */ /* 0x004fea000383ffff */
[----:B------:R-:W-:Y:S05]  /*17690*/  BRA `(.L_x_937) ;  /* 0xfffffee400907947 */ /* 0x000fea000383ffff */
.L_x_944:
[----:B-1----:R-:W-:-:S04]  /*176a0*/  IMAD.U32 R12, RZ, RZ, UR6 ;  /* 0x00000006ff0c7e24 */ /* 0x002fc8000f8e00ff */
[----:B------:R1:W2:Y:S03]  /*176b0*/  SYNCS.PHASECHK.TRANS64.TRYWAIT P2, [R12+URZ+0x2a850], R11 ;  /* 0x02a8500b0c0075a7 */ /* 0x0002a6000804017f */
[----:B--2---:R-:W-:Y:S05]  /*176c0*/  @!P2 NANOSLEEP.SYNCS 0x989680 ;  /* 0x009896800000a95d */ /* 0x004fea0003900000 */
[----:B------:R-:W2:Y:S02]  /*176d0*/  @!P2 SYNCS.PHASECHK.TRANS64 P2, [R12+URZ+0x2a850], R11 ;  /* 0x02a8500b0c00a5a7 */ /* 0x000ea4000804007f */
[----:B--2---:R-:W-:Y:S05]  /*176e0*/  @!P2 BRA `(.L_x_944) ;  /* 0xfffffffc00eca947 */ /* 0x004fea000383ffff */
[----:B------:R-:W-:Y:S05]  /*176f0*/  BRA `(.L_x_941) ;  /* 0xfffffee800307947 */ /* 0x000fea000383ffff */
.L_x_962:
[----:B-1----:R-:W-:-:S04]  /*17700*/  IMAD.U32 R10, RZ, RZ, UR6 ;  /* 0x00000006ff0a7e24 */ /* 0x002fc8000f8e00ff */
[----:B------:R1:W2:Y:S03]  /*17710*/  SYNCS.PHASECHK.TRANS64.TRYWAIT P2, [R10+URZ+0x2a830], R9 ;  /* 0x02a830090a0075a7 */ /* 0x0002a6000804017f */
[----:B--2---:R-:W-:Y:S05]  /*17720*/  @!P2 NANOSLEEP.SYNCS 0x989680 ;  /* 0x009896800000a95d */ /* 0x004fea0003900000 */
[----:B------:R-:W2:Y:S02]  /*17730*/  @!P2 SYNCS.PHASECHK.TRANS64 P2, [R10+URZ+0x2a830], R9 ;  /* 0x02a830090a00a5a7 */ /* 0x000ea4000804007f */
[----:B--2---:R-:W-:Y:S05]  /*17740*/  @!P2 BRA `(.L_x_962) ;  /* 0xfffffffc00eca947 */ /* 0x004fea000383ffff */
[----:B------:R-:W-:Y:S05]  /*17750*/  BRA `(.L_x_959) ;  /* 0xffffff2000587947 */ /* 0x000fea000383ffff */
.L_x_966:
[----:B-1----:R-:W-:-:S04]  /*17760*/  IMAD.U32 R10, RZ, RZ, UR6 ;  /* 0x00000006ff0a7e24 */ /* 0x002fc8000f8e00ff */
[----:B------:R1:W2:Y:S03]  /*17770*/  SYNCS.PHASECHK.TRANS64.TRYWAIT P2, [R10+URZ+0x2a850], R9 ;  /* 0x02a850090a0075a7 */ /* 0x0002a6000804017f */
[----:B--2---:R-:W-:Y:S05]  /*17780*/  @!P2 NANOSLEEP.SYNCS 0x989680 ;  /* 0x009896800000a95d */ /* 0x004fea0003900000 */
[----:B------:R-:W2:Y:S02]  /*17790*/  @!P2 SYNCS.PHASECHK.TRANS64 P2, [R10+URZ+0x2a850], R9 ;  /* 0x02a850090a00a5a7 */ /* 0x000ea4000804007f */
[----:B--2---:R-:W-:Y:S05]  /*177a0*/  @!P2 BRA `(.L_x_966) ;  /* 0xfffffffc00eca947 */ /* 0x004fea000383ffff */
[----:B------:R-:W-:Y:S05]  /*177b0*/  BRA `(.L_x_963) ;  /* 0xffffff2400047947 */ /* 0x000fea000383ffff */
.L_x_973:
[----:B-1----:R-:W-:-:S04]  /*177c0*/  IMAD.U32 R10, RZ, RZ, UR6 ;  /* 0x00000006ff0a7e24 */ /* 0x002fc8000f8e00ff */
[----:B------:R1:W2:Y:S03]  /*177d0*/  SYNCS.PHASECHK.TRANS64.TRYWAIT P2, [R10+URZ+0x2a830], R9 ;  /* 0x02a830090a0075a7 */ /* 0x0002a6000804017f */
[----:B--2---:R-:W-:Y:S05]  /*177e0*/  @!P2 NANOSLEEP.SYNCS 0x989680 ;  /* 0x009896800000a95d */ /* 0x004fea0003900000 */
[----:B------:R-:W2:Y:S02]  /*177f0*/  @!P2 SYNCS.PHASECHK.TRANS64 P2, [R10+URZ+0x2a830], R9 ;  /* 0x02a830090a00a5a7 */ /* 0x000ea4000804007f */
[----:B--2---:R-:W-:Y:S05]  /*17800*/  @!P2 BRA `(.L_x_973) ;  /* 0xfffffffc00eca947 */ /* 0x004fea000383ffff */
[----:B------:R-:W-:Y:S05]  /*17810*/  BRA `(.L_x_970) ;  /* 0xffffff4800687947 */ /* 0x000fea000383ffff */
.L_x_977:
[----:B-1----:R-:W-:-:S04]  /*17820*/  IMAD.U32 R10, RZ, RZ, UR6 ;  /* 0x00000006ff0a7e24 */ /* 0x002fc8000f8e00ff */
[----:B------:R1:W2:Y:S03]  /*17830*/  SYNCS.PHASECHK.TRANS64.TRYWAIT P2, [R10+URZ+0x2a850], R9 ;  /* 0x02a850090a0075a7 */ /* 0x0002a6000804017f */
[----:B--2---:R-:W-:Y:S05]  /*17840*/  @!P2 NANOSLEEP.SYNCS 0x989680 ;  /* 0x009896800000a95d */ /* 0x004fea0003900000 */
[----:B------:R-:W2:Y:S02]  /*17850*/  @!P2 SYNCS.PHASECHK.TRANS64 P2, [R10+URZ+0x2a850], R9 ;  /* 0x02a850090a00a5a7 */ /* 0x000ea4000804007f */
[----:B--2---:R-:W-:Y:S05]  /*17860*/  @!P2 BRA `(.L_x_977) ;  /* 0xfffffffc00eca947 */ /* 0x004fea000383ffff */
[----:B------:R-:W-:Y:S05]  /*17870*/  BRA `(.L_x_974) ;  /* 0xffffff4c00047947 */ /* 0x000fea000383ffff */
.L_x_991:
[----:B-1----:R-:W-:-:S04]  /*17880*/  IMAD.U32 R3, RZ, RZ, UR12 ;  /* 0x0000000cff037e24 */ /* 0x002fc8000f8e00ff */
[----:B------:R1:W2:Y:S03]  /*17890*/  SYNCS.PHASECHK.TRANS64.TRYWAIT P1, [R3+URZ+0x2a850], R0 ;  /* 0x02a85000030075a7 */ /* 0x0002a6000802017f */
[----:B--2---:R-:W-:Y:S05]  /*178a0*/  @!P1 NANOSLEEP.SYNCS 0x989680 ;  /* 0x009896800000995d */ /* 0x004fea0003900000 */
[----:B------:R-:W2:Y:S02]  /*178b0*/  @!P1 SYNCS.PHASECHK.TRANS64 P1, [R3+URZ+0x2a850], R0 ;  /* 0x02a85000030095a7 */ /* 0x000ea4000802007f */
[----:B--2---:R-:W-:Y:S05]  /*178c0*/  @!P1 BRA `(.L_x_991) ;  /* 0xfffffffc00ec9947 */ /* 0x004fea000383ffff */
[----:B------:R-:W-:Y:S05]  /*178d0*/  BRA `(.L_x_990) ;  /* 0xffffff8000387947 */ /* 0x000fea000383ffff */
.L_x_1010:
[----:B------:R-:W-:Y:S02]  /*178e0*/  IMAD.MOV.U32 R13, RZ, RZ, R10 ;  /* 0x000000ffff0d7224 */ /* 0x000fe400078e000a */
[----:B------:R-:W-:Y:S02]  /*178f0*/  IMAD.MOV.U32 R12, RZ, RZ, RZ ;  /* 0x000000ffff0c7224 */ /* 0x000fe400078e00ff */
[----:B------:R-:W-:Y:S02]  /*17900*/  IMAD.MOV.U32 R11, RZ, RZ, 0x1f ;  /* 0x0000001fff0b7424 */ /* 0x000fe400078e00ff */
[----:B------:R-:W-:-:S07]  /*17910*/  IMAD.MOV.U32 R15, RZ, RZ, -0x1 ;  /* 0xffffffffff0f7424 */ /* 0x000fce00078e00ff */
[----:B0-----:R-:W-:Y:S05]  /*17920*/  WARPSYNC.COLLECTIVE R15, `(.L_x_1064) ;  /* 0x000000000f087348 */ /* 0x001fea0003c00000 */
[----:B------:R1:W2:Y:S02]  /*17930*/  SHFL.IDX P6, R14, R13, R12, R11 ;  /* 0x0000000c0d0e7389 */ /* 0x0002a400000c000b */
[----:B012---:R-:W-:Y:S01]  /*17940*/  ENDCOLLECTIVE ;  /* 0x000000000000791b */ /* 0x007fe20003800000 */
.L_x_1064:
[----:B------:R-:W-:Y:S05]  /*17950*/  BRA `(.L_x_1065) ;  /* 0xffffffcc00d07947 */ /* 0x000fea000383ffff */
.L_x_1012:
[----:B------:R-:W-:Y:S01]  /*17960*/  BSSY B0, `(.L_x_1066) ;  /* 0x0000006000007945 */ /* 0x000fe20003800000 */
[----:B------:R-:W-:-:S07]  /*17970*/  IMAD.MOV.U32 R15, RZ, RZ, -0x1 ;  /* 0xffffffffff0f7424 */ /* 0x000fce00078e00ff */
[----:B-1----:R-:W-:Y:S05]  /*17980*/  WARPSYNC.COLLECTIVE R15, `(.L_x_1067) ;  /* 0x000000000f0c7348 */ /* 0x002fea0003c00000 */
[----:B------:R-:W-:Y:S02]  /*17990*/  ELECT P6, UR62, PT ;  /* 0x00000000003e782f */ /* 0x000fe400038c0000 */
[----:B------:R-:W-:Y:S01]  /*179a0*/  MOV R14, UR62 ;  /* 0x0000003e000e7c02 */ /* 0x000fe20008000f00 */
[----:B-1----:R-:W-:Y:S10]  /*179b0*/  ENDCOLLECTIVE ;  /* 0x000000000000791b */ /* 0x002ff40003800000 */
.L_x_1067:
[----:B------:R-:W-:Y:S05]  /*179c0*/  BSYNC B0 ;  /* 0x0000000000007941 */ /* 0x000fea0003800000 */
.L_x_1066:
[----:B------:R-:W-:Y:S05]  /*179d0*/  BRA `(.L_x_1068) ;  /* 0xffffffcc00d47947 */ /* 0x000fea000383ffff */
.L_x_1014:
[----:B0-----:R-:W-:-:S04]  /*179e0*/  IMAD.U32 R3, RZ, RZ, UR38 ;  /* 0x00000026ff037e24 */ /* 0x001fc8000f8e00ff */
[----:B------:R0:W2:Y:S03]  /*179f0*/  SYNCS.PHASECHK.TRANS64.TRYWAIT P0, [R3+URZ+0x2a880], R2 ;  /* 0x02a88002030075a7 */ /* 0x0000a6000800017f */
[----:B--2---:R-:W-:Y:S05]  /*17a00*/  @!P0 NANOSLEEP.SYNCS 0x989680 ;  /* 0x009896800000895d */ /* 0x004fea0003900000 */
[----:B------:R-:W2:Y:S02]  /*17a10*/  @!P0 SYNCS.PHASECHK.TRANS64 P0, [R3+URZ+0x2a880], R2 ;  /* 0x02a88002030085a7 */ /* 0x000ea4000800007f */
[----:B--2---:R-:W-:Y:S05]  /*17a20*/  @!P0 BRA `(.L_x_1014) ;  /* 0xfffffffc00ec8947 */ /* 0x004fea000383ffff */
[----:B------:R-:W-:Y:S05]  /*17a30*/  BRA `(.L_x_1069) ;  /* 0xffffffd000207947 */ /* 0x000fea000383ffff */
.L_x_1016:
[----:B0-----:R-:W-:-:S04]  /*17a40*/  IMAD.U32 R3, RZ, RZ, UR38 ;  /* 0x00000026ff037e24 */ /* 0x001fc8000f8e00ff */
[----:B------:R0:W2:Y:S03]  /*17a50*/  SYNCS.PHASECHK.TRANS64.TRYWAIT P0, [R3+URZ+0x2a840], R2 ;  /* 0x02a84002030075a7 */ /* 0x0000a6000800017f */
[----:B--2---:R-:W-:Y:S05]  /*17a60*/  @!P0 NANOSLEEP.SYNCS 0x989680 ;  /* 0x009896800000895d */ /* 0x004fea0003900000 */
[----:B------:R-:W2:Y:S02]  /*17a70*/  @!P0 SYNCS.PHASECHK.TRANS64 P0, [R3+URZ+0x2a840], R2 ;  /* 0x02a84002030085a7 */ /* 0x000ea4000800007f */
[----:B--2---:R-:W-:Y:S05]  /*17a80*/  @!P0 BRA `(.L_x_1016) ;  /* 0xfffffffc00ec8947 */ /* 0x004fea000383ffff */
[----:B------:R-:W-:Y:S05]  /*17a90*/  BRA `(.L_x_1070) ;  /* 0xffffffd000947947 */ /* 0x000fea000383ffff */
.L_x_1019:
[----:B------:R-:W-:Y:S02]  /*17aa0*/  IMAD.MOV.U32 R13, RZ, RZ, R6 ;  /* 0x000000ffff0d7224 */ /* 0x000fe400078e0006 */
[----:B------:R-:W-:Y:S02]  /*17ab0*/  IMAD.MOV.U32 R12, RZ, RZ, RZ ;  /* 0x000000ffff0c7224 */ /* 0x000fe400078e00ff */
[----:B------:R-:W-:Y:S02]  /*17ac0*/  IMAD.MOV.U32 R11, RZ, RZ, 0x1c1f ;  /* 0x00001c1fff0b7424 */ /* 0x000fe400078e00ff */
[----:B------:R-:W-:Y:S02]  /*17ad0*/  IMAD.MOV.U32 R15, RZ, RZ, -0x1 ;  /* 0xffffffffff0f7424 */ /* 0x000fe400078e00ff */
[----:B------:R-:W-:-:S07]  /*17ae0*/  VIADD R4, R9, UR39 ;  /* 0x0000002709047c36 */ /* 0x000fce0008000000 */
[----:B------:R-:W-:Y:S05]  /*17af0*/  WARPSYNC.COLLECTIVE R15, `(.L_x_1071) ;  /* 0x000000000f087348 */ /* 0x000fea0003c00000 */
[----:B------:R0:W1:Y:S02]  /*17b00*/  SHFL.IDX P6, R14, R13, R12, R11 ;  /* 0x0000000c0d0e7389 */ /* 0x00006400000c000b */
[----:B01----:R-:W-:Y:S01]  /*17b10*/  ENDCOLLECTIVE ;  /* 0x000000000000791b */ /* 0x003fe20003800000 */
.L_x_1071:
[----:B------:R-:W-:Y:S02]  /*17b20*/  IMAD.MOV.U32 R13, RZ, RZ, R7 ;  /* 0x000000ffff0d7224 */ /* 0x000fe400078e0007 */
[----:B------:R-:W-:-:S07]  /*17b30*/  IMAD.MOV.U32 R2, RZ, RZ, R14 ;  /* 0x000000ffff027224 */ /* 0x000fce00078e000e */
[----:B------:R-:W-:Y:S05]  /*17b40*/  WARPSYNC.COLLECTIVE R15, `(.L_x_1072) ;  /* 0x000000000f087348 */ /* 0x000fea0003c00000 */
[----:B------:R0:W1:Y:S02]  /*17b50*/  SHFL.IDX P6, R14, R13, R12, R11 ;  /* 0x0000000c0d0e7389 */ /* 0x00006400000c000b */
[----:B01----:R-:W-:Y:S01]  /*17b60*/  ENDCOLLECTIVE ;  /* 0x000000000000791b */ /* 0x003fe20003800000 */
.L_x_1072:
[----:B------:R-:W-:Y:S02]  /*17b70*/  ULDC UR4, c[0x0][0x288] ;  /* 0x0000a20000047ab9 */ /* 0x000fe40000000800 */
[----:B------:R-:W-:-:S05]  /*17b80*/  IMAD R5, R10, UR4, RZ ;  /* 0x000000040a057c24 */ /* 0x000fca000f8e02ff */
[----:B------:R-:W-:Y:S01]  /*17b90*/  ISETP.GE.AND P4, PT, R4, R5, PT ;  /* 0x000000050400720c */ /* 0x000fe20003f86270 */
[----:B------:R-:W-:Y:S02]  /*17ba0*/  IMAD.MOV.U32 R13, RZ, RZ, R6 ;  /* 0x000000ffff0d7224 */ /* 0x000fe400078e0006 */
[----:B------:R-:W-:-:S10]  /*17bb0*/  IMAD.MOV.U32 R12, RZ, RZ, 0x1 ;  /* 0x00000001ff0c7424 */ /* 0x000fd400078e00ff */
[----:B------:R-:W-:Y:S02]  /*17bc0*/  @!P4 VIADD R9, R0, UR38 ;  /* 0x000000260009cc36 */ /* 0x000fe40008000000 */
[----:B------:R-:W-:-:S07]  /*17bd0*/  IMAD.MOV.U32 R3, RZ, RZ, R14 ;  /* 0x000000ffff037224 */ /* 0x000fce00078e000e */
[----:B------:R-:W-:Y:S05]  /*17be0*/  WARPSYNC.COLLECTIVE R15, `(.L_x_1073) ;  /* 0x000000000f087348 */ /* 0x000fea0003c00000 */
[----:B------:R0:W1:Y:S02]  /*17bf0*/  SHFL.IDX P6, R14, R13, R12, R11 ;  /* 0x0000000c0d0e7389 */ /* 0x00006400000c000b */
[----:B01----:R-:W-:Y:S01]  /*17c00*/  ENDCOLLECTIVE ;  /* 0x000000000000791b */ /* 0x003fe20003800000 */
.L_x_1073:
[----:B------:R-:W-:-:S05]  /*17c10*/  @!P4 IADD3 R10, P3, R8, R3, RZ ;  /* 0x00000003080ac210 */ /* 0x000fca0007f7e0ff */
[----:B------:R-:W-:Y:S02]  /*17c20*/  @!P4 IMAD.X R3, RZ, RZ, R2, P3 ;  /* 0x000000ffff03c224 */ /* 0x000fe400018e0602 */
[----:B------:R-:W-:Y:S02]  /*17c30*/  @!P4 IMAD.MOV.U32 R2, RZ, RZ, R10 ;  /* 0x000000ffff02c224 */ /* 0x000fe400078e000a */
[----:B------:R-:W-:Y:S02]  /*17c40*/  VIADD R10, R4, 0x20 ;  /* 0x00000020040a7836 */ /* 0x000fe40000000000 */
[----:B------:R-:W-:Y:S01]  /*17c50*/  IMAD.MOV.U32 R13, RZ, RZ, R7 ;  /* 0x000000ffff0d7224 */ /* 0x000fe200078e0007 */
[----:B------:R-:W-:Y:S01]  /*17c60*/  @!PT LDS RZ, [RZ] ;  /* 0x00000000fffff984 */ /* 0x000fe20000000800 */
[----:B------:R-:W-:Y:S01]  /*17c70*/  @!PT LDS RZ, [RZ] ;  /* 0x00000000fffff984 */ /* 0x000fe20000000800 */
[----:B------:R-:W-:Y:S01]  /*17c80*/  @!PT LDS RZ, [RZ] ;  /* 0x00000000fffff984 */ /* 0x000fe20000000800 */
[----:B------:R-:W-:Y:S02]  /*17c90*/  @!P4 LDGSTS.E.BYPASS.LTC128B.128 [R9+0x18400], desc[UR42][R2.64], !P2 ;  /* 0x184000000209cfae */ /* 0x000fe4000d101d6a */
[----:B------:R-:W-:Y:S02]  /*17ca0*/  ISETP.GE.AND P3, PT, R10, R5, PT ;  /* 0x000000050a00720c */ /* 0x000fe40003f66270 */
[----:B------:R-:W-:Y:S04]  /*17cb0*/  @!P4 LDGSTS.E.BYPASS.LTC128B.128 [R9+0x1a400], desc[UR42][R2.64+0x40], !P0 ;  /* 0x1a4000400209cfae */ /* 0x000fe8000c101d6a */
[----:B------:R0:W-:Y:S07]  /*17cc0*/  @!P4 LDGSTS.E.BYPASS.LTC128B.128 [R9+0x1c400], desc[UR42][R2.64+0x80], !P1 ;  /* 0x1c4000800209cfae */ /* 0x0001ee000c901d6a */
[----:B------:R-:W-:-:S02]  /*17cd0*/  @!P3 VIADD R21, R0, UR38 ;  /* 0x000000260015bc36 */ /* 0x000fc40008000000 */
[----:B0-----:R-:W-:-:S07]  /*17ce0*/  IMAD.MOV.U32 R2, RZ, RZ, R14 ;  /* 0x000000ffff027224 */ /* 0x001fce00078e000e */
[----:B------:R-:W-:Y:S05]  /*17cf0*/  WARPSYNC.COLLECTIVE R15, `(.L_x_1074) ;  /* 0x000000000f087348 */ /* 0x000fea0003c00000 */
[----:B------:R0:W1:Y:S02]  /*17d00*/  SHFL.IDX P6, R14, R13, R12, R11 ;  /* 0x0000000c0d0e7389 */ /* 0x00006400000c000b */
[----:B01----:R-:W-:Y:S01]  /*17d10*/  ENDCOLLECTIVE ;  /* 0x000000000000791b */ /* 0x003fe20003800000 */
.L_x_1074:
        /* <DEDUP_REMOVED lines=9> */
.L_x_1075:
        /* <DEDUP_REMOVED lines=13> */
.L_x_1076:
        /* <DEDUP_REMOVED lines=10> */
.L_x_1077:
        /* <DEDUP_REMOVED lines=11> */
.L_x_1078:
[----:B------:R-:W-:Y:S05]  /*17fd0*/  BRA `(.L_x_1079) ;  /* 0xffffffd400c87947 */ /* 0x000fea000383ffff */
.L_x_1022:
[----:B0-----:R-:W-:-:S04]  /*17fe0*/  IMAD.U32 R3, RZ, RZ, UR38 ;  /* 0x00000026ff037e24 */ /* 0x001fc8000f8e00ff */
[----:B------:R0:W1:Y:S03]  /*17ff0*/  SYNCS.PHASECHK.TRANS64.TRYWAIT P0, [R3+URZ+0x2a820], R0 ;  /* 0x02a82000030075a7 */ /* 0x000066000800017f */
[----:B-1----:R-:W-:Y:S05]  /*18000*/  @!P0 NANOSLEEP.SYNCS 0x989680 ;  /* 0x009896800000895d */ /* 0x002fea0003900000 */
[----:B------:R-:W1:Y:S02]  /*18010*/  @!P0 SYNCS.PHASECHK.TRANS64 P0, [R3+URZ+0x2a820], R0 ;  /* 0x02a82000030085a7 */ /* 0x000e64000800007f */
[----:B-1----:R-:W-:Y:S05]  /*18020*/  @!P0 BRA `(.L_x_1022) ;  /* 0xfffffffc00ec8947 */ /* 0x002fea000383ffff */
[----:B------:R-:W-:Y:S05]  /*18030*/  BRA `(.L_x_1080) ;  /* 0xffffffd800147947 */ /* 0x000fea000383ffff */
.L_x_1027:
[----:B-1----:R1:W2:Y:S02]  /*18040*/  SYNCS.PHASECHK.TRANS64.TRYWAIT P0, [R8+URZ+0x2a880], R4 ;  /* 0x02a88004080075a7 */ /* 0x0022a4000800017f */
[----:B--2---:R-:W-:Y:S05]  /*18050*/  @!P0 NANOSLEEP.SYNCS 0x989680 ;  /* 0x009896800000895d */ /* 0x004fea0003900000 */
[----:B------:R-:W2:Y:S02]  /*18060*/  @!P0 SYNCS.PHASECHK.TRANS64 P0, [R8+URZ+0x2a880], R4 ;  /* 0x02a88004080085a7 */ /* 0x000ea4000800007f */
[----:B--2---:R-:W-:Y:S05]  /*18070*/  @!P0 BRA `(.L_x_1027) ;  /* 0xfffffffc00f08947 */ /* 0x004fea000383ffff */
[----:B------:R-:W-:Y:S05]  /*18080*/  BRA `(.L_x_1081) ;  /* 0xffffffd800b47947 */ /* 0x000fea000383ffff */
.L_x_1033:
[----:B---3--:R3:W4:Y:S02]  /*18090*/  SYNCS.PHASECHK.TRANS64.TRYWAIT P0, [R8+URZ+0x2a840], R4 ;  /* 0x02a84004080075a7 */ /* 0x008724000800017f */
[----:B----4-:R-:W-:Y:S05]  /*180a0*/  @!P0 NANOSLEEP.SYNCS 0x989680 ;  /* 0x009896800000895d */ /* 0x010fea0003900000 */
[----:B------:R-:W4:Y:S02]  /*180b0*/  @!P0 SYNCS.PHASECHK.TRANS64 P0, [R8+URZ+0x2a840], R4 ;  /* 0x02a84004080085a7 */ /* 0x000f24000800007f */
[----:B----4-:R-:W-:Y:S05]  /*180c0*/  @!P0 BRA `(.L_x_1033) ;  /* 0xfffffffc00f08947 */ /* 0x010fea000383ffff */
[----:B------:R-:W-:Y:S05]  /*180d0*/  BRA `(.L_x_1082) ;  /* 0xffffffdc00987947 */ /* 0x000fea000383ffff */
.L_x_1040:
[----:B--2---:R2:W3:Y:S02]  /*180e0*/  SYNCS.PHASECHK.TRANS64.TRYWAIT P0, [R13+URZ+0x2a870], R4 ;  /* 0x02a870040d0075a7 */ /* 0x0044e4000800017f */
[----:B---3--:R-:W-:Y:S05]  /*180f0*/  @!P0 NANOSLEEP.SYNCS 0x989680 ;  /* 0x009896800000895d */ /* 0x008fea0003900000 */
[----:B------:R-:W3:Y:S02]  /*18100*/  @!P0 SYNCS.PHASECHK.TRANS64 P0, [R13+URZ+0x2a870], R4 ;  /* 0x02a870040d0085a7 */ /* 0x000ee4000800007f */
[----:B---3--:R-:W-:Y:S05]  /*18110*/  @!P0 BRA `(.L_x_1040) ;  /* 0xfffffffc00f08947 */ /* 0x008fea000383ffff */
[----:B------:R-:W-:Y:S05]  /*18120*/  BRA `(.L_x_1083) ;  /* 0xffffffe000907947 */ /* 0x000fea000383ffff */
.L_x_1042:
[----:B---3--:R3:W4:Y:S02]  /*18130*/  SYNCS.PHASECHK.TRANS64.TRYWAIT P0, [R13+URZ+0x2a860], R0 ;  /* 0x02a860000d0075a7 */ /* 0x008724000800017f */
[----:B----4-:R-:W-:Y:S05]  /*18140*/  @!P0 NANOSLEEP.SYNCS 0x989680 ;  /* 0x009896800000895d */ /* 0x010fea0003900000 */
[----:B------:R-:W4:Y:S02]  /*18150*/  @!P0 SYNCS.PHASECHK.TRANS64 P0, [R13+URZ+0x2a860], R0 ;  /* 0x02a860000d0085a7 */ /* 0x000f24000800007f */
[----:B----4-:R-:W-:Y:S05]  /*18160*/  @!P0 BRA `(.L_x_1042) ;  /* 0xfffffffc00f08947 */ /* 0x010fea000383ffff */
[----:B------:R-:W-:Y:S05]  /*18170*/  BRA `(.L_x_1084) ;  /* 0xffffffe000947947 */ /* 0x000fea000383ffff */
.L_x_1048:
[----:B0-----:R0:W1:Y:S02]  /*18180*/  SYNCS.PHASECHK.TRANS64.TRYWAIT P0, [R12+URZ+0x2a870], R3 ;  /* 0x02a870030c0075a7 */ /* 0x001064000800017f */
[----:B-1----:R-:W-:Y:S05]  /*18190*/  @!P0 NANOSLEEP.SYNCS 0x989680 ;  /* 0x009896800000895d */ /* 0x002fea0003900000 */
[----:B------:R-:W1:Y:S02]  /*181a0*/  @!P0 SYNCS.PHASECHK.TRANS64 P0, [R12+URZ+0x2a870], R3 ;  /* 0x02a870030c0085a7 */ /* 0x000e64000800007f */
[----:B-1----:R-:W-:Y:S05]  /*181b0*/  @!P0 BRA `(.L_x_1048) ;  /* 0xfffffffc00f08947 */ /* 0x002fea000383ffff */
[----:B------:R-:W-:Y:S05]  /*181c0*/  BRA `(.L_x_1085) ;  /* 0xffffffe800507947 */ /* 0x000fea000383ffff */
.L_x_1050:
[----:B0-----:R0:W1:Y:S02]  /*181d0*/  SYNCS.PHASECHK.TRANS64.TRYWAIT P0, [R12+URZ+0x2a860], R3 ;  /* 0x02a860030c0075a7 */ /* 0x001064000800017f */
[----:B-1----:R-:W-:Y:S05]  /*181e0*/  @!P0 NANOSLEEP.SYNCS 0x989680 ;  /* 0x009896800000895d */ /* 0x002fea0003900000 */
[----:B------:R-:W1:Y:S02]  /*181f0*/  @!P0 SYNCS.PHASECHK.TRANS64 P0, [R12+URZ+0x2a860], R3 ;  /* 0x02a860030c0085a7 */ /* 0x000e64000800007f */
[----:B-1----:R-:W-:Y:S05]  /*18200*/  @!P0 BRA `(.L_x_1050) ;  /* 0xfffffffc00f08947 */ /* 0x002fea000383ffff */
[----:B------:R-:W-:Y:S05]  /*18210*/  BRA `(.L_x_1086) ;  /* 0xffffffe800607947 */ /* 0x000fea000383ffff */
.L_x_1052:
[----:B0-----:R0:W1:Y:S02]  /*18220*/  SYNCS.PHASECHK.TRANS64.TRYWAIT P0, [R7+URZ+0x2a820], R2 ;  /* 0x02a82002070075a7 */ /* 0x001064000800017f */
[----:B-1----:R-:W-:Y:S05]  /*18230*/  @!P0 NANOSLEEP.SYNCS 0x989680 ;  /* 0x009896800000895d */ /* 0x002fea0003900000 */
[----:B------:R-:W1:Y:S02]  /*18240*/  @!P0 SYNCS.PHASECHK.TRANS64 P0, [R7+URZ+0x2a820], R2 ;  /* 0x02a82002070085a7 */ /* 0x000e64000800007f */
[----:B-1----:R-:W-:Y:S05]  /*18250*/  @!P0 BRA `(.L_x_1052) ;  /* 0xfffffffc00f08947 */ /* 0x002fea000383ffff */
[----:B------:R-:W-:Y:S05]  /*18260*/  BRA `(.L_x_1087) ;  /* 0xfffffff000087947 */ /* 0x000fea000383ffff */
.L_x_1054:
[----:B0-----:R0:W1:Y:S02]  /*18270*/  SYNCS.PHASECHK.TRANS64.TRYWAIT P1, [R6+URZ], R3 ;  /* 0x00000003060075a7 */ /* 0x001064000802017f */
[----:B-1----:R-:W-:Y:S05]  /*18280*/  @!P1 NANOSLEEP.SYNCS 0x989680 ;  /* 0x009896800000995d */ /* 0x002fea0003900000 */
[----:B------:R-:W1:Y:S02]  /*18290*/  @!P1 SYNCS.PHASECHK.TRANS64 P1, [R6+URZ], R3 ;  /* 0x00000003060095a7 */ /* 0x000e64000802007f */
[----:B-1----:R-:W-:Y:S05]  /*182a0*/  @!P1 BRA `(.L_x_1054) ;  /* 0xfffffffc00f09947 */ /* 0x002fea000383ffff */
[----:B------:R-:W-:Y:S05]  /*182b0*/  BRA `(.L_x_1088) ;  /* 0xfffffff000587947 */ /* 0x000fea000383ffff */
.L_x_1055:
[----:B-1----:R1:W2:Y:S02]  /*182c0*/  SYNCS.PHASECHK.TRANS64.TRYWAIT P1, [R5+URZ], R2 ;  /* 0x00000002050075a7 */ /* 0x0022a4000802017f */
[----:B--2---:R-:W-:Y:S05]  /*182d0*/  @!P1 NANOSLEEP.SYNCS 0x989680 ;  /* 0x009896800000995d */ /* 0x004fea0003900000 */
[----:B------:R-:W2:Y:S02]  /*182e0*/  @!P1 SYNCS.PHASECHK.TRANS64 P1, [R5+URZ], R2 ;  /* 0x00000002050095a7 */ /* 0x000ea4000802007f */
[----:B--2---:R-:W-:Y:S05]  /*182f0*/  @!P1 BRA `(.L_x_1055) ;  /* 0xfffffffc00f09947 */ /* 0x004fea000383ffff */
[----:B------:R-:W-:Y:S05]  /*18300*/  BRA `(.L_x_1089) ;  /* 0xfffffff0004c7947 */ /* 0x000fea000383ffff */
.L_x_1057:
[----:B--2---:R2:W3:Y:S02]  /*18310*/  SYNCS.PHASECHK.TRANS64.TRYWAIT P1, [R0+URZ+0x2a860], R3 ;  /* 0x02a86003000075a7 */ /* 0x0044e4000802017f */
[----:B---3--:R-:W-:Y:S05]  /*18320*/  @!P1 NANOSLEEP.SYNCS 0x989680 ;  /* 0x009896800000995d */ /* 0x008fea0003900000 */
[----:B------:R-:W3:Y:S02]  /*18330*/  @!P1 SYNCS.PHASECHK.TRANS64 P1, [R0+URZ+0x2a860], R3 ;  /* 0x02a86003000095a7 */ /* 0x000ee4000802007f */
[----:B---3--:R-:W-:Y:S05]  /*18340*/  @!P1 BRA `(.L_x_1057) ;  /* 0xfffffffc00f09947 */ /* 0x008fea000383ffff */
[----:B------:R-:W-:Y:S05]  /*18350*/  BRA `(.L_x_1090) ;  /* 0xfffffff0004c7947 */ /* 0x000fea000383ffff */
.L_x_1059:
[----:B-1----:R1:W3:Y:S02]  /*18360*/  SYNCS.PHASECHK.TRANS64.TRYWAIT P1, [R5+URZ+0x2a860], R2 ;  /* 0x02a86002050075a7 */ /* 0x0022e4000802017f */
[----:B---3--:R-:W-:Y:S05]  /*18370*/  @!P1 NANOSLEEP.SYNCS 0x989680 ;  /* 0x009896800000995d */ /* 0x008fea0003900000 */
[----:B------:R-:W3:Y:S02]  /*18380*/  @!P1 SYNCS.PHASECHK.TRANS64 P1, [R5+URZ+0x2a860], R2 ;  /* 0x02a86002050095a7 */ /* 0x000ee4000802007f */
[----:B---3--:R-:W-:Y:S05]  /*18390*/  @!P1 BRA `(.L_x_1059) ;  /* 0xfffffffc00f09947 */ /* 0x008fea000383ffff */
[----:B------:R-:W-:Y:S05]  /*183a0*/  BRA `(.L_x_1091) ;  /* 0xfffffff0004c7947 */ /* 0x000fea000383ffff */
.L_x_1061:
[----:B---3--:R3:W4:Y:S02]  /*183b0*/  SYNCS.PHASECHK.TRANS64.TRYWAIT P0, [R0+URZ+0x2a880], R3 ;  /* 0x02a88003000075a7 */ /* 0x008724000800017f */
[----:B----4-:R-:W-:Y:S05]  /*183c0*/  @!P0 NANOSLEEP.SYNCS 0x989680 ;  /* 0x009896800000895d */ /* 0x010fea0003900000 */
[----:B------:R-:W4:Y:S02]  /*183d0*/  @!P0 SYNCS.PHASECHK.TRANS64 P0, [R0+URZ+0x2a880], R3 ;  /* 0x02a88003000085a7 */ /* 0x000f24000800007f */
[----:B----4-:R-:W-:Y:S05]  /*183e0*/  @!P0 BRA `(.L_x_1061) ;  /* 0xfffffffc00f08947 */ /* 0x010fea000383ffff */
[----:B------:R-:W-:Y:S05]  /*183f0*/  BRA `(.L_x_1062) ;  /* 0xfffffff000487947 */ /* 0x000fea000383ffff */
.L_x_1092:
        /* <DEDUP_REMOVED lines=16> */
.L_x_2929:


//--------------------- .text._ZN7cutlass13device_kernelIN5flash11enable_sm90INS1_16FlashAttnFwdSm90INS1_25CollectiveMainloopFwdSm90ILi2EN4cute5tupleIJNS5_1CILi1EEES8_S8_EEENS6_IJNS7_ILi128EEESA_NS7_ILi192EEEEEELi192ENS_12float_e4m3_tEfNS_4arch4Sm90ELb0ELb1ELb1ELb1ELb0ELb0ELb0ELb1ELb1ELb1ELb1ELb0EEENS1_21CollectiveEpilogueFwdINS6_IJSA_SB_SA_EEES9_NS_10bfloat16_tESF_Li256ELb1ELb1ELb1ELb1EEENS1_36VarlenDynamicPersistentTileSchedulerILi128ELi128ELi256ELi128ELb1ELb1ELb1ELb1ELb0ELb1EEEEEEEEEvNT_6ParamsE --------------------------
	.section	.text._ZN7cutlass13device_kernelIN5flash11enable_sm90INS1_16FlashAttnFwdSm90INS1_25CollectiveMainloopFwdSm90ILi2EN4cute5tupleIJNS5_1CILi1EEES8_S8_EEENS6_IJNS7_ILi128EEESA_NS7_ILi192EEEEEELi192ENS_12float_e4m3_tEfNS_4arch4Sm90ELb0ELb1ELb1ELb1ELb0ELb0ELb0ELb1ELb1ELb1ELb1ELb0EEENS1_21CollectiveEpilogueFwdINS6_IJSA_SB_SA_EEES9_NS_10bfloat16_tESF_Li256ELb1ELb1ELb1ELb1EEENS1_36VarlenDynamicPersistentTileSchedulerILi128ELi128ELi256ELi128ELb1ELb1ELb1ELb1ELb0ELb1EEEEEEEEEvNT_6ParamsE,"ax",@progbits
	.align	128
.text._ZN7cutlass13device_kernelIN5flash11enable_sm90INS1_16FlashAttnFwdSm90INS1_25CollectiveMainloopFwdSm90ILi2EN4cute5tupleIJNS5_1CILi1EEES8_S8_EEENS6_IJNS7_ILi128EEESA_NS7_ILi192EEEEEELi192ENS_12float_e4m3_tEfNS_4arch4Sm90ELb0ELb1ELb1ELb1ELb0ELb0ELb0ELb1ELb1ELb1ELb1ELb0EEENS1_21CollectiveEpilogueFwdINS6_IJSA_SB_SA_EEES9_NS_10bfloat16_tESF_Li256ELb1ELb1ELb1ELb1EEENS1_36VarlenDynamicPersistentTileSchedulerILi128ELi128ELi256ELi128ELb1ELb1ELb1ELb1ELb0ELb1EEEEEEEEEvNT_6ParamsE:
        .type           _ZN7cutlass13device_kernelIN5flash11enable_sm90INS1_16FlashAttnFwdSm90INS1_25CollectiveMainloopFwdSm90ILi2EN4cute5tupleIJNS5_1CILi1EEES8_S8_EEENS6_IJNS7_ILi128EEESA_NS7_ILi192EEEEEELi192ENS_12float_e4m3_tEfNS_4arch4Sm90ELb0ELb1ELb1ELb1ELb0ELb0ELb0ELb1ELb1ELb1ELb1ELb0EEENS1_21CollectiveEpilogueFwdINS6_IJSA_SB_SA_EEES9_NS_10bfloat16_tESF_Li256ELb1ELb1ELb1ELb1EEENS1_36VarlenDynamicPersistentTileSchedulerILi128ELi128ELi256ELi128ELb1ELb1ELb1ELb1ELb0ELb1EEEEEEEEEvNT_6ParamsE,@function
        .size           _ZN7cutlass13device_kernelIN5flash11enable_sm90INS1_16FlashAttnFwdSm90INS1_25CollectiveMainloopFwdSm90ILi2EN4cute5tupleIJNS5_1CILi1EEES8_S8_EEENS6_IJNS7_ILi128EEESA_NS7_ILi192EEEEEELi192ENS_12float_e4m3_tEfNS_4arch4Sm90ELb0ELb1ELb1ELb1ELb0ELb0ELb0ELb1ELb1ELb1ELb1ELb0EEENS1_21CollectiveEpilogueFwdINS6_IJSA_SB_SA_EEES9_NS_10bfloat16_tESF_Li256ELb1ELb1ELb1ELb1EEENS1_36VarlenDynamicPersistentTileSchedulerILi128ELi128ELi256ELi128ELb1ELb1ELb1ELb1ELb0ELb1EEEEEEEEEvNT_6ParamsE,(.L_x_2930 - _ZN7cutlass13device_kernelIN5flash11enable_sm90INS1_16FlashAttnFwdSm90INS1_25CollectiveMainloopFwdSm90ILi2EN4cute5tupleIJNS5_1CILi1EEES8_S8_EEENS6_IJNS7_ILi128EEESA_NS7_ILi192EEEEEELi192ENS_12float_e4m3_tEfNS_4arch4Sm90ELb0ELb1ELb1ELb1ELb0ELb0ELb0ELb1ELb1ELb1ELb1ELb0EEENS1_21CollectiveEpilogueFwdINS6_IJSA_SB_SA_EEES9_NS_10bfloat16_tESF_Li256ELb1ELb1ELb1ELb1EEENS1_36VarlenDynamicPersistentTileSchedulerILi128ELi128ELi256ELi128ELb1ELb1ELb1ELb1ELb0ELb1EEEEEEEEEvNT_6ParamsE)
        .other          _ZN7cutlass13device_kernelIN5flash11enable_sm90INS1_16FlashAttnFwdSm90INS1_25CollectiveMainloopFwdSm90ILi2EN4cute5tupleIJNS5_1CILi1EEES8_S8_EEENS6_IJNS7_ILi128EEESA_NS7_ILi192EEEEEELi192ENS_12float_e4m3_tEfNS_4arch4Sm90ELb0ELb1ELb1ELb1ELb0ELb0ELb0ELb1ELb1ELb1ELb1ELb0EEENS1_21CollectiveEpilogueFwdINS6_IJSA_SB_SA_EEES9_NS_10bfloat16_tESF_Li256ELb1ELb1ELb1ELb1EEENS1_36VarlenDynamicPersistentTileSchedulerILi128ELi128ELi256ELi128ELb1ELb1ELb1ELb1ELb0ELb1EEEEEEEEEvNT_6ParamsE,@"STO_CUDA_ENTRY STV_DEFAULT"
_ZN7cutlass13device_kernelIN5flash11enable_sm90INS1_16FlashAttnFwdSm90INS1_25CollectiveMainloopFwdSm90ILi2EN4cute5tupleIJNS5_1CILi1EEES8_S8_EEENS6_IJNS7_ILi128EEESA_NS7_ILi192EEEEEELi192ENS_12float_e4m3_tEfNS_4arch4Sm90ELb0ELb1ELb1ELb1ELb0ELb0ELb0ELb1ELb1ELb1ELb1ELb0EEENS1_21CollectiveEpilogueFwdINS6_IJSA_SB_SA_EEES9_NS_10bfloat16_tESF_Li256ELb1ELb1ELb1ELb1EEENS1_36VarlenDynamicPersistentTileSchedulerILi128ELi128ELi256ELi128ELb1ELb1ELb1ELb1ELb0ELb1EEEEEEEEEvNT_6ParamsE:
        /* <DEDUP_REMOVED lines=18> */
.L_x_1094:
[----:B------:R-:W-:Y:S05]  /*0120*/  BSYNC B0 ;  /* 0x0000000000007941 */ /* 0x000fea0003800000 */
.L_x_1093:
        /* <DEDUP_REMOVED lines=41> */
.L_x_1095:
        /* <DEDUP_REMOVED lines=22> */
.L_x_1096:
        /* <DEDUP_REMOVED lines=18> */
.L_x_1097:
        /* <DEDUP_REMOVED lines=22> */
.L_x_1098:
        /* <DEDUP_REMOVED lines=22> */
.L_x_1099:
[----:B------:R-:W-:Y:S01]  /*0900*/  PLOP3.LUT P0, PT, PT, PT, UP0, 0x80, 0x0 ;  /* 0x000000000000781c */ /* 0x000fe20003f0f008 */
[----:B------:R-:W-:Y:S01]  /*0910*/  UMOV UR38, 0x1 ;  /* 0x0000000100267882 */ /* 0x000fe20000000000 */
[----:B------:R-:W-:Y:S01]  /*0920*/  NOP ;  /* 0x0000000000007918 */ /* 0x000fe20000000000 */
[----:B------:R-:W-:Y:S01]  /*0930*/  USEL UR38, UR38, 0x2, !UP0 ;  /* 0x0000000226267887 */ /* 0x000fe2000c000000 */
[----:B------:R-:W-:Y:S01]  /*0940*/  ULDC.64 UR52, c[0x0][0x208] ;  /* 0x0000820000347ab9 */ /* 0x000fe20000000a00 */
[----:B012-4-:R-:W-:Y:S08]  /*0950*/  BAR.SYNC.DEFER_BLOCKING 0x0 ;  /* 0x0000000000007b1d */ /* 0x017ff00000010000 */
[----:B------:R-:W-:Y:S05]  /*0960*/  @!P0 BRA `(.L_x_1100) ;  /* 0x0000015000a48947 */ /* 0x000fea0003800000 */
.L_x_1101:
        /* <DEDUP_REMOVED lines=30> */
[----:B------:R-:W-:Y:S02]  /*0b50*/  LEA.HI R4, R0, R12, RZ, 0x5 ;  /* 0x0000000c00047211 */ /* 0x000fe400078f28ff */
[----:B------:R-:W-:Y:S01]  /*0b60*/  SHF.R.S32.HI R6, RZ, 0x4, R3 ;  /* 0x00000004ff067819 */ /* 0x000fe20000011403 */
[----:B------:R-:W-:Y:S01]  /*0b70*/  IMAD.IADD R224, R12, 0x1, -R224 ;  /* 0x000000010ce07824 */ /* 0x000fe200078e0ae0 */
[----:B------:R-:W-:Y:S01]  /*0b80*/  SHF.R.S32.HI R13, RZ, 0x7, R2 ;  /* 0x00000007ff0d7819 */ /* 0x000fe20000011402 */
[----:B------:R-:W-:Y:S01]  /*0b90*/  IMAD.SHL.U32 R5, R4, 0x20, RZ ;  /* 0x0000002004057824 */ /* 0x000fe200078e00ff */
[----:B------:R-:W-:Y:S02]  /*0ba0*/  LOP3.LUT R4, R3, 0x3fffff0, RZ, 0xc0, !PT ;  /* 0x03fffff003047812 */ /* 0x000fe400078ec0ff */
[----:B------:R-:W-:-:S02]  /*0bb0*/  SHF.R.S32.HI R7, RZ, 0x1f, R224 ;  /* 0x0000001fff077819 */ /* 0x000fc400000114e0 */
[----:B------:R-:W-:Y:S01]  /*0bc0*/  LEA.HI R3, R3, R6, RZ, 0x1 ;  /* 0x0000000603037211 */ /* 0x000fe200078f08ff */
[----:B------:R-:W-:Y:S01]  /*0bd0*/  IMAD.IADD R4, R12, 0x1, -R4 ;  /* 0x000000010c047824 */ /* 0x000fe200078e0a04 */
[CC--:B------:R-:W-:Y:S02]  /*0be0*/  LEA.HI R8, R7.reuse, R224.reuse, RZ, 0x2 ;  /* 0x000000e007087211 */ /* 0x0c0fe400078f10ff */
[----:B------:R-:W-:Y:S02]  /*0bf0*/  LEA.HI R7, R7, R224, RZ, 0x5 ;  /* 0x000000e007077211 */ /* 0x000fe400078f28ff */
[--C-:B------:R-:W-:Y:S02]  /*0c00*/  SHF.R.S32.HI R9, RZ, 0x2, R8.reuse ;  /* 0x00000002ff097819 */ /* 0x100fe40000011408 */
[----:B------:R-:W-:Y:S02]  /*0c10*/  SHF.R.S32.HI R10, RZ, 0x1f, R8 ;  /* 0x0000001fff0a7819 */ /* 0x000fe40000011408 */
[----:B------:R-:W-:-:S02]  /*0c20*/  LEA.HI R2, R2, R13, RZ, 0x1 ;  /* 0x0000000d02027211 */ /* 0x000fc400078f08ff */
[----:B------:R-:W-:Y:S02]  /*0c30*/  LEA.HI R10, R10, R9, RZ, 0x3 ;  /* 0x000000090a0a7211 */ /* 0x000fe400078f18ff */
[----:B------:R-:W-:Y:S02]  /*0c40*/  LOP3.LUT R5, R5, 0xfffffc00, RZ, 0xc0, !PT ;  /* 0xfffffc0005057812 */ /* 0x000fe400078ec0ff */
[----:B------:R-:W-:Y:S02]  /*0c50*/  LOP3.LUT R10, R10, 0xfffffff8, RZ, 0xc0, !PT ;  /* 0xfffffff80a0a7812 */ /* 0x000fe400078ec0ff */
[----:B------:R-:W-:Y:S01]  /*0c60*/  LOP3.LUT R3, R3, 0x1ffffffe, RZ, 0xc0, !PT ;  /* 0x1ffffffe03037812 */ /* 0x000fe200078ec0ff */
[----:B------:R-:W-:Y:S01]  /*0c70*/  IMAD R4, R4, 0x40, R5 ;  /* 0x0000004004047824 */ /* 0x000fe200078e0205 */
[----:B------:R-:W-:Y:S01]  /*0c80*/  SHF.R.S32.HI R7, RZ, 0x5, R7 ;  /* 0x00000005ff077819 */ /* 0x000fe20000011407 */
[----:B------:R-:W-:Y:S01]  /*0c90*/  IMAD.IADD R10, R9, 0x1, -R10 ;  /* 0x00000001090a7824 */ /* 0x000fe200078e0a0a */
[----:B------:R-:W-:Y:S01]  /*0ca0*/  LOP3.LUT R2, R2, 0x3fffffe, RZ, 0xc0, !PT ;  /* 0x03fffffe02027812 */ /* 0x000fe200078ec0ff */
[----:B------:R-:W-:Y:S01]  /*0cb0*/  IMAD.IADD R3, R6, 0x1, -R3 ;  /* 0x0000000106037824 */ /* 0x000fe200078e0a03 */
[CC--:B------:R-:W-:Y:S01]  /*0cc0*/  LEA.HI R11, R0.reuse, R12.reuse, RZ, 0x2 ;  /* 0x0000000c000b7211 */ /* 0x0c0fe200078f10ff */
[----:B------:R-:W-:Y:S01]  /*0cd0*/  IMAD R7, R7, 0x10, R10 ;  /* 0x0000001007077824 */ /* 0x000fe200078e020a */
[----:B------:R-:W-:Y:S01]  /*0ce0*/  LEA.HI R0, R0, R12, RZ, 0x3 ;  /* 0x0000000c00007211 */ /* 0x000fe200078f18ff */
[----:B------:R-:W-:Y:S01]  /*0cf0*/  IMAD.IADD R2, R13, 0x1, -R2 ;  /* 0x000000010d027824 */ /* 0x000fe200078e0a02 */
[----:B------:R-:W-:Y:S01]  /*0d00*/  LOP3.LUT R11, R11, 0xfffffffc, RZ, 0xc0, !PT ;  /* 0xfffffffc0b0b7812 */ /* 0x000fe200078ec0ff */
[----:B------:R-:W-:Y:S01]  /*0d10*/  IMAD R3, R3, 0x8, R4 ;  /* 0x0000000803037824 */ /* 0x000fe200078e0204 */
[----:B------:R-:W-:Y:S01]  /*0d20*/  LOP3.LUT R23, R0, 0xfffffff8, RZ, 0xc0, !PT ;  /* 0xfffffff800177812 */ /* 0x000fe200078ec0ff */
[----:B------:R-:W-:Y:S01]  /*0d30*/  IMAD R2, R2, 0x40, R7 ;  /* 0x0000004002027824 */ /* 0x000fe200078e0207 */
[----:B------:R-:W-:Y:S01]  /*0d40*/  SHF.R.S32.HI R223, RZ, 0x3, R0 ;  /* 0x00000003ffdf7819 */ /* 0x000fe20000011400 */
[C---:B------:R-:W-:Y:S01]  /*0d50*/  IMAD.IADD R11, R12.reuse, 0x1, -R11 ;  /* 0x000000010c0b7824 */ /* 0x040fe200078e0a0b */
[----:B------:R0:W-:Y:S01]  /*0d60*/  STL [R1+0x38], R3 ;  /* 0x0000380301007387 */ /* 0x0001e20000100800 */
[----:B------:R-:W-:-:S03]  /*0d70*/  IMAD.IADD R23, R12, 0x1, -R23 ;  /* 0x000000010c177824 */ /* 0x000fc600078e0a17 */
[----:B------:R1:W-:Y:S01]  /*0d80*/  STL [R1+0x34], R2 ;  /* 0x0000340201007387 */ /* 0x0003e20000100800 */
[----:B------:R-:W-:Y:S01]  /*0d90*/  LEA.HI R5, R11, R11, RZ, 0x1 ;  /* 0x0000000b0b057211 */ /* 0x000fe200078f08ff */
[----:B------:R-:W-:-:S03]  /*0da0*/  IMAD.SHL.U32 R18, R23, 0x8, RZ ;  /* 0x0000000817127824 */ /* 0x000fc600078e00ff */
[----:B------:R-:W-:Y:S01]  /*0db0*/  LOP3.LUT R6, R5, 0x1ffffffe, RZ, 0xc0, !PT ;  /* 0x1ffffffe05067812 */ /* 0x000fe200078ec0ff */
[----:B------:R-:W-:Y:S01]  /*0dc0*/  VIADD R19, R18, 0x40 ;  /* 0x0000004012137836 */ /* 0x000fe20000000000 */
[----:B0-----:R-:W-:Y:S01]  /*0dd0*/  LOP3.LUT R3, R8, 0x7ffffffc, RZ, 0xc0, !PT ;  /* 0x7ffffffc08037812 */ /* 0x001fe200078ec0ff */
[----:B------:R-:W-:Y:S01]  /*0de0*/  VIADD R22, R18, 0x80 ;  /* 0x0000008012167836 */ /* 0x000fe20000000000 */
[----:B------:R-:W-:Y:S01]  /*0df0*/  SHF.R.S32.HI R0, RZ, 0x1f, R18 ;  /* 0x0000001fff007819 */ /* 0x000fe20000011412 */
[----:B------:R-:W-:Y:S01]  /*0e00*/  IMAD.IADD R6, R11, 0x1, -R6 ;  /* 0x000000010b067824 */ /* 0x000fe200078e0a06 */
[----:B------:R-:W-:Y:S01]  /*0e10*/  SHF.R.S32.HI R4, RZ, 0x1f, R19 ;  /* 0x0000001fff047819 */ /* 0x000fe20000011413 */
[----:B------:R-:W-:Y:S02]  /*0e20*/  IMAD.IADD R3, R224, 0x1, -R3 ;  /* 0x00000001e0037824 */ /* 0x000fe400078e0a03 */
[----:B------:R-:W-:Y:S02]  /*0e30*/  IMAD R17, R6, 0x8, R2 ;  /* 0x0000000806117824 */ /* 0x000fe400078e0202 */
[----:B------:R-:W-:Y:S01]  /*0e40*/  IMAD.SHL.U32 R16, R3, 0x2, RZ ;  /* 0x0000000203107824 */ /* 0x000fe200078e00ff */
[----:B------:R-:W-:-:S03]  /*0e50*/  SHF.R.S32.HI R3, RZ, 0x1f, R22 ;  /* 0x0000001fff037819 */ /* 0x000fc60000011416 */
[C---:B------:R-:W-:Y:S01]  /*0e60*/  VIADD R222, R16.reuse, 0x8 ;  /* 0x0000000810de7836 */ /* 0x040fe20000000000 */
[----:B------:R-:W-:Y:S01]  /*0e70*/  SHF.R.S32.HI R0, RZ, 0x1f, R16 ;  /* 0x0000001fff007819 */ /* 0x000fe20000011410 */
[C---:B------:R-:W-:Y:S02]  /*0e80*/  VIADD R221, R16.reuse, 0x10 ;  /* 0x0000001010dd7836 */ /* 0x040fe40000000000 */
        /* <DEDUP_REMOVED lines=40> */
[----:B------:R-:W-:Y:S01]  /*1110*/  VIADD R200, R16, 0xb8 ;  /* 0x000000b810c87836 */ /* 0x000fe20000000000 */
[----:B------:R-:W-:-:S02]  /*1120*/  SHF.R.S32.HI R227, RZ, 0x1f, R202 ;  /* 0x0000001fffe37819 */ /* 0x000fc400000114ca */
[----:B------:R-:W-:Y:S02]  /*1130*/  SHF.R.S32.HI R226, RZ, 0x1f, R201 ;  /* 0x0000001fffe27819 */ /* 0x000fe400000114c9 */
[----:B-1----:R-:W-:-:S07]  /*1140*/  SHF.R.S32.HI R225, RZ, 0x1f, R200 ;  /* 0x0000001fffe17819 */ /* 0x002fce00000114c8 */
.L_x_1209:
[----:B------:R-:W-:Y:S01]  /*1150*/  ULDC.64 UR8, c[0x0][0xa28] ;  /* 0x00028a0000087ab9 */ /* 0x000fe20000000a00 */
[----:B------:R-:W-:Y:S02]  /*1160*/  ULOP3.LUT UR4, UR6, 0xff000000, URZ, 0xc0, !UPT ;  /* 0xff00000006047892 */ /* 0x000fe4000f8ec03f */
[----:B------:R-:W-:Y:S01]  /*1170*/  UISETP.NE.U32.AND UP0, UPT, UR8, URZ, UPT ;  /* 0x0000003f0800728c */ /* 0x000fe2000bf05070 */
[----:B------:R-:W-:-:S03]  /*1180*/  ULDC UR7, c[0x0][0x424] ;  /* 0x0001090000077ab9 */ /* 0x000fc60000000800 */
[----:B------:R-:W-:-:S03]  /*1190*/  UISETP.NE.AND.EX UP0, UPT, UR9, URZ, UPT, UP0 ;  /* 0x0000003f0900728c */ /* 0x000fc6000bf05300 */
[----:B------:R-:W-:Y:S02]  /*11a0*/  ULDC.64 UR8, c[0x0][0xa18] ;  /* 0x0002860000087ab9 */ /* 0x000fe40000000a00 */
[----:B------:R-:W-:Y:S01]  /*11b0*/  UISETP.NE.U32.AND UP1, UPT, UR8, URZ, UPT ;  /* 0x0000003f0800728c */ /* 0x000fe2000bf25070 */
[----:B------:R-:W-:-:S03]  /*11c0*/  PLOP3.LUT P0, PT, PT, PT, UP0, 0x80, 0x0 ;  /* 0x000000000000781c */ /* 0x000fc60003f0f008 */
[----:B------:R-:W-:-:S03]  /*11d0*/  UISETP.NE.AND.EX UP1, UPT, UR9, URZ, UPT, UP1 ;  /* 0x0000003f0900728c */ /* 0x000fc6000bf25310 */
[----:B------:R-:W-:Y:S02]  /*11e0*/  @UP0 ULDC.64 UR8, c[0x0][0xa28] ;  /* 0x00028a0000080ab9 */ /* 0x000fe40000000a00 */
[----:B------:R-:W-:Y:S01]  /*11f0*/  @UP0 UIMAD.WIDE UR8, UR50, 0x4, UR8 ;  /* 0x00000004320808a5 */ /* 0x000fe2000f8e0208 */
[----:B------:R-:W-:-:S05]  /*1200*/  PLOP3.LUT P2, PT, PT, PT, UP1, 0x80, 0x0 ;  /* 0x000000000000781c */ /* 0x000fca0003f4f018 */
[----:B------:R-:W-:Y:S01]  /*1210*/  @UP1 ULDC.64 UR10, c[0x0][0xa18] ;  /* 0x00028600000a1ab9 */ /* 0x000fe20000000a00 */
[----:B0--34-:R-:W-:Y:S02]  /*1220*/  IMAD.U32 R2, RZ, RZ, UR8 ;  /* 0x00000008ff027e24 */ /* 0x019fe4000f8e00ff */
[----:B--2---:R-:W-:Y:S01]  /*1230*/  IMAD.U32 R3, RZ, RZ, UR9 ;  /* 0x00000009ff037e24 */ /* 0x004fe2000f8e00ff */
[----:B------:R-:W-:Y:S02]  /*1240*/  @UP1 UIMAD.WIDE UR8, UR50, 0x4, UR10 ;  /* 0x00000004320818a5 */ /* 0x000fe4000f8e020a */
[----:B------:R-:W-:Y:S02]  /*1250*/  ULOP3.LUT UR46, UR6, 0xff0000, URZ, 0xc0, !UPT ;  /* 0x00ff0000062e7892 */ /* 0x000fe4000f8ec03f */
[----:B------:R-:W2:Y:S01]  /*1260*/  @P0 LDG.E R2, desc[UR52][R2.64] ;  /* 0x0000003402020981 */ /* 0x000ea2000c1e1900 */
[----:B------:R-:W-:Y:S01]  /*1270*/  ULDC.64 UR10, c[0x0][0xa20] ;  /* 0x00028800000a7ab9 */ /* 0x000fe20000000a00 */
[----:B------:R-:W-:-:S02]  /*1280*/  IMAD.U32 R4, RZ, RZ, UR8 ;  /* 0x00000008ff047e24 */ /* 0x000fc4000f8e00ff */
[----:B------:R-:W-:Y:S01]  /*1290*/  IMAD.U32 R5, RZ, RZ, UR9 ;  /* 0x00000009ff057e24 */ /* 0x000fe2000f8e00ff */
[----:B------:R-:W-:-:S04]  /*12a0*/  ULDC.64 UR8, c[0x0][0x418] ;  /* 0x0001060000087ab9 */ /* 0x000fc80000000a00 */
[----:B------:R-:W3:Y:S01]  /*12b0*/  @P2 LDG.E R4, desc[UR52][R4.64] ;  /* 0x0000003404042981 */ /* 0x000ee2000c1e1900 */
[----:B------:R-:W-:Y:S01]  /*12c0*/  UISETP.NE.U32.AND UP0, UPT, UR8, URZ, UPT ;  /* 0x0000003f0800728c */ /* 0x000fe2000bf05070 */
[----:B------:R-:W-:Y:S01]  /*12d0*/  ISETP.NE.U32.AND P1, PT, RZ, UR10, PT ;  /* 0x0000000aff007c0c */ /* 0x000fe2000bf25070 */
[----:B------:R-:W-:Y:S02]  /*12e0*/  USHF.R.U32.HI UR4, URZ, 0x8, UR4 ;  /* 0x000000083f047899 */ /* 0x000fe40008011604 */
[----:B------:R-:W-:Y:S01]  /*12f0*/  UISETP.NE.AND.EX UP0, UPT, UR9, URZ, UPT, UP0 ;  /* 0x0000003f0900728c */ /* 0x000fe2000bf05300 */
[----:B------:R-:W-:Y:S01]  /*1300*/  ISETP.NE.AND.EX P1, PT, RZ, UR11, PT, P1 ;  /* 0x0000000bff007c0c */ /* 0x000fe2000bf25310 */
[----:B------:R-:W-:Y:S01]  /*1310*/  ULDC UR8, c[0x0][0x2f0] ;  /* 0x0000bc0000087ab9 */ /* 0x000fe20000000800 */
[----:B------:R-:W-:Y:S01]  /*1320*/  UMOV UR41, URZ ;  /* 0x0000003f00297c82 */ /* 0x000fe20008000000 */
[----:B------:R-:W-:Y:S02]  /*1330*/  USEL UR7, UR7, 0x1, UP0 ;  /* 0x0000000107077887 */ /* 0x000fe40008000000 */
[----:B------:R-:W-:Y:S01]  /*1340*/  ULEA.HI UR46, UR46, UR4, URZ, 0x10 ;  /* 0x000000042e2e7291 */ /* 0x000fe2000f8f803f */
[----:B------:R-:W-:Y:S01]  /*1350*/  ULDC UR47, c[0x0][0x288] ;  /* 0x0000a200002f7ab9 */ /* 0x000fe20000000800 */
[----:B------:R-:W-:-:S02]  /*1360*/  UIMAD UR4, UR7, UR8, URZ ;  /* 0x00000008070472a4 */ /* 0x000fc4000f8e023f */
[----:B------:R-:W-:Y:S01]  /*1370*/  ULOP3.LUT UR43, UR6, 0xffff, URZ, 0xc0, !UPT ;  /* 0x0000ffff062b7892 */ /* 0x000fe2000f8ec03f */
[----:B--2---:R-:W-:Y:S02]  /*1380*/  @P0 R2UR UR41, R2 ;  /* 0x00000000022902ca */ /* 0x004fe400000e0000 */
[----:B---3--:R-:W-:Y:S01]  /*1390*/  @P2 R2UR UR47, R4 ;  /* 0x00000000042f22ca */ /* 0x008fe200000e0000 */
[----:B-1---5:R-:W-:-:S14]  /*13a0*/  @P2 BRA `(.L_x_1102) ;  /* 0x0000000000342947 */ /* 0x022fdc0003800000 */
        /* <DEDUP_REMOVED lines=13> */
.L_x_1102:
[----:B------:R-:W-:Y:S01]  /*1480*/  UMOV UR44, UR50 ;  /* 0x00000032002c7c82 */ /* 0x000fe20008000000 */
[----:B------:R-:W-:Y:S05]  /*1490*/  @!P1 BRA `(.L_x_1103) ;  /* 0x00000000001c9947 */ /* 0x000fea0003800000 */
[----:B------:R-:W-:Y:S02]  /*14a0*/  ULDC.64 UR6, c[0x0][0xa20] ;  /* 0x0002880000067ab9 */ /* 0x000fe40000000a00 */
[----:B------:R-:W-:-:S06]  /*14b0*/  UIMAD.WIDE UR6, UR50, 0x4, UR6 ;  /* 0x00000004320678a5 */ /* 0x000fcc000f8e0206 */
[----:B------:R-:W-:Y:S02]  /*14c0*/  IMAD.U32 R2, RZ, RZ, UR6 ;  /* 0x00000006ff027e24 */ /* 0x000fe4000f8e00ff */
[----:B------:R-:W-:-:S05]  /*14d0*/  IMAD.U32 R3, RZ, RZ, UR7 ;  /* 0x00000007ff037e24 */ /* 0x000fca000f8e00ff */
[----:B------:R-:W2:Y:S02]  /*14e0*/  LDG.E R2, desc[UR52][R2.64] ;  /* 0x0000003402027981 */ /* 0x000ea4000c1e1900 */
[----:B--2---:R-:W-:Y:S01]  /*14f0*/  R2UR UR4, R2 ;  /* 0x00000000020472ca */ /* 0x004fe200000e0000 */
[----:B------:R-:W-:-:S14]  /*1500*/  BRA `(.L_x_1104) ;  /* 0x0000000000347947 */ /* 0x000fdc0003800000 */
.L_x_1103:
        /* <DEDUP_REMOVED lines=13> */
.L_x_1104:
[----:B------:R-:W-:Y:S01]  /*15e0*/  ULDC UR6, c[0x0][0x448] ;  /* 0x0001120000067ab9 */ /* 0x000fe20000000800 */
[----:B------:R-:W-:Y:S02]  /*15f0*/  USHF.L.U32 UR42, UR5, 0x7, URZ ;  /* 0x00000007052a7899 */ /* 0x000fe4000800063f */
[----:B------:R-:W-:Y:S02]  /*1600*/  UISETP.NE.AND UP0, UPT, UR6, 0x1, UPT ;  /* 0x000000010600788c */ /* 0x000fe4000bf05270 */
[----:B------:R-:W-:Y:S02]  /*1610*/  UIADD3 UR41, -UR41, UR4, URZ ;  /* 0x0000000429297290 */ /* 0x000fe4000fffe13f */
[----:B------:R-:W-:Y:S01]  /*1620*/  UIADD3 UR8, UR42, 0x7f, URZ ;  /* 0x0000007f2a087890 */ /* 0x000fe2000fffe03f */
[----:B------:R-:W-:Y:S01]  /*1630*/  ULDC.64 UR4, c[0x0][0x9e0] ;  /* 0x0002780000047ab9 */ /* 0x000fe20000000a00 */
[----:B------:R-:W-:Y:S02]  /*1640*/  UIADD3 UR9, UR41, 0x1, -UR47 ;  /* 0x0000000129097890 */ /* 0x000fe4000fffe82f */
[----:B------:R-:W-:-:S03]  /*1650*/  UISETP.GE.AND UP1, UPT, UR5, 0x1, UPT ;  /* 0x000000010500788c */ /* 0x000fc6000bf26270 */
[----:B------:R-:W-:Y:S01]  /*1660*/  @UP0 ULDC UR6, c[0x0][0x44c] ;  /* 0x0001130000060ab9 */ /* 0x000fe20000000800 */
[----:B------:R-:W-:Y:S01]  /*1670*/  @UP0 ULDC UR10, c[0x0][0x450] ;  /* 0x00011400000a0ab9 */ /* 0x000fe20000000800 */
[----:B------:R-:W-:Y:S01]  /*1680*/  UIMAD.WIDE.U32 UR6, UR8, UR6, URZ ;  /* 0x00000006080672a5 */ /* 0x000fe2000f8e003f */
[----:B------:R-:W-:-:S03]  /*1690*/  PLOP3.LUT P1, PT, PT, PT, UP1, 0x80, 0x0 ;  /* 0x000000000000781c */ /* 0x000fc60003f2f018 */
[----:B------:R-:W-:-:S04]  /*16a0*/  @UP0 USHF.R.U32.HI UR8, URZ, UR10, UR7 ;  /* 0x0000000a3f080299 */ /* 0x000fc80008011607 */
[----:B------:R-:W-:-:S04]  /*16b0*/  UIADD3 UR9, UR9, UR8, URZ ;  /* 0x0000000809097290 */ /* 0x000fc8000fffe03f */
[----:B------:R-:W-:Y:S02]  /*16c0*/  UIADD3 UR4, UR9, UR4, URZ ;  /* 0x0000000409047290 */ /* 0x000fe4000fffe03f */
[----:B------:R-:W-:Y:S10]  /*16d0*/  @!P1 BRA `(.L_x_1105) ;  /* 0x0000000000449947 */ /* 0x000ff40003800000 */
        /* <DEDUP_REMOVED lines=10> */
.L_x_1106:
[----:B------:R-:W-:-:S11]  /*1780*/  UISETP.NE.AND UP1, UPT, UR5, 0x1, UPT ;  /* 0x000000010500788c */ /* 0x000fd6000bf25270 */
[----:B------:R-:W-:Y:S02]  /*1790*/  @UP1 ULDC.64 UR10, c[0x0][0x9e8] ;  /* 0x00027a00000a1ab9 */ /* 0x000fe40000000a00 */
[----:B------:R-:W-:-:S04]  /*17a0*/  UIMAD.WIDE.U32 UR6, UR8, UR10, URZ ;  /* 0x0000000a080672a5 */ /* 0x000fc8000f8e003f */
[----:B------:R-:W-:-:S12]  /*17b0*/  @UP1 USHF.R.U32.HI UR8, URZ, UR11, UR7 ;  /* 0x0000000b3f081299 */ /* 0x000fd80008011607 */
.L_x_1107:
[----:B------:R-:W-:-:S04]  /*17c0*/  UIMAD UR8, UR8, UR5, UR5 ;  /* 0x00000005080872a4 */ /* 0x000fc8000f8e0205 */
[----:B------:R-:W-:-:S04]  /*17d0*/  UISETP.LT.AND UP1, UPT, UR4, UR8, UPT ;  /* 0x000000080400728c */ /* 0x000fc8000bf21270 */
[----:B------:R-:W-:-:S12]  /*17e0*/  USEL UR4, UR4, UR8, UP1 ;  /* 0x0000000804047287 */ /* 0x000fd80008800000 */
.L_x_1105:
[----:B------:R-:W-:Y:S02]  /*17f0*/  UIADD3 UR8, UR41, 0x7f, URZ ;  /* 0x0000007f29087890 */ /* 0x000fe4000fffe03f */
        /* <DEDUP_REMOVED lines=11> */
[----:B------:R-:W-:Y:S02]  /*18b0*/  UIADD3 UR55, UR41, -UR47, URZ ;  /* 0x8000002f29377290 */ /* 0x000fe4000fffe03f */
        /* <DEDUP_REMOVED lines=17> */
.L_x_1109:
[----:B------:R-:W-:-:S11]  /*19d0*/  UISETP.NE.AND UP0, UPT, UR5, 0x1, UPT ;  /* 0x000000010500788c */ /* 0x000fd6000bf05270 */
[----:B------:R-:W-:Y:S02]  /*19e0*/  @UP0 ULDC.64 UR10, c[0x0][0x9e8] ;  /* 0x00027a00000a0ab9 */ /* 0x000fe40000000a00 */
[----:B------:R-:W-:-:S04]  /*19f0*/  UIMAD.WIDE.U32 UR8, UR7, UR10, URZ ;  /* 0x0000000a070872a5 */ /* 0x000fc8000f8e003f */
[----:B------:R-:W-:-:S12]  /*1a00*/  @UP0 USHF.R.U32.HI UR7, URZ, UR11, UR9 ;  /* 0x0000000b3f070299 */ /* 0x000fd80008011609 */
.L_x_1110:
[----:B------:R-:W-:-:S04]  /*1a10*/  UIMAD UR5, UR7, UR5, URZ ;  /* 0x00000005070572a4 */ /* 0x000fc8000f8e023f */
[----:B------:R-:W-:-:S04]  /*1a20*/  UISETP.LT.AND UP0, UPT, UR4, UR5, UPT ;  /* 0x000000050400728c */ /* 0x000fc8000bf01270 */
[----:B------:R-:W-:-:S12]  /*1a30*/  USEL UR4, UR4, UR5, !UP0 ;  /* 0x0000000504047287 */ /* 0x000fd8000c000000 */
.L_x_1108:
[----:B------:R-:W-:Y:S02]  /*1a40*/  USHF.R.S32.HI UR5, URZ, 0x1f, UR4 ;  /* 0x0000001f3f057899 */ /* 0x000fe40008011404 */
[----:B------:R-:W-:Y:S02]  /*1a50*/  ULOP3.LUT UR40, UR46, 0xff, URZ, 0xc0, !UPT ;  /* 0x000000ff2e287892 */ /* 0x000fe4000f8ec03f */
[----:B------:R-:W-:Y:S02]  /*1a60*/  ULEA.HI UR5, UR5, UR4, URZ, 0x7 ;  /* 0x0000000405057291 */ /* 0x000fe4000f8f383f */
[----:B------:R-:W-:Y:S02]  /*1a70*/  USHF.R.U32.HI UR46, URZ, 0x10, UR46 ;  /* 0x000000103f2e7899 */ /* 0x000fe4000801162e */
[----:B------:R-:W-:Y:S01]  /*1a80*/  USHF.R.S32.HI UR5, URZ, 0x7, UR5 ;  /* 0x000000073f057899 */ /* 0x000fe20008011405 */
[----:B------:R-:W-:-:S03]  /*1a90*/  UMOV UR4, URZ ;  /* 0x0000003f00047c82 */ /* 0x000fc60008000000 */
[----:B------:R-:W-:-:S04]  /*1aa0*/  UISETP.LT.AND UP0, UPT, URZ, UR5, UPT ;  /* 0x000000053f00728c */ /* 0x000fc8000bf01270 */
[----:B------:R-:W-:-:S04]  /*1ab0*/  USEL UR39, URZ, UR5, !UP0 ;  /* 0x000000053f277287 */ /* 0x000fc8000c000000 */
[----:B------:R-:W-:-:S06]  /*1ac0*/  UISETP.GT.AND UP0, UPT, UR6, UR39, UPT ;  /* 0x000000270600728c */ /* 0x000fcc000bf04270 */
[----:B------:R-:W-:-:S13]  /*1ad0*/  PLOP3.LUT P0, PT, PT, PT, UP0, 0x80, 0x0 ;  /* 0x000000000000781c */ /* 0x000fda0003f0f008 */
[----:B------:R-:W-:Y:S05]  /*1ae0*/  @!P0 BRA `(.L_x_1111) ;  /* 0x0000000000948947 */ /* 0x000fea0003800000 */
[----:B------:R-:W-:Y:S01]  /*1af0*/  UISETP.NE.AND UP0, UPT, UR46, URZ, UPT ;  /* 0x0000003f2e00728c */ /* 0x000fe2000bf05270 */
[----:B------:R-:W-:-:S03]  /*1b00*/  ULDC UR4, c[0x0][0x9f0] ;  /* 0x00027c0000047ab9 */ /* 0x000fc60000000800 */
[----:B------:R-:W-:-:S04]  /*1b10*/  USEL UR10, UR46, UR4, UP0 ;  /* 0x000000042e0a7287 */ /* 0x000fc80008000000 */
[----:B------:R-:W-:Y:S02]  /*1b20*/  UIADD3 UR4, UR10, -0x1, UR6 ;  /* 0xffffffff0a047890 */ /* 0x000fe4000fffe006 */
[----:B------:R-:W-:Y:S02]  /*1b30*/  IMAD.U32 R3, RZ, RZ, UR10 ;  /* 0x0000000aff037e24 */ /* 0x000fe4000f8e00ff */
[----:B------:R-:W-:-:S03]  /*1b40*/  UIADD3 UR7, -UR39, UR4, URZ ;  /* 0x0000000427077290 */ /* 0x000fc6000fffe13f */
[-C--:B------:R-:W-:Y:S01]  /*1b50*/  IABS R0, R3.reuse ;  /* 0x0000000300007213 */ /* 0x080fe20000000000 */
[----:B------:R-:W-:Y:S01]  /*1b60*/  UMOV UR4, URZ ;  /* 0x0000003f00047c82 */ /* 0x000fe20008000000 */
[----:B------:R-:W-:Y:S01]  /*1b70*/  IABS R5, R3 ;  /* 0x0000000300057213 */ /* 0x000fe20000000000 */
[----:B------:R-:W-:Y:S01]  /*1b80*/  IMAD.U32 R4, RZ, RZ, UR7 ;  /* 0x00000007ff047e24 */ /* 0x000fe2000f8e00ff */
[----:B------:R-:W-:Y:S01]  /*1b90*/  R2UR UR11, R0 ;  /* 0x00000000000b72ca */ /* 0x000fe200000e0000 */
[----:B------:R-:W-:-:S03]  /*1ba0*/  ULOP3.LUT UR7, UR7, UR10, URZ, 0x3c, !UPT ;  /* 0x0000000a07077292 */ /* 0x000fc6000f8e3c3f */
[----:B------:R-:W-:-:S05]  /*1bb0*/  IABS R4, R4 ;  /* 0x0000000400047213 */ /* 0x000fca0000000000 */
[----:B------:R-:W-:-:S04]  /*1bc0*/  IMAD.MOV.U32 R3, RZ, RZ, R4 ;  /* 0x000000ffff037224 */ /* 0x000fc800078e0004 */
[----:B------:R-:W0:Y:S01]  /*1bd0*/  I2F.RP R0, UR11 ;  /* 0x0000000b00007d06 */ /* 0x000e220008209400 */
[----:B------:R-:W-:-:S07]  /*1be0*/  R2UR UR9, R3 ;  /* 0x00000000030972ca */ /* 0x000fce00000e0000 */
[----:B0-----:R-:W0:Y:S02]  /*1bf0*/  MUFU.RCP R0, R0 ;  /* 0x0000000000007308 */ /* 0x001e240000001000 */
[----:B0-----:R-:W-:Y:S02]  /*1c00*/  VIADD R2, R0, 0xffffffe ;  /* 0x0ffffffe00027836 */ /* 0x001fe40000000000 */
        /* <DEDUP_REMOVED lines=19> */
.L_x_1111:
[----:B------:R-:W-:Y:S01]  /*1d40*/  UIMAD UR39, UR40, UR4, UR39 ;  /* 0x00000004282772a4 */ /* 0x000fe2000f8e0227 */
[----:B------:R-:W-:Y:S01]  /*1d50*/  IMAD.U32 R89, RZ, RZ, UR6 ;  /* 0x00000006ff597e24 */ /* 0x000fe2000f8e00ff */
[----:B------:R-:W-:Y:S01]  /*1d60*/  PLOP3.LUT P0, PT, PT, PT, PT, 0x80, 0x0 ;  /* 0x000000000000781c */ /* 0x000fe20003f0f070 */
[----:B------:R-:W-:Y:S01]  /*1d70*/  IMAD.U32 R0, RZ, RZ, UR4 ;  /* 0x00000004ff007e24 */ /* 0x000fe2000f8e00ff */
[----:B------:R-:W-:Y:S02]  /*1d80*/  CS2R R28, SRZ ;  /* 0x00000000001c7805 */ /* 0x000fe4000001ff00 */
[----:B------:R-:W-:Y:S02]  /*1d90*/  CS2R R2, SRZ ;  /* 0x0000000000027805 */ /* 0x000fe4000001ff00 */
[----:B------:R-:W-:Y:S02]  /*1da0*/  CS2R R24, SRZ ;  /* 0x0000000000187805 */ /* 0x000fe4000001ff00 */
[----:B------:R-:W-:-:S02]  /*1db0*/  CS2R R8, SRZ ;  /* 0x0000000000087805 */ /* 0x000fc4000001ff00 */
[----:B------:R-:W-:Y:S01]  /*1dc0*/  VIADDMNMX R89, R0, UR39, R89, PT ;  /* 0x0000002700597c46 */ /* 0x000fe2000b800159 */
[----:B------:R-:W-:Y:S01]  /*1dd0*/  IMAD.MOV.U32 R0, RZ, RZ, RZ ;  /* 0x000000ffff007224 */ /* 0x000fe200078e00ff */
[----:B------:R-:W-:Y:S01]  /*1de0*/  CS2R R10, SRZ ;  /* 0x00000000000a7805 */ /* 0x000fe2000001ff00 */
[----:B------:R-:W-:Y:S01]  /*1df0*/  IMAD.MOV.U32 R26, RZ, RZ, RZ ;  /* 0x000000ffff1a7224 */ /* 0x000fe200078e00ff */
[----:B------:R-:W-:Y:S01]  /*1e00*/  ISETP.GT.AND P1, PT, R89, UR39, PT ;  /* 0x0000002759007c0c */ /* 0x000fe2000bf24270 */
[----:B------:R-:W-:Y:S01]  /*1e10*/  IMAD.MOV.U32 R31, RZ, RZ, RZ ;  /* 0x000000ffff1f7224 */ /* 0x000fe200078e00ff */
[----:B------:R-:W-:Y:S02]  /*1e20*/  CS2R R36, SRZ ;  /* 0x0000000000247805 */ /* 0x000fe4000001ff00 */
[----:B------:R-:W-:Y:S01]  /*1e30*/  CS2R R32, SRZ ;  /* 0x0000000000207805 */ /* 0x000fe2000001ff00 */
[----:B------:R-:W-:Y:S01]  /*1e40*/  IMAD.MOV.U32 R34, RZ, RZ, RZ ;  /* 0x000000ffff227224 */ /* 0x000fe200078e00ff */
[----:B------:R-:W-:Y:S01]  /*1e50*/  CS2R R12, SRZ ;  /* 0x00000000000c7805 */ /* 0x000fe2000001ff00 */
[----:B------:R-:W-:Y:S01]  /*1e60*/  IMAD.MOV.U32 R39, RZ, RZ, RZ ;  /* 0x000000ffff277224 */ /* 0x000fe200078e00ff */
[----:B------:R-:W-:-:S02]  /*1e70*/  CS2R R44, SRZ ;  /* 0x00000000002c7805 */ /* 0x000fc4000001ff00 */
[----:B------:R-:W-:Y:S01]  /*1e80*/  CS2R R40, SRZ ;  /* 0x0000000000287805 */ /* 0x000fe2000001ff00 */
[----:B------:R-:W-:Y:S01]  /*1e90*/  IMAD.MOV.U32 R42, RZ, RZ, RZ ;  /* 0x000000ffff2a7224 */ /* 0x000fe200078e00ff */
[----:B------:R-:W-:Y:S01]  /*1ea0*/  CS2R R14, SRZ ;  /* 0x00000000000e7805 */ /* 0x000fe2000001ff00 */
[----:B------:R-:W-:Y:S01]  /*1eb0*/  IMAD.MOV.U32 R47, RZ, RZ, RZ ;  /* 0x000000ffff2f7224 */ /* 0x000fe200078e00ff */
[----:B------:R-:W-:Y:S02]  /*1ec0*/  CS2R R52, SRZ ;  /* 0x0000000000347805 */ /* 0x000fe4000001ff00 */
        /* <DEDUP_REMOVED lines=80> */
.L_x_1113:
        /* <DEDUP_REMOVED lines=10> */
[----:B------:R-:W-:Y:S02]  /*2470*/  @UP0 USHF.R.S32.HI UR10, URZ, 0x1f, UR50 ;  /* 0x0000001f3f0a0899 */ /* 0x000fe40008011432 */
[----:B------:R-:W-:Y:S01]  /*2480*/  @UP1 USHF.R.S32.HI UR11, URZ, 0x1f, UR50 ;  /* 0x0000001f3f0b1899 */ /* 0x000fe20008011432 */
[----:B------:R-:W-:Y:S01]  /*2490*/  @UP0 ULDC.64 UR14, c[0x0][0x9a8] ;  /* 0x00026a00000e0ab9 */ /* 0x000fe20000000a00 */
[----:B------:R-:W-:Y:S01]  /*24a0*/  @UP1 ULDC.64 UR8, c[0x0][0x9b8] ;  /* 0x00026e0000081ab9 */ /* 0x000fe20000000a00 */
[----:B------:R-:W-:Y:S02]  /*24b0*/  @UP0 UIMAD UR10, UR10, UR14, URZ ;  /* 0x0000000e0a0a02a4 */ /* 0x000fe4000f8e023f */
[----:B------:R-:W-:Y:S02]  /*24c0*/  @UP1 UIMAD UR11, UR11, UR8, URZ ;  /* 0x000000080b0b12a4 */ /* 0x000fe4000f8e023f */
[----:B------:R-:W-:Y:S02]  /*24d0*/  @UP0 UIMAD.WIDE.U32 UR12, UR50, UR14, URZ ;  /* 0x0000000e320c02a5 */ /* 0x000fe4000f8e003f */
[----:B------:R-:W-:-:S02]  /*24e0*/  @UP0 UIMAD UR10, UR50, UR15, UR10 ;  /* 0x0000000f320a02a4 */ /* 0x000fc4000f8e020a */
[----:B------:R-:W-:Y:S02]  /*24f0*/  @UP1 UIMAD UR9, UR50, UR9, UR11 ;  /* 0x00000009320912a4 */ /* 0x000fe4000f8e020b */
[----:B------:R-:W-:Y:S02]  /*2500*/  @UP1 UIMAD.WIDE.U32 UR14, UR50, UR8, URZ ;  /* 0x00000008320e12a5 */ /* 0x000fe4000f8e003f */
[----:B------:R-:W-:Y:S02]  /*2510*/  @UP0 UIADD3 UR13, UR13, UR10, URZ ;  /* 0x0000000a0d0d0290 */ /* 0x000fe4000fffe03f */
[----:B------:R-:W-:Y:S01]  /*2520*/  @UP1 UIADD3 UR15, UR15, UR9, URZ ;  /* 0x000000090f0f1290 */ /* 0x000fe2000fffe03f */
[----:B------:R-:W-:Y:S02]  /*2530*/  @UP1 ULDC.64 UR10, c[0x0][0x9c0] ;  /* 0x00027000000a1ab9 */ /* 0x000fe40000000a00 */
[----:B------:R-:W-:Y:S01]  /*2540*/  @UP0 ULDC.64 UR8, c[0x0][0x9b0] ;  /* 0x00026c0000080ab9 */ /* 0x000fe20000000a00 */
[----:B------:R-:W-:-:S02]  /*2550*/  @UP1 UIMAD.WIDE.U32 UR14, UR43, UR10, UR14 ;  /* 0x0000000a2b0e12a5 */ /* 0x000fc4000f8e000e */
[----:B------:R-:W-:Y:S02]  /*2560*/  @UP0 UIMAD.WIDE.U32 UR12, UR43, UR8, UR12 ;  /* 0x000000082b0c02a5 */ /* 0x000fe4000f8e000c */
[----:B------:R-:W-:Y:S02]  /*2570*/  @UP1 UIMAD UR11, UR43, UR11, UR15 ;  /* 0x0000000b2b0b12a4 */ /* 0x000fe4000f8e020f */
[----:B------:R-:W-:Y:S02]  /*2580*/  @UP0 UIMAD UR9, UR43, UR9, UR13 ;  /* 0x000000092b0902a4 */ /* 0x000fe4000f8e020d */
[----:B------:R-:W-:Y:S02]  /*2590*/  @UP0 ULEA UR6, UP2, UR12, UR6, 0x2 ;  /* 0x000000060c060291 */ /* 0x000fe4000f84103f */
[----:B------:R-:W-:Y:S02]  /*25a0*/  @UP1 ULEA UR4, UP3, UR14, UR4, 0x2 ;  /* 0x000000040e041291 */ /* 0x000fe4000f86103f */
[----:B------:R-:W-:-:S02]  /*25b0*/  @UP0 ULEA.HI.X UR7, UR12, UR7, UR9, 0x2, UP2 ;  /* 0x000000070c070291 */ /* 0x000fc400090f1409 */
[----:B------:R-:W-:Y:S01]  /*25c0*/  @UP1 ULEA.HI.X UR5, UR14, UR5, UR11, 0x2, UP3 ;  /* 0x000000050e051291 */ /* 0x000fe200098f140b */
[----:B------:R-:W-:Y:S02]  /*25d0*/  IMAD.U32 R2, RZ, RZ, UR6 ;  /* 0x00000006ff027e24 */ /* 0x000fe4000f8e00ff */
[----:B------:R-:W-:Y:S02]  /*25e0*/  IMAD.U32 R4, RZ, RZ, UR4 ;  /* 0x00000004ff047e24 */ /* 0x000fe4000f8e00ff */
[----:B------:R-:W-:Y:S02]  /*25f0*/  IMAD.U32 R3, RZ, RZ, UR7 ;  /* 0x00000007ff037e24 */ /* 0x000fe4000f8e00ff */
[----:B------:R-:W-:-:S03]  /*2600*/  IMAD.U32 R5, RZ, RZ, UR5 ;  /* 0x00000005ff057e24 */ /* 0x000fc6000f8e00ff */
[----:B------:R-:W2:Y:S04]  /*2610*/  @P0 LDG.E R7, desc[UR52][R2.64] ;  /* 0x0000003402070981 */ /* 0x000ea8000c1e1900 */
[----:B------:R-:W2:Y:S01]  /*2620*/  @P1 LDG.E R0, desc[UR52][R4.64] ;  /* 0x0000003404001981 */ /* 0x000ea2000c1e1900 */
[----:B------:R-:W-:Y:S01]  /*2630*/  ULEA.HI UR4, UR48, UR48, URZ, 0x1 ;  /* 0x0000003030047291 */ /* 0x000fe2000f8f083f */
[----:B------:R-:W-:-:S03]  /*2640*/  IMAD.U32 R8, RZ, RZ, UR49 ;  /* 0x00000031ff087e24 */ /* 0x000fc6000f8e00ff */
[----:B------:R-:W-:Y:S02]  /*2650*/  ULOP3.LUT UR4, UR4, 0xfffffffe, URZ, 0xc0, !UPT ;  /* 0xfffffffe04047892 */ /* 0x000fe4000f8ec03f */
[----:B------:R-:W-:Y:S02]  /*2660*/  ISETP.NE.AND P0, PT, R8, 0x3, PT ;  /* 0x000000030800780c */ /* 0x000fe40003f05270 */
[----:B------:R-:W-:-:S06]  /*2670*/  UIADD3 UR4, UR48, -UR4, URZ ;  /* 0x8000000430047290 */ /* 0x000fcc000fffe03f */
[----:B------:R-:W-:Y:S01]  /*2680*/  IMAD.U32 R6, RZ, RZ, UR4 ;  /* 0x00000004ff067e24 */ /* 0x000fe2000f8e00ff */
[----:B------:R-:W-:-:S04]  /*2690*/  ULDC UR4, c[0x0][0x9d8] ;  /* 0x0002760000047ab9 */ /* 0x000fc80000000800 */
[----:B------:R-:W-:-:S04]  /*26a0*/  SHF.L.U32 R6, R6, 0x1f, RZ ;  /* 0x0000001f06067819 */ /* 0x000fc800000006ff */
[----:B------:R-:W0:Y:S01]  /*26b0*/  SYNCS.PHASECHK.TRANS64.TRYWAIT P1, [UR36+0x2a800], R6 ;  /* 0x02a80006ff0075a7 */ /* 0x000e220008020164 */
[----:B--2---:R-:W-:-:S04]  /*26c0*/  FMUL.FTZ R0, R7, R0 ;  /* 0x0000000007007220 */ /* 0x004fc80000410000 */
[----:B------:R-:W-:Y:S01]  /*26d0*/  FMUL.FTZ R0, R0, UR4 ;  /* 0x0000000400007c20 */ /* 0x000fe20008410000 */
[----:B0-----:R-:W-:Y:S06]  /*26e0*/  @!P1 BRA `(.L_x_1114) ;  /* 0x000001a000049947 */ /* 0x001fec0003800000 */
.L_x_1316:
[----:B------:R-:W-:Y:S05]  /*26f0*/  @!P0 BRA `(.L_x_1115) ;  /* 0x0000000000048947 */ /* 0x000fea0003800000 */
[----:B------:R-:W-:Y:S01]  /*2700*/  BPT.TRAP 0x1 ;  /* 0x000000040000795c */ /* 0x000fe20000300000 */
.L_x_1115:
[----:B------:R-:W-:Y:S02]  /*2710*/  IMAD.U32 R20, RZ, RZ, UR54 ;  /* 0x00000036ff147e24 */ /* 0x000fe4000f8e00ff */
[----:B0-----:R-:W-:-:S03]  /*2720*/  IMAD.U32 R3, RZ, RZ, UR51 ;  /* 0x00000033ff037e24 */ /* 0x001fc6000f8e00ff */
[----:B------:R-:W-:Y:S02]  /*2730*/  LEA R20, R20, UR36, 0x3 ;  /* 0x0000002414147c11 */ /* 0x000fe4000f8e18ff */
[----:B------:R-:W-:-:S04]  /*2740*/  SHF.L.U32 R3, R3, 0x1f, RZ ;  /* 0x0000001f03037819 */ /* 0x000fc800000006ff */
[----:B------:R0:W1:Y:S01]  /*2750*/  SYNCS.PHASECHK.TRANS64.TRYWAIT P2, [R20+URZ+0x2a830], R3 ;  /* 0x02a83003140075a7 */ /* 0x000062000804017f */
[----:B------:R-:W-:Y:S05]  /*2760*/  @!P0 BRA `(.L_x_1116) ;  /* 0x0000000000048947 */ /* 0x000fea0003800000 */
[----:B------:R-:W-:Y:S01]  /*2770*/  BPT.TRAP 0x1 ;  /* 0x000000040000795c */ /* 0x000fe20000300000 */
.L_x_1116:
[----:B------:R-:W2:Y:S02]  /*2780*/  S2R R2, SR_TID.X ;  /* 0x0000000000027919 */ /* 0x000ea40000002100 */
[----:B--2---:R-:W-:Y:S01]  /*2790*/  LOP3.LUT P1, RZ, R2, 0x7f, RZ, 0xc0, !PT ;  /* 0x0000007f02ff7812 */ /* 0x004fe2000782c0ff */
[----:B-1----:R-:W-:-:S12]  /*27a0*/  @P2 BRA `(.L_x_1117) ;  /* 0x0000000000082947 */ /* 0x002fd80003800000 */
[----:B------:R-:W1:Y:S02]  /*27b0*/  SYNCS.PHASECHK.TRANS64.TRYWAIT P2, [R20+URZ+0x2a830], R3 ;  /* 0x02a83003140075a7 */ /* 0x000e64000804017f */
[----:B-1----:R-:W-:Y:S05]  /*27c0*/  @!P2 BRA `(.L_x_1118) ;  /* 0x0000019c00e4a947 */ /* 0x002fea0003800000 */
.L_x_1117:
[----:B------:R-:W-:Y:S05]  /*27d0*/  WARPSYNC.ALL ;  /* 0x0000000000007948 */ /* 0x000fea0003800000 */
[----:B------:R-:W-:Y:S01]  /*27e0*/  UIADD3 UR4, UR36, 0x1e400, URZ ;  /* 0x0001e40024047890 */ /* 0x000fe2000fffe03f */
[----:B------:R-:W-:Y:S01]  /*27f0*/  WARPGROUP.ARRIVE ;  /* 0x00000000000079c5 */ /* 0x000fe20000000000 */
[----:B------:R-:W-:Y:S01]  /*2800*/  ULOP3.LUT UR24, UR56, 0x10000, URZ, 0xfc, !UPT ;  /* 0x0001000038187892 */ /* 0x000fe2000f8efc3f */
[----:B01----:R-:W-:Y:S01]  /*2810*/  @!P1 VIADD R20, R20, 0x2a840 ;  /* 0x0002a84014149836 */ /* 0x003fe20000000000 */
[----:B------:R-:W-:Y:S01]  /*2820*/  USHF.R.U32.HI UR4, URZ, 0x4, UR4 ;  /* 0x000000043f047899 */ /* 0x000fe20008011604 */
[----:B------:R-:W-:Y:S01]  /*2830*/  UMOV UR25, 0x80000020 ;  /* 0x8000002000197882 */ /* 0x000fe20000000000 */
[----:B------:R-:W-:-:S02]  /*2840*/  UMOV UR27, 0x80000020 ;  /* 0x80000020001b7882 */ /* 0x000fc40000000000 */
[----:B------:R-:W-:Y:S01]  /*2850*/  ULOP3.LUT UR4, UR4, 0x3fff, URZ, 0xc0, !UPT ;  /* 0x00003fff04047892 */ /* 0x000fe2000f8ec03f */
[----:B------:R-:W-:Y:S01]  /*2860*/  @!P1 PRMT R20, RZ, 0x654, R20 ;  /* 0x00000654ff149816 */ /* 0x000fe20000000014 */
[----:B------:R-:W-:Y:S01]  /*2870*/  UMOV UR5, 0x80000020 ;  /* 0x8000002000057882 */ /* 0x000fe20000000000 */
[----:B------:R-:W-:Y:S01]  /*2880*/  UMOV UR7, 0x80000020 ;  /* 0x8000002000077882 */ /* 0x000fe20000000000 */
[----:B------:R-:W-:Y:S02]  /*2890*/  ULOP3.LUT UR28, UR4, 0x10000, URZ, 0xfc, !UPT ;  /* 0x00010000041c7892 */ /* 0x000fe4000f8efc3f */
[----:B------:R-:W-:Y:S02]  /*28a0*/  UIADD3 UR4, UR24, 0x2, URZ ;  /* 0x0000000218047890 */ /* 0x000fe4000fffe03f */
[----:B------:R-:W-:Y:S02]  /*28b0*/  UIMAD UR26, UR54, 0x600, UR28 ;  /* 0x00000600361a78a4 */ /* 0x000fe4000f8e021c */
[----:B------:R-:W-:-:S02]  /*28c0*/  UIADD3 UR8, UR24, 0x200, URZ ;  /* 0x0000020018087890 */ /* 0x000fc4000fffe03f */
[----:B------:R-:W-:Y:S02]  /*28d0*/  UIADD3 UR6, UR26, 0x2, URZ ;  /* 0x000000021a067890 */ /* 0x000fe4000fffe03f */
[----:B------:R-:W-:Y:S01]  /*28e0*/  UIADD3 UR10, UR26, 0x200, URZ ;  /* 0x000002001a0a7890 */ /* 0x000fe2000fffe03f */
[----:B------:R-:W-:Y:S02]  /*28f0*/  UMOV UR9, 0x80000020 ;  /* 0x8000002000097882 */ /* 0x000fe40000000000 */
[----:B------:R-:W-:Y:S01]  /*2900*/  QGMMA.64x128x32.F32.E4M3.E4M3 R24, gdesc[UR24], RZ, !UPT, gsb0 ;  /* 0x01e00000181879f3 */ /* 0x000fe2000c0008ff */
[----:B------:R-:W-:Y:S01]  /*2910*/  UMOV UR11, 0x80000020 ;  /* 0x80000020000b7882 */ /* 0x000fe20000000000 */
[----:B------:R-:W-:Y:S02]  /*2920*/  UIADD3 UR12, UR24, 0x202, URZ ;  /* 0x00000202180c7890 */ /* 0x000fe4000fffe03f */
[----:B------:R-:W-:Y:S01]  /*2930*/  UIADD3 UR14, UR26, 0x202, URZ ;  /* 0x000002021a0e7890 */ /* 0x000fe2000fffe03f */
[----:B------:R-:W-:Y:S01]  /*2940*/  UMOV UR13, 0x80000020 ;  /* 0x80000020000d7882 */ /* 0x000fe20000000000 */
[----:B------:R-:W-:Y:S01]  /*2950*/  UMOV UR15, 0x80000020 ;  /* 0x80000020000f7882 */ /* 0x000fe20000000000 */
[----:B------:R-:W-:-:S02]  /*2960*/  UIADD3 UR16, UR24, 0x400, URZ ;  /* 0x0000040018107890 */ /* 0x000fc4000fffe03f */
[----:B------:R-:W-:Y:S01]  /*2970*/  UIADD3 UR18, UR26, 0x400, URZ ;  /* 0x000004001a127890 */ /* 0x000fe2000fffe03f */
[----:B------:R-:W-:Y:S01]  /*2980*/  UMOV UR17, 0x80000020 ;  /* 0x8000002000117882 */ /* 0x000fe20000000000 */
[----:B------:R-:W-:Y:S01]  /*2990*/  UMOV UR19, 0x80000020 ;  /* 0x8000002000137882 */ /* 0x000fe20000000000 */
[----:B------:R-:W-:Y:S02]  /*29a0*/  UIADD3 UR20, UR24, 0x402, URZ ;  /* 0x0000040218147890 */ /* 0x000fe4000fffe03f */
[----:B------:R-:W-:Y:S01]  /*29b0*/  UIADD3 UR22, UR26, 0x402, URZ ;  /* 0x000004021a167890 */ /* 0x000fe2000fffe03f */
[----:B------:R-:W-:Y:S01]  /*29c0*/  UMOV UR21, 0x80000020 ;  /* 0x8000002000157882 */ /* 0x000fe20000000000 */
[----:B------:R-:W-:Y:S01]  /*29d0*/  UMOV UR23, 0x80000020 ;  /* 0x8000002000177882 */ /* 0x000fe20000000000 */
[----:B------:R-:W-:Y:S02]  /*29e0*/  ULDC UR29, c[0x0][0x9dc] ;  /* 0x00027700001d7ab9 */ /* 0x000fe40000000800 */
[----:B------:R-:W-:Y:S01]  /*29f0*/  ULOP3.LUT UR29, URZ, UR29, URZ, 0x33, !UPT ;  /* 0x0000001d3f1d7292 */ /* 0x000fe2000f8e333f */
[----:B------:R-:W-:-:S02]  /*2a00*/  WARPGROUP.DEPBAR.LE gsb0, 0x0 ;  /* 0x00008000000079c5 */ /* 0x000fc40000010000 */
        /* <DEDUP_REMOVED lines=22> */
[----:B------:R-:W-:Y:S02]  /*2b70*/  VIADD R40, R17, UR42 ;  /* 0x0000002a11287c36 */ /* 0x000fe40008000000 */
[C---:B------:R-:W-:Y:S01]  /*2b80*/  FMUL.FTZ R43, R0.reuse, R45 ;  /* 0x0000002d002b7220 */ /* 0x040fe20000410000 */
[C---:B------:R-:W-:Y:S01]  /*2b90*/  FMUL.FTZ R45, R0.reuse, R49 ;  /* 0x00000031002d7220 */ /* 0x040fe20000410000 */
[----:B------:R-:W-:Y:S01]  /*2ba0*/  FMUL.FTZ R49, R0, R57 ;  /* 0x0000003900317220 */ /* 0x000fe20000410000 */
[----:B------:R-:W-:-:S04]  /*2bb0*/  @P2 IMAD.HI.U32 R57, R40, UR6, RZ ;  /* 0x0000000628392c27 */ /* 0x000fc8000f8e00ff */
[C---:B------:R-:W-:Y:S01]  /*2bc0*/  FMUL.FTZ R4, R0.reuse, R27 ;  /* 0x0000001b00047220 */ /* 0x040fe20000410000 */
[C---:B------:R-:W-:Y:S01]  /*2bd0*/  FMUL.FTZ R27, R0.reuse, R54 ;  /* 0x00000036001b7220 */ /* 0x040fe20000410000 */
[C---:B------:R-:W-:Y:S01]  /*2be0*/  FMUL.FTZ R54, R0.reuse, R70 ;  /* 0x0000004600367220 */ /* 0x040fe20000410000 */
[----:B------:R-:W-:Y:S01]  /*2bf0*/  @UP0 ULDC UR6, c[0x0][0x450] ;  /* 0x0001140000060ab9 */ /* 0x000fe20000000800 */
[----:B------:R-:W-:Y:S01]  /*2c00*/  IMAD.MOV.U32 R70, RZ, RZ, R40 ;  /* 0x000000ffff467224 */ /* 0x000fe200078e0028 */
[----:B------:R-:W-:Y:S01]  /*2c10*/  @P3 SHF.R.U32.HI R70, RZ, UR6, R57 ;  /* 0x00000006ff463c19 */ /* 0x000fe20008011639 */
[C---:B------:R-:W-:Y:S01]  /*2c20*/  FMUL.FTZ R15, R0.reuse, R47 ;  /* 0x0000002f000f7220 */ /* 0x040fe20000410000 */
[C---:B------:R-:W-:Y:S01]  /*2c30*/  FMUL.FTZ R8, R0.reuse, R35 ;  /* 0x0000002300087220 */ /* 0x040fe20000410000 */
[C---:B------:R-:W-:Y:S01]  /*2c40*/  FMUL.FTZ R47, R0.reuse, R61 ;  /* 0x0000003d002f7220 */ /* 0x040fe20000410000 */
[C---:B------:R-:W-:Y:S01]  /*2c50*/  FMUL.FTZ R35, R0.reuse, R62 ;  /* 0x0000003e00237220 */ /* 0x040fe20000410000 */
[----:B------:R-:W0:Y:S01]  /*2c60*/  SHFL.IDX PT, R61, R70, RZ, 0x1c1f ;  /* 0x001c1fff463d7589 */ /* 0x000e2200000e0000 */
[----:B------:R-:W-:Y:S01]  /*2c70*/  IMAD.MOV.U32 R62, RZ, RZ, -0x80 ;  /* 0xffffff80ff3e7424 */ /* 0x000fe200078e00ff */
[----:B------:R-:W-:Y:S01]  /*2c80*/  ULDC.64 UR6, c[0x0][0x9e0] ;  /* 0x0002780000067ab9 */ /* 0x000fe20000000a00 */
        /* <DEDUP_REMOVED lines=8> */
[----:B------:R1:W-:Y:S01]  /*2d10*/  @!P1 SYNCS.ARRIVE.TRANS64.RED.A1T0 RZ, [R20+URZ], RZ ;  /* 0x000000ff14ff99a7 */ /* 0x0003e2000810043f */
[----:B------:R-:W-:Y:S01]  /*2d20*/  UISETP.GE.AND UP1, UPT, UR7, 0x1, UPT ;  /* 0x000000010700788c */ /* 0x000fe2000bf26270 */
        /* <DEDUP_REMOVED lines=9> */
[C---:B-1----:R-:W-:Y:S01]  /*2dc0*/  FMUL.FTZ R20, R0.reuse, R87 ;  /* 0x0000005700147220 */ /* 0x042fe20000410000 */
        /* <DEDUP_REMOVED lines=11> */
[----:B------:R-:W-:-:S02]  /*2e80*/  IMAD R87, R89, R62, 0x80 ;  /* 0x0000008059577424 */ /* 0x000fc400078e023e */
        /* <DEDUP_REMOVED lines=21> */
[----:B------:R-:W-:Y:S01]  /*2fe0*/  IMAD.U32 R62, RZ, RZ, UR47 ;  /* 0x0000002fff3e7e24 */ /* 0x000fe2000f8e00ff */
[----:B------:R-:W-:Y:S01]  /*2ff0*/  PLOP3.LUT P2, PT, PT, PT, UP1, 0x40, 0x0 ;  /* 0x000000000000781c */ /* 0x000fe20003f4e818 */
[----:B------:R-:W1:Y:S01]  /*3000*/  MUFU.TANH R3, R3 ;  /* 0x0000000300037308 */ /* 0x000e620000002400 */
[--C-:B------:R-:W-:Y:S01]  /*3010*/  IADD3 R57, -R16, 0x1, R87.reuse ;  /* 0x0000000110397810 */ /* 0x100fe20007ffe157 */
[C---:B------:R-:W-:Y:S01]  /*3020*/  FMUL.FTZ R72, R0.reuse, R72 ;  /* 0x0000004800487220 */ /* 0x040fe20000410000 */
[----:B------:R-:W-:Y:S01]  /*3030*/  FMUL.FTZ R73, R0, R73 ;  /* 0x0000004900497220 */ /* 0x000fe20000410000 */
[----:B------:R-:W-:-:S02]  /*3040*/  IADD3 R86, -R16, UR41, R87 ;  /* 0x0000002910567c10 */ /* 0x000fc4000fffe157 */
[----:B------:R-:W-:Y:S02]  /*3050*/  IADD3 R57, -R62, UR41, R57 ;  /* 0x000000293e397c10 */ /* 0x000fe4000fffe139 */
[----:B------:R-:W2:Y:S01]  /*3060*/  MUFU.TANH R14, R14 ;  /* 0x0000000e000e7308 */ /* 0x000ea20000002400 */
[----:B------:R-:W-:Y:S02]  /*3070*/  LEA R82, R89, 0xffffff80, 0x7 ;  /* 0xffffff8059527811 */ /* 0x000fe400078e38ff */
[C---:B------:R-:W-:Y:S02]  /*3080*/  VIADD R95, R57.reuse, UR6 ;  /* 0x00000006395f7c36 */ /* 0x040fe40008000000 */
[----:B------:R-:W-:-:S03]  /*3090*/  VIADD R94, R57, UR29 ;  /* 0x0000001d395e7c36 */ /* 0x000fc60008000000 */
        /* <DEDUP_REMOVED lines=60> */
[----:B------:R0:W1:Y:S08]  /*3460*/  MUFU.TANH R92, R72 ;  /* 0x00000048005c7308 */ /* 0x0000700000002400 */
[----:B------:R5:W1:Y:S01]  /*3470*/  MUFU.TANH R93, R73 ;  /* 0x00000049005d7308 */ /* 0x000a620000002400 */
[----:B0-----:R-:W-:Y:S01]  /*3480*/  VIADDMNMX R72, R61, R95, R86, PT ;  /* 0x0000005f3d487246 */ /* 0x001fe20003800156 */
[----:B-----5:R-:W-:Y:S01]  /*3490*/  IMAD.IADD R73, R94, 0x1, R61 ;  /* 0x000000015e497824 */ /* 0x020fe200078e023d */
[----:B--234-:R-:W-:Y:S06]  /*34a0*/  @P2 BRA `(.L_x_1119) ;  /* 0x00000000005c2947 */ /* 0x01cfec0003800000 */
[----:B------:R-:W-:Y:S01]  /*34b0*/  IMAD.U32 R62, RZ, RZ, UR47 ;  /* 0x0000002fff3e7e24 */ /* 0x000fe2000f8e00ff */
[----:B------:R-:W-:Y:S04]  /*34c0*/  BSSY B0, `(.L_x_1120) ;  /* 0x0000011000007945 */ /* 0x000fe80003800000 */
[----:B------:R-:W-:-:S04]  /*34d0*/  IADD3 R57, -R62, UR41, R61 ;  /* 0x000000293e397c10 */ /* 0x000fc8000fffe13d */
        /* <DEDUP_REMOVED lines=10> */
.L_x_1121:
[----:B------:R-:W-:-:S06]  /*3580*/  UISETP.NE.AND UP2, UPT, UR7, 0x1, UPT ;  /* 0x000000010700788c */ /* 0x000fcc000bf45270 */
[----:B------:R-:W-:-:S05]  /*3590*/  PLOP3.LUT P2, PT, PT, PT, UP2, 0x80, 0x0 ;  /* 0x000000000000781c */ /* 0x000fca0003f4f028 */
[----:B------:R-:W-:-:S08]  /*35a0*/  @UP2 ULDC.64 UR10, c[0x0][0x9e8] ;  /* 0x00027a00000a2ab9 */ /* 0x000fd00000000a00 */
[----:B------:R-:W-:-:S05]  /*35b0*/  @P2 IMAD.HI.U32 R61, R57, UR10, RZ ;  /* 0x0000000a393d2c27 */ /* 0x000fca000f8e00ff */
[----:B------:R-:W-:-:S07]  /*35c0*/  @P2 SHF.R.U32.HI R57, RZ, UR11, R61 ;  /* 0x0000000bff392c19 */ /* 0x000fce000801163d */
.L_x_1122:
[----:B------:R-:W-:Y:S05]  /*35d0*/  BSYNC B0 ;  /* 0x0000000000007941 */ /* 0x000fea0003800000 */
.L_x_1120:
[----:B------:R-:W-:-:S04]  /*35e0*/  IMAD R57, R57, UR7, -R82 ;  /* 0x0000000739397c24 */ /* 0x000fc8000f8e0a52 */
[----:B------:R-:W-:-:S05]  /*35f0*/  IMAD.IADD R57, R57, 0x1, -R16 ;  /* 0x0000000139397824 */ /* 0x000fca00078e0a10 */
[----:B------:R-:W-:Y:S02]  /*3600*/  VIMNMX R73, R73, R57, !PT ;  /* 0x0000003949497248 */ /* 0x000fe40007fe0100 */
[----:B------:R-:W-:-:S07]  /*3610*/  VIADDMNMX R72, R57, UR7, R72, PT ;  /* 0x0000000739487c46 */ /* 0x000fce000b800148 */
.L_x_1119:
        /* <DEDUP_REMOVED lines=12> */
[----:B------:R-:W-:Y:S02]  /*36e0*/  FSEL R71, R25, -INF , !P3 ;  /* 0xff80000019477808 */ /* 0x000fe40005800000 */
[C---:B------:R-:W-:Y:S02]  /*36f0*/  ISETP.LT.OR P4, PT, R72.reuse, 0x9, P4 ;  /* 0x000000094800780c */ /* 0x040fe40002781670 */
[----:B------:R-:W-:Y:S02]  /*3700*/  ISETP.GT.AND P3, PT, R73, 0x10, !P5 ;  /* 0x000000104900780c */ /* 0x000fe40006f64270 */
[----:B------:R-:W-:Y:S02]  /*3710*/  FSEL R81, R21, -INF , !P4 ;  /* 0xff80000015517808 */ /* 0x000fe40006000000 */
        /* <DEDUP_REMOVED lines=28> */
[----:B------:R-:W-:Y:S01]  /*38e0*/  ISETP.GT.AND P3, PT, R73, 0x28, !P4 ;  /* 0x000000284900780c */ /* 0x000fe20006764270 */
[----:B------:R-:W0:Y:S01]  /*38f0*/  SHFL.IDX PT, R41, R70, 0x1, 0x1c1f ;  /* 0x003c1f0046297f89 */ /* 0x000e2200000e0000 */
        /* <DEDUP_REMOVED lines=58> */
[----:B------:R-:W-:Y:S01]  /*3ca0*/  FSEL R47, R64, -INF , !P3 ;  /* 0xff800000402f7808 */ /* 0x000fe20005800000 */
[----:B0-----:R-:W-:Y:S01]  /*3cb0*/  IMAD.IADD R64, R94, 0x1, R41 ;  /* 0x000000015e407824 */ /* 0x001fe200078e0229 */
        /* <DEDUP_REMOVED lines=14> */
[----:B-1----:R-:W-:Y:S02]  /*3da0*/  FSEL R42, R92, -INF , !P3 ;  /* 0xff8000005c2a7808 */ /* 0x002fe40005800000 */
        /* <DEDUP_REMOVED lines=54> */
.L_x_1125:
[----:B------:R-:W-:-:S06]  /*4110*/  UISETP.NE.AND UP2, UPT, UR7, 0x1, UPT ;  /* 0x000000010700788c */ /* 0x000fcc000bf45270 */
[----:B------:R-:W-:-:S05]  /*4120*/  PLOP3.LUT P6, PT, PT, PT, UP2, 0x80, 0x0 ;  /* 0x000000000000781c */ /* 0x000fca0003fcf028 */
[----:B------:R-:W-:-:S08]  /*4130*/  @UP2 ULDC.64 UR10, c[0x0][0x9e8] ;  /* 0x00027a00000a2ab9 */ /* 0x000fd00000000a00 */
[----:B------:R-:W-:Y:S01]  /*4140*/  @P6 IMAD.HI.U32 R41, R32, UR10, RZ ;  /* 0x0000000a20296c27 */ /* 0x000fe2000f8e00ff */
[----:B------:R-:W-:-:S13]  /*4150*/  PLOP3.LUT P6, PT, PT, PT, UP2, 0x80, 0x0 ;  /* 0x000000000000781c */ /* 0x000fda0003fcf028 */
[----:B------:R-:W-:-:S07]  /*4160*/  @P6 SHF.R.U32.HI R32, RZ, UR11, R41 ;  /* 0x0000000bff206c19 */ /* 0x000fce0008011629 */
.L_x_1126:
[----:B------:R-:W-:Y:S05]  /*4170*/  BSYNC B0 ;  /* 0x0000000000007941 */ /* 0x000fea0003800000 */
.L_x_1124:
[----:B------:R-:W-:-:S04]  /*4180*/  IMAD R41, R32, UR7, -R82 ;  /* 0x0000000720297c24 */ /* 0x000fc8000f8e0a52 */
[----:B------:R-:W-:-:S05]  /*4190*/  IMAD.IADD R41, R41, 0x1, -R16 ;  /* 0x0000000129297824 */ /* 0x000fca00078e0a10 */
[----:B------:R-:W-:Y:S02]  /*41a0*/  VIMNMX R64, R64, R41, !PT ;  /* 0x0000002940407248 */ /* 0x000fe40007fe0100 */
[----:B------:R-:W-:-:S07]  /*41b0*/  VIADDMNMX R58, R41, UR7, R58, PT ;  /* 0x00000007293a7c46 */ /* 0x000fce000b80013a */
.L_x_1123:
[----:B------:R-:W-:Y:S01]  /*41c0*/  ISETP.GT.AND P2, PT, R64, 0x1, !P2 ;  /* 0x000000014000780c */ /* 0x000fe20005744270 */
[----:B------:R-:W-:Y:S01]  /*41d0*/  ULDC UR10, c[0x0][0x988] ;  /* 0x00026200000a7ab9 */ /* 0x000fe20000000800 */
[----:B------:R-:W-:Y:S01]  /*41e0*/  ISETP.NE.AND P6, PT, R98, RZ, PT ;  /* 0x000000ff6200720c */ /* 0x000fe20003fc5270 */
[----:B------:R-:W-:Y:S01]  /*41f0*/  @UP0 ULDC UR14, c[0x0][0x44c] ;  /* 0x00011300000e0ab9 */ /* 0x000fe20000000800 */
[----:B------:R-:W-:Y:S01]  /*4200*/  ISETP.LT.OR P2, PT, R58, 0x2, P2 ;  /* 0x000000023a00780c */ /* 0x000fe20001741670 */
[----:B------:R-:W-:Y:S01]  /*4210*/  UIMAD.WIDE.U32 UR14, UR42, UR14, URZ ;  /* 0x0000000e2a0e72a5 */ /* 0x000fe2000f8e003f */
[----:B------:R-:W-:Y:S01]  /*4220*/  ISETP.GT.AND P3, PT, R64, 0x70, !P3 ;  /* 0x000000704000780c */ /* 0x000fe20005f64270 */
[----:B------:R-:W-:Y:S01]  /*4230*/  @UP0 ULDC UR18, c[0x0][0x450] ;  /* 0x0001140000120ab9 */ /* 0x000fe20000000800 */
[----:B------:R-:W-:Y:S01]  /*4240*/  FSEL R32, R4, -INF , !P2 ;  /* 0xff80000004207808 */ /* 0x000fe20005000000 */
[----:B------:R-:W-:Y:S01]  /*4250*/  UMOV UR11, UR42 ;  /* 0x0000002a000b7c82 */ /* 0x000fe20008000000 */
[----:B------:R-:W-:Y:S01]  /*4260*/  ISETP.NE.AND P2, PT, R96, RZ, PT ;  /* 0x000000ff6000720c */ /* 0x000fe20003f45270 */
[----:B------:R-:W-:Y:S01]  /*4270*/  @UP0 USHF.R.U32.HI UR11, URZ, UR18, UR15 ;  /* 0x000000123f0b0299 */ /* 0x000fe2000801160f */
[----:B------:R-:W-:-:S02]  /*4280*/  ISETP.GT.AND P4, PT, R64, 0x71, !P4 ;  /* 0x000000714000780c */ /* 0x000fc40006784270 */
[C---:B------:R-:W-:Y:S01]  /*4290*/  ISETP.GT.AND P2, PT, R64.reuse, 0x8, !P2 ;  /* 0x000000084000780c */ /* 0x040fe20005744270 */
[----:B------:R-:W-:Y:S01]  /*42a0*/  UIADD3 UR55, UR55, UR11, URZ ;  /* 0x0000000b37377290 */ /* 0x000fe2000fffe03f */
[----:B------:R-:W-:Y:S02]  /*42b0*/  ISETP.GT.AND P5, PT, R64, 0x78, !P5 ;  /* 0x000000784000780c */ /* 0x000fe40006fa4270 */
[C---:B------:R-:W-:Y:S01]  /*42c0*/  ISETP.LT.OR P2, PT, R58.reuse, 0x9, P2 ;  /* 0x000000093a00780c */ /* 0x040fe20001741670 */
[----:B------:R-:W-:Y:S01]  /*42d0*/  UIADD3 UR6, UR55, UR6, URZ ;  /* 0x0000000637067290 */ /* 0x000fe2000fffe03f */
[----:B------:R-:W-:Y:S02]  /*42e0*/  ISETP.LT.OR P3, PT, R58, 0x71, P3 ;  /* 0x000000713a00780c */ /* 0x000fe40001f61670 */
[----:B------:R-:W-:Y:S02]  /*42f0*/  FSEL R4, R5, -INF , !P2 ;  /* 0xff80000005047808 */ /* 0x000fe40005000000 */
[----:B------:R-:W-:-:S02]  /*4300*/  ISETP.NE.AND P2, PT, R97, RZ, PT ;  /* 0x000000ff6100720c */ /* 0x000fc40003f45270 */
[----:B------:R-:W-:Y:S02]  /*4310*/  ISETP.LT.OR P4, PT, R58, 0x72, P4 ;  /* 0x000000723a00780c */ /* 0x000fe40002781670 */
[----:B------:R-:W-:Y:S02]  /*4320*/  ISETP.GT.AND P2, PT, R64, 0x9, !P2 ;  /* 0x000000094000780c */ /* 0x000fe40005744270 */
[----:B------:R-:W-:Y:S02]  /*4330*/  FSEL R39, R39, -INF , !P3 ;  /* 0xff80000027277808 */ /* 0x000fe40005800000 */
[C---:B------:R-:W-:Y:S02]  /*4340*/  ISETP.LT.OR P2, PT, R58.reuse, 0xa, P2 ;  /* 0x0000000a3a00780c */ /* 0x040fe40001741670 */
[----:B------:R-:W-:Y:S02]  /*4350*/  ISETP.LT.OR P5, PT, R58, 0x79, P5 ;  /* 0x000000793a00780c */ /* 0x000fe40002fa1670 */
[----:B------:R-:W-:-:S02]  /*4360*/  FSEL R41, R6, -INF , !P2 ;  /* 0xff80000006297808 */ /* 0x000fc40005000000 */
        /* <DEDUP_REMOVED lines=20> */
[----:B------:R-:W-:Y:S02]  /*44b0*/  ISETP.NE.AND P6, PT, R108, RZ, PT ;  /* 0x000000ff6c00720c */ /* 0x000fe40003fc5270 */
        /* <DEDUP_REMOVED lines=54> */
[----:B------:R-:W-:Y:S01]  /*4820*/  ISETP.GT.AND P2, PT, R64, 0x39, !P6 ;  /* 0x000000394000780c */ /* 0x000fe20007744270 */
[----:B------:R-:W0:Y:S01]  /*4830*/  SHFL.BFLY PT, R6, R5, 0x2, 0x1f ;  /* 0x0c401f0005067f89 */ /* 0x000e2200000e0000 */
[----:B------:R-:W-:Y:S02]  /*4840*/  ISETP.NE.AND P6, PT, R93, RZ, PT ;  /* 0x000000ff5d00720c */ /* 0x000fe40003fc5270 */
[----:B------:R-:W-:-:S02]  /*4850*/  ISETP.LT.OR P2, PT, R58, 0x3a, P2 ;  /* 0x0000003a3a00780c */ /* 0x000fc40001741670 */
[----:B------:R-:W-:Y:S02]  /*4860*/  FSEL R38, R38, -INF , !P4 ;  /* 0xff80000026267808 */ /* 0x000fe40006000000 */
[----:B------:R-:W-:Y:S02]  /*4870*/  FSEL R30, R30, -INF , !P2 ;  /* 0xff8000001e1e7808 */ /* 0x000fe40005000000 */
[----:B------:R-:W-:Y:S02]  /*4880*/  ISETP.NE.AND P2, PT, R109, RZ, PT ;  /* 0x000000ff6d00720c */ /* 0x000fe40003f45270 */
[----:B------:R-:W-:Y:S02]  /*4890*/  FSEL R40, R40, -INF , !P5 ;  /* 0xff80000028287808 */ /* 0x000fe40006800000 */
[----:B------:R-:W-:-:S04]  /*48a0*/  ISETP.GT.AND P2, PT, R64, 0x40, !P2 ;  /* 0x000000404000780c */ /* 0x000fc80005744270 */
[----:B------:R-:W-:-:S04]  /*48b0*/  ISETP.LT.OR P2, PT, R58, 0x41, P2 ;  /* 0x000000413a00780c */ /* 0x000fc80001741670 */
[----:B------:R-:W-:Y:S02]  /*48c0*/  FSEL R31, R31, -INF , !P2 ;  /* 0xff8000001f1f7808 */ /* 0x000fe40005000000 */
[----:B------:R-:W-:Y:S02]  /*48d0*/  ISETP.NE.AND P2, PT, R110, RZ, PT ;  /* 0x000000ff6e00720c */ /* 0x000fe40003f45270 */
[----:B0-----:R-:W-:Y:S02]  /*48e0*/  FMNMX.FTZ R70, R5, R6, !PT ;  /* 0x0000000605467209 */ /* 0x001fe40007810000 */
[----:B------:R-:W-:-:S03]  /*48f0*/  ISETP.GT.AND P2, PT, R64, 0x41, !P2 ;  /* 0x000000414000780c */ /* 0x000fc60005744270 */
[----:B------:R-:W0:Y:S01]  /*4900*/  SHFL.BFLY PT, R73, R70, 0x1, 0x1f ;  /* 0x0c201f0046497f89 */ /* 0x000e2200000e0000 */
[----:B------:R-:W-:-:S04]  /*4910*/  ISETP.LT.OR P2, PT, R58, 0x42, P2 ;  /* 0x000000423a00780c */ /* 0x000fc80001741670 */
[----:B------:R-:W-:Y:S02]  /*4920*/  FSEL R34, R34, -INF , !P2 ;  /* 0xff80000022227808 */ /* 0x000fe40005000000 */
[----:B------:R-:W-:-:S04]  /*4930*/  ISETP.NE.AND P2, PT, R111, RZ, PT ;  /* 0x000000ff6f00720c */ /* 0x000fc80003f45270 */
[----:B------:R-:W-:-:S04]  /*4940*/  ISETP.GT.AND P2, PT, R64, 0x48, !P2 ;  /* 0x000000484000780c */ /* 0x000fc80005744270 */
[----:B------:R-:W-:-:S04]  /*4950*/  ISETP.LT.OR P2, PT, R58, 0x49, P2 ;  /* 0x000000493a00780c */ /* 0x000fc80001741670 */
[----:B------:R-:W-:Y:S02]  /*4960*/  FSEL R35, R35, -INF , !P2 ;  /* 0xff80000023237808 */ /* 0x000fe40005000000 */
[----:B------:R-:W-:Y:S02]  /*4970*/  ISETP.NE.AND P2, PT, R112, RZ, PT ;  /* 0x000000ff7000720c */ /* 0x000fe40003f45270 */
[----:B0-----:R-:W-:Y:S01]  /*4980*/  FMNMX.FTZ R6, R70, R73, !PT ;  /* 0x0000004946067209 */ /* 0x001fe20007810000 */
[----:B------:R-:W-:Y:S01]  /*4990*/  IMAD.U32 R73, RZ, RZ, UR10 ;  /* 0x0000000aff497e24 */ /* 0x000fe2000f8e00ff */
        /* <DEDUP_REMOVED lines=29> */
[----:B------:R-:W-:-:S01]  /*4b70*/  FFMA.FTZ R74, R6, R73, -8 ;  /* 0xc1000000064a7423 */ /* 0x000fc20000010049 */
[----:B------:R-:W-:-:S04]  /*4b80*/  ISETP.LT.OR P2, PT, R58, 0x69, P2 ;  /* 0x000000693a00780c */ /* 0x000fc80001741670 */
[----:B------:R-:W-:Y:S02]  /*4b90*/  FSEL R60, R60, -INF , !P2 ;  /* 0xff8000003c3c7808 */ /* 0x000fe40005000000 */
[----:B------:R-:W-:-:S04]  /*4ba0*/  FSETP.NEU.FTZ.AND P2, PT, R6, -INF , PT ;  /* 0xff8000000600780b */ /* 0x000fc80003f5d000 */
[----:B------:R-:W-:Y:S02]  /*4bb0*/  FSEL R74, R74, RZ, P2 ;  /* 0x000000ff4a4a7208 */ /* 0x000fe40001000000 */
[----:B------:R-:W-:Y:S02]  /*4bc0*/  ISETP.GT.AND P2, PT, R64, RZ, !P6 ;  /* 0x000000ff4000720c */ /* 0x000fe40007744270 */
[----:B------:R-:W-:Y:S01]  /*4bd0*/  ISETP.NE.AND P6, PT, R78, RZ, PT ;  /* 0x000000ff4e00720c */ /* 0x000fe20003fc5270 */
[----:B------:R-:W-:-:S01]  /*4be0*/  FFMA.FTZ R72, R79, UR10, -R74 ;  /* 0x0000000a4f487c23 */ /* 0x000fc2000801084a */
[----:B------:R-:W-:Y:S01]  /*4bf0*/  ISETP.LT.OR P2, PT, R58, 0x1, P2 ;  /* 0x000000013a00780c */ /* 0x000fe20001741670 */
[----:B------:R-:W-:-:S01]  /*4c00*/  FFMA.FTZ R79, R77, UR10, -R74 ;  /* 0x0000000a4d4f7c23 */ /* 0x000fc2000801084a */
[--C-:B------:R-:W-:Y:S01]  /*4c10*/  FFMA.FTZ R77, R68, UR10, -R74.reuse ;  /* 0x0000000a444d7c23 */ /* 0x100fe2000801084a */
[----:B------:R-:W-:Y:S01]  /*4c20*/  ISETP.GT.AND P6, PT, R64, 0x79, !P6 ;  /* 0x000000794000780c */ /* 0x000fe200077c4270 */
[--C-:B------:R-:W-:Y:S01]  /*4c30*/  FFMA.FTZ R63, R63, UR10, -R74.reuse ;  /* 0x0000000a3f3f7c23 */ /* 0x100fe2000801084a */
[----:B------:R-:W-:Y:S01]  /*4c40*/  FSEL R73, R2, -INF , !P2 ;  /* 0xff80000002497808 */ /* 0x000fe20005000000 */
[--C-:B------:R-:W-:Y:S01]  /*4c50*/  FFMA.FTZ R2, R83, UR10, -R74.reuse ;  /* 0x0000000a53027c23 */ /* 0x100fe2000801084a */
[----:B------:R-:W-:Y:S01]  /*4c60*/  ISETP.NE.AND P2, PT, R76, RZ, PT ;  /* 0x000000ff4c00720c */ /* 0x000fe20003f45270 */
[--C-:B------:R-:W-:Y:S01]  /*4c70*/  FFMA.FTZ R69, R69, UR10, -R74.reuse ;  /* 0x0000000a45457c23 */ /* 0x100fe2000801084a */
[----:B------:R-:W-:Y:S01]  /*4c80*/  FMNMX.FTZ R5, R73, R32, !PT ;  /* 0x0000002049057209 */ /* 0x000fe20007810000 */
[--C-:B------:R-:W-:Y:S01]  /*4c90*/  FFMA.FTZ R70, R81, UR10, -R74.reuse ;  /* 0x0000000a51467c23 */ /* 0x100fe2000801084a */
[----:B------:R-:W-:Y:S01]  /*4ca0*/  ISETP.GT.AND P2, PT, R64, 0x69, !P2 ;  /* 0x000000694000780c */ /* 0x000fe20005744270 */
[----:B------:R-:W-:Y:S01]  /*4cb0*/  MUFU.EX2 R2, R2 ;  /* 0x0000000200027308 */ /* 0x000fe20000000800 */
[----:B------:R-:W-:Y:S01]  /*4cc0*/  FMNMX.FTZ R76, R4, R5, !PT ;  /* 0x00000005044c7209 */ /* 0x000fe20007810000 */
[--C-:B------:R-:W-:Y:S01]  /*4cd0*/  FFMA.FTZ R71, R71, UR10, -R74.reuse ;  /* 0x0000000a47477c23 */ /* 0x100fe2000801084a */
[----:B------:R-:W-:Y:S01]  /*4ce0*/  ISETP.LT.OR P2, PT, R58, 0x6a, P2 ;  /* 0x0000006a3a00780c */ /* 0x000fe20001741670 */
[--C-:B------:R-:W-:Y:S01]  /*4cf0*/  FFMA.FTZ R75, R75, UR10, -R74.reuse ;  /* 0x0000000a4b4b7c23 */ /* 0x100fe2000801084a */
[----:B------:R-:W-:Y:S01]  /*4d00*/  FMNMX.FTZ R76, R41, R76, !PT ;  /* 0x0000004c294c7209 */ /* 0x000fe20007810000 */
[--C-:B------:R-:W-:Y:S01]  /*4d10*/  FFMA.FTZ R67, R67, UR10, -R74.reuse ;  /* 0x0000000a43437c23 */ /* 0x100fe2000801084a */
[----:B------:R-:W-:Y:S01]  /*4d20*/  FSEL R37, R37, -INF , !P2 ;  /* 0xff80000025257808 */ /* 0x000fe20005000000 */
[----:B------:R-:W0:Y:S01]  /*4d30*/  MUFU.EX2 R69, R69 ;  /* 0x0000004500457308 */ /* 0x000e220000000800 */
[----:B------:R-:W-:Y:S01]  /*4d40*/  FMNMX.FTZ R5, R7, R76, !PT ;  /* 0x0000004c07057209 */ /* 0x000fe20007810000 */
[--C-:B------:R-:W-:Y:S01]  /*4d50*/  FFMA.FTZ R66, R66, UR10, -R74.reuse ;  /* 0x0000000a42427c23 */ /* 0x100fe2000801084a */
[----:B------:R-:W-:Y:S01]  /*4d60*/  ISETP.LT.OR P6, PT, R58, 0x7a, P6 ;  /* 0x0000007a3a00780c */ /* 0x000fe200037c1670 */
[--C-:B------:R-:W-:Y:S01]  /*4d70*/  FFMA.FTZ R65, R65, UR10, -R74.reuse ;  /* 0x0000000a41417c23 */ /* 0x100fe2000801084a */
[----:B------:R-:W-:Y:S01]  /*4d80*/  FMNMX.FTZ R76, R8, R5, !PT ;  /* 0x00000005084c7209 */ /* 0x000fe20007810000 */
[--C-:B------:R-:W-:Y:S01]  /*4d90*/  FFMA.FTZ R62, R62, UR10, -R74.reuse ;  /* 0x0000000a3e3e7c23 */ /* 0x100fe2000801084a */
[----:B------:R-:W-:Y:S01]  /*4da0*/  FSEL R20, R20, -INF , !P6 ;  /* 0xff80000014147808 */ /* 0x000fe20007000000 */
[----:B------:R-:W1:Y:S01]  /*4db0*/  MUFU.EX2 R70, R70 ;  /* 0x0000004600467308 */ /* 0x000e620000000800 */
[----:B------:R-:W-:Y:S01]  /*4dc0*/  FMNMX.FTZ R5, R9, R76, !PT ;  /* 0x0000004c09057209 */ /* 0x000fe20007810000 */
[--C-:B------:R-:W-:Y:S01]  /*4dd0*/  FFMA.FTZ R61, R61, UR10, -R74.reuse ;  /* 0x0000000a3d3d7c23 */ /* 0x100fe2000801084a */
[----:B------:R-:W-:-:S01]  /*4de0*/  FFMA.FTZ R57, R57, UR10, -R74 ;  /* 0x0000000a39397c23 */ /* 0x000fc2000801084a */
[--C-:B------:R-:W-:Y:S01]  /*4df0*/  FFMA.FTZ R52, R52, UR10, -R74.reuse ;  /* 0x0000000a34347c23 */ /* 0x100fe2000801084a */
[----:B------:R-:W-:Y:S01]  /*4e00*/  FMNMX.FTZ R78, R10, R5, !PT ;  /* 0x000000050a4e7209 */ /* 0x000fe20007810000 */
[--C-:B------:R-:W-:Y:S01]  /*4e10*/  FFMA.FTZ R50, R50, UR10, -R74.reuse ;  /* 0x0000000a32327c23 */ /* 0x100fe2000801084a */
[----:B------:R-:W-:-:S01]  /*4e20*/  FFMA.FTZ R49, R49, UR10, -R74 ;  /* 0x0000000a31317c23 */ /* 0x000fc2000801084a */
[----:B------:R-:W2:Y:S01]  /*4e30*/  MUFU.EX2 R71, R71 ;  /* 0x0000004700477308 */ /* 0x000ea20000000800 */
[----:B------:R-:W-:Y:S01]  /*4e40*/  FMNMX.FTZ R5, R11, R78, !PT ;  /* 0x0000004e0b057209 */ /* 0x000fe20007810000 */
[--C-:B------:R-:W-:Y:S01]  /*4e50*/  FFMA.FTZ R48, R48, UR10, -R74.reuse ;  /* 0x0000000a30307c23 */ /* 0x100fe2000801084a */
[----:B------:R-:W-:-:S01]  /*4e60*/  FFMA.FTZ R45, R45, UR10, -R74 ;  /* 0x0000000a2d2d7c23 */ /* 0x000fc2000801084a */
[--C-:B------:R-:W-:Y:S01]  /*4e70*/  FFMA.FTZ R46, R46, UR10, -R74.reuse ;  /* 0x0000000a2e2e7c23 */ /* 0x100fe2000801084a */
[----:B------:R-:W-:Y:S01]  /*4e80*/  FMNMX.FTZ R68, R12, R5, !PT ;  /* 0x000000050c447209 */ /* 0x000fe20007810000 */
[--C-:B------:R-:W-:Y:S01]  /*4e90*/  FFMA.FTZ R47, R47, UR10, -R74.reuse ;  /* 0x0000000a2f2f7c23 */ /* 0x100fe2000801084a */
[----:B------:R-:W-:-:S01]  /*4ea0*/  FFMA.FTZ R44, R44, UR10, -R74 ;  /* 0x0000000a2c2c7c23 */ /* 0x000fc2000801084a */
[----:B------:R-:W3:Y:S01]  /*4eb0*/  MUFU.EX2 R72, R72 ;  /* 0x0000004800487308 */ /* 0x000ee20000000800 */
[----:B------:R-:W-:Y:S01]  /*4ec0*/  FMNMX.FTZ R68, R13, R68, !PT ;  /* 0x000000440d447209 */ /* 0x000fe20007810000 */
[--C-:B------:R-:W-:Y:S01]  /*4ed0*/  FFMA.FTZ R43, R43, UR10, -R74.reuse ;  /* 0x0000000a2b2b7c23 */ /* 0x100fe2000801084a */
[----:B------:R-:W-:-:S01]  /*4ee0*/  FFMA.FTZ R42, R42, UR10, -R74 ;  /* 0x0000000a2a2a7c23 */ /* 0x000fc2000801084a */
[--C-:B------:R-:W-:Y:S01]  /*4ef0*/  FFMA.FTZ R33, R33, UR10, -R74.reuse ;  /* 0x0000000a21217c23 */ /* 0x100fe2000801084a */
[----:B------:R-:W-:Y:S01]  /*4f00*/  FMNMX.FTZ R5, R15, R68, !PT ;  /* 0x000000440f057209 */ /* 0x000fe20007810000 */
[--C-:B------:R-:W-:Y:S01]  /*4f10*/  FFMA.FTZ R29, R29, UR10, -R74.reuse ;  /* 0x0000000a1d1d7c23 */ /* 0x100fe2000801084a */
[----:B------:R-:W-:-:S01]  /*4f20*/  FFMA.FTZ R28, R28, UR10, -R74 ;  /* 0x0000000a1c1c7c23 */ /* 0x000fc2000801084a */
[----:B------:R-:W-:Y:S01]  /*4f30*/  MUFU.EX2 R75, R75 ;  /* 0x0000004b004b7308 */ /* 0x000fe20000000800 */
[----:B------:R-:W-:Y:S01]  /*4f40*/  FMNMX.FTZ R5, R24, R5, !PT ;  /* 0x0000000518057209 */ /* 0x000fe20007810000 */
[--C-:B------:R-:W-:Y:S01]  /*4f50*/  FFMA.FTZ R25, R25, UR10, -R74.reuse ;  /* 0x0000000a19197c23 */ /* 0x100fe2000801084a */
[----:B------:R-:W-:-:S01]  /*4f60*/  FFMA.FTZ R14, R14, UR10, -R74 ;  /* 0x0000000a0e0e7c23 */ /* 0x000fc2000801084a */
[----:B------:R-:W-:Y:S01]  /*4f70*/  FFMA.FTZ R3, R3, UR10, -R74 ;  /* 0x0000000a03037c23 */ /* 0x000fe2000801084a */
[----:B------:R-:W-:-:S03]  /*4f80*/  FMNMX.FTZ R68, R26, R5, !PT ;  /* 0x000000051a447209 */ /* 0x000fc60007810000 */
[----:B------:R-:W-:Y:S01]  /*4f90*/  MUFU.EX2 R76, R79 ;  /* 0x0000004f004c7308 */ /* 0x000fe20000000800 */
[----:B------:R-:W-:-:S04]  /*4fa0*/  FMNMX.FTZ R5, R27, R68, !PT ;  /* 0x000000441b057209 */ /* 0x000fc80007810000 */
[----:B------:R-:W-:-:S03]  /*4fb0*/  FMNMX.FTZ R68, R30, R5, !PT ;  /* 0x000000051e447209 */ /* 0x000fc60007810000 */
[----:B------:R-:W-:Y:S01]  /*4fc0*/  MUFU.EX2 R77, R77 ;  /* 0x0000004d004d7308 */ /* 0x000fe20000000800 */
[----:B------:R-:W-:-:S04]  /*4fd0*/  FMNMX.FTZ R5, R31, R68, !PT ;  /* 0x000000441f057209 */ /* 0x000fc80007810000 */
[----:B------:R-:W-:-:S03]  /*4fe0*/  FMNMX.FTZ R78, R34, R5, !PT ;  /* 0x00000005224e7209 */ /* 0x000fc60007810000 */
[----:B------:R4:W-:Y:S01]  /*4ff0*/  MUFU.EX2 R68, R63 ;  /* 0x0000003f00447308 */ /* 0x0009e20000000800 */
        /* <DEDUP_REMOVED lines=21> */
[----:B------:R-:W4:Y:S06]  /*5150*/  SHFL.BFLY PT, R58, R5, 0x2, 0x1f ;  /* 0x0c401f00053a7f89 */ /* 0x000f2c00000e0000 */
[----:B------:R-:W-:Y:S08]  /*5160*/  MUFU.EX2 R48, R48 ;  /* 0x0000003000307308 */ /* 0x000ff00000000800 */
[----:B------:R-:W-:Y:S08]  /*5170*/  MUFU.EX2 R45, R45 ;  /* 0x0000002d002d7308 */ /* 0x000ff00000000800 */
[----:B------:R-:W-:Y:S01]  /*5180*/  MUFU.EX2 R50, R50 ;  /* 0x0000003200327308 */ /* 0x000fe20000000800 */
[----:B----4-:R-:W-:Y:S01]  /*5190*/  FMNMX.FTZ R63, R5, R58, !PT ;  /* 0x0000003a053f7209 */ /* 0x010fe20007810000 */
[----:B------:R-:W-:-:S04]  /*51a0*/  FFMA.FTZ R58, R21, UR10, -R74 ;  /* 0x0000000a153a7c23 */ /* 0x000fc8000801084a */
[----:B------:R-:W4:Y:S02]  /*51b0*/  SHFL.BFLY PT, R64, R63, 0x1, 0x1f ;  /* 0x0c201f003f407f89 */ /* 0x000f2400000e0000 */
[----:B------:R-:W-:Y:S08]  /*51c0*/  MUFU.EX2 R49, R49 ;  /* 0x0000003100317308 */ /* 0x000ff00000000800 */
[----:B------:R-:W-:Y:S08]  /*51d0*/  MUFU.EX2 R44, R44 ;  /* 0x0000002c002c7308 */ /* 0x000ff00000000800 */
[----:B------:R-:W-:Y:S01]  /*51e0*/  MUFU.EX2 R43, R43 ;  /* 0x0000002b002b7308 */ /* 0x000fe20000000800 */
[----:B----4-:R-:W-:Y:S01]  /*51f0*/  FMNMX.FTZ R5, R63, R64, !PT ;  /* 0x000000403f057209 */ /* 0x010fe20007810000 */
[----:B------:R-:W-:-:S06]  /*5200*/  IMAD.U32 R64, RZ, RZ, UR10 ;  /* 0x0000000aff407e24 */ /* 0x000fcc000f8e00ff */
[----:B------:R-:W-:Y:S01]  /*5210*/  MUFU.EX2 R46, R46 ;  /* 0x0000002e002e7308 */ /* 0x000fe20000000800 */
[C---:B------:R-:W-:Y:S01]  /*5220*/  FSETP.NEU.FTZ.AND P2, PT, R5.reuse, -INF , PT ;  /* 0xff8000000500780b */ /* 0x040fe20003f5d000 */
[----:B------:R-:W-:-:S05]  /*5230*/  FFMA.FTZ R21, R5, R64, -8 ;  /* 0xc100000005157423 */ /* 0x000fca0000010040 */
[----:B------:R-:W-:Y:S01]  /*5240*/  FSEL R63, R21, RZ, P2 ;  /* 0x000000ff153f7208 */ /* 0x000fe20001000000 */
[----:B------:R-:W-:Y:S01]  /*5250*/  MUFU.EX2 R47, R47 ;  /* 0x0000002f002f7308 */ /* 0x000fe20000000800 */
[----:B------:R-:W-:-:S03]  /*5260*/  PLOP3.LUT P2, PT, PT, PT, UP1, 0x40, 0x0 ;  /* 0x000000000000781c */ /* 0x000fc60003f4e818 */
        /* <DEDUP_REMOVED lines=15> */
[----:B0-----:R-:W-:-:S01]  /*5360*/  FADD.FTZ R15, R2, R69 ;  /* 0x00000045020f7221 */ /* 0x001fc20000010000 */
[--C-:B------:R-:W-:Y:S01]  /*5370*/  FFMA.FTZ R27, R27, UR10, -R63.reuse ;  /* 0x0000000a1b1b7c23 */ /* 0x100fe2000801083f */
[----:B------:R-:W-:-:S01]  /*5380*/  FFMA.FTZ R12, R34, UR10, -R63 ;  /* 0x0000000a220c7c23 */ /* 0x000fc2000801083f */
[--C-:B------:R-:W-:Y:S01]  /*5390*/  FFMA.FTZ R30, R30, UR10, -R63.reuse ;  /* 0x0000000a1e1e7c23 */ /* 0x100fe2000801083f */
[----:B------:R-:W-:-:S01]  /*53a0*/  FFMA.FTZ R35, R35, UR10, -R63 ;  /* 0x0000000a23237c23 */ /* 0x000fc2000801083f */
[--C-:B------:R-:W-:Y:S01]  /*53b0*/  FFMA.FTZ R36, R36, UR10, -R63.reuse ;  /* 0x0000000a24247c23 */ /* 0x100fe2000801083f */
[----:B------:R-:W-:-:S01]  /*53c0*/  FFMA.FTZ R51, R51, UR10, -R63 ;  /* 0x0000000a33337c23 */ /* 0x000fc2000801083f */
[----:B------:R-:W0:Y:S01]  /*53d0*/  MUFU.EX2 R32, R32 ;  /* 0x0000002000207308 */ /* 0x000e220000000800 */
        /* <DEDUP_REMOVED lines=11> */
[----:B------:R-:W-:-:S04]  /*5490*/  FFMA.FTZ R20, R20, UR10, -R63 ;  /* 0x0000000a14147c23 */ /* 0x000fc8000801083f */
[----:B------:R-:W5:Y:S01]  /*54a0*/  MUFU.EX2 R64, R64 ;  /* 0x0000004000407308 */ /* 0x000f620000000800 */
[----:B----4-:R-:W-:-:S01]  /*54b0*/  FFMA.FTZ R9, R24, UR10, -R63 ;  /* 0x0000000a18097c23 */ /* 0x010fc2000801083f */
[----:B-1----:R-:W-:Y:S01]  /*54c0*/  FADD.FTZ R24, R70, R15 ;  /* 0x0000000f46187221 */ /* 0x002fe20000010000 */
[----:B--2---:R-:W-:-:S03]  /*54d0*/  F2FP.SATFINITE.E4M3.F32.PACK_AB_MERGE_C R70, R71, R70, RZ ;  /* 0x000000464746723e */ /* 0x004fc600048070ff */
[----:B------:R-:W-:Y:S01]  /*54e0*/  FADD.FTZ R15, R71, R24 ;  /* 0x00000018470f7221 */ /* 0x000fe20000010000 */
[----:B------:R-:W-:Y:S01]  /*54f0*/  F2FP.SATFINITE.E4M3.F32.PACK_AB_MERGE_C R196, R69, R2, R70 ;  /* 0x0000000245c4723e */ /* 0x000fe20004807046 */
[----:B------:R-:W1:Y:S02]  /*5500*/  MUFU.EX2 R73, R73 ;  /* 0x0000004900497308 */ /* 0x000e640000000800 */
[----:B---3--:R-:W-:-:S01]  /*5510*/  FADD.FTZ R24, R72, R15 ;  /* 0x0000000f48187221 */ /* 0x008fc20000010000 */
[----:B0-----:R-:W-:-:S03]  /*5520*/  FADD.FTZ R15, R21, R32 ;  /* 0x00000020150f7221 */ /* 0x001fc60000010000 */
[----:B------:R-:W-:Y:S02]  /*5530*/  FADD.FTZ R31, R75, R24 ;  /* 0x000000184b1f7221 */ /* 0x000fe40000010000 */
[----:B------:R-:W0:Y:S01]  /*5540*/  MUFU.EX2 R4, R4 ;  /* 0x0000000400047308 */ /* 0x000e220000000800 */
[----:B-----5:R-:W-:-:S07]  /*5550*/  FADD.FTZ R24, R64, R15 ;  /* 0x0000000f40187221 */ /* 0x020fce0000010000 */
[----:B------:R-:W2:Y:S01]  /*5560*/  MUFU.EX2 R41, R41 ;  /* 0x0000002900297308 */ /* 0x000ea20000000800 */
[----:B-1----:R-:W-:-:S01]  /*5570*/  FADD.FTZ R15, R73, R24 ;  /* 0x00000018490f7221 */ /* 0x002fc20000010000 */
[----:B------:R-:W-:-:S04]  /*5580*/  F2FP.SATFINITE.E4M3.F32.PACK_AB_MERGE_C R64, R73, R64, RZ ;  /* 0x000000404940723e */ /* 0x000fc800048070ff */
[----:B------:R-:W-:Y:S02]  /*5590*/  F2FP.SATFINITE.E4M3.F32.PACK_AB_MERGE_C R197, R32, R21, R64 ;  /* 0x0000001520c5723e */ /* 0x000fe40004807040 */
[----:B------:R1:W3:Y:S08]  /*55a0*/  MUFU.EX2 R79, R10 ;  /* 0x0000000a004f7308 */ /* 0x0002f00000000800 */
[----:B------:R-:W4:Y:S01]  /*55b0*/  MUFU.EX2 R7, R7 ;  /* 0x0000000700077308 */ /* 0x000f220000000800 */
[----:B-1----:R-:W-:-:S01]  /*55c0*/  FFMA.FTZ R10, R26, UR10, -R63 ;  /* 0x0000000a1a0a7c23 */ /* 0x002fc2000801083f */
[----:B------:R-:W-:Y:S01]  /*55d0*/  FADD.FTZ R26, R76, R31 ;  /* 0x0000001f4c1a7221 */ /* 0x000fe20000010000 */
[----:B------:R-:W-:-:S03]  /*55e0*/  F2FP.SATFINITE.E4M3.F32.PACK_AB_MERGE_C R76, R77, R76, RZ ;  /* 0x0000004c4d4c723e */ /* 0x000fc600048070ff */
[----:B------:R-:W-:Y:S01]  /*55f0*/  FADD.FTZ R26, R77, R26 ;  /* 0x0000001a4d1a7221 */ /* 0x000fe20000010000 */
[----:B------:R-:W-:Y:S01]  /*5600*/  F2FP.SATFINITE.E4M3.F32.PACK_AB_MERGE_C R198, R75, R72, R76 ;  /* 0x000000484bc6723e */ /* 0x000fe2000480704c */
[----:B------:R-:W1:Y:S02]  /*5610*/  MUFU.EX2 R8, R8 ;  /* 0x0000000800087308 */ /* 0x000e640000000800 */
[----:B------:R-:W-:-:S01]  /*5620*/  FADD.FTZ R31, R67, R26 ;  /* 0x0000001a431f7221 */ /* 0x000fc20000010000 */
[----:B0-----:R-:W-:-:S03]  /*5630*/  FADD.FTZ R26, R4, R15 ;  /* 0x0000000f041a7221 */ /* 0x001fc60000010000 */
[----:B------:R-:W-:Y:S01]  /*5640*/  FADD.FTZ R34, R66, R31 ;  /* 0x0000001f42227221 */ /* 0x000fe20000010000 */
[----:B--2---:R-:W-:-:S01]  /*5650*/  FADD.FTZ R15, R41, R26 ;  /* 0x0000001a290f7221 */ /* 0x004fc20000010000 */
[----:B------:R-:W0:Y:S02]  /*5660*/  MUFU.EX2 R13, R13 ;  /* 0x0000000d000d7308 */ /* 0x000e240000000800 */
[----:B------:R-:W-:-:S01]  /*5670*/  FADD.FTZ R31, R65, R34 ;  /* 0x00000022411f7221 */ /* 0x000fc20000010000 */
[----:B------:R-:W-:Y:S01]  /*5680*/  FADD.FTZ R2, R74, R15 ;  /* 0x0000000f4a027221 */ /* 0x000fe20000010000 */
[C---:B---3--:R-:W-:Y:S02]  /*5690*/  F2FP.SATFINITE.E4M3.F32.PACK_AB_MERGE_C R74, R79.reuse, R74, RZ ;  /* 0x0000004a4f4a723e */ /* 0x048fe400048070ff */
[----:B------:R-:W-:Y:S01]  /*56a0*/  FADD.FTZ R31, R68, R31 ;  /* 0x0000001f441f7221 */ /* 0x000fe20000010000 */
[----:B------:R-:W-:-:S01]  /*56b0*/  FADD.FTZ R2, R79, R2 ;  /* 0x000000024f027221 */ /* 0x000fc20000010000 */
[----:B------:R-:W2:Y:S01]  /*56c0*/  MUFU.EX2 R9, R9 ;  /* 0x0000000900097308 */ /* 0x000ea20000000800 */
[----:B------:R-:W-:Y:S01]  /*56d0*/  F2FP.SATFINITE.E4M3.F32.PACK_AB_MERGE_C R199, R41, R4, R74 ;  /* 0x0000000429c7723e */ /* 0x000fe2000480704a */
[----:B------:R-:W-:Y:S01]  /*56e0*/  FADD.FTZ R26, R62, R31 ;  /* 0x0000001f3e1a7221 */ /* 0x000fe20000010000 */
[----:B----4-:R-:W-:-:S01]  /*56f0*/  FADD.FTZ R15, R7, R2 ;  /* 0x00000002070f7221 */ /* 0x010fc20000010000 */
[----:B------:R-:W-:-:S02]  /*5700*/  F2FP.SATFINITE.E4M3.F32.PACK_AB_MERGE_C R31, R52, R57, RZ ;  /* 0x00000039341f723e */ /* 0x000fc400048070ff */
[----:B------:R-:W-:-:S01]  /*5710*/  FADD.FTZ R26, R61, R26 ;  /* 0x0000001a3d1a7221 */ /* 0x000fc20000010000 */
[----:B-1----:R-:W-:Y:S01]  /*5720*/  FADD.FTZ R2, R8, R15 ;  /* 0x0000000f08027221 */ /* 0x002fe20000010000 */
[----:B------:R-:W1:Y:S01]  /*5730*/  MUFU.EX2 R10, R10 ;  /* 0x0000000a000a7308 */ /* 0x000e620000000800 */
[----:B------:R-:W-:Y:S01]  /*5740*/  F2FP.SATFINITE.E4M3.F32.PACK_AB_MERGE_C R194, R61, R62, R31 ;  /* 0x0000003e3dc2723e */ /* 0x000fe2000480701f */
[----:B------:R-:W-:Y:S01]  /*5750*/  FADD.FTZ R57, R57, R26 ;  /* 0x0000001a39397221 */ /* 0x000fe20000010000 */
[----:B0-----:R-:W-:-:S01]  /*5760*/  FADD.FTZ R15, R13, R2 ;  /* 0x000000020d0f7221 */ /* 0x001fc20000010000 */
[----:B------:R-:W-:Y:S02]  /*5770*/  F2FP.SATFINITE.E4M3.F32.PACK_AB_MERGE_C R31, R45, R48, RZ ;  /* 0x000000302d1f723e */ /* 0x000fe400048070ff */
[----:B------:R-:W-:-:S01]  /*5780*/  FADD.FTZ R57, R52, R57 ;  /* 0x0000003934397221 */ /* 0x000fc20000010000 */
[----:B------:R-:W-:Y:S01]  /*5790*/  FADD.FTZ R2, R78, R15 ;  /* 0x0000000f4e027221 */ /* 0x000fe20000010000 */
[----:B------:R-:W0:Y:S01]  /*57a0*/  MUFU.EX2 R27, R27 ;  /* 0x0000001b001b7308 */ /* 0x000e220000000800 */
[----:B------:R-:W-:Y:S01]  /*57b0*/  F2FP.SATFINITE.E4M3.F32.PACK_AB_MERGE_C R188, R49, R50, R31 ;  /* 0x0000003231bc723e */ /* 0x000fe2000480701f */
[----:B------:R-:W-:Y:S01]  /*57c0*/  FADD.FTZ R26, R50, R57 ;  /* 0x00000039321a7221 */ /* 0x000fe20000010000 */
[----:B--2---:R-:W-:-:S01]  /*57d0*/  FADD.FTZ R15, R9, R2 ;  /* 0x00000002090f7221 */ /* 0x004fc20000010000 */
[----:B------:R-:W-:-:S02]  /*57e0*/  F2FP.SATFINITE.E4M3.F32.PACK_AB_MERGE_C R78, R78, R13, RZ ;  /* 0x0000000d4e4e723e */ /* 0x000fc400048070ff */
[----:B------:R-:W-:-:S01]  /*57f0*/  FADD.FTZ R49, R49, R26 ;  /* 0x0000001a31317221 */ /* 0x000fc20000010000 */
[----:B------:R-:W-:Y:S01]  /*5800*/  F2FP.SATFINITE.E4M3.F32.PACK_AB_MERGE_C R26, R43, R44, RZ ;  /* 0x0000002c2b1a723e */ /* 0x000fe200048070ff */
[----:B------:R-:W2:Y:S01]  /*5810*/  MUFU.EX2 R30, R30 ;  /* 0x0000001e001e7308 */ /* 0x000ea20000000800 */
[----:B-1----:R-:W-:-:S01]  /*5820*/  FADD.FTZ R2, R10, R15 ;  /* 0x0000000f0a027221 */ /* 0x002fc20000010000 */
[----:B------:R-:W-:Y:S01]  /*5830*/  FADD.FTZ R48, R48, R49 ;  /* 0x0000003130307221 */ /* 0x000fe20000010000 */
[----:B------:R-:W-:Y:S02]  /*5840*/  F2FP.SATFINITE.E4M3.F32.PACK_AB_MERGE_C R190, R47, R46, R26 ;  /* 0x0000002e2fbe723e */ /* 0x000fe4000480701a */
[----:B------:R-:W-:Y:S01]  /*5850*/  F2FP.SATFINITE.E4M3.F32.PACK_AB_MERGE_C R193, R8, R7, R78 ;  /* 0x0000000708c1723e */ /* 0x000fe2000480704e */
[----:B------:R-:W-:-:S01]  /*5860*/  FADD.FTZ R45, R45, R48 ;  /* 0x000000302d2d7221 */ /* 0x000fc20000010000 */
[----:B------:R-:W-:Y:S01]  /*5870*/  F2FP.SATFINITE.E4M3.F32.PACK_AB_MERGE_C R65, R68, R65, RZ ;  /* 0x000000414441723e */ /* 0x000fe200048070ff */
[----:B------:R-:W1:Y:S01]  /*5880*/  MUFU.EX2 R11, R11 ;  /* 0x0000000b000b7308 */ /* 0x000e620000000800 */
[----:B0-----:R-:W-:-:S01]  /*5890*/  FADD.FTZ R15, R27, R2 ;  /* 0x000000021b0f7221 */ /* 0x001fc20000010000 */
[----:B------:R-:W-:Y:S01]  /*58a0*/  FADD.FTZ R46, R46, R45 ;  /* 0x0000002d2e2e7221 */ /* 0x000fe20000010000 */
[----:B------:R-:W-:-:S03]  /*58b0*/  F2FP.SATFINITE.E4M3.F32.PACK_AB_MERGE_C R192, R66, R67, R65 ;  /* 0x0000004342c0723e */ /* 0x000fc60004807041 */
[----:B------:R-:W-:Y:S02]  /*58c0*/  FADD.FTZ R47, R47, R46 ;  /* 0x0000002e2f2f7221 */ /* 0x000fe40000010000 */
[----:B------:R-:W0:Y:S01]  /*58d0*/  MUFU.EX2 R12, R12 ;  /* 0x0000000c000c7308 */ /* 0x000e220000000800 */
[----:B--2---:R-:W-:-:S01]  /*58e0*/  FADD.FTZ R2, R30, R15 ;  /* 0x0000000f1e027221 */ /* 0x004fc20000010000 */
[----:B------:R-:W-:Y:S01]  /*58f0*/  FADD.FTZ R44, R44, R47 ;  /* 0x0000002f2c2c7221 */ /* 0x000fe20000010000 */
[----:B------:R-:W-:-:S03]  /*5900*/  F2FP.SATFINITE.E4M3.F32.PACK_AB_MERGE_C R27, R30, R27, RZ ;  /* 0x0000001b1e1b723e */ /* 0x000fc600048070ff */
[----:B------:R-:W-:Y:S01]  /*5910*/  FADD.FTZ R43, R43, R44 ;  /* 0x0000002c2b2b7221 */ /* 0x000fe20000010000 */
[----:B------:R-:W-:Y:S01]  /*5920*/  F2FP.SATFINITE.E4M3.F32.PACK_AB_MERGE_C R195, R10, R9, R27 ;  /* 0x000000090ac3723e */ /* 0x000fe2000480701b */
        /* <DEDUP_REMOVED lines=8> */
[----:B------:R-:W-:-:S04]  /*59b0*/  F2FP.SATFINITE.E4M3.F32.PACK_AB_MERGE_C R35, R36, R35, RZ ;  /* 0x000000232423723e */ /* 0x000fc800048070ff */
[----:B------:R-:W-:Y:S02]  /*59c0*/  F2FP.SATFINITE.E4M3.F32.PACK_AB_MERGE_C R189, R12, R11, R35 ;  /* 0x0000000b0cbd723e */ /* 0x000fe40004807023 */
[----:B------:R-:W1:Y:S01]  /*59d0*/  MUFU.EX2 R54, R54 ;  /* 0x0000003600367308 */ /* 0x000e620000000800 */
[----:B0-----:R-:W-:-:S07]  /*59e0*/  FADD.FTZ R13, R51, R2 ;  /* 0x00000002330d7221 */ /* 0x001fce0000010000 */
[----:B------:R-:W-:Y:S01]  /*59f0*/  MUFU.EX2 R29, R29 ;  /* 0x0000001d001d7308 */ /* 0x000fe20000000800 */
[----:B--2---:R-:W-:-:S07]  /*5a00*/  FADD.FTZ R13, R24, R13 ;  /* 0x0000000d180d7221 */ /* 0x004fce0000010000 */
[----:B------:R-:W0:Y:S01]  /*5a10*/  MUFU.EX2 R28, R28 ;  /* 0x0000001c001c7308 */ /* 0x000e220000000800 */
[----:B-1----:R-:W-:-:S07]  /*5a20*/  FADD.FTZ R2, R54, R13 ;  /* 0x0000000d36027221 */ /* 0x002fce0000010000 */
[----:B------:R-:W1:Y:S08]  /*5a30*/  MUFU.EX2 R55, R55 ;  /* 0x0000003700377308 */ /* 0x000e700000000800 */
[----:B------:R-:W-:Y:S01]  /*5a40*/  MUFU.EX2 R42, R42 ;  /* 0x0000002a002a7308 */ /* 0x000fe20000000800 */
[----:B0-----:R-:W-:-:S07]  /*5a50*/  F2FP.SATFINITE.E4M3.F32.PACK_AB_MERGE_C R15, R28, R29, RZ ;  /* 0x0000001d1c0f723e */ /* 0x001fce00048070ff */
[----:B------:R-:W0:Y:S01]  /*5a60*/  MUFU.EX2 R33, R33 ;  /* 0x0000002100217308 */ /* 0x000e220000000800 */
[C---:B-1----:R-:W-:Y:S01]  /*5a70*/  F2FP.SATFINITE.E4M3.F32.PACK_AB_MERGE_C R54, R55.reuse, R54, RZ ;  /* 0x000000363736723e */ /* 0x042fe200048070ff */
        /* <DEDUP_REMOVED lines=8> */
[----:B-1----:R-:W-:-:S01]  /*5b00*/  FADD.FTZ R2, R56, R55 ;  /* 0x0000003738027221 */ /* 0x002fc20000010000 */
[----:B------:R-:W-:-:S04]  /*5b10*/  FADD.FTZ R29, R29, R42 ;  /* 0x0000002a1d1d7221 */ /* 0x000fc80000010000 */
[----:B------:R-:W-:Y:S02]  /*5b20*/  FADD.FTZ R28, R28, R29 ;  /* 0x0000001d1c1c7221 */ /* 0x000fe40000010000 */
        /* <DEDUP_REMOVED lines=8> */
[----:B0-----:R-:W-:-:S01]  /*5bb0*/  FADD.FTZ R2, R37, R2 ;  /* 0x0000000225027221 */ /* 0x001fc20000010000 */
[----:B------:R-:W-:-:S04]  /*5bc0*/  F2FP.SATFINITE.E4M3.F32.PACK_AB_MERGE_C R60, R37, R60, RZ ;  /* 0x0000003c253c723e */ /* 0x000fc800048070ff */
[----:B------:R-:W-:Y:S02]  /*5bd0*/  F2FP.SATFINITE.E4M3.F32.PACK_AB_MERGE_C R185, R59, R56, R60 ;  /* 0x000000383bb9723e */ /* 0x000fe4000480703c */
[----:B------:R-:W0:Y:S08]  /*5be0*/  MUFU.EX2 R39, R39 ;  /* 0x0000002700277308 */ /* 0x000e300000000800 */
[----:B------:R-:W2:Y:S01]  /*5bf0*/  MUFU.EX2 R38, R38 ;  /* 0x0000002600267308 */ /* 0x000ea20000000800 */
[----:B-1----:R-:W-:Y:S01]  /*5c00*/  F2FP.SATFINITE.E4M3.F32.PACK_AB_MERGE_C R186, R58, R25, R4 ;  /* 0x000000193aba723e */ /* 0x002fe20004807004 */
[----:B------:R-:W-:-:S04]  /*5c10*/  FADD.FTZ R25, R25, R28 ;  /* 0x0000001c19197221 */ /* 0x000fc80000010000 */
[----:B------:R-:W-:Y:S02]  /*5c20*/  FADD.FTZ R25, R58, R25 ;  /* 0x000000193a197221 */ /* 0x000fe40000010000 */
[----:B------:R-:W-:Y:S01]  /*5c30*/  MUFU.EX2 R40, R40 ;  /* 0x0000002800287308 */ /* 0x000fe20000000800 */
[----:B0-----:R-:W-:-:S01]  /*5c40*/  FADD.FTZ R9, R39, R2 ;  /* 0x0000000227097221 */ /* 0x001fc20000010000 */
[----:B------:R-:W-:-:S04]  /*5c50*/  FADD.FTZ R4, R14, R25 ;  /* 0x000000190e047221 */ /* 0x000fc80000010000 */
[----:B------:R-:W-:Y:S02]  /*5c60*/  FADD.FTZ R4, R3, R4 ;  /* 0x0000000403047221 */ /* 0x000fe40000010000 */
[----:B------:R-:W0:Y:S01]  /*5c70*/  MUFU.EX2 R7, R20 ;  /* 0x0000001400077308 */ /* 0x000e220000000800 */
[----:B--2---:R-:W-:-:S01]  /*5c80*/  FADD.FTZ R9, R38, R9 ;  /* 0x0000000926097221 */ /* 0x004fc20000010000 */
[----:B0-----:R-:W-:-:S03]  /*5c90*/  F2FP.SATFINITE.E4M3.F32.PACK_AB_MERGE_C R2, R7, R40, RZ ;  /* 0x000000280702723e */ /* 0x001fc600048070ff */
[----:B------:R-:W-:Y:S01]  /*5ca0*/  FADD.FTZ R40, R40, R9 ;  /* 0x0000000928287221 */ /* 0x000fe20000010000 */
[----:B------:R-:W-:-:S03]  /*5cb0*/  F2FP.SATFINITE.E4M3.F32.PACK_AB_MERGE_C R187, R38, R39, R2 ;  /* 0x0000002726bb723e */ /* 0x000fc60004807002 */
[----:B------:R-:W-:Y:S01]  /*5cc0*/  FADD.FTZ R3, R7, R40 ;  /* 0x0000002807037221 */ /* 0x000fe20000010000 */
        /* <DEDUP_REMOVED lines=12> */
.L_x_1128:
[----:B------:R-:W-:-:S11]  /*5d90*/  UISETP.NE.AND UP2, UPT, UR7, 0x1, UPT ;  /* 0x000000010700788c */ /* 0x000fd6000bf45270 */
[----:B------:R-:W-:Y:S02]  /*5da0*/  @UP2 ULDC.64 UR14, c[0x0][0x9e8] ;  /* 0x00027a00000e2ab9 */ /* 0x000fe40000000a00 */
[----:B------:R-:W-:-:S04]  /*5db0*/  UIMAD.WIDE.U32 UR18, UR11, UR14, URZ ;  /* 0x0000000e0b1272a5 */ /* 0x000fc8000f8e003f */
[----:B------:R-:W-:-:S12]  /*5dc0*/  @UP2 USHF.R.U32.HI UR11, URZ, UR15, UR19 ;  /* 0x0000000f3f0b2299 */ /* 0x000fd80008011613 */
.L_x_1129:
[----:B------:R-:W-:-:S04]  /*5dd0*/  UIMAD UR7, UR11, UR7, UR7 ;  /* 0x000000070b0772a4 */ /* 0x000fc8000f8e0207 */
[----:B------:R-:W-:-:S04]  /*5de0*/  UISETP.LT.AND UP2, UPT, UR6, UR7, UPT ;  /* 0x000000070600728c */ /* 0x000fc8000bf41270 */
[----:B------:R-:W-:-:S12]  /*5df0*/  USEL UR6, UR6, UR7, UP2 ;  /* 0x0000000706067287 */ /* 0x000fd80009000000 */
.L_x_1127:
[----:B------:R-:W-:Y:S01]  /*5e00*/  USHF.R.S32.HI UR7, URZ, 0x1f, UR6 ;  /* 0x0000001f3f077899 */ /* 0x000fe20008011406 */
[----:B------:R-:W-:Y:S02]  /*5e10*/  CS2R R24, SRZ ;  /* 0x0000000000187805 */ /* 0x000fe4000001ff00 */
[----:B------:R-:W-:Y:S02]  /*5e20*/  CS2R R26, SRZ ;  /* 0x00000000001a7805 */ /* 0x000fe4000001ff00 */
[----:B------:R-:W-:Y:S01]  /*5e30*/  CS2R R28, SRZ ;  /* 0x00000000001c7805 */ /* 0x000fe2000001ff00 */
        /* <DEDUP_REMOVED lines=99> */
[----:B------:R-:W-:Y:S01]  /*6470*/  ULDC UR31, c[0x0][0x9e4] ;  /* 0x00027900001f7ab9 */ /* 0x000fe20000000800 */
[----:B------:R-:W-:Y:S01]  /*6480*/  ULDC UR30, c[0x0][0x988] ;  /* 0x00026200001e7ab9 */ /* 0x000fe20000000800 */
[----:B------:R-:W-:-:S05]  /*6490*/  ULDC UR32, c[0x0][0x9e0] ;  /* 0x0002780000207ab9 */ /* 0x000fca0000000800 */
.L_x_1148:
        /* <DEDUP_REMOVED lines=9> */
.L_x_1132:
[----:B------:R-:W-:Y:S01]  /*6530*/  ULEA UR6, UR34, UR36, 0x3 ;  /* 0x0000002422067291 */ /* 0x000fe2000f8e183f */
[----:B------:R-:W-:-:S05]  /*6540*/  IMAD.U32 R7, RZ, RZ, UR33 ;  /* 0x00000021ff077e24 */ /* 0x000fca000f8e00ff */
[----:B------:R-:W-:-:S04]  /*6550*/  SHF.L.U32 R7, R7, 0x1f, RZ ;  /* 0x0000001f07077819 */ /* 0x000fc800000006ff */
[----:B------:R0:W1:Y:S01]  /*6560*/  SYNCS.PHASECHK.TRANS64.TRYWAIT P2, [UR6+0x2a830], R7 ;  /* 0x02a83007ff0075a7 */ /* 0x0000620008040146 */
[----:B------:R-:W-:Y:S05]  /*6570*/  @!P0 BRA `(.L_x_1133) ;  /* 0x0000000000048947 */ /* 0x000fea0003800000 */
[----:B------:R-:W-:Y:S01]  /*6580*/  BPT.TRAP 0x1 ;  /* 0x000000040000795c */ /* 0x000fe20000300000 */
.L_x_1133:
[----:B-1----:R-:W-:Y:S05]  /*6590*/  @P2 BRA `(.L_x_1131) ;  /* 0x0000000000082947 */ /* 0x002fea0003800000 */
[----:B------:R-:W1:Y:S02]  /*65a0*/  SYNCS.PHASECHK.TRANS64.TRYWAIT P2, [UR6+0x2a830], R7 ;  /* 0x02a83007ff0075a7 */ /* 0x000e640008040146 */
[----:B-1----:R-:W-:Y:S05]  /*65b0*/  @!P2 BRA `(.L_x_1134) ;  /* 0x00000160007ca947 */ /* 0x002fea0003800000 */
.L_x_1131:
[----:B-1----:R-:W1:Y:S01]  /*65c0*/  S2R R8, SR_TID.X ;  /* 0x0000000000087919 */ /* 0x002e620000002100 */
[----:B------:R-:W-:Y:S01]  /*65d0*/  UIMAD UR26, UR34, 0x600, UR28 ;  /* 0x00000600221a78a4 */ /* 0x000fe2000f8e021c */
[----:B------:R-:W-:Y:S01]  /*65e0*/  UMOV UR27, 0x80000020 ;  /* 0x80000020001b7882 */ /* 0x000fe20000000000 */
[----:B------:R-:W-:Y:S02]  /*65f0*/  UMOV UR7, 0x80000020 ;  /* 0x8000002000077882 */ /* 0x000fe40000000000 */
[----:B------:R-:W-:Y:S02]  /*6600*/  UIADD3 UR6, UR26, 0x2, URZ ;  /* 0x000000021a067890 */ /* 0x000fe4000fffe03f */
        /* <DEDUP_REMOVED lines=8> */
[----:B-1----:R-:W-:-:S05]  /*6690*/  SHF.R.U32.HI R8, RZ, 0x7, R8 ;  /* 0x00000007ff087819 */ /* 0x002fca0000011608 */
[----:B0-----:R-:W-:-:S05]  /*66a0*/  VIADD R7, R8, 0x8 ;  /* 0x0000000808077836 */ /* 0x001fca0000000000 */
[----:B------:R0:W-:Y:S06]  /*66b0*/  BAR.SYNC.DEFER_BLOCKING R7, 0x100 ;  /* 0x000400070000751d */ /* 0x0001ec0000010000 */
        /* <DEDUP_REMOVED lines=21> */
.L_x_1136:
[----:B------:R-:W-:Y:S01]  /*6810*/  ULEA UR6, UR54, UR36, 0x3 ;  /* 0x0000002436067291 */ /* 0x000fe2000f8e183f */
[----:B------:R-:W-:-:S05]  /*6820*/  IMAD.U32 R7, RZ, RZ, UR51 ;  /* 0x00000033ff077e24 */ /* 0x000fca000f8e00ff */
[----:B------:R-:W-:-:S04]  /*6830*/  SHF.L.U32 R7, R7, 0x1f, RZ ;  /* 0x0000001f07077819 */ /* 0x000fc800000006ff */
[----:B------:R0:W1:Y:S01]  /*6840*/  SYNCS.PHASECHK.TRANS64.TRYWAIT P2, [UR6+0x2a850], R7 ;  /* 0x02a85007ff0075a7 */ /* 0x0000620008040146 */
[----:B------:R-:W-:Y:S05]  /*6850*/  @!P0 BRA `(.L_x_1137) ;  /* 0x0000000000048947 */ /* 0x000fea0003800000 */
[----:B------:R-:W-:Y:S01]  /*6860*/  BPT.TRAP 0x1 ;  /* 0x000000040000795c */ /* 0x000fe20000300000 */
.L_x_1137:
[----:B-1----:R-:W-:Y:S05]  /*6870*/  @P2 BRA `(.L_x_1135) ;  /* 0x0000000000082947 */ /* 0x002fea0003800000 */
[----:B------:R-:W1:Y:S02]  /*6880*/  SYNCS.PHASECHK.TRANS64.TRYWAIT P2, [UR6+0x2a850], R7 ;  /* 0x02a85007ff0075a7 */ /* 0x000e640008040146 */
[----:B-1----:R-:W-:Y:S05]  /*6890*/  @!P2 BRA `(.L_x_1138) ;  /* 0x0000015c00dca947 */ /* 0x002fea0003800000 */
.L_x_1135:
[----:B------:R-:W-:Y:S01]  /*68a0*/  UIADD3 UR6, UR36, 0x400, URZ ;  /* 0x0000040024067890 */ /* 0x000fe2000fffe03f */
[----:B------:R-:W-:Y:S01]  /*68b0*/  WARPGROUP.ARRIVE ;  /* 0x00000000000079c5 */ /* 0x000fe20000000000 */
[----:B------:R-:W-:-:S05]  /*68c0*/  UMOV UR7, 0x40000040 ;  /* 0x4000004000077882 */ /* 0x000fca0000000000 */
[----:B------:R-:W2:Y:S01]  /*68d0*/  S2R R13, SR_TID.X ;  /* 0x00000000000d7919 */ /* 0x000ea20000002100 */
[----:B------:R-:W-:Y:S01]  /*68e0*/  USHF.R.U32.HI UR6, URZ, 0x4, UR6 ;  /* 0x000000043f067899 */ /* 0x000fe20008011606 */
[----:B------:R-:W-:Y:S01]  /*68f0*/  PLOP3.LUT P2, PT, PT, PT, UP0, 0x80, 0x0 ;  /* 0x000000000000781c */ /* 0x000fe20003f4f008 */
[C---:B------:R-:W-:Y:S01]  /*6900*/  FMUL.FTZ R21, R0.reuse, R130 ;  /* 0x0000008200157220 */ /* 0x040fe20000410000 */
[C---:B------:R-:W-:Y:S01]  /*6910*/  FMUL.FTZ R130, R0.reuse, R137 ;  /* 0x0000008900827220 */ /* 0x040fe20000410000 */
[----:B------:R-:W-:Y:S01]  /*6920*/  ULOP3.LUT UR6, UR6, 0x3fff, URZ, 0xc0, !UPT ;  /* 0x00003fff06067892 */ /* 0x000fe2000f8ec03f */
[C---:B------:R-:W-:Y:S01]  /*6930*/  FMUL.FTZ R137, R0.reuse, R144 ;  /* 0x0000009000897220 */ /* 0x040fe20000410000 */
[----:B------:R-:W-:Y:S01]  /*6940*/  PLOP3.LUT P3, PT, PT, PT, UP0, 0x80, 0x0 ;  /* 0x000000000000781c */ /* 0x000fe20003f6f008 */
[C---:B------:R-:W-:Y:S01]  /*6950*/  FMUL.FTZ R144, R0.reuse, R155 ;  /* 0x0000009b00907220 */ /* 0x040fe20000410000 */
[----:B------:R-:W-:Y:S01]  /*6960*/  ULOP3.LUT UR6, UR6, 0x10000, URZ, 0xfc, !UPT ;  /* 0x0001000006067892 */ /* 0x000fe2000f8efc3f */
[C---:B------:R-:W-:Y:S01]  /*6970*/  FMUL.FTZ R155, R0.reuse, R166 ;  /* 0x000000a6009b7220 */ /* 0x040fe20000410000 */
[C---:B------:R-:W-:Y:S01]  /*6980*/  FMUL.FTZ R166, R0.reuse, R173 ;  /* 0x000000ad00a67220 */ /* 0x040fe20000410000 */
[----:B------:R-:W-:Y:S01]  /*6990*/  VIADD R173, R17, UR42 ;  /* 0x0000002a11ad7c36 */ /* 0x000fe20008000000 */
[----:B------:R-:W-:Y:S01]  /*69a0*/  UIMAD UR10, UR54, 0x600, UR6 ;  /* 0x00000600360a78a4 */ /* 0x000fe2000f8e0206 */
[C---:B-1----:R-:W-:Y:S01]  /*69b0*/  FMUL.FTZ R8, R0.reuse, R121 ;  /* 0x0000007900087220 */ /* 0x042fe20000410000 */
        /* <DEDUP_REMOVED lines=13> */
[C---:B0-----:R-:W-:Y:S01]  /*6a90*/  FMUL.FTZ R7, R0.reuse, R120 ;  /* 0x0000007800077220 */ /* 0x041fe20000410000 */
        /* <DEDUP_REMOVED lines=46> */
[----:B------:R-:W-:-:S02]  /*6d80*/  IMAD.SHL.U32 R171, R2, 0x80, RZ ;  /* 0x0000008002ab7824 */ /* 0x000fc400078e00ff */
[----:B------:R-:W-:Y:S01]  /*6d90*/  FMUL.FTZ R174, R0, R183 ;  /* 0x000000b700ae7220 */ /* 0x000fe20000410000 */
[----:B------:R-:W-:Y:S01]  /*6da0*/  IMAD.U32 R178, RZ, RZ, UR47 ;  /* 0x0000002fffb27e24 */ /* 0x000fe2000f8e00ff */
[----:B------:R-:W0:Y:S08]  /*6db0*/  MUFU.TANH R7, R7 ;  /* 0x0000000700077308 */ /* 0x000e300000002400 */
[----:B------:R-:W1:Y:S08]  /*6dc0*/  MUFU.TANH R8, R8 ;  /* 0x0000000800087308 */ /* 0x000e700000002400 */
        /* <DEDUP_REMOVED lines=19> */
[----:B--2---:R-:W-:-:S04]  /*6f00*/  SHF.R.U32.HI R199, RZ, 0x7, R13 ;  /* 0x00000007ffc77819 */ /* 0x004fc8000001160d */
[----:B------:R-:W2:Y:S01]  /*6f10*/  MUFU.TANH R128, R128 ;  /* 0x0000008000807308 */ /* 0x000ea20000002400 */
[----:B------:R-:W-:Y:S01]  /*6f20*/  QGMMA.64x192x32.F32.E4M3.E4M3 R24, R192, gdesc[UR4], R24, gsb0 ;  /* 0x02e00004c0187df3 */ /* 0x000fe20008000818 */
[----:B------:R-:W-:Y:S01]  /*6f30*/  UIADD3 UR6, UR10, 0x4, URZ ;  /* 0x000000040a067890 */ /* 0x000fe2000fffe03f */
[----:B------:R-:W-:-:S05]  /*6f40*/  UMOV UR7, 0x40000040 ;  /* 0x4000004000077882 */ /* 0x000fca0000000000 */
        /* <DEDUP_REMOVED lines=27> */
[----:B------:R-:W-:-:S05]  /*7100*/  WARPGROUP.ARRIVE ;  /* 0x00000000000079c5 */ /* 0x000fca0000000000 */
[----:B------:R-:W0:Y:S01]  /*7110*/  MUFU.TANH R155, R155 ;  /* 0x0000009b009b7308 */ /* 0x000e220000002400 */
        /* <DEDUP_REMOVED lines=21> */
[----:B------:R-:W-:-:S06]  /*7270*/  WARPGROUP.ARRIVE ;  /* 0x00000000000079c5 */ /* 0x000fcc0000000000 */
[----:B------:R-:W-:Y:S01]  /*7280*/  QGMMA.64x192x32.F32.E4M3.E4M3 R24, R184, gdesc[UR4], R24, gsb0 ;  /* 0x02e00004b8187df3 */ /* 0x000fe20008000818 */
[----:B------:R-:W-:Y:S02]  /*7290*/  @UP0 ULDC UR6, c[0x0][0x44c] ;  /* 0x0001130000060ab9 */ /* 0x000fe40000000800 */
[----:B------:R-:W-:Y:S01]  /*72a0*/  @P2 IMAD.HI.U32 R12, R173, UR6, RZ ;  /* 0x00000006ad0c2c27 */ /* 0x000fe2000f8e00ff */
[----:B------:R-:W-:Y:S01]  /*72b0*/  @UP0 ULDC UR6, c[0x0][0x450] ;  /* 0x0001140000060ab9 */ /* 0x000fe20000000800 */
[----:B------:R-:W-:-:S03]  /*72c0*/  PLOP3.LUT P2, PT, PT, PT, UP1, 0x40, 0x0 ;  /* 0x000000000000781c */ /* 0x000fc60003f4e818 */
[----:B------:R-:W-:Y:S01]  /*72d0*/  @P3 SHF.R.U32.HI R173, RZ, UR6, R12 ;  /* 0x00000006ffad3c19 */ /* 0x000fe2000801160c */
[----:B------:R-:W-:-:S04]  /*72e0*/  IMAD.U32 R12, RZ, RZ, UR34 ;  /* 0x00000022ff0c7e24 */ /* 0x000fc8000f8e00ff */
[----:B------:R-:W5:Y:S01]  /*72f0*/  SHFL.IDX PT, R181, R173, RZ, 0x1c1f ;  /* 0x001c1fffadb57589 */ /* 0x000f6200000e0000 */
[----:B------:R-:W-:-:S05]  /*7300*/  @!P1 LEA R12, R12, UR36, 0x3 ;  /* 0x000000240c0c9c11 */ /* 0x000fca000f8e18ff */
[----:B------:R-:W-:-:S05]  /*7310*/  @!P1 VIADD R12, R12, 0x2a840 ;  /* 0x0002a8400c0c9836 */ /* 0x000fca0000000000 */
[----:B------:R-:W-:Y:S02]  /*7320*/  @!P1 PRMT R13, RZ, 0x654, R12 ;  /* 0x00000654ff0d9816 */ /* 0x000fe4000000000c */
[----:B------:R-:W-:Y:S01]  /*7330*/  IADD3 R12, -R199, 0xb, RZ ;  /* 0x0000000bc70c7810 */ /* 0x000fe20007ffe1ff */
[----:B------:R-:W-:-:S04]  /*7340*/  WARPGROUP.DEPBAR.LE gsb0, 0x0 ;  /* 0x00008000000079c5 */ /* 0x000fc80000010000 */
[----:B------:R0:W-:Y:S06]  /*7350*/  BAR.ARV R12, 0x100 ;  /* 0x0004000c0000751d */ /* 0x0001ec0000002000 */
[----:B------:R1:W-:Y:S02]  /*7360*/  @!P1 SYNCS.ARRIVE.TRANS64.RED.A1T0 RZ, [R13+URZ], RZ ;  /* 0x000000ff0dff99a7 */ /* 0x0003e4000810043f */
[----:B-1----:R-:W-:-:S04]  /*7370*/  IADD3 R13, -R16, 0x1, -R171 ;  /* 0x00000001100d7810 */ /* 0x002fc80007ffe9ab */
[----:B------:R-:W-:-:S05]  /*7380*/  IADD3 R13, -R178, UR41, R13 ;  /* 0x00000029b20d7c10 */ /* 0x000fca000fffe10d */
[C---:B------:R-:W-:Y:S02]  /*7390*/  VIADD R177, R13.reuse, UR32 ;  /* 0x000000200db17c36 */ /* 0x040fe40008000000 */
[----:B------:R-:W-:Y:S02]  /*73a0*/  VIADD R178, R13, UR29 ;  /* 0x0000001d0db27c36 */ /* 0x000fe40008000000 */
[--C-:B-----5:R-:W-:Y:S02]  /*73b0*/  IMAD.IADD R179, R177, 0x1, R181.reuse ;  /* 0x00000001b1b37824 */ /* 0x120fe400078e02b5 */
[----:B------:R-:W-:Y:S01]  /*73c0*/  IMAD.IADD R180, R178, 0x1, R181 ;  /* 0x00000001b2b47824 */ /* 0x000fe200078e02b5 */
[----:B0-234-:R-:W-:Y:S06]  /*73d0*/  @P2 BRA `(.L_x_1139) ;  /* 0x00000000005c2947 */ /* 0x01dfec0003800000 */
[----:B------:R-:W-:Y:S01]  /*73e0*/  IMAD.U32 R12, RZ, RZ, UR47 ;  /* 0x0000002fff0c7e24 */ /* 0x000fe2000f8e00ff */
[----:B------:R-:W-:Y:S04]  /*73f0*/  BSSY B0, `(.L_x_1140) ;  /* 0x0000011000007945 */ /* 0x000fe80003800000 */
[----:B------:R-:W-:-:S04]  /*7400*/  IADD3 R181, -R12, UR41, R181 ;  /* 0x000000290cb57c10 */ /* 0x000fc8000fffe1b5 */
        /* <DEDUP_REMOVED lines=10> */
.L_x_1141:
[----:B------:R-:W-:-:S05]  /*74b0*/  IMAD.U32 R182, RZ, RZ, UR31 ;  /* 0x0000001fffb67e24 */ /* 0x000fca000f8e00ff */
[----:B------:R-:W-:-:S13]  /*74c0*/  ISETP.NE.AND P2, PT, R182, 0x1, PT ;  /* 0x00000001b600780c */ /* 0x000fda0003f45270 */
[----:B------:R-:W0:Y:S02]  /*74d0*/  @P2 LDC.64 R12, c[0x0][0x9e8] ;  /* 0x00027a00ff0c2b82 */ /* 0x000e240000000a00 */
[----:B0-----:R-:W-:-:S05]  /*74e0*/  @P2 IMAD.HI.U32 R12, R181, R12, RZ ;  /* 0x0000000cb50c2227 */ /* 0x001fca00078e00ff */
[----:B------:R-:W-:-:S07]  /*74f0*/  @P2 SHF.R.U32.HI R181, RZ, R13, R12 ;  /* 0x0000000dffb52219 */ /* 0x000fce000001160c */
.L_x_1142:
[----:B------:R-:W-:Y:S05]  /*7500*/  BSYNC B0 ;  /* 0x0000000000007941 */ /* 0x000fea0003800000 */
.L_x_1140:
[----:B------:R-:W-:-:S04]  /*7510*/  IMAD R181, R181, R182, -R171 ;  /* 0x000000b6b5b57224 */ /* 0x000fc800078e0aab */
[----:B------:R-:W-:-:S05]  /*7520*/  IMAD.IADD R181, R181, 0x1, -R16 ;  /* 0x00000001b5b57824 */ /* 0x000fca00078e0a10 */
[----:B------:R-:W-:Y:S02]  /*7530*/  VIMNMX R180, R180, R181, !PT ;  /* 0x000000b5b4b47248 */ /* 0x000fe40007fe0100 */
[----:B------:R-:W-:-:S07]  /*7540*/  VIADDMNMX R179, R181, R182, R179, PT ;  /* 0x000000b6b5b37246 */ /* 0x000fce00038001b3 */
.L_x_1139:
[----:B------:R-:W-:Y:S01]  /*7550*/  ISETP.GT.AND P2, PT, R2, -0x1, PT ;  /* 0xffffffff0200780c */ /* 0x000fe20003f44270 */
[----:B------:R-:W0:Y:S03]  /*7560*/  SHFL.IDX PT, R173, R173, 0x1, 0x1c1f ;  /* 0x003c1f00adad7f89 */ /* 0x000e2600000e0000 */
[C---:B------:R-:W-:Y:S02]  /*7570*/  ISETP.GT.AND P5, PT, R180.reuse, RZ, P2 ;  /* 0x000000ffb400720c */ /* 0x040fe400017a4270 */
[C---:B------:R-:W-:Y:S02]  /*7580*/  ISETP.GT.AND P4, PT, R180.reuse, 0x1, P2 ;  /* 0x00000001b400780c */ /* 0x040fe40001784270 */
[----:B------:R-:W-:Y:S02]  /*7590*/  ISETP.LT.OR P5, PT, R179, 0x1, P5 ;  /* 0x00000001b300780c */ /* 0x000fe40002fa1670 */
[----:B------:R-:W-:-:S02]  /*75a0*/  ISETP.GT.AND P6, PT, R180, 0x8, P2 ;  /* 0x00000008b400780c */ /* 0x000fc400017c4270 */
[----:B------:R-:W-:Y:S02]  /*75b0*/  FSEL R7, R7, -INF , !P5 ;  /* 0xff80000007077808 */ /* 0x000fe40006800000 */
[C---:B------:R-:W-:Y:S02]  /*75c0*/  ISETP.GT.AND P5, PT, R180.reuse, 0x10, P2 ;  /* 0x00000010b400780c */ /* 0x040fe400017a4270 */
[----:B------:R-:W-:Y:S02]  /*75d0*/  ISETP.GT.AND P3, PT, R180, 0x9, P2 ;  /* 0x00000009b400780c */ /* 0x000fe40001764270 */
[C---:B------:R-:W-:Y:S02]  /*75e0*/  ISETP.LT.OR P5, PT, R179.reuse, 0x11, P5 ;  /* 0x00000011b300780c */ /* 0x040fe40002fa1670 */
[----:B------:R-:W-:Y:S02]  /*75f0*/  ISETP.LT.OR P4, PT, R179, 0x2, P4 ;  /* 0x00000002b300780c */ /* 0x000fe40002781670 */
[----:B------:R-:W-:-:S02]  /*7600*/  FSEL R121, R121, -INF , !P5 ;  /* 0xff80000079797808 */ /* 0x000fc40006800000 */
[----:B------:R-:W-:Y:S01]  /*7610*/  ISETP.GT.AND P5, PT, R180, 0x20, P2 ;  /* 0x00000020b400780c */ /* 0x000fe200017a4270 */
[--C-:B0-----:R-:W-:Y:S01]  /*7620*/  IMAD.IADD R177, R177, 0x1, R173.reuse ;  /* 0x00000001b1b17824 */ /* 0x101fe200078e02ad */
[C---:B------:R-:W-:Y:S01]  /*7630*/  ISETP.LT.OR P6, PT, R179.reuse, 0x9, P6 ;  /* 0x00000009b300780c */ /* 0x040fe200037c1670 */
[----:B------:R-:W-:Y:S01]  /*7640*/  IMAD.IADD R178, R178, 0x1, R173 ;  /* 0x00000001b2b27824 */ /* 0x000fe200078e02ad */
[C---:B------:R-:W-:Y:S02]  /*7650*/  ISETP.LT.OR P3, PT, R179.reuse, 0xa, P3 ;  /* 0x0000000ab300780c */ /* 0x040fe40001f61670 */
[----:B------:R-:W-:Y:S02]  /*7660*/  ISETP.LT.OR P5, PT, R179, 0x21, P5 ;  /* 0x00000021b300780c */ /* 0x000fe40002fa1670 */
[----:B------:R-:W-:Y:S02]  /*7670*/  FSEL R8, R8, -INF , !P4 ;  /* 0xff80000008087808 */ /* 0x000fe40006000000 */
[----:B------:R-:W-:-:S02]  /*7680*/  FSEL R11, R11, -INF , !P6 ;  /* 0xff8000000b0b7808 */ /* 0x000fc40007000000 */
[----:B------:R-:W-:Y:S02]  /*7690*/  FSEL R14, R14, -INF , !P3 ;  /* 0xff8000000e0e7808 */ /* 0x000fe40005800000 */
[C---:B------:R-:W-:Y:S02]  /*76a0*/  ISETP.GT.AND P4, PT, R180.reuse, 0x11, P2 ;  /* 0x00000011b400780c */ /* 0x040fe40001784270 */
[C---:B------:R-:W-:Y:S02]  /*76b0*/  ISETP.GT.AND P6, PT, R180.reuse, 0x18, P2 ;  /* 0x00000018b400780c */ /* 0x040fe400017c4270 */
[C---:B------:R-:W-:Y:S02]  /*76c0*/  ISETP.GT.AND P3, PT, R180.reuse, 0x19, P2 ;  /* 0x00000019b400780c */ /* 0x040fe40001764270 */
[----:B------:R-:W-:Y:S02]  /*76d0*/  FSEL R129, R129, -INF , !P5 ;  /* 0xff80000081817808 */ /* 0x000fe40006800000 */
[----:B------:R-:W-:-:S02]  /*76e0*/  ISETP.GT.AND P5, PT, R180, 0x30, P2 ;  /* 0x00000030b400780c */ /* 0x000fc400017a4270 */
[C---:B------:R-:W-:Y:S02]  /*76f0*/  ISETP.LT.OR P4, PT, R179.reuse, 0x12, P4 ;  /* 0x00000012b300780c */ /* 0x040fe40002781670 */
        /* <DEDUP_REMOVED lines=57> */
[----:B------:R-:W-:Y:S02]  /*7a90*/  FSEL R169, R169, -INF , !P5 ;  /* 0xff800000a9a97808 */ /* 0x000fe40006800000 */
[----:B------:R-:W-:-:S02]  /*7aa0*/  PLOP3.LUT P5, PT, PT, PT, UP1, 0x40, 0x0 ;  /* 0x000000000000781c */ /* 0x000fc40003fae818 */
[C---:B------:R-:W-:Y:S02]  /*7ab0*/  ISETP.LT.OR P4, PT, R179.reuse, 0x62, P4 ;  /* 0x00000062b300780c */ /* 0x040fe40002781670 */
[C---:B------:R-:W-:Y:S02]  /*7ac0*/  ISETP.LT.OR P6, PT, R179.reuse, 0x69, P6 ;  /* 0x00000069b300780c */ /* 0x040fe400037c1670 */
[----:B------:R-:W-:Y:S02]  /*7ad0*/  ISETP.LT.OR P3, PT, R179, 0x6a, P3 ;  /* 0x0000006ab300780c */ /* 0x000fe40001f61670 */
[----:B------:R-:W-:Y:S02]  /*7ae0*/  FSEL R162, R162, -INF , !P4 ;  /* 0xff800000a2a27808 */ /* 0x000fe40006000000 */
[----:B------:R-:W-:Y:S02]  /*7af0*/  FSEL R165, R165, -INF , !P6 ;  /* 0xff800000a5a57808 */ /* 0x000fe40007000000 */
[----:B------:R-:W-:-:S02]  /*7b00*/  FSEL R166, R166, -INF , !P3 ;  /* 0xff800000a6a67808 */ /* 0x000fc40005800000 */
[C---:B------:R-:W-:Y:S02]  /*7b10*/  ISETP.GT.AND P4, PT, R180.reuse, 0x71, P2 ;  /* 0x00000071b400780c */ /* 0x040fe40001784270 */
[C---:B------:R-:W-:Y:S02]  /*7b20*/  ISETP.GT.AND P6, PT, R180.reuse, 0x78, P2 ;  /* 0x00000078b400780c */ /* 0x040fe400017c4270 */
[----:B------:R-:W-:Y:S02]  /*7b30*/  ISETP.GT.AND P3, PT, R180, 0x79, P2 ;  /* 0x00000079b400780c */ /* 0x000fe40001764270 */
[C---:B------:R-:W-:Y:S02]  /*7b40*/  ISETP.LT.OR P4, PT, R179.reuse, 0x72, P4 ;  /* 0x00000072b300780c */ /* 0x040fe40002781670 */
[C---:B------:R-:W-:Y:S02]  /*7b50*/  ISETP.LT.OR P6, PT, R179.reuse, 0x79, P6 ;  /* 0x00000079b300780c */ /* 0x040fe400037c1670 */
[----:B------:R-:W-:-:S02]  /*7b60*/  ISETP.LT.OR P3, PT, R179, 0x7a, P3 ;  /* 0x0000007ab300780c */ /* 0x000fc40001f61670 */
[----:B------:R-:W-:Y:S02]  /*7b70*/  FSEL R170, R170, -INF , !P4 ;  /* 0xff800000aaaa7808 */ /* 0x000fe40006000000 */
[----:B------:R-:W-:Y:S02]  /*7b80*/  FSEL R176, R176, -INF , !P6 ;  /* 0xff800000b0b07808 */ /* 0x000fe40007000000 */
[----:B------:R-:W-:Y:S01]  /*7b90*/  FSEL R175, R175, -INF , !P3 ;  /* 0xff800000afaf7808 */ /* 0x000fe20005800000 */
[----:B------:R-:W-:Y:S06]  /*7ba0*/  @P5 BRA `(.L_x_1143) ;  /* 0x00000000005c5947 */ /* 0x000fec0003800000 */
        /* <DEDUP_REMOVED lines=13> */
.L_x_1145:
[----:B------:R-:W-:-:S05]  /*7c80*/  IMAD.U32 R179, RZ, RZ, UR31 ;  /* 0x0000001fffb37e24 */ /* 0x000fca000f8e00ff */
[----:B------:R-:W-:-:S13]  /*7c90*/  ISETP.NE.AND P3, PT, R179, 0x1, PT ;  /* 0x00000001b300780c */ /* 0x000fda0003f65270 */
[----:B------:R-:W0:Y:S02]  /*7ca0*/  @P3 LDC.64 R12, c[0x0][0x9e8] ;  /* 0x00027a00ff0c3b82 */ /* 0x000e240000000a00 */
[----:B0-----:R-:W-:-:S05]  /*7cb0*/  @P3 IMAD.HI.U32 R12, R173, R12, RZ ;  /* 0x0000000cad0c3227 */ /* 0x001fca00078e00ff */
[----:B------:R-:W-:-:S07]  /*7cc0*/  @P3 SHF.R.U32.HI R173, RZ, R13, R12 ;  /* 0x0000000dffad3219 */ /* 0x000fce000001160c */
.L_x_1146:
[----:B------:R-:W-:Y:S05]  /*7cd0*/  BSYNC B0 ;  /* 0x0000000000007941 */ /* 0x000fea0003800000 */
.L_x_1144:
[----:B------:R-:W-:-:S04]  /*7ce0*/  IMAD R171, R173, R179, -R171 ;  /* 0x000000b3adab7224 */ /* 0x000fc800078e0aab */
[----:B------:R-:W-:-:S05]  /*7cf0*/  IMAD.IADD R12, R171, 0x1, -R16 ;  /* 0x00000001ab0c7824 */ /* 0x000fca00078e0a10 */
[----:B------:R-:W-:Y:S02]  /*7d00*/  VIADDMNMX R177, R12, R179, R177, PT ;  /* 0x000000b30cb17246 */ /* 0x000fe400038001b1 */
[----:B------:R-:W-:-:S07]  /*7d10*/  VIMNMX R178, R178, R12, !PT ;  /* 0x0000000cb2b27248 */ /* 0x000fce0007fe0100 */
.L_x_1143:
[----:B------:R-:W-:Y:S01]  /*7d20*/  FMNMX.FTZ R13, R7, R6, !PT ;  /* 0x00000006070d7209 */ /* 0x000fe20007810000 */
[----:B------:R-:W-:Y:S01]  /*7d30*/  UMOV UR10, UR30 ;  /* 0x0000001e000a7c82 */ /* 0x000fe20008000000 */
[----:B------:R-:W-:Y:S02]  /*7d40*/  ISETP.GT.AND P3, PT, R178, 0x1, P2 ;  /* 0x00000001b200780c */ /* 0x000fe40001764270 */
        /* <DEDUP_REMOVED lines=13> */
[C---:B------:R-:W-:Y:S02]  /*7e20*/  ISETP.GT.AND P3, PT, R178.reuse, 0x11, P2 ;  /* 0x00000011b200780c */ /* 0x040fe40001764270 */
[----:B------:R-:W-:Y:S02]  /*7e30*/  FMNMX.FTZ R13, R129, R12, !PT ;  /* 0x0000000c810d7209 */ /* 0x000fe40007810000 */
[----:B------:R-:W-:-:S02]  /*7e40*/  ISETP.GT.AND P5, PT, R178, 0x18, P2 ;  /* 0x00000018b200780c */ /* 0x000fc400017a4270 */
[----:B------:R-:W-:Y:S02]  /*7e50*/  FMNMX.FTZ R12, R130, R13, !PT ;  /* 0x0000000d820c7209 */ /* 0x000fe40007810000 */
[----:B------:R-:W-:Y:S02]  /*7e60*/  ISETP.LT.OR P4, PT, R177, 0xa, P4 ;  /* 0x0000000ab100780c */ /* 0x000fe40002781670 */
[----:B------:R-:W-:Y:S02]  /*7e70*/  FMNMX.FTZ R13, R133, R12, !PT ;  /* 0x0000000c850d7209 */ /* 0x000fe40007810000 */
[C---:B------:R-:W-:Y:S02]  /*7e80*/  ISETP.LT.OR P3, PT, R177.reuse, 0x12, P3 ;  /* 0x00000012b100780c */ /* 0x040fe40001f61670 */
[----:B------:R-:W-:Y:S02]  /*7e90*/  FMNMX.FTZ R12, R134, R13, !PT ;  /* 0x0000000d860c7209 */ /* 0x000fe40007810000 */
[----:B------:R-:W-:-:S02]  /*7ea0*/  ISETP.LT.OR P5, PT, R177, 0x19, P5 ;  /* 0x00000019b100780c */ /* 0x000fc40002fa1670 */
[----:B------:R-:W-:Y:S02]  /*7eb0*/  FMNMX.FTZ R13, R137, R12, !PT ;  /* 0x0000000c890d7209 */ /* 0x000fe40007810000 */
[----:B------:R-:W-:Y:S02]  /*7ec0*/  FSEL R20, R20, -INF , !P4 ;  /* 0xff80000014147808 */ /* 0x000fe40006000000 */
[----:B------:R-:W-:Y:S02]  /*7ed0*/  FMNMX.FTZ R12, R138, R13, !PT ;  /* 0x0000000d8a0c7209 */ /* 0x000fe40007810000 */
[----:B------:R-:W-:Y:S02]  /*7ee0*/  FSEL R120, R120, -INF , !P3 ;  /* 0xff80000078787808 */ /* 0x000fe40005800000 */
[----:B------:R-:W-:Y:S02]  /*7ef0*/  FMNMX.FTZ R13, R141, R12, !PT ;  /* 0x0000000c8d0d7209 */ /* 0x000fe40007810000 */
[----:B------:R-:W-:-:S02]  /*7f00*/  FSEL R123, R123, -INF , !P5 ;  /* 0xff8000007b7b7808 */ /* 0x000fc40006800000 */
[----:B------:R-:W-:Y:S02]  /*7f10*/  FMNMX.FTZ R12, R142, R13, !PT ;  /* 0x0000000d8e0c7209 */ /* 0x000fe40007810000 */
[C---:B------:R-:W-:Y:S02]  /*7f20*/  ISETP.GT.AND P4, PT, R178.reuse, 0x19, P2 ;  /* 0x00000019b200780c */ /* 0x040fe40001784270 */
[----:B------:R-:W-:Y:S02]  /*7f30*/  FMNMX.FTZ R13, R145, R12, !PT ;  /* 0x0000000c910d7209 */ /* 0x000fe40007810000 */
[----:B------:R-:W-:Y:S02]  /*7f40*/  ISETP.GT.AND P3, PT, R178, 0x21, P2 ;  /* 0x00000021b200780c */ /* 0x000fe40001764270 */
[----:B------:R-:W-:Y:S02]  /*7f50*/  FMNMX.FTZ R12, R146, R13, !PT ;  /* 0x0000000d920c7209 */ /* 0x000fe40007810000 */
[----:B------:R-:W-:-:S02]  /*7f60*/  ISETP.GT.AND P5, PT, R178, 0x28, P2 ;  /* 0x00000028b200780c */ /* 0x000fc400017a4270 */
[----:B------:R-:W-:Y:S02]  /*7f70*/  FMNMX.FTZ R13, R149, R12, !PT ;  /* 0x0000000c950d7209 */ /* 0x000fe40007810000 */
[C---:B------:R-:W-:Y:S02]  /*7f80*/  ISETP.LT.OR P4, PT, R177.reuse, 0x1a, P4 ;  /* 0x0000001ab100780c */ /* 0x040fe40002781670 */
[----:B------:R-:W-:Y:S02]  /*7f90*/  FMNMX.FTZ R12, R150, R13, !PT ;  /* 0x0000000d960c7209 */ /* 0x000fe40007810000 */
[----:B------:R-:W-:Y:S02]  /*7fa0*/  ISETP.LT.OR P3, PT, R177, 0x22, P3 ;  /* 0x00000022b100780c */ /* 0x000fe40001f61670 */
        /* <DEDUP_REMOVED lines=24> */
[----:B------:R-:W-:Y:S01]  /*8130*/  FSEL R139, R139, -INF , !P5 ;  /* 0xff8000008b8b7808 */ /* 0x000fe20006800000 */
[----:B------:R-:W0:Y:S01]  /*8140*/  SHFL.BFLY PT, R12, R13, 0x2, 0x1f ;  /* 0x0c401f000d0c7f89 */ /* 0x000e2200000e0000 */
[----:B------:R-:W-:-:S02]  /*8150*/  ISETP.GT.AND P4, PT, R178, 0x39, P2 ;  /* 0x00000039b200780c */ /* 0x000fc40001784270 */
[C---:B------:R-:W-:Y:S02]  /*8160*/  ISETP.GT.AND P3, PT, R178.reuse, 0x41, P2 ;  /* 0x00000041b200780c */ /* 0x040fe40001764270 */
[----:B------:R-:W-:Y:S02]  /*8170*/  ISETP.GT.AND P5, PT, R178, 0x48, P2 ;  /* 0x00000048b200780c */ /* 0x000fe400017a4270 */
[C---:B------:R-:W-:Y:S02]  /*8180*/  ISETP.LT.OR P4, PT, R177.reuse, 0x3a, P4 ;  /* 0x0000003ab100780c */ /* 0x040fe40002781670 */
[C---:B------:R-:W-:Y:S02]  /*8190*/  ISETP.LT.OR P3, PT, R177.reuse, 0x42, P3 ;  /* 0x00000042b100780c */ /* 0x040fe40001f61670 */
[----:B------:R-:W-:Y:S02]  /*81a0*/  ISETP.LT.OR P5, PT, R177, 0x49, P5 ;  /* 0x00000049b100780c */ /* 0x000fe40002fa1670 */
[----:B------:R-:W-:-:S02]  /*81b0*/  FSEL R140, R140, -INF , !P4 ;  /* 0xff8000008c8c7808 */ /* 0x000fc40006000000 */
[----:B------:R-:W-:Y:S02]  /*81c0*/  FSEL R144, R144, -INF , !P3 ;  /* 0xff80000090907808 */ /* 0x000fe40005800000 */
[----:B------:R-:W-:Y:S02]  /*81d0*/  FSEL R147, R147, -INF , !P5 ;  /* 0xff80000093937808 */ /* 0x000fe40006800000 */
[C---:B------:R-:W-:Y:S02]  /*81e0*/  ISETP.GT.AND P4, PT, R178.reuse, 0x49, P2 ;  /* 0x00000049b200780c */ /* 0x040fe40001784270 */
[C---:B------:R-:W-:Y:S02]  /*81f0*/  ISETP.GT.AND P3, PT, R178.reuse, 0x51, P2 ;  /* 0x00000051b200780c */ /* 0x040fe40001764270 */
[----:B------:R-:W-:Y:S02]  /*8200*/  ISETP.GT.AND P5, PT, R178, 0x58, P2 ;  /* 0x00000058b200780c */ /* 0x000fe400017a4270 */
[----:B0-----:R-:W-:-:S02]  /*8210*/  FMNMX.FTZ R171, R13, R12, !PT ;  /* 0x0000000c0dab7209 */ /* 0x001fc40007810000 */
[C---:B------:R-:W-:Y:S02]  /*8220*/  ISETP.LT.OR P4, PT, R177.reuse, 0x4a, P4 ;  /* 0x0000004ab100780c */ /* 0x040fe40002781670 */
[C---:B------:R-:W-:Y:S01]  /*8230*/  ISETP.LT.OR P3, PT, R177.reuse, 0x52, P3 ;  /* 0x00000052b100780c */ /* 0x040fe20001f61670 */
[----:B------:R-:W0:Y:S01]  /*8240*/  SHFL.BFLY PT, R12, R171, 0x1, 0x1f ;  /* 0x0c201f00ab0c7f89 */ /* 0x000e2200000e0000 */
        /* <DEDUP_REMOVED lines=12> */
[----:B0-----:R-:W-:Y:S02]  /*8310*/  FMNMX.FTZ R12, R171, R12, !PT ;  /* 0x0000000cab0c7209 */ /* 0x001fe40007810000 */
[----:B------:R-:W-:Y:S02]  /*8320*/  FSEL R163, R163, -INF , !P5 ;  /* 0xff800000a3a37808 */ /* 0x000fe40006800000 */
[----:B------:R-:W-:Y:S02]  /*8330*/  FSETP.NEU.FTZ.AND P6, PT, R12, -INF , PT ;  /* 0xff8000000c00780b */ /* 0x000fe40003fdd000 */
[----:B------:R-:W-:-:S02]  /*8340*/  ISETP.GT.AND P4, PT, R178, 0x69, P2 ;  /* 0x00000069b200780c */ /* 0x000fc40001784270 */
[----:B------:R-:W-:Y:S02]  /*8350*/  FSEL R173, R12, RZ, P6 ;  /* 0x000000ff0cad7208 */ /* 0x000fe40003000000 */
[C---:B------:R-:W-:Y:S02]  /*8360*/  ISETP.GT.AND P3, PT, R178.reuse, 0x70, P2 ;  /* 0x00000070b200780c */ /* 0x040fe40001764270 */
[----:B------:R-:W-:Y:S01]  /*8370*/  ISETP.GT.AND P5, PT, R178, 0x71, P2 ;  /* 0x00000071b200780c */ /* 0x000fe200017a4270 */
[----:B------:R-:W-:-:S01]  /*8380*/  FADD.FTZ R6, -R173, R6 ;  /* 0x00000006ad067221 */ /* 0x000fc20000010100 */
[----:B------:R-:W-:Y:S01]  /*8390*/  IMAD.U32 R173, RZ, RZ, UR10 ;  /* 0x0000000affad7e24 */ /* 0x000fe2000f8e00ff */
[C---:B------:R-:W-:Y:S02]  /*83a0*/  ISETP.LT.OR P4, PT, R177.reuse, 0x6a, P4 ;  /* 0x0000006ab100780c */ /* 0x040fe40002781670 */
[----:B------:R-:W-:Y:S01]  /*83b0*/  ISETP.LT.OR P3, PT, R177, 0x71, P3 ;  /* 0x00000071b100780c */ /* 0x000fe20001f61670 */
[----:B------:R-:W-:-:S01]  /*83c0*/  FFMA.FTZ R173, R12, R173, -8 ;  /* 0xc10000000cad7423 */ /* 0x000fc200000100ad */
[----:B------:R-:W-:Y:S01]  /*83d0*/  FSEL R164, R164, -INF , !P4 ;  /* 0xff800000a4a47808 */ /* 0x000fe20006000000 */
[----:B------:R-:W-:Y:S01]  /*83e0*/  FMUL.FTZ R6, R6, UR10 ;  /* 0x0000000a06067c20 */ /* 0x000fe20008410000 */
[----:B------:R-:W-:-:S02]  /*83f0*/  ISETP.LT.OR P5, PT, R177, 0x72, P5 ;  /* 0x00000072b100780c */ /* 0x000fc40002fa1670 */
[----:B------:R-:W-:Y:S02]  /*8400*/  FSEL R13, R173, RZ, P6 ;  /* 0x000000ffad0d7208 */ /* 0x000fe40003000000 */
[----:B------:R-:W-:Y:S01]  /*8410*/  ISETP.GT.AND P6, PT, R178, 0x10, P2 ;  /* 0x00000010b200780c */ /* 0x000fe200017c4270 */
[----:B------:R-:W-:Y:S01]  /*8420*/  MUFU.EX2 R6, R6 ;  /* 0x0000000600067308 */ /* 0x000fe20000000800 */
[----:B------:R-:W-:Y:S01]  /*8430*/  FSEL R167, R167, -INF , !P3 ;  /* 0xff800000a7a77808 */ /* 0x000fe20005800000 */
[--C-:B------:R-:W-:Y:S01]  /*8440*/  FFMA.FTZ R171, R153, UR10, -R13.reuse ;  /* 0x0000000a99ab7c23 */ /* 0x100fe2000801080d */
[----:B------:R-:W-:Y:S01]  /*8450*/  ISETP.LT.OR P6, PT, R177, 0x11, P6 ;  /* 0x00000011b100780c */ /* 0x000fe200037c1670 */
[--C-:B------:R-:W-:Y:S01]  /*8460*/  FFMA.FTZ R173, R165, UR10, -R13.reuse ;  /* 0x0000000aa5ad7c23 */ /* 0x100fe2000801080d */
[----:B------:R-:W-:Y:S01]  /*8470*/  FSEL R168, R168, -INF , !P5 ;  /* 0xff800000a8a87808 */ /* 0x000fe20006800000 */
[--C-:B------:R-:W-:Y:S01]  /*8480*/  FFMA.FTZ R7, R7, UR10, -R13.reuse ;  /* 0x0000000a07077c23 */ /* 0x100fe2000801080d */
[----:B------:R-:W-:Y:S01]  /*8490*/  FSEL R21, R21, -INF , !P6 ;  /* 0xff80000015157808 */ /* 0x000fe20007000000 */
[--C-:B------:R-:W-:Y:S01]  /*84a0*/  FFMA.FTZ R8, R8, UR10, -R13.reuse ;  /* 0x0000000a08087c23 */ /* 0x100fe2000801080d */
[----:B------:R-:W-:Y:S01]  /*84b0*/  ISETP.GT.AND P6, PT, R178, 0x20, P2 ;  /* 0x00000020b200780c */ /* 0x000fe200017c4270 */
[--C-:B------:R-:W-:Y:S01]  /*84c0*/  FFMA.FTZ R11, R11, UR10, -R13.reuse ;  /* 0x0000000a0b0b7c23 */ /* 0x100fe2000801080d */
[----:B------:R-:W-:-:S01]  /*84d0*/  FFMA.FTZ R14, R14, UR10, -R13 ;  /* 0x0000000a0e0e7c23 */ /* 0x000fc2000801080d */
[--C-:B------:R-:W-:Y:S01]  /*84e0*/  FFMA.FTZ R122, R122, UR10, -R13.reuse ;  /* 0x0000000a7a7a7c23 */ /* 0x100fe2000801080d */
[----:B------:R-:W-:Y:S01]  /*84f0*/  ISETP.LT.OR P6, PT, R177, 0x21, P6 ;  /* 0x00000021b100780c */ /* 0x000fe200037c1670 */
[--C-:B------:R-:W-:Y:S01]  /*8500*/  FFMA.FTZ R126, R126, UR10, -R13.reuse ;  /* 0x0000000a7e7e7c23 */ /* 0x100fe2000801080d */
[----:B------:R-:W-:-:S01]  /*8510*/  FFMA.FTZ R130, R130, UR10, -R13 ;  /* 0x0000000a82827c23 */ /* 0x000fc2000801080d */
        /* <DEDUP_REMOVED lines=18> */
[----:B------:R-:W-:Y:S01]  /*8640*/  FFMA.FTZ R170, R170, UR10, -R13 ;  /* 0x0000000aaaaa7c23 */ /* 0x000fe2000801080d */
[----:B------:R-:W0:Y:S02]  /*8650*/  MUFU.EX2 R7, R7 ;  /* 0x0000000700077308 */ /* 0x000e240000000800 */
[----:B------:R-:W-:-:S02]  /*8660*/  FSEL R143, R143, -INF , !P6 ;  /* 0xff8000008f8f7808 */ /* 0x000fc40007000000 */
[----:B------:R-:W-:-:S04]  /*8670*/  ISETP.GT.AND P6, PT, R178, 0x50, P2 ;  /* 0x00000050b200780c */ /* 0x000fc800017c4270 */
[----:B------:R-:W-:Y:S01]  /*8680*/  ISETP.LT.OR P6, PT, R177, 0x51, P6 ;  /* 0x00000051b100780c */ /* 0x000fe200037c1670 */
[----:B------:R-:W1:Y:S03]  /*8690*/  MUFU.EX2 R8, R8 ;  /* 0x0000000800087308 */ /* 0x000e660000000800 */
[----:B------:R-:W-:Y:S02]  /*86a0*/  FSEL R151, R151, -INF , !P6 ;  /* 0xff80000097977808 */ /* 0x000fe40007000000 */
[----:B------:R-:W-:-:S03]  /*86b0*/  ISETP.GT.AND P6, PT, R178, 0x60, P2 ;  /* 0x00000060b200780c */ /* 0x000fc600017c4270 */
[----:B------:R-:W-:Y:S01]  /*86c0*/  MUFU.EX2 R11, R11 ;  /* 0x0000000b000b7308 */ /* 0x000fe20000000800 */
[----:B------:R-:W-:-:S04]  /*86d0*/  ISETP.LT.OR P6, PT, R177, 0x61, P6 ;  /* 0x00000061b100780c */ /* 0x000fc800037c1670 */
[----:B------:R-:W-:Y:S02]  /*86e0*/  FSEL R159, R159, -INF , !P6 ;  /* 0xff8000009f9f7808 */ /* 0x000fe40007000000 */
[----:B------:R-:W-:Y:S01]  /*86f0*/  ISETP.GT.AND P6, PT, R178, RZ, P2 ;  /* 0x000000ffb200720c */ /* 0x000fe200017c4270 */
[----:B------:R-:W-:Y:S03]  /*8700*/  MUFU.EX2 R14, R14 ;  /* 0x0000000e000e7308 */ /* 0x000fe60000000800 */
[----:B------:R-:W-:-:S04]  /*8710*/  ISETP.LT.OR P6, PT, R177, 0x1, P6 ;  /* 0x00000001b100780c */ /* 0x000fc800037c1670 */
[----:B------:R-:W-:Y:S01]  /*8720*/  FSEL R180, R9, -INF , !P6 ;  /* 0xff80000009b47808 */ /* 0x000fe20007000000 */
[----:B------:R-:W-:-:S01]  /*8730*/  FFMA.FTZ R9, R121, UR10, -R13 ;  /* 0x0000000a79097c23 */ /* 0x000fc2000801080d */
[----:B------:R-:W-:Y:S01]  /*8740*/  ISETP.GT.AND P6, PT, R178, 0x78, P2 ;  /* 0x00000078b200780c */ /* 0x000fe200017c4270 */
[----:B------:R-:W-:Y:S01]  /*8750*/  MUFU.EX2 R122, R122 ;  /* 0x0000007a007a7308 */ /* 0x000fe20000000800 */
[----:B------:R-:W-:Y:S02]  /*8760*/  FMNMX.FTZ R121, R180, R5, !PT ;  /* 0x00000005b4797209 */ /* 0x000fe40007810000 */
[----:B------:R-:W-:Y:S02]  /*8770*/  ISETP.GT.AND P2, PT, R178, 0x79, P2 ;  /* 0x00000079b200780c */ /* 0x000fe40001744270 */
[----:B------:R-:W-:Y:S01]  /*8780*/  FMNMX.FTZ R178, R10, R121, !PT ;  /* 0x000000790ab27209 */ /* 0x000fe20007810000 */
[----:B------:R-:W-:Y:S01]  /*8790*/  FFMA.FTZ R121, R125, UR10, -R13 ;  /* 0x0000000a7d797c23 */ /* 0x000fe2000801080d */
[----:B------:R-:W-:Y:S01]  /*87a0*/  ISETP.LT.OR P6, PT, R177, 0x79, P6 ;  /* 0x00000079b100780c */ /* 0x000fe200037c1670 */
[----:B------:R-:W-:Y:S01]  /*87b0*/  MUFU.EX2 R9, R9 ;  /* 0x0000000900097308 */ /* 0x000fe20000000800 */
[----:B------:R-:W-:-:S02]  /*87c0*/  FMNMX.FTZ R125, R15, R178, !PT ;  /* 0x000000b20f7d7209 */ /* 0x000fc40007810000 */
[----:B------:R-:W-:Y:S02]  /*87d0*/  ISETP.LT.OR P2, PT, R177, 0x7a, P2 ;  /* 0x0000007ab100780c */ /* 0x000fe40001741670 */
[----:B------:R-:W-:Y:S02]  /*87e0*/  FMNMX.FTZ R178, R20, R125, !PT ;  /* 0x0000007d14b27209 */ /* 0x000fe40007810000 */
[----:B------:R-:W-:Y:S01]  /*87f0*/  FSEL R172, R172, -INF , !P6 ;  /* 0xff800000acac7808 */ /* 0x000fe20007000000 */
[----:B------:R-:W-:Y:S01]  /*8800*/  MUFU.EX2 R121, R121 ;  /* 0x0000007900797308 */ /* 0x000fe20000000800 */
[----:B------:R-:W-:Y:S02]  /*8810*/  FMNMX.FTZ R125, R21, R178, !PT ;  /* 0x000000b2157d7209 */ /* 0x000fe40007810000 */
[----:B------:R-:W-:Y:S02]  /*8820*/  FSEL R174, R174, -INF , !P2 ;  /* 0xff800000aeae7808 */ /* 0x000fe40005000000 */
[----:B------:R-:W-:Y:S01]  /*8830*/  FMNMX.FTZ R178, R120, R125, !PT ;  /* 0x0000007d78b27209 */ /* 0x000fe20007810000 */
[----:B------:R-:W-:-:S02]  /*8840*/  FFMA.FTZ R125, R129, UR10, -R13 ;  /* 0x0000000a817d7c23 */ /* 0x000fc4000801080d */
[----:B------:R-:W-:Y:S01]  /*8850*/  MUFU.EX2 R126, R126 ;  /* 0x0000007e007e7308 */ /* 0x000fe20000000800 */
[----:B------:R-:W-:-:S04]  /*8860*/  FMNMX.FTZ R129, R123, R178, !PT ;  /* 0x000000b27b817209 */ /* 0x000fc80007810000 */
[----:B------:R-:W-:-:S03]  /*8870*/  FMNMX.FTZ R178, R124, R129, !PT ;  /* 0x000000817cb27209 */ /* 0x000fc60007810000 */
[----:B------:R-:W-:Y:S01]  /*8880*/  MUFU.EX2 R125, R125 ;  /* 0x0000007d007d7308 */ /* 0x000fe20000000800 */
[----:B------:R-:W-:-:S04]  /*8890*/  FMNMX.FTZ R129, R127, R178, !PT ;  /* 0x000000b27f817209 */ /* 0x000fc80007810000 */
        /* <DEDUP_REMOVED lines=39> */
[----:B------:R2:W-:Y:S02]  /*8b10*/  MUFU.EX2 R149, R171 ;  /* 0x000000ab00957308 */ /* 0x0005e40000000800 */
[----:B------:R-:W3:Y:S06]  /*8b20*/  SHFL.BFLY PT, R178, R153, 0x2, 0x1f ;  /* 0x0c401f0099b27f89 */ /* 0x000eec00000e0000 */
[----:B------:R-:W-:Y:S01]  /*8b30*/  MUFU.EX2 R154, R154 ;  /* 0x0000009a009a7308 */ /* 0x000fe20000000800 */
[----:B--2---:R-:W-:-:S01]  /*8b40*/  FFMA.FTZ R171, R176, UR10, -R13 ;  /* 0x0000000ab0ab7c23 */ /* 0x004fc2000801080d */
[----:B------:R-:W-:Y:S01]  /*8b50*/  FFMA.FTZ R176, R175, UR10, -R13 ;  /* 0x0000000aafb07c23 */ /* 0x000fe2000801080d */
[----:B0-----:R-:W-:-:S05]  /*8b60*/  FFMA.FTZ R175, R6, R4, R7 ;  /* 0x0000000406af7223 */ /* 0x001fca0000010007 */
[----:B------:R-:W-:Y:S08]  /*8b70*/  MUFU.EX2 R157, R157 ;  /* 0x0000009d009d7308 */ /* 0x000ff00000000800 */
[----:B------:R-:W-:Y:S01]  /*8b80*/  MUFU.EX2 R158, R158 ;  /* 0x0000009e009e7308 */ /* 0x000fe20000000800 */
[----:B---3--:R-:W-:-:S05]  /*8b90*/  FMNMX.FTZ R178, R153, R178, !PT ;  /* 0x000000b299b27209 */ /* 0x008fca0007810000 */
[----:B------:R-:W0:Y:S02]  /*8ba0*/  SHFL.BFLY PT, R165, R178, 0x1, 0x1f ;  /* 0x0c201f00b2a57f89 */ /* 0x000e2400000e0000 */
[----:B------:R2:W-:Y:S08]  /*8bb0*/  MUFU.EX2 R153, R173 ;  /* 0x000000ad00997308 */ /* 0x0005f00000000800 */
[----:B------:R-:W-:Y:S08]  /*8bc0*/  MUFU.EX2 R161, R161 ;  /* 0x000000a100a17308 */ /* 0x000ff00000000800 */
[----:B------:R-:W-:Y:S01]  /*8bd0*/  MUFU.EX2 R162, R162 ;  /* 0x000000a200a27308 */ /* 0x000fe20000000800 */
[----:B0-----:R-:W-:Y:S01]  /*8be0*/  FMNMX.FTZ R13, R178, R165, !PT ;  /* 0x000000a5b20d7209 */ /* 0x001fe20007810000 */
[----:B------:R-:W-:-:S06]  /*8bf0*/  IMAD.U32 R178, RZ, RZ, UR10 ;  /* 0x0000000affb27e24 */ /* 0x000fcc000f8e00ff */
[----:B------:R-:W-:Y:S01]  /*8c00*/  MUFU.EX2 R166, R166 ;  /* 0x000000a600a67308 */ /* 0x000fe20000000800 */
[C---:B------:R-:W-:Y:S01]  /*8c10*/  FSETP.NEU.FTZ.AND P2, PT, R13.reuse, -INF , PT ;  /* 0xff8000000d00780b */ /* 0x040fe20003f5d000 */
[----:B------:R-:W-:-:S05]  /*8c20*/  FFMA.FTZ R165, R13, R178, -8 ;  /* 0xc10000000da57423 */ /* 0x000fca00000100b2 */
[----:B------:R-:W-:Y:S01]  /*8c30*/  FSEL R165, R165, RZ, P2 ;  /* 0x000000ffa5a57208 */ /* 0x000fe20001000000 */
[----:B------:R-:W-:Y:S04]  /*8c40*/  MUFU.EX2 R169, R169 ;  /* 0x000000a900a97308 */ /* 0x000fe80000000800 */
[----:B--2---:R-:W-:-:S01]  /*8c50*/  FFMA.FTZ R173, R10, UR10, -R165 ;  /* 0x0000000a0aad7c23 */ /* 0x004fc200080108a5 */
[--C-:B------:R-:W-:Y:S01]  /*8c60*/  FFMA.FTZ R10, R15, UR10, -R165.reuse ;  /* 0x0000000a0f0a7c23 */ /* 0x100fe200080108a5 */
[----:B------:R-:W-:-:S01]  /*8c70*/  FFMA.FTZ R15, R20, UR10, -R165 ;  /* 0x0000000a140f7c23 */ /* 0x000fc200080108a5 */
[--C-:B------:R-:W-:Y:S01]  /*8c80*/  FFMA.FTZ R20, R21, UR10, -R165.reuse ;  /* 0x0000000a15147c23 */ /* 0x100fe200080108a5 */
[----:B------:R-:W-:-:S01]  /*8c90*/  FFMA.FTZ R178, R180, UR10, -R165 ;  /* 0x0000000ab4b27c23 */ /* 0x000fc200080108a5 */
[--C-:B------:R-:W-:Y:S01]  /*8ca0*/  FFMA.FTZ R21, R120, UR10, -R165.reuse ;  /* 0x0000000a78157c23 */ /* 0x100fe200080108a5 */
[----:B------:R-:W-:-:S01]  /*8cb0*/  FFMA.FTZ R120, R123, UR10, -R165 ;  /* 0x0000000a7b787c23 */ /* 0x000fc200080108a5 */
[----:B------:R-:W-:Y:S01]  /*8cc0*/  FSEL R180, R13, RZ, P2 ;  /* 0x000000ff0db47208 */ /* 0x000fe20001000000 */
[----:B------:R-:W-:-:S01]  /*8cd0*/  FFMA.FTZ R123, R124, UR10, -R165 ;  /* 0x0000000a7c7b7c23 */ /* 0x000fc200080108a5 */
[--C-:B------:R-:W-:Y:S01]  /*8ce0*/  FFMA.FTZ R124, R127, UR10, -R165.reuse ;  /* 0x0000000a7f7c7c23 */ /* 0x100fe200080108a5 */
[----:B------:R-:W-:-:S01]  /*8cf0*/  FFMA.FTZ R127, R128, UR10, -R165 ;  /* 0x0000000a807f7c23 */ /* 0x000fc200080108a5 */
[--C-:B------:R-:W-:Y:S01]  /*8d00*/  FFMA.FTZ R128, R131, UR10, -R165.reuse ;  /* 0x0000000a83807c23 */ /* 0x100fe200080108a5 */
[----:B------:R-:W-:-:S01]  /*8d10*/  FFMA.FTZ R131, R132, UR10, -R165 ;  /* 0x0000000a84837c23 */ /* 0x000fc200080108a5 */
[----:B------:R-:W-:Y:S01]  /*8d20*/  FADD.FTZ R180, -R180, R5 ;  /* 0x00000005b4b47221 */ /* 0x000fe20000010100 */
[----:B------:R-:W-:-:S01]  /*8d30*/  FFMA.FTZ R132, R135, UR10, -R165 ;  /* 0x0000000a87847c23 */ /* 0x000fc200080108a5 */
[--C-:B------:R-:W-:Y:S01]  /*8d40*/  FFMA.FTZ R135, R136, UR10, -R165.reuse ;  /* 0x0000000a88877c23 */ /* 0x100fe200080108a5 */
[----:B------:R-:W-:-:S01]  /*8d50*/  FFMA.FTZ R136, R139, UR10, -R165 ;  /* 0x0000000a8b887c23 */ /* 0x000fc200080108a5 */
[----:B------:R-:W-:Y:S01]  /*8d60*/  FMUL.FTZ R139, R180, UR10 ;  /* 0x0000000ab48b7c20 */ /* 0x000fe20008410000 */
        /* <DEDUP_REMOVED lines=20> */
[----:B-1----:R-:W-:-:S04]  /*8eb0*/  FADD.FTZ R174, R8, R175 ;  /* 0x000000af08ae7221 */ /* 0x002fc80000010000 */
[----:B------:R-:W1:Y:S01]  /*8ec0*/  MUFU.EX2 R10, R10 ;  /* 0x0000000a000a7308 */ /* 0x000e620000000800 */
[----:B0-----:R-:W-:-:S01]  /*8ed0*/  FFMA.FTZ R4, R139, R3, R178 ;  /* 0x000000038b047223 */ /* 0x001fc200000100b2 */
[----:B------:R-:W-:-:S06]  /*8ee0*/  FADD.FTZ R175, R11, R174 ;  /* 0x000000ae0baf7221 */ /* 0x000fcc0000010000 */
        /* <DEDUP_REMOVED lines=8> */
[----:B------:R2:W-:Y:S01]  /*8f70*/  MUFU.EX2 R143, R144 ;  /* 0x00000090008f7308 */ /* 0x0005e20000000800 */
[----:B-1----:R-:W-:-:S07]  /*8f80*/  FADD.FTZ R3, R21, R4 ;  /* 0x0000000415037221 */ /* 0x002fce0000010000 */
[----:B------:R-:W1:Y:S01]  /*8f90*/  MUFU.EX2 R123, R123 ;  /* 0x0000007b007b7308 */ /* 0x000e620000000800 */
[----:B--2---:R-:W-:-:S01]  /*8fa0*/  FADD.FTZ R144, R14, R175 ;  /* 0x000000af0e907221 */ /* 0x004fc20000010000 */
[----:B0-----:R-:W-:-:S03]  /*8fb0*/  FADD.FTZ R4, R120, R3 ;  /* 0x0000000378047221 */ /* 0x001fc60000010000 */
[----:B------:R-:W-:-:S03]  /*8fc0*/  FADD.FTZ R175, R9, R144 ;  /* 0x0000009009af7221 */ /* 0x000fc60000010000 */
[----:B------:R-:W0:Y:S01]  /*8fd0*/  MUFU.EX2 R124, R124 ;  /* 0x0000007c007c7308 */ /* 0x000e220000000800 */
[----:B------:R-:W-:-:S04]  /*8fe0*/  FADD.FTZ R144, R122, R175 ;  /* 0x000000af7a907221 */ /* 0x000fc80000010000 */
[----:B------:R-:W-:-:S03]  /*8ff0*/  FADD.FTZ R175, R121, R144 ;  /* 0x0000009079af7221 */ /* 0x000fc60000010000 */
[----:B------:R-:W2:Y:S01]  /*9000*/  MUFU.EX2 R127, R127 ;  /* 0x0000007f007f7308 */ /* 0x000ea20000000800 */
[----:B------:R-:W-:-:S01]  /*9010*/  FADD.FTZ R144, R126, R175 ;  /* 0x000000af7e907221 */ /* 0x000fc20000010000 */
[----:B-1----:R-:W-:-:S03]  /*9020*/  FADD.FTZ R3, R123, R4 ;  /* 0x000000047b037221 */ /* 0x002fc60000010000 */
[----:B------:R-:W-:-:S03]  /*9030*/  FADD.FTZ R175, R125, R144 ;  /* 0x000000907daf7221 */ /* 0x000fc60000010000 */
[----:B------:R-:W1:Y:S01]  /*9040*/  MUFU.EX2 R128, R128 ;  /* 0x0000008000807308 */ /* 0x000e620000000800 */
[----:B0-----:R-:W-:-:S01]  /*9050*/  FADD.FTZ R4, R124, R3 ;  /* 0x000000037c047221 */ /* 0x001fc20000010000 */
[----:B------:R-:W-:-:S04]  /*9060*/  FADD.FTZ R144, R130, R175 ;  /* 0x000000af82907221 */ /* 0x000fc80000010000 */
[----:B------:R-:W-:Y:S02]  /*9070*/  FADD.FTZ R175, R129, R144 ;  /* 0x0000009081af7221 */ /* 0x000fe40000010000 */
[----:B------:R-:W0:Y:S01]  /*9080*/  MUFU.EX2 R131, R131 ;  /* 0x0000008300837308 */ /* 0x000e220000000800 */
[----:B--2---:R-:W-:-:S01]  /*9090*/  FADD.FTZ R3, R127, R4 ;  /* 0x000000047f037221 */ /* 0x004fc20000010000 */
[----:B------:R-:W-:-:S04]  /*90a0*/  FADD.FTZ R144, R134, R175 ;  /* 0x000000af86907221 */ /* 0x000fc80000010000 */
[----:B------:R-:W-:Y:S02]  /*90b0*/  FADD.FTZ R175, R133, R144 ;  /* 0x0000009085af7221 */ /* 0x000fe40000010000 */
[----:B------:R-:W2:Y:S01]  /*90c0*/  MUFU.EX2 R132, R132 ;  /* 0x0000008400847308 */ /* 0x000ea20000000800 */
[----:B-1----:R-:W-:-:S01]  /*90d0*/  FADD.FTZ R4, R128, R3 ;  /* 0x0000000380047221 */ /* 0x002fc20000010000 */
[----:B------:R-:W-:-:S04]  /*90e0*/  FADD.FTZ R144, R138, R175 ;  /* 0x000000af8a907221 */ /* 0x000fc80000010000 */
[----:B------:R-:W-:Y:S02]  /*90f0*/  FADD.FTZ R175, R137, R144 ;  /* 0x0000009089af7221 */ /* 0x000fe40000010000 */
[----:B------:R-:W1:Y:S01]  /*9100*/  MUFU.EX2 R135, R135 ;  /* 0x0000008700877308 */ /* 0x000e620000000800 */
[----:B0-----:R-:W-:-:S01]  /*9110*/  FADD.FTZ R3, R131, R4 ;  /* 0x0000000483037221 */ /* 0x001fc20000010000 */
[----:B------:R-:W-:-:S04]  /*9120*/  FADD.FTZ R144, R142, R175 ;  /* 0x000000af8e907221 */ /* 0x000fc80000010000 */
[----:B------:R-:W-:Y:S02]  /*9130*/  FADD.FTZ R175, R141, R144 ;  /* 0x000000908daf7221 */ /* 0x000fe40000010000 */
[----:B------:R-:W0:Y:S01]  /*9140*/  MUFU.EX2 R136, R136 ;  /* 0x0000008800887308 */ /* 0x000e220000000800 */
[----:B--2---:R-:W-:-:S01]  /*9150*/  FADD.FTZ R4, R132, R3 ;  /* 0x0000000384047221 */ /* 0x004fc20000010000 */
[----:B------:R-:W-:-:S06]  /*9160*/  FADD.FTZ R144, R146, R175 ;  /* 0x000000af92907221 */ /* 0x000fcc0000010000 */
        /* <DEDUP_REMOVED lines=8> */
[----:B------:R-:W-:-:S03]  /*91f0*/  FADD.FTZ R3, R145, R144 ;  /* 0x0000009091037221 */ /* 0x000fc60000010000 */
        /* <DEDUP_REMOVED lines=45> */
.L_x_1147:
        /* <DEDUP_REMOVED lines=139> */
[----:B------:R-:W-:Y:S01]  /*9d80*/  IMAD.MOV.U32 R5, RZ, RZ, R13 ;  /* 0x000000ffff057224 */ /* 0x000fe200078e000d */
[----:B------:R-:W-:Y:S01]  /*9d90*/  UMOV UR54, UR34 ;  /* 0x0000002200367c82 */ /* 0x000fe20008000000 */
[----:B------:R-:W-:Y:S01]  /*9da0*/  IMAD.MOV.U32 R6, RZ, RZ, R12 ;  /* 0x000000ffff067224 */ /* 0x000fe200078e000c */
[----:B------:R-:W-:-:S06]  /*9db0*/  UMOV UR51, UR33 ;  /* 0x0000002100337c82 */ /* 0x000fcc0008000000 */
.L_x_1130:
[----:B------:R-:W-:Y:S01]  /*9dc0*/  ULDC UR6, c[0x0][0x448] ;  /* 0x0001120000067ab9 */ /* 0x000fe20000000800 */
[----:B------:R-:W-:Y:S01]  /*9dd0*/  ULDC UR19, c[0x0][0x9e4] ;  /* 0x0002790000137ab9 */ /* 0x000fe20000000800 */
[----:B------:R-:W-:Y:S02]  /*9de0*/  UISETP.NE.AND UP0, UPT, UR6, 0x1, UPT ;  /* 0x000000010600788c */ /* 0x000fe4000bf05270 */
[----:B------:R-:W-:Y:S02]  /*9df0*/  UISETP.GE.AND UP1, UPT, UR19, 0x1, UPT ;  /* 0x000000011300788c */ /* 0x000fe4000bf26270 */
[----:B------:R-:W-:Y:S02]  /*9e00*/  UIADD3 UR11, UR42, 0x7f, URZ ;  /* 0x0000007f2a0b7890 */ /* 0x000fe4000fffe03f */
[----:B------:R-:W-:Y:S02]  /*9e10*/  UIADD3 UR14, UR41, 0x1, -UR47 ;  /* 0x00000001290e7890 */ /* 0x000fe4000fffe82f */
[----:B------:R-:W-:Y:S01]  /*9e20*/  PLOP3.LUT P5, PT, PT, PT, UP1, 0x80, 0x0 ;  /* 0x000000000000781c */ /* 0x000fe20003faf018 */
[----:B------:R-:W-:-:S02]  /*9e30*/  ULDC UR18, c[0x0][0x9dc] ;  /* 0x0002770000127ab9 */ /* 0x000fc40000000800 */
[----:B------:R-:W-:Y:S01]  /*9e40*/  @UP0 ULDC UR6, c[0x0][0x44c] ;  /* 0x0001130000060ab9 */ /* 0x000fe20000000800 */
[----:B------:R-:W-:Y:S01]  /*9e50*/  @UP0 ULDC UR15, c[0x0][0x450] ;  /* 0x00011400000f0ab9 */ /* 0x000fe20000000800 */
[----:B------:R-:W-:-:S04]  /*9e60*/  UIMAD.WIDE.U32 UR6, UR11, UR6, URZ ;  /* 0x000000060b0672a5 */ /* 0x000fc8000f8e003f */
[----:B------:R-:W-:-:S04]  /*9e70*/  @UP0 USHF.R.U32.HI UR11, URZ, UR15, UR7 ;  /* 0x0000000f3f0b0299 */ /* 0x000fc80008011607 */
[----:B------:R-:W-:-:S04]  /*9e80*/  UIADD3 UR11, UR14, UR11, URZ ;  /* 0x0000000b0e0b7290 */ /* 0x000fc8000fffe03f */
        /* <DEDUP_REMOVED lines=12> */
.L_x_1150:
[----:B------:R-:W-:-:S11]  /*9f50*/  UISETP.NE.AND UP1, UPT, UR19, 0x1, UPT ;  /* 0x000000011300788c */ /* 0x000fd6000bf25270 */
[----:B------:R-:W-:Y:S02]  /*9f60*/  @UP1 ULDC.64 UR6, c[0x0][0x9e8] ;  /* 0x00027a0000061ab9 */ /* 0x000fe40000000a00 */
[----:B------:R-:W-:-:S04]  /*9f70*/  UIMAD.WIDE.U32 UR14, UR11, UR6, URZ ;  /* 0x000000060b0e72a5 */ /* 0x000fc8000f8e003f */
[----:B------:R-:W-:-:S12]  /*9f80*/  @UP1 USHF.R.U32.HI UR11, URZ, UR7, UR15 ;  /* 0x000000073f0b1299 */ /* 0x000fd8000801160f */
.L_x_1151:
[----:B------:R-:W-:-:S04]  /*9f90*/  UIMAD UR11, UR11, UR19, URZ ;  /* 0x000000130b0b72a4 */ /* 0x000fc8000f8e023f */
[----:B------:R-:W-:-:S04]  /*9fa0*/  UISETP.LT.AND UP1, UPT, UR18, UR11, UPT ;  /* 0x0000000b1200728c */ /* 0x000fc8000bf21270 */
[----:B------:R-:W-:-:S12]  /*9fb0*/  USEL UR18, UR18, UR11, !UP1 ;  /* 0x0000000b12127287 */ /* 0x000fd8000c800000 */
.L_x_1149:
        /* <DEDUP_REMOVED lines=10> */
[----:B------:R-:W-:Y:S01]  /*a060*/  IMAD.MOV.U32 R7, RZ, RZ, R6 ;  /* 0x000000ffff077224 */ /* 0x000fe200078e0006 */
[----:B------:R-:W-:Y:S01]  /*a070*/  UMOV UR32, UR54 ;  /* 0x0000003600207c82 */ /* 0x000fe20008000000 */
[----:B------:R-:W-:-:S05]  /*a080*/  ULDC UR31, c[0x0][0x988] ;  /* 0x00026200001f7ab9 */ /* 0x000fca0000000800 */
.L_x_1162:
[----:B------:R-:W-:Y:S01]  /*a090*/  ISETP.NE.AND P3, PT, RZ, UR45, PT ;  /* 0x0000002dff007c0c */ /* 0x000fe2000bf65270 */
[----:B------:R-:W-:-:S04]  /*a0a0*/  UISETP.NE.AND UP1, UPT, UR32, 0x1, UPT ;  /* 0x000000012000788c */ /* 0x000fc8000bf25270 */
[----:B------:R-:W-:-:S04]  /*a0b0*/  USEL UR51, URZ, 0x1, UP1 ;  /* 0x000000013f337887 */ /* 0x000fc80008800000 */
[----:B------:R-:W-:-:S04]  /*a0c0*/  ULOP3.LUT UR51, UR33, UR51, URZ, 0x3c, !UPT ;  /* 0x0000003321337292 */ /* 0x000fc8000f8e3c3f */
[----:B------:R-:W-:Y:S08]  /*a0d0*/  @P3 BRA `(.L_x_1153) ;  /* 0x0000000000383947 */ /* 0x000ff00003800000 */
[----:B------:R-:W-:Y:S05]  /*a0e0*/  @!P0 BRA `(.L_x_1154) ;  /* 0x0000000000048947 */ /* 0x000fea0003800000 */
[----:B------:R-:W-:Y:S01]  /*a0f0*/  BPT.TRAP 0x1 ;  /* 0x000000040000795c */ /* 0x000fe20000300000 */
.L_x_1154:
        /* <DEDUP_REMOVED lines=9> */
.L_x_1155:
[----:B-1----:R-:W-:Y:S05]  /*a190*/  @P2 BRA `(.L_x_1153) ;  /* 0x0000000000082947 */ /* 0x002fea0003800000 */
[----:B------:R-:W1:Y:S02]  /*a1a0*/  SYNCS.PHASECHK.TRANS64.TRYWAIT P2, [UR6+0x2a830], R5 ;  /* 0x02a83005ff0075a7 */ /* 0x000e640008040146 */
[----:B-1----:R-:W-:Y:S05]  /*a1b0*/  @!P2 BRA `(.L_x_1156) ;  /* 0x0000012400aca947 */ /* 0x002fea0003800000 */
.L_x_1153:
[----:B-1----:R-:W1:Y:S01]  /*a1c0*/  S2R R6, SR_TID.X ;  /* 0x0000000000067919 */ /* 0x002e620000002100 */
[----:B------:R-:W-:Y:S01]  /*a1d0*/  UIADD3 UR54, UR32, 0x1, URZ ;  /* 0x0000000120367890 */ /* 0x000fe2000fffe03f */
[----:B------:R-:W-:Y:S01]  /*a1e0*/  UMOV UR27, 0x80000020 ;  /* 0x80000020001b7882 */ /* 0x000fe20000000000 */
[----:B------:R-:W-:Y:S02]  /*a1f0*/  UMOV UR7, 0x80000020 ;  /* 0x8000002000077882 */ /* 0x000fe40000000000 */
[----:B------:R-:W-:Y:S01]  /*a200*/  UISETP.NE.AND UP1, UPT, UR54, 0x2, UPT ;  /* 0x000000023600788c */ /* 0x000fe2000bf25270 */
[----:B------:R-:W-:Y:S01]  /*a210*/  UMOV UR11, 0x80000020 ;  /* 0x80000020000b7882 */ /* 0x000fe20000000000 */
[----:B------:R-:W-:Y:S02]  /*a220*/  UMOV UR15, 0x80000020 ;  /* 0x80000020000f7882 */ /* 0x000fe40000000000 */
[----:B------:R-:W-:Y:S01]  /*a230*/  USEL UR54, UR54, URZ, UP1 ;  /* 0x0000003f36367287 */ /* 0x000fe20008800000 */
[----:B------:R-:W-:Y:S01]  /*a240*/  UMOV UR19, 0x80000020 ;  /* 0x8000002000137882 */ /* 0x000fe20000000000 */
[----:B------:R-:W-:-:S02]  /*a250*/  UMOV UR23, 0x80000020 ;  /* 0x8000002000177882 */ /* 0x000fc40000000000 */
[----:B------:R-:W-:-:S04]  /*a260*/  UIMAD UR26, UR54, 0x600, UR28 ;  /* 0x00000600361a78a4 */ /* 0x000fc8000f8e021c */
[----:B------:R-:W-:Y:S02]  /*a270*/  UIADD3 UR6, UR26, 0x2, URZ ;  /* 0x000000021a067890 */ /* 0x000fe4000fffe03f */
[----:B------:R-:W-:Y:S02]  /*a280*/  UIADD3 UR10, UR26, 0x200, URZ ;  /* 0x000002001a0a7890 */ /* 0x000fe4000fffe03f */
[----:B------:R-:W-:Y:S02]  /*a290*/  UIADD3 UR14, UR26, 0x202, URZ ;  /* 0x000002021a0e7890 */ /* 0x000fe4000fffe03f */
[----:B------:R-:W-:Y:S02]  /*a2a0*/  UIADD3 UR18, UR26, 0x400, URZ ;  /* 0x000004001a127890 */ /* 0x000fe4000fffe03f */
[----:B------:R-:W-:Y:S01]  /*a2b0*/  UIADD3 UR22, UR26, 0x402, URZ ;  /* 0x000004021a167890 */ /* 0x000fe2000fffe03f */
        /* <DEDUP_REMOVED lines=24> */
.L_x_1158:
[----:B------:R-:W-:Y:S01]  /*a440*/  ULEA UR6, UR32, UR36, 0x3 ;  /* 0x0000002420067291 */ /* 0x000fe2000f8e183f */
[----:B------:R-:W-:-:S05]  /*a450*/  IMAD.U32 R5, RZ, RZ, UR33 ;  /* 0x00000021ff057e24 */ /* 0x000fca000f8e00ff */
[----:B------:R-:W-:-:S04]  /*a460*/  SHF.L.U32 R5, R5, 0x1f, RZ ;  /* 0x0000001f05057819 */ /* 0x000fc800000006ff */
[----:B------:R0:W1:Y:S01]  /*a470*/  SYNCS.PHASECHK.TRANS64.TRYWAIT P2, [UR6+0x2a850], R5 ;  /* 0x02a85005ff0075a7 */ /* 0x0000620008040146 */
[----:B------:R-:W-:Y:S05]  /*a480*/  @!P0 BRA `(.L_x_1159) ;  /* 0x0000000000048947 */ /* 0x000fea0003800000 */
[----:B------:R-:W-:Y:S01]  /*a490*/  BPT.TRAP 0x1 ;  /* 0x000000040000795c */ /* 0x000fe20000300000 */
.L_x_1159:
[----:B-1----:R-:W-:Y:S05]  /*a4a0*/  @P2 BRA `(.L_x_1157) ;  /* 0x0000000000082947 */ /* 0x002fea0003800000 */
[----:B------:R-:W1:Y:S02]  /*a4b0*/  SYNCS.PHASECHK.TRANS64.TRYWAIT P2, [UR6+0x2a850], R5 ;  /* 0x02a85005ff0075a7 */ /* 0x000e640008040146 */
[----:B-1----:R-:W-:Y:S05]  /*a4c0*/  @!P2 BRA `(.L_x_1160) ;  /* 0x000001240000a947 */ /* 0x002fea0003800000 */
.L_x_1157:
        /* <DEDUP_REMOVED lines=58> */
[C---:B------:R-:W-:Y:S01]  /*a870*/  FMUL.FTZ R148, R0.reuse, R157 ;  /* 0x0000009d00947220 */ /* 0x040fe20000410000 */
        /* <DEDUP_REMOVED lines=27> */
[----:B------:R-:W-:-:S05]  /*aa30*/  FMUL.FTZ R183, R0, R183 ;  /* 0x000000b700b77220 */ /* 0x000fca0000410000 */
        /* <DEDUP_REMOVED lines=49> */
[----:B---3--:R-:W-:Y:S01]  /*ad50*/  FMNMX.FTZ R5, R139, R168, !PT ;  /* 0x000000a88b057209 */ /* 0x008fe20007810000 */
[----:B------:R-:W-:-:S06]  /*ad60*/  FMUL.FTZ R168, R0, R177 ;  /* 0x000000b100a87220 */ /* 0x000fcc0000410000 */
[----:B------:R-:W3:Y:S01]  /*ad70*/  MUFU.TANH R142, R142 ;  /* 0x0000008e008e7308 */ /* 0x000ee20000002400 */
[----:B--2---:R-:W-:Y:S02]  /*ad80*/  FMNMX.FTZ R169, R141, R6, !PT ;  /* 0x000000068da97209 */ /* 0x004fe40007810000 */
[----:B-1----:R-:W-:-:S05]  /*ad90*/  SHF.R.U32.HI R199, RZ, 0x7, R199 ;  /* 0x00000007ffc77819 */ /* 0x002fca00000116c7 */
[----:B------:R-:W1:Y:S01]  /*ada0*/  MUFU.TANH R143, R143 ;  /* 0x0000008f008f7308 */ /* 0x000e620000002400 */
[----:B0-----:R-:W-:Y:S02]  /*adb0*/  FMNMX.FTZ R6, R140, R5, !PT ;  /* 0x000000058c067209 */ /* 0x001fe40007810000 */
[----:B------:R-:W-:-:S05]  /*adc0*/  IADD3 R177, -R199, 0xb, RZ ;  /* 0x0000000bc7b17810 */ /* 0x000fca0007ffe1ff */
[----:B------:R-:W0:Y:S01]  /*add0*/  MUFU.TANH R145, R145 ;  /* 0x0000009100917308 */ /* 0x000e220000002400 */
[----:B---3--:R-:W-:Y:S01]  /*ade0*/  FMNMX.FTZ R170, R142, R169, !PT ;  /* 0x000000a98eaa7209 */ /* 0x008fe20007810000 */
[----:B------:R-:W-:-:S06]  /*adf0*/  FMUL.FTZ R169, R0, R178 ;  /* 0x000000b200a97220 */ /* 0x000fcc0000410000 */
        /* <DEDUP_REMOVED lines=10> */
[----:B------:R-:W-:Y:S01]  /*aea0*/  MUFU.TANH R150, R150 ;  /* 0x0000009600967308 */ /* 0x000fe20000002400 */
[----:B--2---:R-:W-:-:S07]  /*aeb0*/  FMNMX.FTZ R171, R149, R170, !PT ;  /* 0x000000aa95ab7209 */ /* 0x004fce0007810000 */
[----:B------:R-:W0:Y:S01]  /*aec0*/  MUFU.TANH R151, R151 ;  /* 0x0000009700977308 */ /* 0x000e220000002400 */
[----:B-1----:R-:W-:-:S07]  /*aed0*/  FMNMX.FTZ R6, R148, R5, !PT ;  /* 0x0000000594067209 */ /* 0x002fce0007810000 */
[----:B------:R-:W-:Y:S08]  /*aee0*/  MUFU.TANH R153, R153 ;  /* 0x0000009900997308 */ /* 0x000ff00000002400 */
[----:B------:R-:W1:Y:S01]  /*aef0*/  MUFU.TANH R152, R152 ;  /* 0x0000009800987308 */ /* 0x000e620000002400 */
[----:B0-----:R-:W-:-:S07]  /*af00*/  FMNMX.FTZ R5, R151, R6, !PT ;  /* 0x0000000697057209 */ /* 0x001fce0007810000 */
[----:B------:R-:W-:Y:S08]  /*af10*/  MUFU.TANH R154, R154 ;  /* 0x0000009a009a7308 */ /* 0x000ff00000002400 */
[----:B------:R-:W0:Y:S01]  /*af20*/  MUFU.TANH R155, R155 ;  /* 0x0000009b009b7308 */ /* 0x000e220000002400 */
[----:B-1----:R-:W-:-:S07]  /*af30*/  FMNMX.FTZ R6, R152, R5, !PT ;  /* 0x0000000598067209 */ /* 0x002fce0007810000 */
[----:B------:R-:W-:Y:S08]  /*af40*/  MUFU.TANH R157, R157 ;  /* 0x0000009d009d7308 */ /* 0x000ff00000002400 */
[----:B------:R-:W1:Y:S01]  /*af50*/  MUFU.TANH R156, R156 ;  /* 0x0000009c009c7308 */ /* 0x000e620000002400 */
[----:B0-----:R-:W-:-:S07]  /*af60*/  FMNMX.FTZ R5, R155, R6, !PT ;  /* 0x000000069b057209 */ /* 0x001fce0007810000 */
[----:B------:R-:W-:Y:S08]  /*af70*/  MUFU.TANH R158, R158 ;  /* 0x0000009e009e7308 */ /* 0x000ff00000002400 */
[----:B------:R0:W-:Y:S01]  /*af80*/  MUFU.TANH R163, R172 ;  /* 0x000000ac00a37308 */ /* 0x0001e20000002400 */
[----:B-1----:R-:W-:-:S07]  /*af90*/  FMNMX.FTZ R6, R156, R5, !PT ;  /* 0x000000059c067209 */ /* 0x002fce0007810000 */
[----:B------:R-:W1:Y:S01]  /*afa0*/  MUFU.TANH R159, R159 ;  /* 0x0000009f009f7308 */ /* 0x000e620000002400 */
[----:B0-----:R-:W-:Y:S01]  /*afb0*/  FMNMX.FTZ R172, R150, R171, !PT ;  /* 0x000000ab96ac7209 */ /* 0x001fe20007810000 */
[----:B------:R-:W-:-:S03]  /*afc0*/  FMUL.FTZ R171, R0, R180 ;  /* 0x000000b400ab7220 */ /* 0x000fc60000410000 */
[----:B------:R-:W-:-:S03]  /*afd0*/  FMNMX.FTZ R173, R153, R172, !PT ;  /* 0x000000ac99ad7209 */ /* 0x000fc60007810000 */
[----:B------:R-:W-:Y:S01]  /*afe0*/  MUFU.TANH R161, R161 ;  /* 0x000000a100a17308 */ /* 0x000fe20000002400 */
[----:B------:R-:W-:-:S04]  /*aff0*/  FMNMX.FTZ R172, R154, R173, !PT ;  /* 0x000000ad9aac7209 */ /* 0x000fc80007810000 */
[----:B------:R-:W-:-:S03]  /*b000*/  FMNMX.FTZ R173, R157, R172, !PT ;  /* 0x000000ac9dad7209 */ /* 0x000fc60007810000 */
[----:B------:R-:W0:Y:S01]  /*b010*/  MUFU.TANH R160, R160 ;  /* 0x000000a000a07308 */ /* 0x000e220000002400 */
[----:B-1----:R-:W-:-:S07]  /*b020*/  FMNMX.FTZ R5, R159, R6, !PT ;  /* 0x000000069f057209 */ /* 0x002fce0007810000 */
[----:B------:R-:W1:Y:S08]  /*b030*/  MUFU.TANH R162, R162 ;  /* 0x000000a200a27308 */ /* 0x000e700000002400 */
[----:B------:R2:W3:Y:S01]  /*b040*/  MUFU.TANH R165, R174 ;  /* 0x000000ae00a57308 */ /* 0x0004e20000002400 */
[----:B0-----:R-:W-:-:S04]  /*b050*/  FMNMX.FTZ R6, R160, R5, !PT ;  /* 0x00000005a0067209 */ /* 0x001fc80007810000 */
[----:B------:R-:W-:-:S03]  /*b060*/  FMNMX.FTZ R5, R163, R6, !PT ;  /* 0x00000006a3057209 */ /* 0x000fc60007810000 */
[----:B------:R-:W0:Y:S01]  /*b070*/  MUFU.TANH R164, R164 ;  /* 0x000000a400a47308 */ /* 0x000e220000002400 */
[----:B--2---:R-:W-:Y:S01]  /*b080*/  FMNMX.FTZ R174, R158, R173, !PT ;  /* 0x000000ad9eae7209 */ /* 0x004fe20007810000 */
[----:B------:R-:W-:Y:S02]  /*b090*/  WARPGROUP.DEPBAR.LE gsb0, 0x0 ;  /* 0x00008000000079c5 */ /* 0x000fe40000010000 */
[----:B------:R-:W-:Y:S01]  /*b0a0*/  WARPGROUP.ARRIVE ;  /* 0x00000000000079c5 */ /* 0x000fe20000000000 */
[----:B------:R-:W-:Y:S01]  /*b0b0*/  FMNMX.FTZ R175, R161, R174, !PT ;  /* 0x000000aea1af7209 */ /* 0x000fe20007810000 */
[----:B------:R-:W-:Y:S02]  /*b0c0*/  FMUL.FTZ R173, R0, R182 ;  /* 0x000000b600ad7220 */ /* 0x000fe40000410000 */
[----:B------:R-:W2:Y:S01]  /*b0d0*/  MUFU.TANH R166, R166 ;  /* 0x000000a600a67308 */ /* 0x000ea20000002400 */
[----:B-1----:R-:W-:Y:S01]  /*b0e0*/  FMNMX.FTZ R174, R162, R175, !PT ;  /* 0x000000afa2ae7209 */ /* 0x002fe20007810000 */
[----:B------:R-:W-:Y:S01]  /*b0f0*/  QGMMA.64x192x32.F32.E4M3.E4M3 R24, R188, gdesc[UR4], R24, gsb0 ;  /* 0x02e00004bc187df3 */ /* 0x000fe20008000818 */
[----:B------:R-:W-:-:S02]  /*b100*/  UIADD3 UR6, UR10, 0x6, URZ ;  /* 0x000000060a067890 */ /* 0x000fc4000fffe03f */
[----:B---3--:R-:W-:Y:S01]  /*b110*/  FMNMX.FTZ R175, R165, R174, !PT ;  /* 0x000000aea5af7209 */ /* 0x008fe20007810000 */
[----:B------:R-:W-:Y:S01]  /*b120*/  UMOV UR7, 0x40000040 ;  /* 0x4000004000077882 */ /* 0x000fe20000000000 */
[----:B------:R-:W-:Y:S01]  /*b130*/  UMOV UR10, UR31 ;  /* 0x0000001f000a7c82 */ /* 0x000fe20008000000 */
[----:B------:R2:W1:Y:S01]  /*b140*/  MUFU.TANH R167, R176 ;  /* 0x000000b000a77308 */ /* 0x0004620000002400 */
        /* <DEDUP_REMOVED lines=14> */
[----:B--2---:R-:W-:Y:S02]  /*b230*/  FMNMX.FTZ R175, R173, R176, !PT ;  /* 0x000000b0adaf7209 */ /* 0x004fe40007810000 */
[----:B-1----:R-:W-:-:S05]  /*b240*/  FMNMX.FTZ R6, R172, R5, !PT ;  /* 0x00000005ac067209 */ /* 0x002fca0007810000 */
[----:B------:R-:W1:Y:S01]  /*b250*/  SHFL.BFLY PT, R176, R6, 0x2, 0x1f ;  /* 0x0c401f0006b07f89 */ /* 0x000e6200000e0000 */
[----:B0-----:R-:W-:-:S05]  /*b260*/  FMNMX.FTZ R5, R174, R175, !PT ;  /* 0x000000afae057209 */ /* 0x001fca0007810000 */
[----:B------:R-:W0:Y:S01]  /*b270*/  SHFL.BFLY PT, R175, R5, 0x2, 0x1f ;  /* 0x0c401f0005af7f89 */ /* 0x000e2200000e0000 */
[----:B-1----:R-:W-:-:S05]  /*b280*/  FMNMX.FTZ R6, R6, R176, !PT ;  /* 0x000000b006067209 */ /* 0x002fca0007810000 */
[----:B------:R-:W1:Y:S01]  /*b290*/  SHFL.BFLY PT, R176, R6, 0x1, 0x1f ;  /* 0x0c201f0006b07f89 */ /* 0x000e6200000e0000 */
[----:B0-----:R-:W-:-:S05]  /*b2a0*/  FMNMX.FTZ R5, R5, R175, !PT ;  /* 0x000000af05057209 */ /* 0x001fca0007810000 */
[----:B------:R-:W0:Y:S01]  /*b2b0*/  SHFL.BFLY PT, R175, R5, 0x1, 0x1f ;  /* 0x0c201f0005af7f89 */ /* 0x000e2200000e0000 */
[----:B-1----:R-:W-:-:S05]  /*b2c0*/  FMNMX.FTZ R6, R6, R176, !PT ;  /* 0x000000b006067209 */ /* 0x002fca0007810000 */
[C---:B------:R-:W-:Y:S01]  /*b2d0*/  FADD.FTZ R7, -R6.reuse, R7 ;  /* 0x0000000706077221 */ /* 0x040fe20000010100 */
[----:B0-----:R-:W-:Y:S01]  /*b2e0*/  FMNMX.FTZ R5, R5, R175, !PT ;  /* 0x000000af05057209 */ /* 0x001fe20007810000 */
[----:B------:R-:W-:Y:S02]  /*b2f0*/  IMAD.U32 R175, RZ, RZ, UR10 ;  /* 0x0000000affaf7e24 */ /* 0x000fe4000f8e00ff */
[----:B------:R-:W-:Y:S02]  /*b300*/  FMUL.FTZ R7, R7, UR10 ;  /* 0x0000000a07077c20 */ /* 0x000fe40008410000 */
[----:B------:R-:W-:Y:S01]  /*b310*/  FFMA.FTZ R175, R6, R175, -8 ;  /* 0xc100000006af7423 */ /* 0x000fe200000100af */
[----:B------:R-:W-:-:S03]  /*b320*/  FADD.FTZ R8, -R5, R8 ;  /* 0x0000000805087221 */ /* 0x000fc60000010100 */
        /* <DEDUP_REMOVED lines=32> */
[----:B------:R-:W-:-:S02]  /*b530*/  IMAD.U32 R172, RZ, RZ, UR10 ;  /* 0x0000000affac7e24 */ /* 0x000fc4000f8e00ff */
[----:B------:R-:W-:Y:S01]  /*b540*/  FMUL.FTZ R8, R8, UR10 ;  /* 0x0000000a08087c20 */ /* 0x000fe20008410000 */
[----:B------:R-:W0:Y:S01]  /*b550*/  MUFU.EX2 R176, R176 ;  /* 0x000000b000b07308 */ /* 0x000e220000000800 */
[----:B------:R-:W-:-:S01]  /*b560*/  FFMA.FTZ R171, R171, UR10, -R175 ;  /* 0x0000000aabab7c23 */ /* 0x000fc200080108af */
[----:B------:R-:W-:Y:S01]  /*b570*/  FFMA.FTZ R172, R5, R172, -8 ;  /* 0xc100000005ac7423 */ /* 0x000fe200000100ac */
[----:B------:R-:W-:-:S03]  /*b580*/  IMAD.U32 R175, RZ, RZ, UR54 ;  /* 0x00000036ffaf7e24 */ /* 0x000fc6000f8e00ff */
[--C-:B------:R-:W-:Y:S01]  /*b590*/  FFMA.FTZ R11, R11, UR10, -R172.reuse ;  /* 0x0000000a0b0b7c23 */ /* 0x100fe200080108ac */
[----:B------:R-:W-:-:S01]  /*b5a0*/  FFMA.FTZ R12, R12, UR10, -R172 ;  /* 0x0000000a0c0c7c23 */ /* 0x000fc200080108ac */
[----:B------:R-:W-:Y:S01]  /*b5b0*/  MUFU.EX2 R8, R8 ;  /* 0x0000000800087308 */ /* 0x000fe20000000800 */
[----:B------:R-:W-:-:S01]  /*b5c0*/  FFMA.FTZ R15, R15, UR10, -R172 ;  /* 0x0000000a0f0f7c23 */ /* 0x000fc200080108ac */
[----:B------:R-:W-:Y:S01]  /*b5d0*/  @!P1 LEA R175, R175, UR36, 0x3 ;  /* 0x00000024afaf9c11 */ /* 0x000fe2000f8e18ff */
[----:B------:R-:W-:-:S01]  /*b5e0*/  FFMA.FTZ R20, R20, UR10, -R172 ;  /* 0x0000000a14147c23 */ /* 0x000fc200080108ac */
[--C-:B------:R-:W-:Y:S01]  /*b5f0*/  FFMA.FTZ R121, R121, UR10, -R172.reuse ;  /* 0x0000000a79797c23 */ /* 0x100fe200080108ac */
[----:B------:R-:W-:-:S01]  /*b600*/  FFMA.FTZ R122, R122, UR10, -R172 ;  /* 0x0000000a7a7a7c23 */ /* 0x000fc200080108ac */
[----:B------:R-:W-:Y:S01]  /*b610*/  FFMA.FTZ R125, R125, UR10, -R172 ;  /* 0x0000000a7d7d7c23 */ /* 0x000fe200080108ac */
[----:B------:R-:W-:Y:S01]  /*b620*/  @!P1 VIADD R175, R175, 0x2a840 ;  /* 0x0002a840afaf9836 */ /* 0x000fe20000000000 */
[----:B------:R-:W1:Y:S01]  /*b630*/  MUFU.EX2 R11, R11 ;  /* 0x0000000b000b7308 */ /* 0x000e620000000800 */
[----:B0-----:R-:W-:-:S01]  /*b640*/  FFMA.FTZ R4, R7, R4, R176 ;  /* 0x0000000407047223 */ /* 0x001fc200000100b0 */
[--C-:B------:R-:W-:Y:S01]  /*b650*/  FFMA.FTZ R126, R126, UR10, -R172.reuse ;  /* 0x0000000a7e7e7c23 */ /* 0x100fe200080108ac */
[----:B------:R-:W-:-:S01]  /*b660*/  FFMA.FTZ R129, R129, UR10, -R172 ;  /* 0x0000000a81817c23 */ /* 0x000fc200080108ac */
[----:B------:R-:W-:Y:S01]  /*b670*/  @!P1 PRMT R175, RZ, 0x654, R175 ;  /* 0x00000654ffaf9816 */ /* 0x000fe200000000af */
[----:B------:R-:W-:-:S01]  /*b680*/  FFMA.FTZ R130, R130, UR10, -R172 ;  /* 0x0000000a82827c23 */ /* 0x000fc200080108ac */
[--C-:B------:R-:W-:Y:S01]  /*b690*/  FFMA.FTZ R133, R133, UR10, -R172.reuse ;  /* 0x0000000a85857c23 */ /* 0x100fe200080108ac */
[----:B------:R-:W-:-:S01]  /*b6a0*/  FFMA.FTZ R134, R134, UR10, -R172 ;  /* 0x0000000a86867c23 */ /* 0x000fc200080108ac */
[----:B------:R-:W0:Y:S01]  /*b6b0*/  MUFU.EX2 R9, R9 ;  /* 0x0000000900097308 */ /* 0x000e220000000800 */
[----:B------:R-:W-:-:S01]  /*b6c0*/  FFMA.FTZ R137, R137, UR10, -R172 ;  /* 0x0000000a89897c23 */ /* 0x000fc200080108ac */
[----:B------:R-:W-:Y:S01]  /*b6d0*/  FFMA.FTZ R138, R138, UR10, -R172 ;  /* 0x0000000a8a8a7c23 */ /* 0x000fe200080108ac */
[----:B------:R-:W-:-:S02]  /*b6e0*/  WARPGROUP.DEPBAR.LE gsb0, 0x0 ;  /* 0x00008000000079c5 */ /* 0x000fc40000010000 */
[----:B------:R-:W-:Y:S01]  /*b6f0*/  WARPGROUP.ARRIVE ;  /* 0x00000000000079c5 */ /* 0x000fe20000000000 */
[----:B------:R-:W-:-:S01]  /*b700*/  FFMA.FTZ R141, R141, UR10, -R172 ;  /* 0x0000000a8d8d7c23 */ /* 0x000fc200080108ac */
[----:B------:R-:W-:Y:S01]  /*b710*/  FFMA.FTZ R142, R142, UR10, -R172 ;  /* 0x0000000a8e8e7c23 */ /* 0x000fe200080108ac */
[----:B------:R-:W2:Y:S01]  /*b720*/  MUFU.EX2 R12, R12 ;  /* 0x0000000c000c7308 */ /* 0x000ea20000000800 */
[----:B-1----:R-:W-:-:S01]  /*b730*/  FFMA.FTZ R3, R8, R3, R11 ;  /* 0x0000000308037223 */ /* 0x002fc2000001000b */
[--C-:B------:R-:W-:Y:S01]  /*b740*/  FFMA.FTZ R145, R145, UR10, -R172.reuse ;  /* 0x0000000a91917c23 */ /* 0x100fe200080108ac */
[----:B------:R-:W-:Y:S01]  /*b750*/  QGMMA.64x192x32.F32.E4M3.E4M3 R24, R184, gdesc[UR4], R24, gsb0 ;  /* 0x02e00004b8187df3 */ /* 0x000fe20008000818 */
[----:B------:R-:W-:-:S01]  /*b760*/  FFMA.FTZ R146, R146, UR10, -R172 ;  /* 0x0000000a92927c23 */ /* 0x000fc200080108ac */
[--C-:B------:R-:W-:Y:S01]  /*b770*/  FFMA.FTZ R149, R149, UR10, -R172.reuse ;  /* 0x0000000a95957c23 */ /* 0x100fe200080108ac */
[----:B------:R-:W-:-:S01]  /*b780*/  FFMA.FTZ R150, R150, UR10, -R172 ;  /* 0x0000000a96967c23 */ /* 0x000fc200080108ac */
[--C-:B------:R-:W-:Y:S01]  /*b790*/  FFMA.FTZ R153, R153, UR10, -R172.reuse ;  /* 0x0000000a99997c23 */ /* 0x100fe200080108ac */
        /* <DEDUP_REMOVED lines=9> */
[----:B------:R-:W-:-:S01]  /*b830*/  FFMA.FTZ R169, R169, UR10, -R172 ;  /* 0x0000000aa9a97c23 */ /* 0x000fc200080108ac */
[--C-:B------:R-:W-:Y:S01]  /*b840*/  FFMA.FTZ R170, R170, UR10, -R172.reuse ;  /* 0x0000000aaaaa7c23 */ /* 0x100fe200080108ac */
[----:B------:R-:W-:-:S01]  /*b850*/  FFMA.FTZ R173, R173, UR10, -R172 ;  /* 0x0000000aadad7c23 */ /* 0x000fc200080108ac */
[----:B------:R-:W-:-:S04]  /*b860*/  FFMA.FTZ R172, R174, UR10, -R172 ;  /* 0x0000000aaeac7c23 */ /* 0x000fc800080108ac */
[----:B------:R-:W4:Y:S08]  /*b870*/  MUFU.EX2 R13, R13 ;  /* 0x0000000d000d7308 */ /* 0x000f300000000800 */
[----:B------:R-:W5:Y:S08]  /*b880*/  MUFU.EX2 R20, R20 ;  /* 0x0000001400147308 */ /* 0x000f700000000800 */
        /* <DEDUP_REMOVED lines=21> */
[----:B------:R-:W5:Y:S01]  /*b9e0*/  MUFU.EX2 R141, R141 ;  /* 0x0000008d008d7308 */ /* 0x000f620000000800 */
[----:B------:R-:W-:-:S02]  /*b9f0*/  WARPGROUP.DEPBAR.LE gsb0, 0x0 ;  /* 0x00008000000079c5 */ /* 0x000fc40000010000 */
[----:B------:R0:W-:Y:S06]  /*ba00*/  BAR.ARV R177, 0x100 ;  /* 0x000400b10000751d */ /* 0x0001ec0000002000 */
[----:B------:R0:W-:Y:S01]  /*ba10*/  @!P1 SYNCS.ARRIVE.TRANS64.RED.A1T0 RZ, [R175+URZ], RZ ;  /* 0x000000ffafff99a7 */ /* 0x0001e2000810043f */
[----:B------:R-:W5:Y:S01]  /*ba20*/  MUFU.EX2 R139, R139 ;  /* 0x0000008b008b7308 */ /* 0x000f620000000800 */
[----:B0-----:R-:W-:-:S01]  /*ba30*/  FADD.FTZ R175, R9, R4 ;  /* 0x0000000409af7221 */ /* 0x001fc20000010000 */
[----:B--2---:R-:W-:-:S06]  /*ba40*/  FADD.FTZ R4, R12, R3 ;  /* 0x000000030c047221 */ /* 0x004fcc0000010000 */
[----:B------:R-:W0:Y:S01]  /*ba50*/  MUFU.EX2 R142, R142 ;  /* 0x0000008e008e7308 */ /* 0x000e220000000800 */
[----:B-1----:R-:W-:-:S01]  /*ba60*/  FADD.FTZ R174, R10, R175 ;  /* 0x000000af0aae7221 */ /* 0x002fc20000010000 */
[----:B---3--:R-:W-:-:S03]  /*ba70*/  FADD.FTZ R3, R15, R4 ;  /* 0x000000040f037221 */ /* 0x008fc60000010000 */
[----:B----4-:R-:W-:Y:S01]  /*ba80*/  FADD.FTZ R175, R13, R174 ;  /* 0x000000ae0daf7221 */ /* 0x010fe20000010000 */
[----:B-----5:R-:W-:-:S02]  /*ba90*/  FADD.FTZ R4, R20, R3 ;  /* 0x0000000314047221 */ /* 0x020fc40000010000 */
[----:B------:R-:W1:Y:S01]  /*baa0*/  MUFU.EX2 R140, R140 ;  /* 0x0000008c008c7308 */ /* 0x000e620000000800 */
[----:B------:R-:W-:-:S01]  /*bab0*/  FADD.FTZ R174, R14, R175 ;  /* 0x000000af0eae7221 */ /* 0x000fc20000010000 */
[----:B------:R-:W-:-:S03]  /*bac0*/  FADD.FTZ R3, R121, R4 ;  /* 0x0000000479037221 */ /* 0x000fc60000010000 */
[----:B------:R-:W-:Y:S01]  /*bad0*/  FADD.FTZ R175, R21, R174 ;  /* 0x000000ae15af7221 */ /* 0x000fe20000010000 */
[----:B------:R-:W-:-:S02]  /*bae0*/  FADD.FTZ R4, R122, R3 ;  /* 0x000000037a047221 */ /* 0x000fc40000010000 */
[----:B------:R-:W2:Y:S01]  /*baf0*/  MUFU.EX2 R145, R145 ;  /* 0x0000009100917308 */ /* 0x000ea20000000800 */
[----:B------:R-:W-:-:S01]  /*bb00*/  FADD.FTZ R174, R120, R175 ;  /* 0x000000af78ae7221 */ /* 0x000fc20000010000 */
[----:B------:R-:W-:-:S03]  /*bb10*/  FADD.FTZ R3, R125, R4 ;  /* 0x000000047d037221 */ /* 0x000fc60000010000 */
[----:B------:R-:W-:Y:S01]  /*bb20*/  FADD.FTZ R175, R123, R174 ;  /* 0x000000ae7baf7221 */ /* 0x000fe20000010000 */
[----:B------:R-:W-:-:S02]  /*bb30*/  FADD.FTZ R4, R126, R3 ;  /* 0x000000037e047221 */ /* 0x000fc40000010000 */
[----:B------:R-:W3:Y:S01]  /*bb40*/  MUFU.EX2 R143, R143 ;  /* 0x0000008f008f7308 */ /* 0x000ee20000000800 */
[----:B------:R-:W-:-:S01]  /*bb50*/  FADD.FTZ R174, R124, R175 ;  /* 0x000000af7cae7221 */ /* 0x000fc20000010000 */
[----:B------:R-:W-:-:S03]  /*bb60*/  FADD.FTZ R3, R129, R4 ;  /* 0x0000000481037221 */ /* 0x000fc60000010000 */
[----:B------:R-:W-:Y:S01]  /*bb70*/  FADD.FTZ R175, R127, R174 ;  /* 0x000000ae7faf7221 */ /* 0x000fe20000010000 */
[----:B------:R-:W-:-:S02]  /*bb80*/  FADD.FTZ R4, R130, R3 ;  /* 0x0000000382047221 */ /* 0x000fc40000010000 */
[----:B------:R-:W4:Y:S01]  /*bb90*/  MUFU.EX2 R146, R146 ;  /* 0x0000009200927308 */ /* 0x000f220000000800 */
[----:B------:R-:W-:-:S01]  /*bba0*/  FADD.FTZ R174, R128, R175 ;  /* 0x000000af80ae7221 */ /* 0x000fc20000010000 */
[----:B------:R-:W-:-:S03]  /*bbb0*/  FADD.FTZ R3, R133, R4 ;  /* 0x0000000485037221 */ /* 0x000fc60000010000 */
[----:B------:R-:W-:Y:S01]  /*bbc0*/  FADD.FTZ R175, R131, R174 ;  /* 0x000000ae83af7221 */ /* 0x000fe20000010000 */
[----:B------:R-:W-:-:S02]  /*bbd0*/  FADD.FTZ R4, R134, R3 ;  /* 0x0000000386047221 */ /* 0x000fc40000010000 */
[----:B------:R-:W5:Y:S01]  /*bbe0*/  MUFU.EX2 R144, R144 ;  /* 0x0000009000907308 */ /* 0x000f620000000800 */
        /* <DEDUP_REMOVED lines=8> */
[----:B0-----:R-:W-:-:S02]  /*bc70*/  FADD.FTZ R4, R142, R3 ;  /* 0x000000038e047221 */ /* 0x001fc40000010000 */
[----:B------:R-:W0:Y:S01]  /*bc80*/  MUFU.EX2 R147, R147 ;  /* 0x0000009300937308 */ /* 0x000e220000000800 */
[----:B-1----:R-:W-:-:S01]  /*bc90*/  FADD.FTZ R174, R140, R175 ;  /* 0x000000af8cae7221 */ /* 0x002fc20000010000 */
[----:B--2---:R-:W-:-:S03]  /*bca0*/  FADD.FTZ R3, R145, R4 ;  /* 0x0000000491037221 */ /* 0x004fc60000010000 */
[----:B---3--:R-:W-:Y:S01]  /*bcb0*/  FADD.FTZ R175, R143, R174 ;  /* 0x000000ae8faf7221 */ /* 0x008fe20000010000 */
[----:B----4-:R-:W-:-:S02]  /*bcc0*/  FADD.FTZ R4, R146, R3 ;  /* 0x0000000392047221 */ /* 0x010fc40000010000 */
[----:B------:R-:W1:Y:S01]  /*bcd0*/  MUFU.EX2 R150, R150 ;  /* 0x0000009600967308 */ /* 0x000e620000000800 */
[----:B-----5:R-:W-:-:S01]  /*bce0*/  FADD.FTZ R174, R144, R175 ;  /* 0x000000af90ae7221 */ /* 0x020fc20000010000 */
        /* <DEDUP_REMOVED lines=49> */
[----:B0-----:R-:W-:-:S03]  /*c000*/  FADD.FTZ R4, R168, R3 ;  /* 0x00000003a8047221 */ /* 0x001fc60000010000 */
[----:B-1----:R-:W-:Y:S01]  /*c010*/  FADD.FTZ R3, R172, R175 ;  /* 0x000000afac037221 */ /* 0x002fe20000010000 */
[----:B------:R-:W-:Y:S06]  /*c020*/  @!P0 BRA `(.L_x_1161) ;  /* 0x0000000000048947 */ /* 0x000fec0003800000 */
[----:B------:R-:W-:Y:S01]  /*c030*/  BPT.TRAP 0x1 ;  /* 0x000000040000795c */ /* 0x000fe20000300000 */
.L_x_1161:
        /* <DEDUP_REMOVED lines=139> */
.L_x_1152:
[----:B------:R-:W-:-:S13]  /*c8f0*/  ISETP.GE.AND P2, PT, R2, UR39, PT ;  /* 0x0000002702007c0c */ /* 0x000fda000bf46270 */
[----:B------:R-:W-:Y:S05]  /*c900*/  @!P2 BRA `(.L_x_1163) ;  /* 0x000000380060a947 */ /* 0x000fea0003800000 */
[----:B------:R-:W-:Y:S01]  /*c910*/  IMAD.MOV.U32 R7, RZ, RZ, R5 ;  /* 0x000000ffff077224 */ /* 0x000fe200078e0005 */
[----:B------:R-:W-:Y:S01]  /*c920*/  UMOV UR34, UR51 ;  /* 0x0000003300227c82 */ /* 0x000fe20008000000 */
[----:B------:R-:W-:Y:S01]  /*c930*/  IMAD.MOV.U32 R8, RZ, RZ, R6 ;  /* 0x000000ffff087224 */ /* 0x000fe200078e0006 */
[----:B------:R-:W-:Y:S01]  /*c940*/  UMOV UR33, UR54 ;  /* 0x0000003600217c82 */ /* 0x000fe20008000000 */
[----:B------:R-:W-:Y:S01]  /*c950*/  ULDC UR31, c[0x0][0x9e4] ;  /* 0x00027900001f7ab9 */ /* 0x000fe20000000800 */
[----:B------:R-:W-:Y:S01]  /*c960*/  ULDC UR30, c[0x0][0x988] ;  /* 0x00026200001e7ab9 */ /* 0x000fe20000000800 */
[----:B------:R-:W-:-:S05]  /*c970*/  ULDC UR32, c[0x0][0x9e0] ;  /* 0x0002780000207ab9 */ /* 0x000fca0000000800 */
.L_x_1181:
[----:B------:R-:W-:Y:S01]  /*c980*/  ISETP.NE.AND P3, PT, RZ, UR45, PT ;  /* 0x0000002dff007c0c */ /* 0x000fe2000bf65270 */
[----:B------:R-:W-:-:S04]  /*c990*/  UISETP.NE.AND UP1, UPT, UR33, 0x1, UPT ;  /* 0x000000012100788c */ /* 0x000fc8000bf25270 */
[----:B------:R-:W-:-:S04]  /*c9a0*/  USEL UR51, URZ, 0x1, UP1 ;  /* 0x000000013f337887 */ /* 0x000fc80008800000 */
[----:B------:R-:W-:-:S04]  /*c9b0*/  ULOP3.LUT UR51, UR34, UR51, URZ, 0x3c, !UPT ;  /* 0x0000003322337292 */ /* 0x000fc8000f8e3c3f */
[----:B------:R-:W-:Y:S08]  /*c9c0*/  @P3 BRA `(.L_x_1164) ;  /* 0x0000000000383947 */ /* 0x000ff00003800000 */
[----:B------:R-:W-:Y:S05]  /*c9d0*/  @!P0 BRA `(.L_x_1165) ;  /* 0x0000000000048947 */ /* 0x000fea0003800000 */
[----:B------:R-:W-:Y:S01]  /*c9e0*/  BPT.TRAP 0x1 ;  /* 0x000000040000795c */ /* 0x000fe20000300000 */
.L_x_1165:
        /* <DEDUP_REMOVED lines=9> */
.L_x_1166:
[----:B-1----:R-:W-:Y:S05]  /*ca80*/  @P2 BRA `(.L_x_1164) ;  /* 0x0000000000082947 */ /* 0x002fea0003800000 */
[----:B------:R-:W1:Y:S02]  /*ca90*/  SYNCS.PHASECHK.TRANS64.TRYWAIT P2, [UR6+0x2a830], R5 ;  /* 0x02a83005ff0075a7 */ /* 0x000e640008040146 */
[----:B-1----:R-:W-:Y:S05]  /*caa0*/  @!P2 BRA `(.L_x_1167) ;  /* 0x000000fc00a0a947 */ /* 0x002fea0003800000 */
.L_x_1164:
        /* <DEDUP_REMOVED lines=40> */
.L_x_1169:
[----:B------:R-:W-:Y:S01]  /*cd30*/  ULEA UR6, UR33, UR36, 0x3 ;  /* 0x0000002421067291 */ /* 0x000fe2000f8e183f */
[----:B------:R-:W-:-:S05]  /*cd40*/  IMAD.U32 R5, RZ, RZ, UR34 ;  /* 0x00000022ff057e24 */ /* 0x000fca000f8e00ff */
[----:B------:R-:W-:-:S04]  /*cd50*/  SHF.L.U32 R5, R5, 0x1f, RZ ;  /* 0x0000001f05057819 */ /* 0x000fc800000006ff */
[----:B------:R0:W1:Y:S01]  /*cd60*/  SYNCS.PHASECHK.TRANS64.TRYWAIT P2, [UR6+0x2a850], R5 ;  /* 0x02a85005ff0075a7 */ /* 0x0000620008040146 */
[----:B------:R-:W-:Y:S05]  /*cd70*/  @!P0 BRA `(.L_x_1170) ;  /* 0x0000000000048947 */ /* 0x000fea0003800000 */
[----:B------:R-:W-:Y:S01]  /*cd80*/  BPT.TRAP 0x1 ;  /* 0x000000040000795c */ /* 0x000fe20000300000 */
.L_x_1170:
[----:B-1----:R-:W-:Y:S05]  /*cd90*/  @P2 BRA `(.L_x_1168) ;  /* 0x0000000000082947 */ /* 0x002fea0003800000 */
[----:B------:R-:W1:Y:S02]  /*cda0*/  SYNCS.PHASECHK.TRANS64.TRYWAIT P2, [UR6+0x2a850], R5 ;  /* 0x02a85005ff0075a7 */ /* 0x000e640008040146 */
[----:B-1----:R-:W-:Y:S05]  /*cdb0*/  @!P2 BRA `(.L_x_1171) ;  /* 0x000000f800f4a947 */ /* 0x002fea0003800000 */
.L_x_1168:
        /* <DEDUP_REMOVED lines=10> */
[C---:B------:R-:W-:Y:S01]  /*ce60*/  FMUL.FTZ R150, R0.reuse, R162 ;  /* 0x000000a200967220 */ /* 0x040fe20000410000 */
[----:B------:R-:W-:Y:S01]  /*ce70*/  FMUL.FTZ R162, R0, R174 ;  /* 0x000000ae00a27220 */ /* 0x000fe20000410000 */
[----:B------:R-:W-:Y:S01]  /*ce80*/  ULOP3.LUT UR6, UR6, 0x10000, URZ, 0xfc, !UPT ;  /* 0x0001000006067892 */ /* 0x000fe2000f8efc3f */
[----:B------:R-:W-:-:S02]  /*ce90*/  VIADD R174, R17, UR42 ;  /* 0x0000002a11ae7c36 */ /* 0x000fc40008000000 */
[C---:B------:R-:W-:Y:S01]  /*cea0*/  FMUL.FTZ R15, R0.reuse, R127 ;  /* 0x0000007f000f7220 */ /* 0x040fe20000410000 */
[C---:B------:R-:W-:Y:S01]  /*ceb0*/  FMUL.FTZ R127, R0.reuse, R133 ;  /* 0x00000085007f7220 */ /* 0x040fe20000410000 */
[----:B------:R-:W-:Y:S01]  /*cec0*/  UIMAD UR10, UR33, 0x600, UR6 ;  /* 0x00000600210a78a4 */ /* 0x000fe2000f8e0206 */
[C---:B------:R-:W-:Y:S01]  /*ced0*/  FMUL.FTZ R133, R0.reuse, R140 ;  /* 0x0000008c00857220 */ /* 0x040fe20000410000 */
[C---:B------:R-:W-:Y:S01]  /*cee0*/  FMUL.FTZ R140, R0.reuse, R151 ;  /* 0x00000097008c7220 */ /* 0x040fe20000410000 */
[C---:B------:R-:W-:Y:S01]  /*cef0*/  FMUL.FTZ R151, R0.reuse, R157 ;  /* 0x0000009d00977220 */ /* 0x040fe20000410000 */
[C---:B------:R-:W-:Y:S01]  /*cf00*/  FMUL.FTZ R157, R0.reuse, R164 ;  /* 0x000000a4009d7220 */ /* 0x040fe20000410000 */
[C---:B-1----:R-:W-:Y:S01]  /*cf10*/  FMUL.FTZ R6, R0.reuse, R121 ;  /* 0x0000007900067220 */ /* 0x042fe20000410000 */
[C---:B------:R-:W-:Y:S01]  /*cf20*/  FMUL.FTZ R164, R0.reuse, R175 ;  /* 0x000000af00a47220 */ /* 0x040fe20000410000 */
[----:B------:R-:W-:Y:S01]  /*cf30*/  UMOV UR6, UR10 ;  /* 0x0000000a00067c82 */ /* 0x000fe20008000000 */
[C---:B0-----:R-:W-:Y:S01]  /*cf40*/  FMUL.FTZ R5, R0.reuse, R120 ;  /* 0x0000007800057220 */ /* 0x041fe20000410000 */
        /* <DEDUP_REMOVED lines=13> */
[----:B--2---:R-:W-:Y:S01]  /*d020*/  SHF.R.U32.HI R13, RZ, 0x7, R13 ;  /* 0x00000007ff0d7819 */ /* 0x004fe2000001160d */
        /* <DEDUP_REMOVED lines=27> */
[----:B------:R-:W-:Y:S01]  /*d1e0*/  IADD3 R13, -R13, 0xb, RZ ;  /* 0x0000000b0d0d7810 */ /* 0x000fe20007ffe1ff */
        /* <DEDUP_REMOVED lines=94> */
[----:B------:R-:W-:-:S04]  /*d7d0*/  @UP0 ULDC UR6, c[0x0][0x450] ;  /* 0x0001140000060ab9 */ /* 0x000fc80000000800 */
[----:B------:R-:W-:Y:S01]  /*d7e0*/  @P2 SHF.R.U32.HI R174, RZ, UR6, R12 ;  /* 0x00000006ffae2c19 */ /* 0x000fe2000801160c */
[----:B------:R-:W-:-:S04]  /*d7f0*/  IMAD.U32 R12, RZ, RZ, UR54 ;  /* 0x00000036ff0c7e24 */ /* 0x000fc8000f8e00ff */
[----:B------:R-:W5:Y:S01]  /*d800*/  SHFL.IDX PT, R181, R174, RZ, 0x1c1f ;  /* 0x001c1fffaeb57589 */ /* 0x000f6200000e0000 */
[----:B------:R-:W-:-:S05]  /*d810*/  @!P1 LEA R12, R12, UR36, 0x3 ;  /* 0x000000240c0c9c11 */ /* 0x000fca000f8e18ff */
[----:B------:R-:W-:-:S05]  /*d820*/  @!P1 VIADD R12, R12, 0x2a840 ;  /* 0x0002a8400c0c9836 */ /* 0x000fca0000000000 */
[----:B------:R-:W-:Y:S01]  /*d830*/  @!P1 PRMT R12, RZ, 0x654, R12 ;  /* 0x00000654ff0c9816 */ /* 0x000fe2000000000c */
[----:B------:R-:W-:Y:S02]  /*d840*/  WARPGROUP.DEPBAR.LE gsb0, 0x0 ;  /* 0x00008000000079c5 */ /* 0x000fe40000010000 */
        /* <DEDUP_REMOVED lines=8> */
[----:B0-234-:R-:W-:Y:S06]  /*d8d0*/  @!P5 BRA `(.L_x_1172) ;  /* 0x00000000005cd947 */ /* 0x01dfec0003800000 */
        /* <DEDUP_REMOVED lines=13> */
.L_x_1174:
[----:B------:R-:W-:-:S05]  /*d9b0*/  IMAD.U32 R182, RZ, RZ, UR31 ;  /* 0x0000001fffb67e24 */ /* 0x000fca000f8e00ff */
[----:B------:R-:W-:-:S13]  /*d9c0*/  ISETP.NE.AND P2, PT, R182, 0x1, PT ;  /* 0x00000001b600780c */ /* 0x000fda0003f45270 */
[----:B------:R-:W0:Y:S02]  /*d9d0*/  @P2 LDC.64 R12, c[0x0][0x9e8] ;  /* 0x00027a00ff0c2b82 */ /* 0x000e240000000a00 */
[----:B0-----:R-:W-:-:S05]  /*d9e0*/  @P2 IMAD.HI.U32 R12, R181, R12, RZ ;  /* 0x0000000cb50c2227 */ /* 0x001fca00078e00ff */
[----:B------:R-:W-:-:S07]  /*d9f0*/  @P2 SHF.R.U32.HI R181, RZ, R13, R12 ;  /* 0x0000000dffb52219 */ /* 0x000fce000001160c */
.L_x_1175:
[----:B------:R-:W-:Y:S05]  /*da00*/  BSYNC B0 ;  /* 0x0000000000007941 */ /* 0x000fea0003800000 */
.L_x_1173:
[----:B------:R-:W-:-:S04]  /*da10*/  IMAD R181, R181, R182, -R173 ;  /* 0x000000b6b5b57224 */ /* 0x000fc800078e0aad */
[----:B------:R-:W-:-:S05]  /*da20*/  IMAD.IADD R181, R181, 0x1, -R16 ;  /* 0x00000001b5b57824 */ /* 0x000fca00078e0a10 */
[----:B------:R-:W-:Y:S02]  /*da30*/  VIMNMX R180, R180, R181, !PT ;  /* 0x000000b5b4b47248 */ /* 0x000fe40007fe0100 */
[----:B------:R-:W-:-:S07]  /*da40*/  VIADDMNMX R179, R181, R182, R179, PT ;  /* 0x000000b6b5b37246 */ /* 0x000fce00038001b3 */
.L_x_1172:
[----:B------:R-:W-:Y:S01]  /*da50*/  ISETP.GT.AND P2, PT, R2, -0x1, PT ;  /* 0xffffffff0200780c */ /* 0x000fe20003f44270 */
[----:B------:R-:W0:Y:S03]  /*da60*/  SHFL.IDX PT, R174, R174, 0x1, 0x1c1f ;  /* 0x003c1f00aeae7f89 */ /* 0x000e2600000e0000 */
[C---:B------:R-:W-:Y:S02]  /*da70*/  ISETP.GT.AND P4, PT, R180.reuse, RZ, P2 ;  /* 0x000000ffb400720c */ /* 0x040fe40001784270 */
[----:B------:R-:W-:Y:S02]  /*da80*/  ISETP.GT.AND P6, PT, R180, 0x1, P2 ;  /* 0x00000001b400780c */ /* 0x000fe400017c4270 */
[C---:B------:R-:W-:Y:S02]  /*da90*/  ISETP.LT.OR P4, PT, R179.reuse, 0x1, P4 ;  /* 0x00000001b300780c */ /* 0x040fe40002781670 */
[----:B------:R-:W-:-:S02]  /*daa0*/  ISETP.LT.OR P6, PT, R179, 0x2, P6 ;  /* 0x00000002b300780c */ /* 0x000fc400037c1670 */
[----:B------:R-:W-:Y:S02]  /*dab0*/  FSEL R5, R5, -INF , !P4 ;  /* 0xff80000005057808 */ /* 0x000fe40006000000 */
[----:B------:R-:W-:Y:S02]  /*dac0*/  FSEL R181, R6, -INF , !P6 ;  /* 0xff80000006b57808 */ /* 0x000fe40007000000 */
[C---:B------:R-:W-:Y:S02]  /*dad0*/  ISETP.GT.AND P3, PT, R180.reuse, 0x8, P2 ;  /* 0x00000008b400780c */ /* 0x040fe40001764270 */
[C---:B------:R-:W-:Y:S02]  /*dae0*/  ISETP.GT.AND P4, PT, R180.reuse, 0x9, P2 ;  /* 0x00000009b400780c */ /* 0x040fe40001784270 */
[----:B------:R-:W-:Y:S02]  /*daf0*/  ISETP.GT.AND P6, PT, R180, 0x10, P2 ;  /* 0x00000010b400780c */ /* 0x000fe400017c4270 */
[----:B------:R-:W-:-:S02]  /*db00*/  ISETP.LT.OR P3, PT, R179, 0x9, P3 ;  /* 0x00000009b300780c */ /* 0x000fc40001f61670 */
[----:B------:R-:W-:Y:S01]  /*db10*/  ISETP.LT.OR P4, PT, R179, 0xa, P4 ;  /* 0x0000000ab300780c */ /* 0x000fe20002781670 */
[--C-:B0-----:R-:W-:Y:S01]  /*db20*/  IMAD.IADD R177, R177, 0x1, R174.reuse ;  /* 0x00000001b1b17824 */ /* 0x101fe200078e02ae */
[----:B------:R-:W-:Y:S01]  /*db30*/  ISETP.LT.OR P6, PT, R179, 0x11, P6 ;  /* 0x00000011b300780c */ /* 0x000fe200037c1670 */
[----:B------:R-:W-:Y:S01]  /*db40*/  IMAD.IADD R178, R178, 0x1, R174 ;  /* 0x00000001b2b27824 */ /* 0x000fe200078e02ae */
[----:B------:R-:W-:Y:S02]  /*db50*/  FSEL R11, R11, -INF , !P3 ;  /* 0xff8000000b0b7808 */ /* 0x000fe40005800000 */
[----:B------:R-:W-:Y:S02]  /*db60*/  FSEL R21, R21, -INF , !P4 ;  /* 0xff80000015157808 */ /* 0x000fe40006000000 */
[----:B------:R-:W-:Y:S02]  /*db70*/  FSEL R121, R121, -INF , !P6 ;  /* 0xff80000079797808 */ /* 0x000fe40007000000 */
        /* <DEDUP_REMOVED lines=80> */
[----:B------:R-:W-:Y:S01]  /*e080*/  FSEL R175, R175, -INF , !P6 ;  /* 0xff800000afaf7808 */ /* 0x000fe20007000000 */
[----:B------:R-:W-:Y:S06]  /*e090*/  @!P5 BRA `(.L_x_1176) ;  /* 0x00000000005cd947 */ /* 0x000fec0003800000 */
        /* <DEDUP_REMOVED lines=13> */
.L_x_1178:
[----:B------:R-:W-:-:S05]  /*e170*/  IMAD.U32 R6, RZ, RZ, UR31 ;  /* 0x0000001fff067e24 */ /* 0x000fca000f8e00ff */
[----:B------:R-:W-:-:S13]  /*e180*/  ISETP.NE.AND P3, PT, R6, 0x1, PT ;  /* 0x000000010600780c */ /* 0x000fda0003f65270 */
[----:B------:R-:W0:Y:S02]  /*e190*/  @P3 LDC.64 R12, c[0x0][0x9e8] ;  /* 0x00027a00ff0c3b82 */ /* 0x000e240000000a00 */
[----:B0-----:R-:W-:-:S05]  /*e1a0*/  @P3 IMAD.HI.U32 R12, R174, R12, RZ ;  /* 0x0000000cae0c3227 */ /* 0x001fca00078e00ff */
[----:B------:R-:W-:-:S07]  /*e1b0*/  @P3 SHF.R.U32.HI R174, RZ, R13, R12 ;  /* 0x0000000dffae3219 */ /* 0x000fce000001160c */
.L_x_1179:
[----:B------:R-:W-:Y:S05]  /*e1c0*/  BSYNC B0 ;  /* 0x0000000000007941 */ /* 0x000fea0003800000 */
.L_x_1177:
[----:B------:R-:W-:-:S04]  /*e1d0*/  IMAD R173, R174, R6, -R173 ;  /* 0x00000006aead7224 */ /* 0x000fc800078e0aad */
[----:B------:R-:W-:-:S05]  /*e1e0*/  IMAD.IADD R173, R173, 0x1, -R16 ;  /* 0x00000001adad7824 */ /* 0x000fca00078e0a10 */
[----:B------:R-:W-:Y:S02]  /*e1f0*/  VIADDMNMX R177, R173, R6, R177, PT ;  /* 0x00000006adb17246 */ /* 0x000fe400038001b1 */
[----:B------:R-:W-:-:S07]  /*e200*/  VIMNMX R178, R178, R173, !PT ;  /* 0x000000adb2b27248 */ /* 0x000fce0007fe0100 */
.L_x_1176:
[----:B------:R-:W-:Y:S01]  /*e210*/  FMNMX.FTZ R6, R5, R8, !PT ;  /* 0x0000000805067209 */ /* 0x000fe20007810000 */
[----:B------:R-:W-:Y:S01]  /*e220*/  UMOV UR10, UR30 ;  /* 0x0000001e000a7c82 */ /* 0x000fe20008000000 */
[----:B------:R-:W-:Y:S02]  /*e230*/  ISETP.GT.AND P3, PT, R178, 0x1, P2 ;  /* 0x00000001b200780c */ /* 0x000fe40001764270 */
[----:B------:R-:W-:Y:S02]  /*e240*/  FMNMX.FTZ R6, R181, R6, !PT ;  /* 0x00000006b5067209 */ /* 0x000fe40007810000 */
[----:B------:R-:W-:Y:S02]  /*e250*/  ISETP.LT.OR P3, PT, R177, 0x2, P3 ;  /* 0x00000002b100780c */ /* 0x000fe40001f61670 */
[----:B------:R-:W-:Y:S02]  /*e260*/  FMNMX.FTZ R6, R11, R6, !PT ;  /* 0x000000060b067209 */ /* 0x000fe40007810000 */
[----:B------:R-:W-:-:S02]  /*e270*/  FSEL R10, R10, -INF , !P3 ;  /* 0xff8000000a0a7808 */ /* 0x000fc40005800000 */
[----:B------:R-:W-:Y:S02]  /*e280*/  FMNMX.FTZ R6, R21, R6, !PT ;  /* 0x0000000615067209 */ /* 0x000fe40007810000 */
        /* <DEDUP_REMOVED lines=48> */
[C---:B------:R-:W-:Y:S02]  /*e590*/  ISETP.GT.AND P3, PT, R178.reuse, RZ, P2 ;  /* 0x000000ffb200720c */ /* 0x040fe40001764270 */
[----:B------:R-:W-:Y:S02]  /*e5a0*/  FMNMX.FTZ R6, R169, R6, !PT ;  /* 0x00000006a9067209 */ /* 0x000fe40007810000 */
[----:B------:R-:W-:Y:S02]  /*e5b0*/  ISETP.LT.OR P3, PT, R177, 0x1, P3 ;  /* 0x00000001b100780c */ /* 0x000fe40001f61670 */
[----:B------:R-:W-:Y:S02]  /*e5c0*/  FMNMX.FTZ R13, R171, R6, !PT ;  /* 0x00000006ab0d7209 */ /* 0x000fe40007810000 */
[----:B------:R-:W-:-:S02]  /*e5d0*/  ISETP.GT.AND P4, PT, R178, 0x8, P2 ;  /* 0x00000008b200780c */ /* 0x000fc40001784270 */
[----:B------:R-:W-:Y:S02]  /*e5e0*/  FMNMX.FTZ R6, R176, R13, !PT ;  /* 0x0000000db0067209 */ /* 0x000fe40007810000 */
[----:B------:R-:W-:Y:S02]  /*e5f0*/  FSEL R174, R9, -INF , !P3 ;  /* 0xff80000009ae7808 */ /* 0x000fe40005800000 */
[----:B------:R-:W-:Y:S02]  /*e600*/  FMNMX.FTZ R12, R175, R6, !PT ;  /* 0x00000006af0c7209 */ /* 0x000fe40007810000 */
[----:B------:R-:W-:Y:S02]  /*e610*/  ISETP.LT.OR P4, PT, R177, 0x9, P4 ;  /* 0x00000009b100780c */ /* 0x000fe40002781670 */
[----:B------:R-:W-:Y:S01]  /*e620*/  ISETP.GT.AND P3, PT, R178, 0x78, P2 ;  /* 0x00000078b200780c */ /* 0x000fe20001764270 */
[----:B------:R-:W0:Y:S01]  /*e630*/  SHFL.BFLY PT, R13, R12, 0x2, 0x1f ;  /* 0x0c401f000c0d7f89 */ /* 0x000e2200000e0000 */
[----:B------:R-:W-:-:S02]  /*e640*/  FSEL R14, R14, -INF , !P4 ;  /* 0xff8000000e0e7808 */ /* 0x000fc40006000000 */
[----:B------:R-:W-:Y:S02]  /*e650*/  ISETP.GT.AND P4, PT, R178, 0x11, P2 ;  /* 0x00000011b200780c */ /* 0x000fe40001784270 */
[C---:B------:R-:W-:Y:S02]  /*e660*/  ISETP.LT.OR P3, PT, R177.reuse, 0x79, P3 ;  /* 0x00000079b100780c */ /* 0x040fe40001f61670 */
[----:B------:R-:W-:-:S04]  /*e670*/  ISETP.LT.OR P4, PT, R177, 0x12, P4 ;  /* 0x00000012b100780c */ /* 0x000fc80002781670 */
[----:B------:R-:W-:Y:S02]  /*e680*/  FSEL R120, R120, -INF , !P4 ;  /* 0xff80000078787808 */ /* 0x000fe40006000000 */
[----:B------:R-:W-:-:S04]  /*e690*/  ISETP.GT.AND P4, PT, R178, 0x20, P2 ;  /* 0x00000020b200780c */ /* 0x000fc80001784270 */
[----:B------:R-:W-:-:S04]  /*e6a0*/  ISETP.LT.OR P4, PT, R177, 0x21, P4 ;  /* 0x00000021b100780c */ /* 0x000fc80002781670 */
[----:B------:R-:W-:Y:S02]  /*e6b0*/  FSEL R126, R126, -INF , !P4 ;  /* 0xff8000007e7e7808 */ /* 0x000fe40006000000 */
[----:B------:R-:W-:Y:S02]  /*e6c0*/  ISETP.GT.AND P4, PT, R178, 0x29, P2 ;  /* 0x00000029b200780c */ /* 0x000fe40001784270 */
[----:B0-----:R-:W-:Y:S02]  /*e6d0*/  FMNMX.FTZ R13, R12, R13, !PT ;  /* 0x0000000d0c0d7209 */ /* 0x001fe40007810000 */
[----:B------:R-:W-:-:S03]  /*e6e0*/  ISETP.LT.OR P4, PT, R177, 0x2a, P4 ;  /* 0x0000002ab100780c */ /* 0x000fc60002781670 */
[----:B------:R-:W0:Y:S01]  /*e6f0*/  SHFL.BFLY PT, R6, R13, 0x1, 0x1f ;  /* 0x0c201f000d067f89 */ /* 0x000e2200000e0000 */
[----:B------:R-:W-:Y:S02]  /*e700*/  FSEL R132, R132, -INF , !P4 ;  /* 0xff80000084847808 */ /* 0x000fe40006000000 */
[----:B------:R-:W-:-:S04]  /*e710*/  ISETP.GT.AND P4, PT, R178, 0x38, P2 ;  /* 0x00000038b200780c */ /* 0x000fc80001784270 */
[----:B------:R-:W-:-:S04]  /*e720*/  ISETP.LT.OR P4, PT, R177, 0x39, P4 ;  /* 0x00000039b100780c */ /* 0x000fc80002781670 */
[----:B------:R-:W-:Y:S02]  /*e730*/  FSEL R138, R138, -INF , !P4 ;  /* 0xff8000008a8a7808 */ /* 0x000fe40006000000 */
[----:B------:R-:W-:-:S04]  /*e740*/  ISETP.GT.AND P4, PT, R178, 0x41, P2 ;  /* 0x00000041b200780c */ /* 0x000fc80001784270 */
[----:B------:R-:W-:-:S04]  /*e750*/  ISETP.LT.OR P4, PT, R177, 0x42, P4 ;  /* 0x00000042b100780c */ /* 0x000fc80002781670 */
[----:B------:R-:W-:Y:S02]  /*e760*/  FSEL R144, R144, -INF , !P4 ;  /* 0xff80000090907808 */ /* 0x000fe40006000000 */
[----:B------:R-:W-:Y:S02]  /*e770*/  ISETP.GT.AND P4, PT, R178, 0x50, P2 ;  /* 0x00000050b200780c */ /* 0x000fe40001784270 */
[----:B0-----:R-:W-:Y:S02]  /*e780*/  FMNMX.FTZ R6, R13, R6, !PT ;  /* 0x000000060d067209 */ /* 0x001fe40007810000 */
[----:B------:R-:W-:Y:S02]  /*e790*/  ISETP.LT.OR P4, PT, R177, 0x51, P4 ;  /* 0x00000051b100780c */ /* 0x000fe40002781670 */
[----:B------:R-:W-:Y:S02]  /*e7a0*/  FSETP.NEU.FTZ.AND P6, PT, R6, -INF , PT ;  /* 0xff8000000600780b */ /* 0x000fe40003fdd000 */
[----:B------:R-:W-:-:S02]  /*e7b0*/  FSEL R150, R150, -INF , !P4 ;  /* 0xff80000096967808 */ /* 0x000fc40006000000 */
[----:B------:R-:W-:Y:S02]  /*e7c0*/  FSEL R173, R6, RZ, P6 ;  /* 0x000000ff06ad7208 */ /* 0x000fe40003000000 */
[----:B------:R-:W-:-:S03]  /*e7d0*/  ISETP.GT.AND P4, PT, R178, 0x59, P2 ;  /* 0x00000059b200780c */ /* 0x000fc60001784270 */
[----:B------:R-:W-:Y:S01]  /*e7e0*/  FADD.FTZ R8, -R173, R8 ;  /* 0x00000008ad087221 */ /* 0x000fe20000010100 */
[----:B------:R-:W-:Y:S01]  /*e7f0*/  IMAD.U32 R173, RZ, RZ, UR10 ;  /* 0x0000000affad7e24 */ /* 0x000fe2000f8e00ff */
[----:B------:R-:W-:Y:S02]  /*e800*/  ISETP.LT.OR P4, PT, R177, 0x5a, P4 ;  /* 0x0000005ab100780c */ /* 0x000fe40002781670 */
[----:B------:R-:W-:Y:S01]  /*e810*/  FMUL.FTZ R8, R8, UR10 ;  /* 0x0000000a08087c20 */ /* 0x000fe20008410000 */
[----:B------:R-:W-:-:S05]  /*e820*/  FFMA.FTZ R173, R6, R173, -8 ;  /* 0xc100000006ad7423 */ /* 0x000fca00000100ad */
[----:B------:R-:W-:Y:S01]  /*e830*/  FSEL R12, R173, RZ, P6 ;  /* 0x000000ffad0c7208 */ /* 0x000fe20003000000 */
[----:B------:R-:W-:Y:S01]  /*e840*/  MUFU.EX2 R8, R8 ;  /* 0x0000000800087308 */ /* 0x000fe20000000800 */
[----:B------:R-:W-:Y:S02]  /*e850*/  ISETP.GT.AND P6, PT, R178, 0x9, P2 ;  /* 0x00000009b200780c */ /* 0x000fe400017c4270 */
[----:B------:R-:W-:Y:S01]  /*e860*/  FSEL R173, R156, -INF , !P4 ;  /* 0xff8000009cad7808 */ /* 0x000fe20006000000 */
[----:B------:R-:W-:-:S01]  /*e870*/  FFMA.FTZ R13, R5, UR10, -R12 ;  /* 0x0000000a050d7c23 */ /* 0x000fc2000801080c */
[----:B------:R-:W-:Y:S01]  /*e880*/  ISETP.LT.OR P6, PT, R177, 0xa, P6 ;  /* 0x0000000ab100780c */ /* 0x000fe200037c1670 */
[----:B------:R-:W-:-:S01]  /*e890*/  FFMA.FTZ R5, R21, UR10, -R12 ;  /* 0x0000000a15057c23 */ /* 0x000fc2000801080c */
[----:B------:R-:W-:Y:S01]  /*e8a0*/  ISETP.GT.AND P4, PT, R178, 0x68, P2 ;  /* 0x00000068b200780c */ /* 0x000fe20001784270 */
[----:B------:R-:W-:-:S01]  /*e8b0*/  FFMA.FTZ R184, R135, UR10, -R12 ;  /* 0x0000000a87b87c23 */ /* 0x000fc2000801080c */
[----:B------:R-:W-:Y:S01]  /*e8c0*/  FSEL R15, R15, -INF , !P6 ;  /* 0xff8000000f0f7808 */ /* 0x000fe20007000000 */
[----:B------:R-:W-:-:S01]  /*e8d0*/  FFMA.FTZ R182, R131, UR10, -R12 ;  /* 0x0000000a83b67c23 */ /* 0x000fc2000801080c */
[----:B------:R-:W-:Y:S01]  /*e8e0*/  ISETP.GT.AND P6, PT, R178, 0x18, P2 ;  /* 0x00000018b200780c */ /* 0x000fe200017c4270 */
[----:B------:R-:W-:-:S01]  /*e8f0*/  FFMA.FTZ R131, R145, UR10, -R12 ;  /* 0x0000000a91837c23 */ /* 0x000fc2000801080c */
[----:B------:R-:W-:Y:S01]  /*e900*/  ISETP.LT.OR P4, PT, R177, 0x69, P4 ;  /* 0x00000069b100780c */ /* 0x000fe20002781670 */
[----:B------:R-:W-:-:S01]  /*e910*/  FFMA.FTZ R145, R167, UR10, -R12 ;  /* 0x0000000aa7917c23 */ /* 0x000fc2000801080c */
[----:B------:R-:W-:Y:S01]  /*e920*/  ISETP.LT.OR P6, PT, R177, 0x19, P6 ;  /* 0x00000019b100780c */ /* 0x000fe200037c1670 */
[----:B------:R-:W0:Y:S01]  /*e930*/  MUFU.EX2 R13, R13 ;  /* 0x0000000d000d7308 */ /* 0x000e220000000800 */
[----:B------:R-:W-:Y:S01]  /*e940*/  FSEL R162, R162, -INF , !P4 ;  /* 0xff800000a2a27808 */ /* 0x000fe20006000000 */
[--C-:B------:R-:W-:Y:S01]  /*e950*/  FFMA.FTZ R181, R181, UR10, -R12.reuse ;  /* 0x0000000ab5b57c23 */ /* 0x100fe2000801080c */
[----:B------:R-:W-:Y:S01]  /*e960*/  FSEL R122, R122, -INF , !P6 ;  /* 0xff8000007a7a7808 */ /* 0x000fe20007000000 */
[--C-:B------:R-:W-:Y:S01]  /*e970*/  FFMA.FTZ R11, R11, UR10, -R12.reuse ;  /* 0x0000000a0b0b7c23 */ /* 0x100fe2000801080c */
[C---:B------:R-:W-:Y:S01]  /*e980*/  ISETP.GT.AND P6, PT, R178.reuse, 0x21, P2 ;  /* 0x00000021b200780c */ /* 0x040fe200017c4270 */
[--C-:B------:R-:W-:Y:S01]  /*e990*/  FFMA.FTZ R9, R121, UR10, -R12.reuse ;  /* 0x0000000a79097c23 */ /* 0x100fe2000801080c */
[----:B------:R-:W-:Y:S01]  /*e9a0*/  ISETP.GT.AND P4, PT, R178, 0x70, P2 ;  /* 0x00000070b200780c */ /* 0x000fe20001784270 */
[----:B------:R-:W1:Y:S01]  /*e9b0*/  MUFU.EX2 R156, R181 ;  /* 0x000000b5009c7308 */ /* 0x000e620000000800 */
[----:B------:R-:W-:Y:S01]  /*e9c0*/  ISETP.LT.OR P6, PT, R177, 0x22, P6 ;  /* 0x00000022b100780c */ /* 0x000fe200037c1670 */
[--C-:B------:R-:W-:Y:S01]  /*e9d0*/  FFMA.FTZ R121, R125, UR10, -R12.reuse ;  /* 0x0000000a7d797c23 */ /* 0x100fe2000801080c */
[----:B------:R-:W-:Y:S01]  /*e9e0*/  ISETP.LT.OR P4, PT, R177, 0x71, P4 ;  /* 0x00000071b100780c */ /* 0x000fe20002781670 */
[--C-:B------:R-:W-:Y:S01]  /*e9f0*/  FFMA.FTZ R186, R139, UR10, -R12.reuse ;  /* 0x0000000a8bba7c23 */ /* 0x100fe2000801080c */
[----:B------:R-:W-:Y:S01]  /*ea00*/  FSEL R128, R128, -INF , !P6 ;  /* 0xff80000080807808 */ /* 0x000fe20007000000 */
[--C-:B------:R-:W-:Y:S01]  /*ea10*/  FFMA.FTZ R125, R133, UR10, -R12.reuse ;  /* 0x0000000a857d7c23 */ /* 0x100fe2000801080c */
[----:B------:R-:W-:Y:S01]  /*ea20*/  ISETP.GT.AND P6, PT, R178, 0x30, P2 ;  /* 0x00000030b200780c */ /* 0x000fe200017c4270 */
[----:B------:R-:W2:Y:S01]  /*ea30*/  MUFU.EX2 R11, R11 ;  /* 0x0000000b000b7308 */ /* 0x000ea20000000800 */
[----:B------:R-:W-:Y:S01]  /*ea40*/  FSEL R166, R166, -INF , !P4 ;  /* 0xff800000a6a67808 */ /* 0x000fe20006000000 */
[--C-:B------:R-:W-:Y:S01]  /*ea50*/  FFMA.FTZ R139, R157, UR10, -R12.reuse ;  /* 0x0000000a9d8b7c23 */ /* 0x100fe2000801080c */
[----:B------:R-:W-:Y:S01]  /*ea60*/  ISETP.LT.OR P6, PT, R177, 0x31, P6 ;  /* 0x00000031b100780c */ /* 0x000fe200037c1670 */
[--C-:B------:R-:W-:Y:S01]  /*ea70*/  FFMA.FTZ R133, R149, UR10, -R12.reuse ;  /* 0x0000000a95857c23 */ /* 0x100fe2000801080c */
[----:B------:R-:W-:Y:S01]  /*ea80*/  FSEL R135, R170, -INF , !P3 ;  /* 0xff800000aa877808 */ /* 0x000fe20005800000 */
[--C-:B------:R-:W-:Y:S01]  /*ea90*/  FFMA.FTZ R149, R171, UR10, -R12.reuse ;  /* 0x0000000aab957c23 */ /* 0x100fe2000801080c */
[----:B------:R-:W-:Y:S01]  /*eaa0*/  FSEL R134, R134, -INF , !P6 ;  /* 0xff80000086867808 */ /* 0x000fe20007000000 */
[----:B------:R-:W-:Y:S01]  /*eab0*/  MUFU.EX2 R9, R9 ;  /* 0x0000000900097308 */ /* 0x000fe20000000800 */
[----:B------:R-:W-:Y:S01]  /*eac0*/  ISETP.GT.AND P6, PT, R178, 0x39, P2 ;  /* 0x00000039b200780c */ /* 0x000fe200017c4270 */
[----:B0-----:R-:W-:Y:S01]  /*ead0*/  FFMA.FTZ R171, R8, R4, R13 ;  /* 0x0000000408ab7223 */ /* 0x001fe2000001000d */
[----:B------:R-:W-:-:S01]  /*eae0*/  FFMA.FTZ R151, R151, UR10, -R12 ;  /* 0x0000000a97977c23 */ /* 0x000fc2000801080c */
[--C-:B------:R-:W-:Y:S01]  /*eaf0*/  FFMA.FTZ R196, R159, UR10, -R12.reuse ;  /* 0x0000000a9fc47c23 */ /* 0x100fe2000801080c */
[----:B------:R-:W-:Y:S01]  /*eb00*/  ISETP.LT.OR P6, PT, R177, 0x3a, P6 ;  /* 0x0000003ab100780c */ /* 0x000fe200037c1670 */
[--C-:B------:R-:W-:Y:S01]  /*eb10*/  FFMA.FTZ R198, R163, UR10, -R12.reuse ;  /* 0x0000000aa3c67c23 */ /* 0x100fe2000801080c */
[----:B------:R-:W-:-:S01]  /*eb20*/  FFMA.FTZ R188, R143, UR10, -R12 ;  /* 0x0000000a8fbc7c23 */ /* 0x000fc2000801080c */
[----:B------:R0:W-:Y:S01]  /*eb30*/  MUFU.EX2 R170, R151 ;  /* 0x0000009700aa7308 */ /* 0x0001e20000000800 */
[----:B------:R-:W-:Y:S01]  /*eb40*/  FSEL R140, R140, -INF , !P6 ;  /* 0xff8000008c8c7808 */ /* 0x000fe20007000000 */
[--C-:B------:R-:W-:Y:S01]  /*eb50*/  FFMA.FTZ R143, R165, UR10, -R12.reuse ;  /* 0x0000000aa58f7c23 */ /* 0x100fe2000801080c */
[----:B------:R-:W-:Y:S01]  /*eb60*/  ISETP.GT.AND P6, PT, R178, 0x48, P2 ;  /* 0x00000048b200780c */ /* 0x000fe200017c4270 */
[----:B------:R-:W-:-:S03]  /*eb70*/  FFMA.FTZ R176, R176, UR10, -R12 ;  /* 0x0000000ab0b07c23 */ /* 0x000fc6000801080c */
[----:B------:R-:W-:Y:S01]  /*eb80*/  ISETP.LT.OR P6, PT, R177, 0x49, P6 ;  /* 0x00000049b100780c */ /* 0x000fe200037c1670 */
[----:B------:R-:W-:Y:S01]  /*eb90*/  MUFU.EX2 R121, R121 ;  /* 0x0000007900797308 */ /* 0x000fe20000000800 */
[----:B0-----:R-:W-:-:S02]  /*eba0*/  FFMA.FTZ R151, R175, UR10, -R12 ;  /* 0x0000000aaf977c23 */ /* 0x001fc4000801080c */
[----:B------:R-:W-:Y:S02]  /*ebb0*/  FSEL R146, R146, -INF , !P6 ;  /* 0xff80000092927808 */ /* 0x000fe40007000000 */
[----:B------:R-:W-:-:S03]  /*ebc0*/  ISETP.GT.AND P6, PT, R178, 0x51, P2 ;  /* 0x00000051b200780c */ /* 0x000fc600017c4270 */
[----:B------:R-:W-:Y:S01]  /*ebd0*/  MUFU.EX2 R182, R182 ;  /* 0x000000b600b67308 */ /* 0x000fe20000000800 */
[----:B------:R-:W-:-:S04]  /*ebe0*/  ISETP.LT.OR P6, PT, R177, 0x52, P6 ;  /* 0x00000052b100780c */ /* 0x000fc800037c1670 */
[----:B------:R-:W-:Y:S02]  /*ebf0*/  FSEL R152, R152, -INF , !P6 ;  /* 0xff80000098987808 */ /* 0x000fe40007000000 */
[----:B------:R-:W-:Y:S01]  /*ec00*/  ISETP.GT.AND P6, PT, R178, 0x60, P2 ;  /* 0x00000060b200780c */ /* 0x000fe200017c4270 */
[----:B------:R-:W-:Y:S03]  /*ec10*/  MUFU.EX2 R125, R125 ;  /* 0x0000007d007d7308 */ /* 0x000fe60000000800 */
[----:B------:R-:W-:-:S04]  /*ec20*/  ISETP.LT.OR P6, PT, R177, 0x61, P6 ;  /* 0x00000061b100780c */ /* 0x000fc800037c1670 */
[----:B------:R-:W-:Y:S01]  /*ec30*/  FSEL R158, R158, -INF , !P6 ;  /* 0xff8000009e9e7808 */ /* 0x000fe20007000000 */
[----:B------:R-:W-:Y:S01]  /*ec40*/  MUFU.EX2 R184, R184 ;  /* 0x000000b800b87308 */ /* 0x000fe20000000800 */
[----:B------:R-:W-:-:S04]  /*ec50*/  ISETP.GT.AND P6, PT, R178, 0x69, P2 ;  /* 0x00000069b200780c */ /* 0x000fc800017c4270 */
[----:B------:R-:W-:-:S03]  /*ec60*/  ISETP.LT.OR P6, PT, R177, 0x6a, P6 ;  /* 0x0000006ab100780c */ /* 0x000fc600037c1670 */
[----:B------:R-:W-:Y:S01]  /*ec70*/  MUFU.EX2 R186, R186 ;  /* 0x000000ba00ba7308 */ /* 0x000fe20000000800 */
[----:B------:R-:W-:Y:S02]  /*ec80*/  FSEL R21, R164, -INF , !P6 ;  /* 0xff800000a4157808 */ /* 0x000fe40007000000 */
[C---:B------:R-:W-:Y:S02]  /*ec90*/  ISETP.GT.AND P6, PT, R178.reuse, 0x71, P2 ;  /* 0x00000071b200780c */ /* 0x040fe400017c4270 */
[----:B------:R-:W-:Y:S01]  /*eca0*/  ISETP.GT.AND P2, PT, R178, 0x79, P2 ;  /* 0x00000079b200780c */ /* 0x000fe20001744270 */
[--C-:B------:R-:W-:Y:S01]  /*ecb0*/  FFMA.FTZ R178, R123, UR10, -R12.reuse ;  /* 0x0000000a7bb27c23 */ /* 0x100fe2000801080c */
[C---:B------:R-:W-:Y:S01]  /*ecc0*/  ISETP.LT.OR P6, PT, R177.reuse, 0x72, P6 ;  /* 0x00000072b100780c */ /* 0x040fe200037c1670 */
[----:B------:R0:W3:Y:S01]  /*ecd0*/  MUFU.EX2 R164, R5 ;  /* 0x0000000500a47308 */ /* 0x0000e20000000800 */
[----:B------:R-:W-:Y:S01]  /*ece0*/  ISETP.LT.OR P2, PT, R177, 0x7a, P2 ;  /* 0x0000007ab100780c */ /* 0x000fe20001741670 */
[--C-:B------:R-:W-:Y:S01]  /*ecf0*/  FFMA.FTZ R123, R129, UR10, -R12.reuse ;  /* 0x0000000a817b7c23 */ /* 0x100fe2000801080c */
[----:B------:R-:W-:Y:S01]  /*ed00*/  FSEL R168, R168, -INF , !P6 ;  /* 0xff800000a8a87808 */ /* 0x000fe20007000000 */
[--C-:B------:R-:W-:Y:S01]  /*ed10*/  FFMA.FTZ R129, R141, UR10, -R12.reuse ;  /* 0x0000000a8d817c23 */ /* 0x100fe2000801080c */
[----:B------:R-:W-:Y:S01]  /*ed20*/  FSEL R172, R172, -INF , !P2 ;  /* 0xff800000acac7808 */ /* 0x000fe20005000000 */
[----:B------:R-:W-:-:S02]  /*ed30*/  FFMA.FTZ R141, R161, UR10, -R12 ;  /* 0x0000000aa18d7c23 */ /* 0x000fc4000801080c */
[----:B------:R-:W4:Y:S01]  /*ed40*/  MUFU.EX2 R178, R178 ;  /* 0x000000b200b27308 */ /* 0x000f220000000800 */
[----:B0-----:R-:W-:-:S04]  /*ed50*/  FMNMX.FTZ R5, R174, R7, !PT ;  /* 0x00000007ae057209 */ /* 0x001fc80007810000 */
[----:B------:R-:W-:-:S03]  /*ed60*/  FMNMX.FTZ R5, R10, R5, !PT ;  /* 0x000000050a057209 */ /* 0x000fc60007810000 */
[----:B------:R-:W-:Y:S01]  /*ed70*/  MUFU.EX2 R123, R123 ;  /* 0x0000007b007b7308 */ /* 0x000fe20000000800 */
[----:B------:R-:W-:-:S04]  /*ed80*/  FMNMX.FTZ R180, R14, R5, !PT ;  /* 0x000000050eb47209 */ /* 0x000fc80007810000 */
[----:B------:R-:W-:Y:S01]  /*ed90*/  FMNMX.FTZ R5, R15, R180, !PT ;  /* 0x000000b40f057209 */ /* 0x000fe20007810000 */
[----:B------:R-:W-:-:S01]  /*eda0*/  FFMA.FTZ R180, R127, UR10, -R12 ;  /* 0x0000000a7fb47c23 */ /* 0x000fc2000801080c */
[--C-:B------:R-:W-:Y:S01]  /*edb0*/  FFMA.FTZ R127, R137, UR10, -R12.reuse ;  /* 0x0000000a897f7c23 */ /* 0x100fe2000801080c */
[----:B------:R-:W-:-:S01]  /*edc0*/  FFMA.FTZ R137, R153, UR10, -R12 ;  /* 0x0000000a99897c23 */ /* 0x000fc2000801080c */
[----:B------:R-:W-:Y:S01]  /*edd0*/  FMNMX.FTZ R5, R20, R5, !PT ;  /* 0x0000000514057209 */ /* 0x000fe20007810000 */
[----:B------:R-:W-:Y:S03]  /*ede0*/  MUFU.EX2 R129, R129 ;  /* 0x0000008100817308 */ /* 0x000fe60000000800 */
[----:B------:R-:W-:-:S04]  /*edf0*/  FMNMX.FTZ R5, R120, R5, !PT ;  /* 0x0000000578057209 */ /* 0x000fc80007810000 */
        /* <DEDUP_REMOVED lines=26> */
[----:B------:R-:W-:Y:S01]  /*efa0*/  FMNMX.FTZ R5, R173, R190, !PT ;  /* 0x000000bead057209 */ /* 0x000fe20007810000 */
[--C-:B------:R-:W-:Y:S01]  /*efb0*/  FFMA.FTZ R190, R147, UR10, -R12.reuse ;  /* 0x0000000a93be7c23 */ /* 0x100fe2000801080c */
[----:B------:R-:W-:-:S02]  /*efc0*/  FFMA.FTZ R147, R169, UR10, -R12 ;  /* 0x0000000aa9937c23 */ /* 0x000fc4000801080c */
        /* <DEDUP_REMOVED lines=10> */
[----:B------:R-:W-:-:S01]  /*f070*/  FFMA.FTZ R192, R155, UR10, -R12 ;  /* 0x0000000a9bc07c23 */ /* 0x000fc2000801080c */
[----:B------:R-:W-:Y:S02]  /*f080*/  MUFU.EX2 R145, R145 ;  /* 0x0000009100917308 */ /* 0x000fe40000000800 */
[----:B------:R-:W-:-:S05]  /*f090*/  FMNMX.FTZ R5, R172, R5, !PT ;  /* 0x00000005ac057209 */ /* 0x000fca0007810000 */
[----:B------:R-:W0:Y:S01]  /*f0a0*/  SHFL.BFLY PT, R194, R5, 0x2, 0x1f ;  /* 0x0c401f0005c27f89 */ /* 0x000e2200000e0000 */
[----:B------:R-:W-:Y:S08]  /*f0b0*/  MUFU.EX2 R192, R192 ;  /* 0x000000c000c07308 */ /* 0x000ff00000000800 */
[----:B------:R-:W-:Y:S08]  /*f0c0*/  MUFU.EX2 R147, R147 ;  /* 0x0000009300937308 */ /* 0x000ff00000000800 */
[----:B------:R-:W-:Y:S01]  /*f0d0*/  MUFU.EX2 R149, R149 ;  /* 0x0000009500957308 */ /* 0x000fe20000000800 */
[----:B0-----:R-:W-:-:S07]  /*f0e0*/  FMNMX.FTZ R194, R5, R194, !PT ;  /* 0x000000c205c27209 */ /* 0x001fce0007810000 */
[----:B------:R-:W-:Y:S01]  /*f0f0*/  MUFU.EX2 R12, R176 ;  /* 0x000000b0000c7308 */ /* 0x000fe20000000800 */
[----:B------:R-:W0:Y:S07]  /*f100*/  SHFL.BFLY PT, R5, R194, 0x1, 0x1f ;  /* 0x0c201f00c2057f89 */ /* 0x000e2e00000e0000 */
[----:B------:R-:W-:Y:S01]  /*f110*/  MUFU.EX2 R151, R151 ;  /* 0x0000009700977308 */ /* 0x000fe20000000800 */
[----:B0-----:R-:W-:Y:S01]  /*f120*/  FMNMX.FTZ R5, R194, R5, !PT ;  /* 0x00000005c2057209 */ /* 0x001fe20007810000 */
[----:B------:R-:W-:-:S03]  /*f130*/  IMAD.U32 R194, RZ, RZ, UR10 ;  /* 0x0000000affc27e24 */ /* 0x000fc6000f8e00ff */
[C---:B------:R-:W-:Y:S01]  /*f140*/  FSETP.NEU.FTZ.AND P2, PT, R5.reuse, -INF , PT ;  /* 0xff8000000500780b */ /* 0x040fe20003f5d000 */
[----:B------:R-:W-:-:S05]  /*f150*/  FFMA.FTZ R153, R5, R194, -8 ;  /* 0xc100000005997423 */ /* 0x000fca00000100c2 */
[----:B------:R-:W-:-:S05]  /*f160*/  FSEL R153, R153, RZ, P2 ;  /* 0x000000ff99997208 */ /* 0x000fca0001000000 */
[--C-:B------:R-:W-:Y:S01]  /*f170*/  FFMA.FTZ R161, R128, UR10, -R153.reuse ;  /* 0x0000000a80a17c23 */ /* 0x100fe20008010899 */
[----:B------:R-:W-:Y:S01]  /*f180*/  FSEL R128, R5, RZ, P2 ;  /* 0x000000ff05807208 */ /* 0x000fe20001000000 */
[--C-:B------:R-:W-:Y:S01]  /*f190*/  FFMA.FTZ R174, R174, UR10, -R153.reuse ;  /* 0x0000000aaeae7c23 */ /* 0x100fe20008010899 */
[----:B------:R-:W-:-:S01]  /*f1a0*/  FFMA.FTZ R155, R10, UR10, -R153 ;  /* 0x0000000a0a9b7c23 */ /* 0x000fc20008010899 */
[--C-:B------:R-:W-:Y:S01]  /*f1b0*/  FFMA.FTZ R10, R14, UR10, -R153.reuse ;  /* 0x0000000a0e0a7c23 */ /* 0x100fe20008010899 */
[----:B------:R-:W-:-:S01]  /*f1c0*/  FFMA.FTZ R15, R15, UR10, -R153 ;  /* 0x0000000a0f0f7c23 */ /* 0x000fc20008010899 */
[----:B------:R-:W-:Y:S01]  /*f1d0*/  FADD.FTZ R128, -R128, R7 ;  /* 0x0000000780807221 */ /* 0x000fe20000010100 */
[----:B------:R-:W-:-:S01]  /*f1e0*/  FFMA.FTZ R14, R20, UR10, -R153 ;  /* 0x0000000a140e7c23 */ /* 0x000fc20008010899 */
[----:B------:R-:W-:Y:S01]  /*f1f0*/  MUFU.EX2 R174, R174 ;  /* 0x000000ae00ae7308 */ /* 0x000fe20000000800 */
[----:B------:R-:W-:-:S01]  /*f200*/  FFMA.FTZ R157, R120, UR10, -R153 ;  /* 0x0000000a789d7c23 */ /* 0x000fc20008010899 */
[----:B------:R-:W-:Y:S01]  /*f210*/  FMUL.FTZ R167, R128, UR10 ;  /* 0x0000000a80a77c20 */ /* 0x000fe20008410000 */
[----:B------:R-:W-:-:S01]  /*f220*/  FFMA.FTZ R20, R122, UR10, -R153 ;  /* 0x0000000a7a147c23 */ /* 0x000fc20008010899 */
[----:B------:R-:W-:Y:S01]  /*f230*/  FFMA.FTZ R122, R130, UR10, -R153 ;  /* 0x0000000a827a7c23 */ /* 0x000fe20008010899 */
[----:B-1----:R-:W-:-:S01]  /*f240*/  FADD.FTZ R130, R156, R171 ;  /* 0x000000ab9c827221 */ /* 0x002fc20000010000 */
[--C-:B------:R-:W-:Y:S01]  /*f250*/  FFMA.FTZ R159, R124, UR10, -R153.reuse ;  /* 0x0000000a7c9f7c23 */ /* 0x100fe20008010899 */
[----:B------:R-:W-:-:S01]  /*f260*/  FFMA.FTZ R120, R126, UR10, -R153 ;  /* 0x0000000a7e787c23 */ /* 0x000fc20008010899 */
[----:B------:R-:W0:Y:S01]  /*f270*/  MUFU.EX2 R167, R167 ;  /* 0x000000a700a77308 */ /* 0x000e220000000800 */
[----:B--2---:R-:W-:-:S01]  /*f280*/  FADD.FTZ R175, R11, R130 ;  /* 0x000000820baf7221 */ /* 0x004fc20000010000 */
[--C-:B------:R-:W-:Y:S01]  /*f290*/  FFMA.FTZ R163, R132, UR10, -R153.reuse ;  /* 0x0000000a84a37c23 */ /* 0x100fe20008010899 */
[----:B------:R-:W-:-:S01]  /*f2a0*/  FFMA.FTZ R124, R134, UR10, -R153 ;  /* 0x0000000a867c7c23 */ /* 0x000fc20008010899 */
[----:B------:R-:W-:Y:S01]  /*f2b0*/  FFMA.FTZ R165, R136, UR10, -R153 ;  /* 0x0000000a88a57c23 */ /* 0x000fe20008010899 */
[----:B---3--:R-:W-:-:S01]  /*f2c0*/  FADD.FTZ R130, R164, R175 ;  /* 0x000000afa4827221 */ /* 0x008fc20000010000 */
[--C-:B------:R-:W-:Y:S01]  /*f2d0*/  FFMA.FTZ R126, R138, UR10, -R153.reuse ;  /* 0x0000000a8a7e7c23 */ /* 0x100fe20008010899 */
[----:B------:R-:W-:-:S01]  /*f2e0*/  FFMA.FTZ R7, R140, UR10, -R153 ;  /* 0x0000000a8c077c23 */ /* 0x000fc20008010899 */
[----:B------:R-:W1:Y:S01]  /*f2f0*/  MUFU.EX2 R155, R155 ;  /* 0x0000009b009b7308 */ /* 0x000e620000000800 */
[----:B------:R-:W-:-:S01]  /*f300*/  FADD.FTZ R175, R9, R130 ;  /* 0x0000008209af7221 */ /* 0x000fc20000010000 */
[--C-:B------:R-:W-:Y:S01]  /*f310*/  FFMA.FTZ R128, R142, UR10, -R153.reuse ;  /* 0x0000000a8e807c23 */ /* 0x100fe20008010899 */
[----:B------:R-:W-:-:S01]  /*f320*/  FFMA.FTZ R144, R144, UR10, -R153 ;  /* 0x0000000a90907c23 */ /* 0x000fc20008010899 */
[----:B------:R-:W-:Y:S01]  /*f330*/  FFMA.FTZ R146, R146, UR10, -R153 ;  /* 0x0000000a92927c23 */ /* 0x000fe20008010899 */
[----:B----4-:R-:W-:-:S01]  /*f340*/  FADD.FTZ R130, R178, R175 ;  /* 0x000000afb2827221 */ /* 0x010fc20000010000 */
[--C-:B------:R-:W-:Y:S01]  /*f350*/  FFMA.FTZ R148, R148, UR10, -R153.reuse ;  /* 0x0000000a94947c23 */ /* 0x100fe20008010899 */
[----:B------:R-:W-:-:S01]  /*f360*/  FFMA.FTZ R150, R150, UR10, -R153 ;  /* 0x0000000a96967c23 */ /* 0x000fc20008010899 */
[----:B------:R-:W2:Y:S01]  /*f370*/  MUFU.EX2 R10, R10 ;  /* 0x0000000a000a7308 */ /* 0x000ea20000000800 */
[----:B0-----:R-:W-:-:S01]  /*f380*/  FFMA.FTZ R4, R167, R3, R174 ;  /* 0x00000003a7047223 */ /* 0x001fc200000100ae */
[----:B------:R-:W-:Y:S01]  /*f390*/  FADD.FTZ R177, R121, R130 ;  /* 0x0000008279b17221 */ /* 0x000fe20000010000 */
[----:B------:R-:W-:-:S01]  /*f3a0*/  FFMA.FTZ R152, R152, UR10, -R153 ;  /* 0x0000000a98987c23 */ /* 0x000fc20008010899 */
[--C-:B------:R-:W-:Y:S01]  /*f3b0*/  FFMA.FTZ R154, R154, UR10, -R153.reuse ;  /* 0x0000000a9a9a7c23 */ /* 0x100fe20008010899 */
[----:B------:R-:W-:-:S01]  /*f3c0*/  FFMA.FTZ R173, R173, UR10, -R153 ;  /* 0x0000000aadad7c23 */ /* 0x000fc20008010899 */
[----:B------:R-:W-:Y:S01]  /*f3d0*/  FADD.FTZ R130, R180, R177 ;  /* 0x000000b1b4827221 */ /* 0x000fe20000010000 */
[----:B------:R-:W-:-:S01]  /*f3e0*/  FFMA.FTZ R158, R158, UR10, -R153 ;  /* 0x0000000a9e9e7c23 */ /* 0x000fc20008010899 */
[----:B------:R-:W0:Y:S01]  /*f3f0*/  MUFU.EX2 R15, R15 ;  /* 0x0000000f000f7308 */ /* 0x000e220000000800 */
[----:B-1----:R-:W-:-:S01]  /*f400*/  FADD.FTZ R3, R155, R4 ;  /* 0x000000049b037221 */ /* 0x002fc20000010000 */
[----:B------:R-:W-:Y:S01]  /*f410*/  FADD.FTZ R177, R123, R130 ;  /* 0x000000827bb17221 */ /* 0x000fe20000010000 */
[----:B------:R-:W-:-:S01]  /*f420*/  FFMA.FTZ R160, R160, UR10, -R153 ;  /* 0x0000000aa0a07c23 */ /* 0x000fc20008010899 */
[--C-:B------:R-:W-:Y:S01]  /*f430*/  FFMA.FTZ R162, R162, UR10, -R153.reuse ;  /* 0x0000000aa2a27c23 */ /* 0x100fe20008010899 */
[----:B------:R-:W-:-:S01]  /*f440*/  FFMA.FTZ R21, R21, UR10, -R153 ;  /* 0x0000000a15157c23 */ /* 0x000fc20008010899 */
[----:B------:R-:W-:Y:S01]  /*f450*/  FADD.FTZ R130, R182, R177 ;  /* 0x000000b1b6827221 */ /* 0x000fe20000010000 */
[----:B------:R-:W-:-:S01]  /*f460*/  FFMA.FTZ R166, R166, UR10, -R153 ;  /* 0x0000000aa6a67c23 */ /* 0x000fc20008010899 */
[----:B------:R-:W1:Y:S01]  /*f470*/  MUFU.EX2 R14, R14 ;  /* 0x0000000e000e7308 */ /* 0x000e620000000800 */
[----:B--2---:R-:W-:-:S01]  /*f480*/  FADD.FTZ R4, R10, R3 ;  /* 0x000000030a047221 */ /* 0x004fc20000010000 */
[----:B------:R-:W-:Y:S01]  /*f490*/  FADD.FTZ R177, R125, R130 ;  /* 0x000000827db17221 */ /* 0x000fe20000010000 */
[----:B------:R-:W-:-:S01]  /*f4a0*/  FFMA.FTZ R168, R168, UR10, -R153 ;  /* 0x0000000aa8a87c23 */ /* 0x000fc20008010899 */
[--C-:B------:R-:W-:Y:S01]  /*f4b0*/  FFMA.FTZ R135, R135, UR10, -R153.reuse ;  /* 0x0000000a87877c23 */ /* 0x100fe20008010899 */
[----:B------:R-:W-:-:S01]  /*f4c0*/  FFMA.FTZ R153, R172, UR10, -R153 ;  /* 0x0000000aac997c23 */ /* 0x000fc20008010899 */
[----:B------:R-:W-:-:S02]  /*f4d0*/  FADD.FTZ R130, R184, R177 ;  /* 0x000000b1b8827221 */ /* 0x000fc40000010000 */
        /* <DEDUP_REMOVED lines=73> */
[----:B------:R-:W-:-:S03]  /*f970*/  FADD.FTZ R4, R151, R4 ;  /* 0x0000000497047221 */ /* 0x000fc60000010000 */
[----:B0-----:R-:W-:-:S04]  /*f980*/  FADD.FTZ R3, R135, R132 ;  /* 0x0000008487037221 */ /* 0x001fc80000010000 */
[----:B-1----:R-:W-:Y:S01]  /*f990*/  FADD.FTZ R3, R130, R3 ;  /* 0x0000000382037221 */ /* 0x002fe20000010000 */
[----:B------:R-:W-:Y:S06]  /*f9a0*/  @!P0 BRA `(.L_x_1180) ;  /* 0x0000000000048947 */ /* 0x000fec0003800000 */
[----:B------:R-:W-:Y:S01]  /*f9b0*/  BPT.TRAP 0x1 ;  /* 0x000000040000795c */ /* 0x000fe20000300000 */
.L_x_1180:
        /* <DEDUP_REMOVED lines=14> */
[-C--:B------:R-:W-:Y:S01]  /*faa0*/  FMUL.FTZ R28, R28, R8.reuse ;  /* 0x000000081c1c7220 */ /* 0x080fe20000410000 */
[----:B------:R-:W-:Y:S01]  /*fab0*/  F2FP.SATFINITE.E4M3.F32.PACK_AB_MERGE_C R143, R145, R143, RZ ;  /* 0x0000008f918f723e */ /* 0x000fe200048070ff */
[-C--:B------:R-:W-:Y:S01]  /*fac0*/  FMUL.FTZ R29, R29, R8.reuse ;  /* 0x000000081d1d7220 */ /* 0x080fe20000410000 */
[----:B------:R-:W-:Y:S01]  /*fad0*/  F2FP.SATFINITE.E4M3.F32.PACK_AB_MERGE_C R121, R178, R9, R121 ;  /* 0x00000009b279723e */ /* 0x000fe20004807079 */
[----:B------:R-:W-:Y:S01]  /*fae0*/  SYNCS.ARRIVE.TRANS64.RED.A1T0 RZ, [UR6], RZ ;  /* 0x000000ffffff79a7 */ /* 0x000fe20008100406 */
[----:B------:R-:W-:Y:S01]  /*faf0*/  F2FP.SATFINITE.E4M3.F32.PACK_AB_MERGE_C R125, R182, R123, R125 ;  /* 0x0000007bb67d723e */ /* 0x000fe2000480707d */
        /* <DEDUP_REMOVED lines=20> */
[-C--:B------:R-:W-:Y:S01]  /*fc40*/  FMUL.FTZ R52, R52, R8.reuse ;  /* 0x0000000834347220 */ /* 0x080fe20000410000 */
[----:B------:R-:W-:Y:S01]  /*fc50*/  F2FP.SATFINITE.E4M3.F32.PACK_AB_MERGE_C R194, R186, R127, R129 ;  /* 0x0000007fbac2723e */ /* 0x000fe20004807081 */
[----:B------:R-:W-:Y:S01]  /*fc60*/  FMUL.FTZ R53, R53, R8 ;  /* 0x0000000835357220 */ /* 0x000fe20000410000 */
[----:B------:R-:W-:Y:S01]  /*fc70*/  F2FP.SATFINITE.E4M3.F32.PACK_AB_MERGE_C R195, R165, R124, R7 ;  /* 0x0000007ca5c3723e */ /* 0x000fe20004807007 */
        /* <DEDUP_REMOVED lines=93> */
[----:B------:R-:W-:Y:S02]  /*10250*/  IMAD.MOV.U32 R8, RZ, RZ, R6 ;  /* 0x000000ffff087224 */ /* 0x000fe400078e0006 */
[----:B------:R-:W-:Y:S02]  /*10260*/  IMAD.MOV.U32 R198, RZ, RZ, R121 ;  /* 0x000000ffffc67224 */ /* 0x000fe400078e0079 */
[----:B------:R-:W-:Y:S01]  /*10270*/  IMAD.MOV.U32 R192, RZ, RZ, R125 ;  /* 0x000000ffffc07224 */ /* 0x000fe200078e007d */
[----:B------:R-:W-:Y:S06]  /*10280*/  @P2 BRA `(.L_x_1181) ;  /* 0xffffffc400bc2947 */ /* 0x000fec000383ffff */
.L_x_1163:
[----:B------:R-:W-:Y:S06]  /*10290*/  BAR.ARV 0x8, 0x180 ;  /* 0x0206000000007b1d */ /* 0x000fec0000002000 */
[----:B------:R-:W-:Y:S05]  /*102a0*/  @!P0 BRA `(.L_x_1182) ;  /* 0x0000000000048947 */ /* 0x000fea0003800000 */
[----:B------:R-:W-:Y:S01]  /*102b0*/  BPT.TRAP 0x1 ;  /* 0x000000040000795c */ /* 0x000fe20000300000 */
.L_x_1182:
[----:B------:R-:W-:Y:S01]  /*102c0*/  ULEA UR9, UR54, UR36, 0x3 ;  /* 0x0000002436097291 */ /* 0x000fe2000f8e183f */
[----:B------:R-:W-:-:S05]  /*102d0*/  IMAD.U32 R0, RZ, RZ, UR51 ;  /* 0x00000033ff007e24 */ /* 0x000fca000f8e00ff */
[----:B------:R-:W-:-:S04]  /*102e0*/  SHF.L.U32 R0, R0, 0x1f, RZ ;  /* 0x0000001f00007819 */ /* 0x000fc800000006ff */
[----:B------:R0:W1:Y:S01]  /*102f0*/  SYNCS.PHASECHK.TRANS64.TRYWAIT P1, [UR9+0x2a850], R0 ;  /* 0x02a85000ff0075a7 */ /* 0x0000620008020149 */
[----:B------:R-:W-:Y:S05]  /*10300*/  @!P0 BRA `(.L_x_1183) ;  /* 0x0000000000048947 */ /* 0x000fea0003800000 */
[----:B------:R-:W-:Y:S01]  /*10310*/  BPT.TRAP 0x1 ;  /* 0x000000040000795c */ /* 0x000fe20000300000 */
.L_x_1183:
[----:B-1----:R-:W-:Y:S05]  /*10320*/  @P1 BRA `(.L_x_1184) ;  /* 0x0000000000081947 */ /* 0x002fea0003800000 */
[----:B------:R-:W1:Y:S02]  /*10330*/  SYNCS.PHASECHK.TRANS64.TRYWAIT P1, [UR9+0x2a850], R0 ;  /* 0x02a85000ff0075a7 */ /* 0x000e640008020149 */
[----:B-1----:R-:W-:Y:S05]  /*10340*/  @!P1 BRA `(.L_x_1185) ;  /* 0x000000c400a89947 */ /* 0x002fea0003800000 */
.L_x_1184:
[----:B------:R-:W-:Y:S01]  /*10350*/  UIADD3 UR36, UR36, 0x400, URZ ;  /* 0x0000040024247890 */ /* 0x000fe2000fffe03f */
[----:B------:R-:W-:Y:S01]  /*10360*/  WARPGROUP.ARRIVE ;  /* 0x00000000000079c5 */ /* 0x000fe20000000000 */
[----:B------:R-:W-:Y:S01]  /*10370*/  UMOV UR7, 0x40000040 ;  /* 0x4000004000077882 */ /* 0x000fe20000000000 */
[----:B------:R-:W-:Y:S01]  /*10380*/  ULDC.64 UR12, c[0x0][0x9a0] ;  /* 0x00026800000c7ab9 */ /* 0x000fe20000000a00 */
[----:B------:R-:W-:Y:S01]  /*10390*/  USHF.R.U32.HI UR36, URZ, 0x4, UR36 ;  /* 0x000000043f247899 */ /* 0x000fe20008011624 */
[----:B-1----:R-:W-:Y:S01]  /*103a0*/  IMAD.MOV.U32 R7, RZ, RZ, 0x3f800000 ;  /* 0x3f800000ff077424 */ /* 0x002fe200078e00ff */
[----:B------:R-:W-:Y:S02]  /*103b0*/  UISETP.NE.U32.AND UP0, UPT, UR12, URZ, UPT ;  /* 0x0000003f0c00728c */ /* 0x000fe4000bf05070 */
[----:B------:R-:W-:Y:S02]  /*103c0*/  ULOP3.LUT UR36, UR36, 0x3fff, URZ, 0xc0, !UPT ;  /* 0x00003fff24247892 */ /* 0x000fe4000f8ec03f */
[----:B------:R-:W-:-:S02]  /*103d0*/  UISETP.NE.AND.EX UP0, UPT, UR13, URZ, UPT, UP0 ;  /* 0x0000003f0d00728c */ /* 0x000fc4000bf05300 */
[----:B------:R-:W-:-:S04]  /*103e0*/  ULOP3.LUT UR8, UR36, 0x10000, URZ, 0xfc, !UPT ;  /* 0x0001000024087892 */ /* 0x000fc8000f8efc3f */
[----:B------:R-:W-:Y:S01]  /*103f0*/  UIMAD UR8, UR54, 0x600, UR8 ;  /* 0x00000600360878a4 */ /* 0x000fe2000f8e0208 */
[----:B------:R-:W-:-:S04]  /*10400*/  PLOP3.LUT P1, PT, PT, PT, UP0, 0x80, 0x0 ;  /* 0x000000000000781c */ /* 0x000fc80003f2f008 */
[----:B------:R-:W-:Y:S02]  /*10410*/  @UP0 ULDC.64 UR14, c[0x0][0x9c8] ;  /* 0x00027200000e0ab9 */ /* 0x000fe40000000a00 */
[----:B------:R-:W-:Y:S01]  /*10420*/  UMOV UR6, UR8 ;  /* 0x0000000800067c82 */ /* 0x000fe20008000000 */
[----:B------:R-:W-:-:S09]  /*10430*/  @UP0 UIMAD.WIDE.U32 UR4, UR50, UR14, URZ ;  /* 0x0000000e320402a5 */ /* 0x000fd2000f8e003f */
[----:B------:R-:W-:Y:S01]  /*10440*/  QGMMA.64x192x32.F32.E4M3.E4M3 R24, R196, gdesc[UR4], R24, gsb0 ;  /* 0x02e00004c4187df3 */ /* 0x000fe20008000818 */
[----:B------:R-:W-:Y:S01]  /*10450*/  UIADD3 UR6, UR8, 0x2, URZ ;  /* 0x0000000208067890 */ /* 0x000fe2000fffe03f */
[----:B------:R-:W-:Y:S01]  /*10460*/  UMOV UR7, 0x40000040 ;  /* 0x4000004000077882 */ /* 0x000fe20000000000 */
[----:B------:R-:W-:Y:S02]  /*10470*/  WARPGROUP.DEPBAR.LE gsb0, 0x0 ;  /* 0x00008000000079c5 */ /* 0x000fe40000010000 */
[----:B------:R-:W-:-:S15]  /*10480*/  WARPGROUP.ARRIVE ;  /* 0x00000000000079c5 */ /* 0x000fde0000000000 */
[----:B------:R-:W-:Y:S01]  /*10490*/  QGMMA.64x192x32.F32.E4M3.E4M3 R24, R192, gdesc[UR4], R24, gsb0 ;  /* 0x02e00004c0187df3 */ /* 0x000fe20008000818 */
[----:B------:R-:W-:-:S04]  /*104a0*/  @UP0 USHF.R.S32.HI UR6, URZ, 0x1f, UR50 ;  /* 0x0000001f3f060899 */ /* 0x000fc80008011432 */
[----:B------:R-:W-:-:S04]  /*104b0*/  @UP0 UIMAD UR6, UR6, UR14, URZ ;  /* 0x0000000e060602a4 */ /* 0x000fc8000f8e023f */
[----:B------:R-:W-:-:S04]  /*104c0*/  @UP0 UIMAD UR6, UR50, UR15, UR6 ;  /* 0x0000000f320602a4 */ /* 0x000fc8000f8e0206 */
[----:B------:R-:W-:-:S03]  /*104d0*/  @UP0 UIADD3 UR5, UR5, UR6, URZ ;  /* 0x0000000605050290 */ /* 0x000fc6000fffe03f */
[----:B------:R-:W-:Y:S02]  /*104e0*/  @UP0 ULDC.64 UR6, c[0x0][0x9d0] ;  /* 0x0002740000060ab9 */ /* 0x000fe40000000a00 */
[----:B------:R-:W-:-:S04]  /*104f0*/  @UP0 UIMAD.WIDE.U32 UR4, UR43, UR6, UR4 ;  /* 0x000000062b0402a5 */ /* 0x000fc8000f8e0004 */
[----:B------:R-:W-:Y:S02]  /*10500*/  @UP0 UIMAD UR5, UR43, UR7, UR5 ;  /* 0x000000072b0502a4 */ /* 0x000fe4000f8e0205 */
[----:B------:R-:W-:-:S04]  /*10510*/  @UP0 ULEA UR6, UP1, UR4, UR12, 0x2 ;  /* 0x0000000c04060291 */ /* 0x000fc8000f82103f */
[----:B------:R-:W-:Y:S02]  /*10520*/  @UP0 ULEA.HI.X UR7, UR4, UR13, UR5, 0x2, UP1 ;  /* 0x0000000d04070291 */ /* 0x000fe400088f1405 */
[----:B------:R-:W-:-:S04]  /*10530*/  IMAD.U32 R8, RZ, RZ, UR6 ;  /* 0x00000006ff087e24 */ /* 0x000fc8000f8e00ff */
[----:B------:R-:W-:-:S05]  /*10540*/  IMAD.U32 R9, RZ, RZ, UR7 ;  /* 0x00000007ff097e24 */ /* 0x000fca000f8e00ff */
[----:B------:R1:W2:Y:S01]  /*10550*/  @P1 LDG.E R7, desc[UR52][R8.64] ;  /* 0x0000003408071981 */ /* 0x0002a2000c1e1900 */
[----:B------:R-:W-:Y:S01]  /*10560*/  UIADD3 UR6, UR8, 0x4, URZ ;  /* 0x0000000408067890 */ /* 0x000fe2000fffe03f */
[----:B------:R-:W-:Y:S01]  /*10570*/  UMOV UR7, 0x40000040 ;  /* 0x4000004000077882 */ /* 0x000fe20000000000 */
[----:B------:R-:W-:Y:S01]  /*10580*/  UIADD3 UR8, UR8, 0x6, URZ ;  /* 0x0000000608087890 */ /* 0x000fe2000fffe03f */
[----:B------:R-:W-:Y:S02]  /*10590*/  WARPGROUP.DEPBAR.LE gsb0, 0x0 ;  /* 0x00008000000079c5 */ /* 0x000fe40000010000 */
[----:B------:R-:W-:-:S06]  /*105a0*/  WARPGROUP.ARRIVE ;  /* 0x00000000000079c5 */ /* 0x000fcc0000000000 */
[----:B------:R-:W-:Y:S01]  /*105b0*/  QGMMA.64x192x32.F32.E4M3.E4M3 R24, R188, gdesc[UR4], R24, gsb0 ;  /* 0x02e00004bc187df3 */ /* 0x000fe20008000818 */
[----:B------:R-:W-:Y:S01]  /*105c0*/  UMOV UR6, UR8 ;  /* 0x0000000800067c82 */ /* 0x000fe20008000000 */
[----:B------:R-:W-:Y:S01]  /*105d0*/  UMOV UR7, 0x40000040 ;  /* 0x4000004000077882 */ /* 0x000fe20000000000 */
[----:B------:R-:W3:Y:S04]  /*105e0*/  SHFL.BFLY PT, R11, R4, 0x2, 0x1f ;  /* 0x0c401f00040b7f89 */ /* 0x000ee800000e0000 */
[----:B------:R-:W4:Y:S01]  /*105f0*/  SHFL.BFLY PT, R2, R3, 0x2, 0x1f ;  /* 0x0c401f0003027f89 */ /* 0x000f2200000e0000 */
[----:B---3--:R-:W-:-:S01]  /*10600*/  FADD.FTZ R11, R11, R4 ;  /* 0x000000040b0b7221 */ /* 0x008fc20000010000 */
[----:B----4-:R-:W-:-:S04]  /*10610*/  FADD.FTZ R2, R2, R3 ;  /* 0x0000000302027221 */ /* 0x010fc80000010000 */
[----:B0-----:R-:W0:Y:S04]  /*10620*/  SHFL.BFLY PT, R0, R11, 0x1, 0x1f ;  /* 0x0c201f000b007f89 */ /* 0x001e2800000e0000 */
        /* <DEDUP_REMOVED lines=18> */
[----:B------:R-:W-:-:S02]  /*10750*/  IMAD.U32 R3, RZ, RZ, UR10 ;  /* 0x0000000aff037e24 */ /* 0x000fc4000f8e00ff */
[----:B------:R-:W-:Y:S02]  /*10760*/  IMAD.U32 R11, RZ, RZ, UR10 ;  /* 0x0000000aff0b7e24 */ /* 0x000fe4000f8e00ff */
[----:B0-----:R-:W-:Y:S01]  /*10770*/  @P2 FMUL.FTZ R8, R8, 0.69314718246459960938 ;  /* 0x3f31721808082820 */ /* 0x001fe20000410000 */
[----:B------:R-:W-:Y:S01]  /*10780*/  @P2 FMUL.FTZ R3, R3, 0.69314718246459960938 ;  /* 0x3f31721803032820 */ /* 0x000fe20000410000 */
[----:B------:R-:W-:Y:S01]  /*10790*/  @P3 FMUL.FTZ R11, R11, 0.69314718246459960938 ;  /* 0x3f3172180b0b3820 */ /* 0x000fe20000410000 */
[----:B-1----:R-:W-:Y:S01]  /*107a0*/  @P3 FMUL.FTZ R12, R9, 0.69314718246459960938 ;  /* 0x3f317218090c3820 */ /* 0x002fe20000410000 */
[----:B------:R-:W-:Y:S02]  /*107b0*/  IMAD.MOV.U32 R0, RZ, RZ, -0x800000 ;  /* 0xff800000ff007424 */ /* 0x000fe400078e00ff */
[----:B------:R-:W-:Y:S01]  /*107c0*/  @P2 FFMA.FTZ R0, R3, R6, R8 ;  /* 0x0000000603002223 */ /* 0x000fe20000010008 */
[----:B------:R-:W-:Y:S02]  /*107d0*/  IMAD.MOV.U32 R2, RZ, RZ, -0x800000 ;  /* 0xff800000ff027424 */ /* 0x000fe400078e00ff */
[----:B------:R-:W-:Y:S01]  /*107e0*/  @P3 FFMA.FTZ R2, R11, R5, R12 ;  /* 0x000000050b023223 */ /* 0x000fe2000001000c */
[-C--:B--2---:R-:W-:Y:S01]  /*107f0*/  FMUL.FTZ R4, R4, R7.reuse ;  /* 0x0000000704047220 */ /* 0x084fe20000410000 */
[----:B---3--:R-:W-:Y:S01]  /*10800*/  FMUL.FTZ R3, R10, R7 ;  /* 0x000000070a037220 */ /* 0x008fe20000410000 */
[----:B------:R-:W-:-:S02]  /*10810*/  WARPGROUP.DEPBAR.LE gsb0, 0x0 ;  /* 0x00008000000079c5 */ /* 0x000fc40000010000 */
[----:B------:R-:W-:Y:S05]  /*10820*/  @!P0 BRA `(.L_x_1186) ;  /* 0x0000000000048947 */ /* 0x000fea0003800000 */
[----:B------:R-:W-:Y:S01]  /*10830*/  BPT.TRAP 0x1 ;  /* 0x000000040000795c */ /* 0x000fe20000300000 */
.L_x_1186:
[----:B------:R-:W-:Y:S01]  /*10840*/  UIADD3 UR4, UR9, 0x2a860, URZ ;  /* 0x0002a86009047890 */ /* 0x000fe2000fffe03f */
[-C--:B------:R-:W-:Y:S01]  /*10850*/  FMUL.FTZ R26, R26, R3.reuse ;  /* 0x000000031a1a7220 */ /* 0x080fe20000410000 */
[----:B------:R-:W-:Y:S01]  /*10860*/  UIADD3 UR54, UR54, 0x1, URZ ;  /* 0x0000000136367890 */ /* 0x000fe2000fffe03f */
[-C--:B------:R-:W-:Y:S01]  /*10870*/  FMUL.FTZ R31, R31, R3.reuse ;  /* 0x000000031f1f7220 */ /* 0x080fe20000410000 */
[----:B------:R-:W-:Y:S01]  /*10880*/  UPRMT UR4, UR37, 0x654, UR4 ;  /* 0x0000065425047896 */ /* 0x000fe20008000004 */
[-C--:B------:R-:W-:Y:S01]  /*10890*/  FMUL.FTZ R34, R34, R3.reuse ;  /* 0x0000000322227220 */ /* 0x080fe20000410000 */
[----:B------:R-:W-:Y:S01]  /*108a0*/  UISETP.NE.AND UP0, UPT, UR54, 0x2, UPT ;  /* 0x000000023600788c */ /* 0x000fe2000bf05270 */
        /* <DEDUP_REMOVED lines=98> */
[----:B------:R-:W-:-:S12]  /*10ed0*/  ULOP3.LUT UR51, UR51, UR4, URZ, 0x3c, !UPT ;  /* 0x0000000433337292 */ /* 0x000fd8000f8e3c3f */
.L_x_1112:
        /* <DEDUP_REMOVED lines=17> */
[----:B------:R-:W-:Y:S01]  /*10ff0*/  ULDC.64 UR10, c[0x0][0xc00] ;  /* 0x00030000000a7ab9 */ /* 0x000fe20000000a00 */
[----:B0-----:R-:W-:-:S05]  /*11000*/  IMAD.SHL.U32 R4, R30, 0x4, RZ ;  /* 0x000000041e047824 */ /* 0x001fca00078e00ff */
[----:B------:R-:W-:Y:S01]  /*11010*/  LOP3.LUT R4, R4, 0xc, RZ, 0xc0, !PT ;  /* 0x0000000c04047812 */ /* 0x000fe200078ec0ff */
[----:B------:R-:W-:Y:S03]  /*11020*/  BAR.SYNC.DEFER_BLOCKING 0x1, 0x100 ;  /* 0x0044000000007b1d */ /* 0x000fe60000010000 */
[----:B------:R-:W-:-:S05]  /*11030*/  IADD3 R4, P0, R4, UR8, RZ ;  /* 0x0000000804047c10 */ /* 0x000fca000ff1e0ff */
[----:B------:R-:W-:-:S05]  /*11040*/  IMAD.X R5, RZ, RZ, UR9, P0 ;  /* 0x00000009ff057e24 */ /* 0x000fca00080e06ff */
[----:B------:R-:W2:Y:S01]  /*11050*/  LDG.E.CONSTANT R27, desc[UR52][R4.64] ;  /* 0x00000034041b7981 */ /* 0x000ea2000c1e9900 */
[----:B------:R-:W-:-:S03]  /*11060*/  LOP3.LUT P0, R6, R30, 0x3, RZ, 0xc0, !PT ;  /* 0x000000031e067812 */ /* 0x000fc6000780c0ff */
[----:B------:R-:W3:Y:S01]  /*11070*/  LDL R4, [R1+0x38] ;  /* 0x0000380001047983 */ /* 0x000ee20000100800 */
[----:B------:R-:W-:Y:S01]  /*11080*/  ISETP.EQ.OR P0, PT, R6, 0x3, !P0 ;  /* 0x000000030600780c */ /* 0x000fe20004702670 */
[----:B------:R-:W-:Y:S01]  /*11090*/  UMOV UR8, UR7 ;  /* 0x0000000700087c82 */ /* 0x000fe20008000000 */
[----:B-1----:R-:W-:Y:S01]  /*110a0*/  UMOV UR9, UR4 ;  /* 0x0000000400097c82 */ /* 0x002fe20008000000 */
[----:B------:R-:W-:Y:S01]  /*110b0*/  UIMAD.WIDE UR10, UR44, 0x4, UR10 ;  /* 0x000000042c0a78a5 */ /* 0x000fe2000f8e020a */
        /* <DEDUP_REMOVED lines=97> */
[----:B--2---:R-:W-:Y:S04]  /*116d0*/  SHFL.IDX PT, R30, R30, R27, 0x1c1f ;  /* 0x001c1f1b1e1e7589 */ /* 0x004fe800000e0000 */
[----:B------:R-:W-:Y:S04]  /*116e0*/  SHFL.IDX PT, R164, R164, R27, 0x1c1f ;  /* 0x001c1f1ba4a47589 */ /* 0x000fe800000e0000 */
[----:B------:R-:W-:Y:S01]  /*116f0*/  SHFL.IDX PT, R38, R38, R27, 0x1c1f ;  /* 0x001c1f1b26267589 */ /* 0x000fe200000e0000 */
[----:B---3--:R-:W-:-:S03]  /*11700*/  IMAD.WIDE R20, R4, R20, UR8 ;  /* 0x0000000804147e25 */ /* 0x008fc6000f8e0214 */
[----:B------:R-:W-:Y:S01]  /*11710*/  SHFL.IDX PT, R166, R166, R27, 0x1c1f ;  /* 0x001c1f1ba6a67589 */ /* 0x000fe200000e0000 */
[----:B------:R-:W-:-:S03]  /*11720*/  LOP3.LUT R3, R20, 0x380, RZ, 0xc0, !PT ;  /* 0x0000038014037812 */ /* 0x000fc600078ec0ff */
[----:B------:R-:W-:Y:S01]  /*11730*/  SHFL.IDX PT, R46, R46, R27, 0x1c1f ;  /* 0x001c1f1b2e2e7589 */ /* 0x000fe200000e0000 */
[C---:B------:R-:W-:Y:S02]  /*11740*/  IADD3 R53, P3, R20.reuse, 0x8040, RZ ;  /* 0x0000804014357810 */ /* 0x040fe40007f7e0ff */
[C---:B------:R-:W-:Y:S01]  /*11750*/  IADD3 R57, P4, R20.reuse, 0x8060, RZ ;  /* 0x0000806014397810 */ /* 0x040fe20007f9e0ff */
[----:B------:R-:W-:Y:S01]  /*11760*/  SHFL.IDX PT, R102, R102, R27, 0x1c1f ;  /* 0x001c1f1b66667589 */ /* 0x000fe200000e0000 */
[C---:B------:R-:W-:Y:S01]  /*11770*/  IADD3 R10, P6, R20.reuse, 0x8020, RZ ;  /* 0x00008020140a7810 */ /* 0x040fe20007fde0ff */
[--C-:B------:R-:W-:Y:S01]  /*11780*/  IMAD.X R135, RZ, RZ, R21.reuse, P3 ;  /* 0x000000ffff877224 */ /* 0x100fe200018e0615 */
[C---:B------:R-:W-:Y:S01]  /*11790*/  IADD3 R49, P5, R20.reuse, 0x8000, RZ ;  /* 0x0000800014317810 */ /* 0x040fe20007fbe0ff */
[--C-:B------:R-:W-:Y:S01]  /*117a0*/  IMAD.X R29, RZ, RZ, R21.reuse, P4 ;  /* 0x000000ffff1d7224 */ /* 0x100fe200020e0615 */
[----:B------:R-:W-:Y:S01]  /*117b0*/  IADD3 R45, P2, R20, 0x4060, RZ ;  /* 0x00004060142d7810 */ /* 0x000fe20007f5e0ff */
[--C-:B------:R-:W-:Y:S01]  /*117c0*/  IMAD.X R25, RZ, RZ, R21.reuse, P6 ;  /* 0x000000ffff197224 */ /* 0x100fe200030e0615 */
[----:B------:R-:W-:Y:S01]  /*117d0*/  SHF.R.U64 R3, R3, 0x3, RZ ;  /* 0x0000000303037819 */ /* 0x000fe200000012ff */
[--C-:B------:R-:W-:Y:S01]  /*117e0*/  IMAD.X R137, RZ, RZ, R21.reuse, P5 ;  /* 0x000000ffff897224 */ /* 0x100fe200028e0615 */
[----:B------:R-:W-:Y:S01]  /*117f0*/  LOP3.LUT R12, R53, 0x380, RZ, 0xc0, !PT ;  /* 0x00000380350c7812 */ /* 0x000fe200078ec0ff */
[----:B------:R-:W-:Y:S01]  /*11800*/  IMAD.X R15, RZ, RZ, R21, P2 ;  /* 0x000000ffff0f7224 */ /* 0x000fe200010e0615 */
[----:B------:R-:W-:Y:S01]  /*11810*/  LOP3.LUT R8, R10, 0x380, RZ, 0xc0, !PT ;  /* 0x000003800a087812 */ /* 0x000fe200078ec0ff */
[----:B------:R-:W-:Y:S01]  /*11820*/  SHFL.IDX PT, R128, R128, R27, 0x1c1f ;  /* 0x001c1f1b80807589 */ /* 0x000fe200000e0000 */
[----:B------:R-:W-:-:S02]  /*11830*/  IADD3 R33, P1, R20, 0x4040, RZ ;  /* 0x0000404014217810 */ /* 0x000fc40007f3e0ff */
[C---:B------:R-:W-:Y:S01]  /*11840*/  IADD3 R6, P4, R20.reuse, 0x4020, RZ ;  /* 0x0000402014067810 */ /* 0x040fe20007f9e0ff */
[----:B------:R-:W-:Y:S01]  /*11850*/  SHFL.IDX PT, R62, R62, R27, 0x1c1f ;  /* 0x001c1f1b3e3e7589 */ /* 0x000fe200000e0000 */
[C---:B------:R-:W-:Y:S01]  /*11860*/  IADD3 R41, P3, R20.reuse, 0x4000, RZ ;  /* 0x0000400014297810 */ /* 0x040fe20007f7e0ff */
[--C-:B------:R-:W-:Y:S01]  /*11870*/  IMAD.X R139, RZ, RZ, R21.reuse, P1 ;  /* 0x000000ffff8b7224 */ /* 0x100fe200008e0615 */
[C---:B------:R-:W-:Y:S01]  /*11880*/  IADD3 R4, P6, R20.reuse, 0x20, RZ ;  /* 0x0000002014047810 */ /* 0x040fe20007fde0ff */
[--C-:B------:R-:W-:Y:S01]  /*11890*/  IMAD.X R13, RZ, RZ, R21.reuse, P4 ;  /* 0x000000ffff0d7224 */ /* 0x100fe200020e0615 */
[C---:B------:R-:W-:Y:S01]  /*118a0*/  IADD3 R37, P5, R20.reuse, 0x60, RZ ;  /* 0x0000006014257810 */ /* 0x040fe20007fbe0ff */
[--C-:B------:R-:W-:Y:S01]  /*118b0*/  IMAD.X R11, RZ, RZ, R21.reuse, P3 ;  /* 0x000000ffff0b7224 */ /* 0x100fe200018e0615 */
[----:B------:R-:W-:Y:S01]  /*118c0*/  IADD3 R140, P2, R20, 0x40, RZ ;  /* 0x00000040148c7810 */ /* 0x000fe20007f5e0ff */
[--C-:B------:R-:W-:Y:S01]  /*118d0*/  IMAD.X R9, RZ, RZ, R21.reuse, P6 ;  /* 0x000000ffff097224 */ /* 0x100fe200030e0615 */
[----:B------:R-:W-:Y:S01]  /*118e0*/  LOP3.LUT R20, R3, R20, RZ, 0x3c, !PT ;  /* 0x0000001403147212 */ /* 0x000fe200078e3cff */
[--C-:B------:R-:W-:Y:S01]  /*118f0*/  IMAD.X R7, RZ, RZ, R21.reuse, P5 ;  /* 0x000000ffff077224 */ /* 0x100fe200028e0615 */
[----:B------:R-:W-:Y:S01]  /*11900*/  SHF.R.U64 R12, R12, 0x3, RZ ;  /* 0x000000030c0c7819 */ /* 0x000fe200000012ff */
[----:B------:R-:W-:Y:S01]  /*11910*/  IMAD.X R5, RZ, RZ, R21, P2 ;  /* 0x000000ffff057224 */ /* 0x000fe200010e0615 */
[----:B------:R-:W-:Y:S01]  /*11920*/  SHF.R.U64 R3, R8, 0x3, RZ ;  /* 0x0000000308037819 */ /* 0x000fe200000012ff */
[----:B------:R-:W-:Y:S01]  /*11930*/  SHFL.IDX PT, R70, R70, R27, 0x1c1f ;  /* 0x001c1f1b46467589 */ /* 0x000fe200000e0000 */
[----:B------:R-:W-:-:S02]  /*11940*/  LOP3.LUT R134, R12, R53, RZ, 0x3c, !PT ;  /* 0x000000350c867212 */ /* 0x000fc400078e3cff */
[----:B------:R-:W-:Y:S01]  /*11950*/  LOP3.LUT R24, R3, R10, RZ, 0x3c, !PT ;  /* 0x0000000a03187212 */ /* 0x000fe200078e3cff */
[----:B------:R-:W-:Y:S01]  /*11960*/  SHFL.IDX PT, R86, R86, R27, 0x1c1f ;  /* 0x001c1f1b56567589 */ /* 0x000fe200000e0000 */
[----:B------:R-:W-:Y:S02]  /*11970*/  LOP3.LUT R12, R49, 0x380, RZ, 0xc0, !PT ;  /* 0x00000380310c7812 */ /* 0x000fe400078ec0ff */
[----:B------:R-:W-:Y:S01]  /*11980*/  LOP3.LUT R8, R33, 0x380, RZ, 0xc0, !PT ;  /* 0x0000038021087812 */ /* 0x000fe200078ec0ff */
[----:B------:R-:W-:Y:S01]  /*11990*/  SHFL.IDX PT, R148, R148, R27, 0x1c1f ;  /* 0x001c1f1b94947589 */ /* 0x000fe200000e0000 */
[----:B------:R-:W-:Y:S02]  /*119a0*/  LOP3.LUT R3, R6, 0x380, RZ, 0xc0, !PT ;  /* 0x0000038006037812 */ /* 0x000fe400078ec0ff */
[----:B------:R-:W-:Y:S01]  /*119b0*/  SHF.R.U64 R12, R12, 0x3, RZ ;  /* 0x000000030c0c7819 */ /* 0x000fe200000012ff */
[----:B------:R-:W-:Y:S01]  /*119c0*/  SHFL.IDX PT, R122, R122, R27, 0x1c1f ;  /* 0x001c1f1b7a7a7589 */ /* 0x000fe200000e0000 */
[----:B------:R-:W-:-:S02]  /*119d0*/  SHF.R.U64 R8, R8, 0x3, RZ ;  /* 0x0000000308087819 */ /* 0x000fc400000012ff */
[----:B------:R-:W-:Y:S01]  /*119e0*/  SHF.R.U64 R3, R3, 0x3, RZ ;  /* 0x0000000303037819 */ /* 0x000fe200000012ff */
[----:B------:R-:W-:Y:S01]  /*119f0*/  SHFL.IDX PT, R32, R32, R27, 0x1c1f ;  /* 0x001c1f1b20207589 */ /* 0x000fe200000e0000 */
[----:B------:R-:W-:Y:S02]  /*11a00*/  LOP3.LUT R14, R57, 0x380, RZ, 0xc0, !PT ;  /* 0x00000380390e7812 */ /* 0x000fe400078ec0ff */
[----:B------:R-:W-:Y:S01]  /*11a10*/  LOP3.LUT R10, R45, 0x380, RZ, 0xc0, !PT ;  /* 0x000003802d0a7812 */ /* 0x000fe200078ec0ff */
[----:B------:R-:W-:Y:S01]  /*11a20*/  SHFL.IDX PT, R94, R94, R27, 0x1c1f ;  /* 0x001c1f1b5e5e7589 */ /* 0x000fe200000e0000 */
[----:B------:R-:W-:Y:S02]  /*11a30*/  LOP3.LUT R136, R12, R49, RZ, 0x3c, !PT ;  /* 0x000000310c887212 */ /* 0x000fe400078e3cff */
[----:B------:R-:W-:Y:S01]  /*11a40*/  LOP3.LUT R138, R8, R33, RZ, 0x3c, !PT ;  /* 0x00000021088a7212 */ /* 0x000fe200078e3cff */
[----:B------:R-:W-:Y:S01]  /*11a50*/  SHFL.IDX PT, R118, R118, R27, 0x1c1f ;  /* 0x001c1f1b76767589 */ /* 0x000fe200000e0000 */
[----:B------:R-:W-:-:S02]  /*11a60*/  LOP3.LUT R12, R3, R6, RZ, 0x3c, !PT ;  /* 0x00000006030c7212 */ /* 0x000fc400078e3cff */
[----:B------:R-:W-:Y:S01]  /*11a70*/  LOP3.LUT R8, R41, 0x380, RZ, 0xc0, !PT ;  /* 0x0000038029087812 */ /* 0x000fe200078ec0ff */
[----:B------:R-:W-:Y:S01]  /*11a80*/  SHFL.IDX PT, R150, R150, R27, 0x1c1f ;  /* 0x001c1f1b96967589 */ /* 0x000fe200000e0000 */
[----:B------:R-:W-:Y:S02]  /*11a90*/  LOP3.LUT R3, R4, 0x380, RZ, 0xc0, !PT ;  /* 0x0000038004037812 */ /* 0x000fe400078ec0ff */
[----:B------:R-:W-:Y:S01]  /*11aa0*/  SHF.R.U64 R14, R14, 0x3, RZ ;  /* 0x000000030e0e7819 */ /* 0x000fe200000012ff */
[----:B------:R-:W-:Y:S01]  /*11ab0*/  SHFL.IDX PT, R170, R170, R27, 0x1c1f ;  /* 0x001c1f1baaaa7589 */ /* 0x000fe200000e0000 */
[----:B------:R-:W-:Y:S02]  /*11ac0*/  LOP3.LUT R33, R140, 0x380, RZ, 0xc0, !PT ;  /* 0x000003808c217812 */ /* 0x000fe400078ec0ff */
[----:B------:R-:W-:Y:S01]  /*11ad0*/  SHF.R.U64 R10, R10, 0x3, RZ ;  /* 0x000000030a0a7819 */ /* 0x000fe200000012ff */
[----:B------:R-:W-:Y:S01]  /*11ae0*/  SHFL.IDX PT, R176, R176, R27, 0x1c1f ;  /* 0x001c1f1bb0b07589 */ /* 0x000fe200000e0000 */
[----:B------:R-:W-:-:S02]  /*11af0*/  SHF.R.U64 R8, R8, 0x3, RZ ;  /* 0x0000000308087819 */ /* 0x000fc400000012ff */
[----:B------:R-:W-:Y:S01]  /*11b00*/  SHF.R.U64 R3, R3, 0x3, RZ ;  /* 0x0000000303037819 */ /* 0x000fe200000012ff */
[----:B------:R-:W-:Y:S01]  /*11b10*/  SHFL.IDX PT, R54, R54, R27, 0x1c1f ;  /* 0x001c1f1b36367589 */ /* 0x000fe200000e0000 */
[----:B------:R-:W-:Y:S02]  /*11b20*/  LOP3.LUT R28, R14, R57, RZ, 0x3c, !PT ;  /* 0x000000390e1c7212 */ /* 0x000fe400078e3cff */
[----:B------:R-:W-:Y:S01]  /*11b30*/  SHF.R.U64 R33, R33, 0x3, RZ ;  /* 0x0000000321217819 */ /* 0x000fe200000012ff */
[----:B------:R-:W-:Y:S01]  /*11b40*/  SHFL.IDX PT, R130, R130, R27, 0x1c1f ;  /* 0x001c1f1b82827589 */ /* 0x000fe200000e0000 */
[----:B------:R-:W-:Y:S02]  /*11b50*/  LOP3.LUT R14, R10, R45, RZ, 0x3c, !PT ;  /* 0x0000002d0a0e7212 */ /* 0x000fe400078e3cff */
[----:B------:R-:W-:Y:S01]  /*11b60*/  LOP3.LUT R10, R8, R41, RZ, 0x3c, !PT ;  /* 0x00000029080a7212 */ /* 0x000fe200078e3cff */
[----:B------:R-:W-:Y:S01]  /*11b70*/  SHFL.IDX PT, R168, R168, R27, 0x1c1f ;  /* 0x001c1f1ba8a87589 */ /* 0x000fe200000e0000 */
[----:B------:R-:W-:-:S02]  /*11b80*/  LOP3.LUT R8, R3, R4, RZ, 0x3c, !PT ;  /* 0x0000000403087212 */ /* 0x000fc400078e3cff */
[----:B------:R-:W-:Y:S01]  /*11b90*/  LOP3.LUT R6, R37, 0x380, RZ, 0xc0, !PT ;  /* 0x0000038025067812 */ /* 0x000fe200078ec0ff */
[----:B------:R-:W-:Y:S01]  /*11ba0*/  SHFL.IDX PT, R172, R172, R27, 0x1c1f ;  /* 0x001c1f1bacac7589 */ /* 0x000fe200000e0000 */
[----:B------:R-:W-:Y:S02]  /*11bb0*/  LOP3.LUT R4, R33, R140, RZ, 0x3c, !PT ;  /* 0x0000008c21047212 */ /* 0x000fe400078e3cff */
[----:B------:R-:W-:Y:S01]  /*11bc0*/  MOV R33, R20 ;  /* 0x0000001400217202 */ /* 0x000fe20000000f00 */
[----:B------:R-:W-:Y:S01]  /*11bd0*/  SHFL.IDX PT, R78, R78, R27, 0x1c1f ;  /* 0x001c1f1b4e4e7589 */ /* 0x000fe200000e0000 */
[----:B------:R-:W-:Y:S02]  /*11be0*/  LOP3.LUT R21, R27, 0x2, RZ, 0x3c, !PT ;  /* 0x000000021b157812 */ /* 0x000fe400078e3cff */
[----:B------:R-:W-:Y:S01]  /*11bf0*/  SHF.R.U64 R6, R6, 0x3, RZ ;  /* 0x0000000306067819 */ /* 0x000fe200000012ff */
[----:B------:R-:W-:Y:S01]  /*11c00*/  SHFL.IDX PT, R110, R110, R27, 0x1c1f ;  /* 0x001c1f1b6e6e7589 */ /* 0x000fe200000e0000 */
[----:B------:R-:W-:-:S02]  /*11c10*/  MOV R138, R138 ;  /* 0x0000008a008a7202 */ /* 0x000fc40000000f00 */
[----:B------:R-:W-:Y:S01]  /*11c20*/  MOV R136, R136 ;  /* 0x0000008800887202 */ /* 0x000fe20000000f00 */
[----:B------:R-:W0:Y:S01]  /*11c30*/  SHFL.IDX PT, R51, R51, R21, 0x1c1f ;  /* 0x001c1f1533337589 */ /* 0x000e2200000e0000 */
[----:B------:R-:W-:Y:S02]  /*11c40*/  MOV R139, R12 ;  /* 0x0000000c008b7202 */ /* 0x000fe40000000f00 */
[----:B------:R-:W-:Y:S01]  /*11c50*/  MOV R57, R8 ;  /* 0x0000000800397202 */ /* 0x000fe20000000f00 */
[----:B------:R-:W1:Y:S01]  /*11c60*/  SHFL.IDX PT, R13, R26, R21, 0x1c1f ;  /* 0x001c1f151a0d7589 */ /* 0x000e6200000e0000 */
[----:B------:R-:W-:Y:S02]  /*11c70*/  MOV R137, R14 ;  /* 0x0000000e00897202 */ /* 0x000fe40000000f00 */
[----:B------:R-:W-:Y:S01]  /*11c80*/  MOV R140, R10 ;  /* 0x0000000a008c7202 */ /* 0x000fe20000000f00 */
[----:B------:R-:W2:Y:S01]  /*11c90*/  SHFL.IDX PT, R9, R35, R21, 0x1c1f ;  /* 0x001c1f1523097589 */ /* 0x000ea200000e0000 */
[----:B------:R-:W-:-:S02]  /*11ca0*/  LOP3.LUT R6, R6, R37, RZ, 0x3c, !PT ;  /* 0x0000002506067212 */ /* 0x000fc400078e3cff */
[----:B------:R-:W-:Y:S01]  /*11cb0*/  MOV R134, R134 ;  /* 0x0000008600867202 */ /* 0x000fe20000000f00 */
[----:B------:R-:W3:Y:S01]  /*11cc0*/  SHFL.IDX PT, R11, R43, R21, 0x1c1f ;  /* 0x001c1f152b0b7589 */ /* 0x000ee200000e0000 */
[----:B------:R-:W-:Y:S02]  /*11cd0*/  MOV R135, R24 ;  /* 0x0000001800877202 */ /* 0x000fe40000000f00 */
[----:B------:R-:W-:Y:S01]  /*11ce0*/  MOV R3, R28 ;  /* 0x0000001c00037202 */ /* 0x000fe20000000f00 */
[----:B------:R-:W4:Y:S01]  /*11cf0*/  SHFL.IDX PT, R15, R31, R21, 0x1c1f ;  /* 0x001c1f151f0f7589 */ /* 0x000f2200000e0000 */
[----:B------:R-:W-:Y:S02]  /*11d00*/  MOV R141, R6 ;  /* 0x00000006008d7202 */ /* 0x000fe40000000f00 */
[----:B------:R-:W-:Y:S01]  /*11d10*/  MOV R142, R4 ;  /* 0x00000004008e7202 */ /* 0x000fe20000000f00 */
[----:B------:R-:W-:Y:S04]  /*11d20*/  SHFL.IDX PT, R85, R64, R21, 0x1c1f ;  /* 0x001c1f1540557589 */ /* 0x000fe800000e0000 */
[----:B------:R-:W-:Y:S01]  /*11d30*/  SHFL.IDX PT, R129, R106, R21, 0x1c1f ;  /* 0x001c1f156a817589 */ /* 0x000fe200000e0000 */
[----:B0-----:R-:W-:-:S03]  /*11d40*/  SEL R20, R46, R51, P0 ;  /* 0x000000332e147207 */ /* 0x001fc60000000000 */
[----:B------:R0:W0:Y:S01]  /*11d50*/  SHFL.IDX PT, R61, R44, R21, 0x1c1f ;  /* 0x001c1f152c3d7589 */ /* 0x00002200000e0000 */
[----:B-1----:R-:W-:Y:S02]  /*11d60*/  SEL R12, R164, R13, P0 ;  /* 0x0000000da40c7207 */ /* 0x002fe40000000000 */
[----:B------:R-:W-:Y:S01]  /*11d70*/  SEL R14, R13, R164, P0 ;  /* 0x000000a40d0e7207 */ /* 0x000fe20000000000 */
[----:B------:R-:W-:Y:S01]  /*11d80*/  SHFL.IDX PT, R67, R48, R21, 0x1c1f ;  /* 0x001c1f1530437589 */ /* 0x000fe200000e0000 */
[----:B--2---:R-:W-:Y:S02]  /*11d90*/  SEL R8, R30, R9, P0 ;  /* 0x000000091e087207 */ /* 0x004fe40000000000 */
[----:B------:R-:W-:Y:S01]  /*11da0*/  SEL R10, R9, R30, P0 ;  /* 0x0000001e090a7207 */ /* 0x000fe20000000000 */
[----:B------:R-:W-:Y:S01]  /*11db0*/  SHFL.IDX PT, R75, R56, R21, 0x1c1f ;  /* 0x001c1f15384b7589 */ /* 0x000fe200000e0000 */
[----:B---3--:R-:W-:Y:S02]  /*11dc0*/  SEL R9, R38, R11, P0 ;  /* 0x0000000b26097207 */ /* 0x008fe40000000000 */
[----:B------:R-:W-:Y:S01]  /*11dd0*/  SEL R11, R11, R38, P0 ;  /* 0x000000260b0b7207 */ /* 0x000fe20000000000 */
[----:B------:R-:W1:Y:S01]  /*11de0*/  SHFL.IDX PT, R109, R88, R21, 0x1c1f ;  /* 0x001c1f15586d7589 */ /* 0x000e6200000e0000 */
[----:B----4-:R-:W-:-:S02]  /*11df0*/  SEL R13, R166, R15, P0 ;  /* 0x0000000fa60d7207 */ /* 0x010fc40000000000 */
[----:B------:R-:W-:Y:S01]  /*11e00*/  SEL R15, R15, R166, P0 ;  /* 0x000000a60f0f7207 */ /* 0x000fe20000000000 */
[----:B------:R-:W-:Y:S01]  /*11e10*/  SHFL.IDX PT, R49, R39, R21, 0x1c1f ;  /* 0x001c1f1527317589 */ /* 0x000fe200000e0000 */
[----:B0-----:R-:W-:Y:S02]  /*11e20*/  SEL R44, R51, R46, P0 ;  /* 0x0000002e332c7207 */ /* 0x001fe40000000000 */
[----:B------:R-:W-:Y:S01]  /*11e30*/  F2FP.BF16.F32.PACK_AB R38, R11, R10 ;  /* 0x0000000a0b26723e */ /* 0x000fe200000010ff */
[----:B------:R0:W-:Y:S04]  /*11e40*/  SHFL.IDX PT, R107, R82, R21, 0x1c1f ;  /* 0x001c1f15526b7589 */ /* 0x0001e800000e0000 */
[----:B------:R-:W-:Y:S01]  /*11e50*/  SHFL.IDX PT, R24, R196, R27, 0x1c1f ;  /* 0x001c1f1bc4187589 */ /* 0x000fe200000e0000 */
[----:B------:R-:W-:-:S02]  /*11e60*/  SEL R51, R62, R61, P0 ;  /* 0x0000003d3e337207 */ /* 0x000fc40000000000 */
[----:B------:R-:W-:Y:S01]  /*11e70*/  SEL R61, R61, R62, P0 ;  /* 0x0000003e3d3d7207 */ /* 0x000fe20000000000 */
[----:B------:R2:W-:Y:S01]  /*11e80*/  SHFL.IDX PT, R45, R36, R21, 0x1c1f ;  /* 0x001c1f15242d7589 */ /* 0x0005e200000e0000 */
[----:B0-----:R-:W-:-:S03]  /*11e90*/  SEL R82, R102, R85, P0 ;  /* 0x0000005566527207 */ /* 0x001fc60000000000 */
[----:B------:R-:W-:Y:S04]  /*11ea0*/  SHFL.IDX PT, R77, R60, R21, 0x1c1f ;  /* 0x001c1f153c4d7589 */ /* 0x000fe800000e0000 */
[----:B------:R-:W0:Y:S01]  /*11eb0*/  SHFL.IDX PT, R93, R72, R21, 0x1c1f ;  /* 0x001c1f15485d7589 */ /* 0x000e2200000e0000 */
[----:B-1----:R-:W-:Y:S02]  /*11ec0*/  SEL R106, R148, R109, P0 ;  /* 0x0000006d946a7207 */ /* 0x002fe40000000000 */
[----:B--2---:R-:W-:Y:S01]  /*11ed0*/  F2FP.BF16.F32.PACK_AB R36, R9, R8 ;  /* 0x000000080924723e */ /* 0x004fe200000010ff */
[----:B------:R0:W-:Y:S04]  /*11ee0*/  SHFL.IDX PT, R37, R92, R21, 0x1c1f ;  /* 0x001c1f155c257589 */ /* 0x0001e800000e0000 */
[----:B------:R-:W1:Y:S04]  /*11ef0*/  SHFL.IDX PT, R91, R50, R21, 0x1c1f ;  /* 0x001c1f15325b7589 */ /* 0x000e6800000e0000 */
[----:B------:R-:W2:Y:S04]  /*11f00*/  SHFL.IDX PT, R39, R111, R21, 0x1c1f ;  /* 0x001c1f156f277589 */ /* 0x000ea800000e0000 */
[----:B------:R-:W3:Y:S04]  /*11f10*/  SHFL.IDX PT, R65, R40, R21, 0x1c1f ;  /* 0x001c1f1528417589 */ /* 0x000ee800000e0000 */
[----:B------:R4:W-:Y:S04]  /*11f20*/  SHFL.IDX PT, R43, R76, R21, 0x1c1f ;  /* 0x001c1f154c2b7589 */ /* 0x0009e800000e0000 */
[----:B------:R-:W3:Y:S01]  /*11f30*/  SHFL.IDX PT, R73, R34, R21, 0x1c1f ;  /* 0x001c1f1522497589 */ /* 0x000ee200000e0000 */
[----:B0-----:R-:W-:-:S03]  /*11f40*/  SEL R92, R93, R118, P0 ;  /* 0x000000765d5c7207 */ /* 0x001fc60000000000 */
[----:B------:R-:W0:Y:S01]  /*11f50*/  SHFL.IDX PT, R83, R42, R21, 0x1c1f ;  /* 0x001c1f152a537589 */ /* 0x000e2200000e0000 */
[----:B----4-:R-:W-:-:S03]  /*11f60*/  SEL R76, R75, R86, P0 ;  /* 0x000000564b4c7207 */ /* 0x010fc60000000000 */
[----:B------:R-:W-:Y:S01]  /*11f70*/  SHFL.IDX PT, R144, R144, R27, 0x1c1f ;  /* 0x001c1f1b90907589 */ /* 0x000fe200000e0000 */
[----:B-1----:R-:W-:-:S03]  /*11f80*/  SEL R72, R91, R176, P0 ;  /* 0x000000b05b487207 */ /* 0x002fc60000000000 */
[----:B------:R-:W-:Y:S01]  /*11f90*/  SHFL.IDX PT, R146, R146, R27, 0x1c1f ;  /* 0x001c1f1b92927589 */ /* 0x000fe200000e0000 */
[----:B--2---:R-:W-:-:S03]  /*11fa0*/  SEL R127, R24, R39, P0 ;  /* 0x00000027187f7207 */ /* 0x004fc60000000000 */
[----:B------:R-:W-:Y:S01]  /*11fb0*/  SHFL.IDX PT, R152, R152, R27, 0x1c1f ;  /* 0x001c1f1b98987589 */ /* 0x000fe200000e0000 */
[----:B---3--:R-:W-:Y:S02]  /*11fc0*/  SEL R50, R54, R65, P0 ;  /* 0x0000004136327207 */ /* 0x008fe40000000000 */
[----:B------:R-:W-:Y:S01]  /*11fd0*/  SEL R60, R65, R54, P0 ;  /* 0x00000036413c7207 */ /* 0x000fe20000000000 */
[----:B------:R-:W-:Y:S03]  /*11fe0*/  SHFL.IDX PT, R154, R154, R27, 0x1c1f ;  /* 0x001c1f1b9a9a7589 */ /* 0x000fe600000e0000 */
[----:B------:R-:W-:Y:S01]  /*11ff0*/  F2FP.BF16.F32.PACK_AB R30, R61, R60 ;  /* 0x0000003c3d1e723e */ /* 0x000fe200000010ff */
[----:B------:R-:W-:Y:S01]  /*12000*/  SHFL.IDX PT, R156, R156, R27, 0x1c1f ;  /* 0x001c1f1b9c9c7589 */ /* 0x000fe200000e0000 */
[----:B------:R-:W-:Y:S02]  /*12010*/  SEL R46, R168, R73, P0 ;  /* 0x00000049a82e7207 */ /* 0x000fe40000000000 */
[----:B------:R-:W-:Y:S01]  /*12020*/  SEL R48, R73, R168, P0 ;  /* 0x000000a849307207 */ /* 0x000fe20000000000 */
[----:B------:R-:W-:Y:S01]  /*12030*/  SHFL.IDX PT, R158, R158, R27, 0x1c1f ;  /* 0x001c1f1b9e9e7589 */ /* 0x000fe200000e0000 */
[----:B0-----:R-:W-:-:S02]  /*12040*/  SEL R62, R172, R83, P0 ;  /* 0x00000053ac3e7207 */ /* 0x001fc40000000000 */
[----:B------:R-:W-:Y:S01]  /*12050*/  SEL R64, R83, R172, P0 ;  /* 0x000000ac53407207 */ /* 0x000fe20000000000 */
        /* <DEDUP_REMOVED lines=15> */
[----:B------:R-:W-:Y:S01]  /*12150*/  SHFL.IDX PT, R198, R198, R27, 0x1c1f ;  /* 0x001c1f1bc6c67589 */ /* 0x000fe200000e0000 */
[----:B0-----:R-:W-:-:S03]  /*12160*/  SEL R126, R128, R129, P0 ;  /* 0x00000081807e7207 */ /* 0x001fc60000000000 */
[----:B------:R-:W-:Y:S01]  /*12170*/  SHFL.IDX PT, R6, R132, R27, 0x1c1f ;  /* 0x001c1f1b84067589 */ /* 0x000fe200000e0000 */
[----:B------:R-:W-:Y:S02]  /*12180*/  SEL R128, R129, R128, P0 ;  /* 0x0000008081807207 */ /* 0x000fe40000000000 */
[----:B------:R-:W-:Y:S01]  /*12190*/  SEL R129, R39, R24, P0 ;  /* 0x0000001827817207 */ /* 0x000fe20000000000 */
[----:B------:R-:W-:Y:S01]  /*121a0*/  SHFL.IDX PT, R69, R52, R21, 0x1c1f ;  /* 0x001c1f1534457589 */ /* 0x000fe200000e0000 */
[----:B------:R-:W-:-:S03]  /*121b0*/  F2FP.BF16.F32.PACK_AB R39, R15, R14 ;  /* 0x0000000e0f27723e */ /* 0x000fc600000010ff */
[----:B------:R0:W1:Y:S04]  /*121c0*/  SHFL.IDX PT, R53, R68, R21, 0x1c1f ;  /* 0x001c1f1544357589 */ /* 0x00006800000e0000 */
[----:B------:R-:W2:Y:S04]  /*121d0*/  SHFL.IDX PT, R133, R112, R21, 0x1c1f ;  /* 0x001c1f1570857589 */ /* 0x000ea800000e0000 */
[----:B------:R-:W-:Y:S01]  /*121e0*/  SHFL.IDX PT, R7, R119, R21, 0x1c1f ;  /* 0x001c1f1577077589 */ /* 0x000fe200000e0000 */
[----:B0-----:R-:W-:-:S03]  /*121f0*/  SEL R68, R67, R70, P0 ;  /* 0x0000004643447207 */ /* 0x001fc60000000000 */
[----:B------:R0:W3:Y:S04]  /*12200*/  SHFL.IDX PT, R81, R47, R21, 0x1c1f ;  /* 0x001c1f152f517589 */ /* 0x0000e800000e0000 */
[----:B------:R4:W3:Y:S04]  /*12210*/  SHFL.IDX PT, R99, R74, R21, 0x1c1f ;  /* 0x001c1f154a637589 */ /* 0x0008e800000e0000 */
[----:B------:R-:W-:Y:S01]  /*12220*/  SHFL.IDX PT, R27, R116, R21, 0x1c1f ;  /* 0x001c1f15741b7589 */ /* 0x000fe200000e0000 */
[----:B0-----:R-:W-:-:S03]  /*12230*/  SEL R47, R170, R49, P0 ;  /* 0x00000031aa2f7207 */ /* 0x001fc60000000000 */
[----:B------:R-:W0:Y:S01]  /*12240*/  SHFL.IDX PT, R55, R55, R21, 0x1c1f ;  /* 0x001c1f1537377589 */ /* 0x000e2200000e0000 */
[----:B------:R-:W-:Y:S02]  /*12250*/  SEL R49, R49, R170, P0 ;  /* 0x000000aa31317207 */ /* 0x000fe40000000000 */
[----:B----4-:R-:W-:Y:S01]  /*12260*/  SEL R74, R86, R75, P0 ;  /* 0x0000004b564a7207 */ /* 0x010fe20000000000 */
[----:B------:R4:W0:Y:S01]  /*12270*/  SHFL.IDX PT, R119, R66, R21, 0x1c1f ;  /* 0x001c1f1542777589 */ /* 0x00082200000e0000 */
[----:B------:R-:W-:Y:S02]  /*12280*/  SEL R75, R94, R77, P0 ;  /* 0x0000004d5e4b7207 */ /* 0x000fe40000000000 */
[----:B------:R-:W-:Y:S01]  /*12290*/  SEL R77, R77, R94, P0 ;  /* 0x0000005e4d4d7207 */ /* 0x000fe20000000000 */
[----:B------:R4:W0:Y:S01]  /*122a0*/  SHFL.IDX PT, R113, R90, R21, 0x1c1f ;  /* 0x001c1f155a717589 */ /* 0x00082200000e0000 */
[----:B-1----:R-:W-:Y:S02]  /*122b0*/  SEL R83, R110, R53, P0 ;  /* 0x000000356e537207 */ /* 0x002fe40000000000 */
[----:B--2---:R-:W-:Y:S01]  /*122c0*/  SEL R132, R133, R160, P0 ;  /* 0x000000a085847207 */ /* 0x004fe20000000000 */
[----:B------:R-:W1:Y:S01]  /*122d0*/  SHFL.IDX PT, R34, R98, R21, 0x1c1f ;  /* 0x001c1f1562227589 */ /* 0x000e6200000e0000 */
[----:B---3--:R-:W-:-:S02]  /*122e0*/  SEL R65, R81, R174, P0 ;  /* 0x000000ae51417207 */ /* 0x008fc40000000000 */
[----:B----4-:R-:W-:Y:S01]  /*122f0*/  SEL R66, R70, R67, P0 ;  /* 0x0000004346427207 */ /* 0x010fe20000000000 */
[----:B------:R2:W-:Y:S01]  /*12300*/  SHFL.IDX PT, R125, R104, R21, 0x1c1f ;  /* 0x001c1f15687d7589 */ /* 0x0005e200000e0000 */
[----:B------:R-:W-:Y:S02]  /*12310*/  SEL R70, R176, R91, P0 ;  /* 0x0000005bb0467207 */ /* 0x000fe40000000000 */
[----:B------:R-:W-:Y:S01]  /*12320*/  SEL R90, R118, R93, P0 ;  /* 0x0000005d765a7207 */ /* 0x000fe20000000000 */
[----:B------:R3:W-:Y:S01]  /*12330*/  SHFL.IDX PT, R115, R63, R21, 0x1c1f ;  /* 0x001c1f153f737589 */ /* 0x0007e200000e0000 */
[----:B------:R-:W-:Y:S02]  /*12340*/  SEL R91, R130, R43, P0 ;  /* 0x0000002b825b7207 */ /* 0x000fe40000000000 */
[----:B------:R-:W-:Y:S01]  /*12350*/  SEL R93, R43, R130, P0 ;  /* 0x000000822b5d7207 */ /* 0x000fe20000000000 */
[----:B------:R-:W4:Y:S01]  /*12360*/  SHFL.IDX PT, R123, R58, R21, 0x1c1f ;  /* 0x001c1f153a7b7589 */ /* 0x000f2200000e0000 */
[----:B------:R-:W-:-:S02]  /*12370*/  SEL R67, R78, R69, P0 ;  /* 0x000000454e437207 */ /* 0x000fc40000000000 */
[----:B--2---:R-:W-:Y:S01]  /*12380*/  SEL R104, R107, R122, P0 ;  /* 0x0000007a6b687207 */ /* 0x004fe20000000000 */
[----:B------:R2:W-:Y:S01]  /*12390*/  SHFL.IDX PT, R89, R71, R21, 0x1c1f ;  /* 0x001c1f1547597589 */ /* 0x0005e200000e0000 */
[----:B------:R-:W-:Y:S02]  /*123a0*/  SEL R94, R120, R99, P0 ;  /* 0x00000063785e7207 */ /* 0x000fe40000000000 */
[----:B---3--:R-:W-:Y:S01]  /*123b0*/  SEL R63, R174, R81, P0 ;  /* 0x00000051ae3f7207 */ /* 0x008fe20000000000 */
[----:B------:R-:W3:Y:S01]  /*123c0*/  SHFL.IDX PT, R26, R103, R21, 0x1c1f ;  /* 0x001c1f15671a7589 */ /* 0x000ee200000e0000 */
[----:B------:R-:W-:Y:S02]  /*123d0*/  SEL R130, R160, R133, P0 ;  /* 0x00000085a0827207 */ /* 0x000fe40000000000 */
[----:B------:R-:W-:Y:S01]  /*123e0*/  SEL R69, R69, R78, P0 ;  /* 0x0000004e45457207 */ /* 0x000fe20000000000 */
[----:B------:R-:W3:Y:S01]  /*123f0*/  SHFL.IDX PT, R31, R114, R21, 0x1c1f ;  /* 0x001c1f15721f7589 */ /* 0x000ee200000e0000 */
[----:B0-----:R-:W-:-:S02]  /*12400*/  SEL R73, R55, R178, P0 ;  /* 0x000000b237497207 */ /* 0x001fc40000000000 */
[----:B--2---:R-:W-:Y:S01]  /*12410*/  SEL R71, R178, R55, P0 ;  /* 0x00000037b2477207 */ /* 0x004fe20000000000 */
[----:B------:R0:W-:Y:S01]  /*12420*/  SHFL.IDX PT, R117, R96, R21, 0x1c1f ;  /* 0x001c1f1560757589 */ /* 0x0001e200000e0000 */
[----:B------:R-:W-:Y:S02]  /*12430*/  SEL R86, R184, R119, P0 ;  /* 0x00000077b8567207 */ /* 0x000fe40000000000 */
[----:B------:R-:W-:Y:S01]  /*12440*/  SEL R88, R119, R184, P0 ;  /* 0x000000b877587207 */ /* 0x000fe20000000000 */
[----:B------:R2:W-:Y:S01]  /*12450*/  SHFL.IDX PT, R29, R108, R21, 0x1c1f ;  /* 0x001c1f156c1d7589 */ /* 0x0005e200000e0000 */
[----:B------:R-:W-:Y:S02]  /*12460*/  SEL R112, R113, R124, P0 ;  /* 0x0000007c71707207 */ /* 0x000fe40000000000 */
[----:B-1----:R-:W-:Y:S01]  /*12470*/  SEL R118, R121, R34, P0 ;  /* 0x0000002279767207 */ /* 0x002fe20000000000 */
[----:B------:R1:W3:Y:S01]  /*12480*/  SHFL.IDX PT, R97, R79, R21, 0x1c1f ;  /* 0x001c1f154f617589 */ /* 0x0002e200000e0000 */
[----:B------:R-:W-:-:S02]  /*12490*/  SEL R131, R4, R27, P0 ;  /* 0x0000001b04837207 */ /* 0x000fc40000000000 */
[----:B0-----:R-:W-:Y:S01]  /*124a0*/  SEL R96, R99, R120, P0 ;  /* 0x0000007863607207 */ /* 0x001fe20000000000 */
[----:B------:R-:W0:Y:S01]  /*124b0*/  SHFL.IDX PT, R59, R95, R21, 0x1c1f ;  /* 0x001c1f155f3b7589 */ /* 0x000e2200000e0000 */
[----:B------:R-:W-:Y:S02]  /*124c0*/  SEL R120, R34, R121, P0 ;  /* 0x0000007922787207 */ /* 0x000fe40000000000 */
[----:B--2---:R-:W-:Y:S01]  /*124d0*/  SEL R108, R109, R148, P0 ;  /* 0x000000946d6c7207 */ /* 0x004fe20000000000 */
[----:B------:R2:W0:Y:S01]  /*124e0*/  SHFL.IDX PT, R101, R80, R21, 0x1c1f ;  /* 0x001c1f1550657589 */ /* 0x00042200000e0000 */
[----:B------:R-:W-:Y:S02]  /*124f0*/  SEL R109, R37, R150, P0 ;  /* 0x00000096256d7207 */ /* 0x000fe40000000000 */
[----:B------:R-:W-:Y:S01]  /*12500*/  SEL R133, R27, R4, P0 ;  /* 0x000000041b857207 */ /* 0x000fe20000000000 */
[----:B------:R-:W-:Y:S01]  /*12510*/  SHFL.IDX PT, R35, R100, R21, 0x1c1f ;  /* 0x001c1f1564237589 */ /* 0x000fe200000e0000 */
[----:B----4-:R-:W-:-:S02]  /*12520*/  SEL R78, R180, R123, P0 ;  /* 0x0000007bb44e7207 */ /* 0x010fc40000000000 */
[----:B-1----:R-:W-:Y:S01]  /*12530*/  SEL R79, R182, R115, P0 ;  /* 0x00000073b64f7207 */ /* 0x002fe20000000000 */
[----:B------:R1:W4:Y:S01]  /*12540*/  SHFL.IDX PT, R105, R87, R21, 0x1c1f ;  /* 0x001c1f1557697589 */ /* 0x00032200000e0000 */
[----:B------:R-:W-:Y:S02]  /*12550*/  SEL R81, R115, R182, P0 ;  /* 0x000000b673517207 */ /* 0x000fe40000000000 */
[----:B--2---:R-:W-:Y:S01]  /*12560*/  SEL R80, R123, R180, P0 ;  /* 0x000000b47b507207 */ /* 0x004fe20000000000 */
[----:B------:R2:W4:Y:S01]  /*12570*/  SHFL.IDX PT, R41, R84, R21, 0x1c1f ;  /* 0x001c1f1554297589 */ /* 0x00052200000e0000 */
[----:B---3--:R-:W-:Y:S02]  /*12580*/  SEL R119, R25, R26, P0 ;  /* 0x0000001a19777207 */ /* 0x008fe40000000000 */
[----:B------:R-:W-:Y:S02]  /*12590*/  SEL R121, R26, R25, P0 ;  /* 0x000000191a797207 */ /* 0x000fe40000000000 */
[----:B------:R-:W-:-:S02]  /*125a0*/  SEL R4, R6, R31, P0 ;  /* 0x0000001f06047207 */ /* 0x000fc40000000000 */
[----:B-1----:R-:W-:Y:S02]  /*125b0*/  SEL R87, R186, R89, P0 ;  /* 0x00000059ba577207 */ /* 0x002fe40000000000 */
[----:B------:R-:W-:Y:S02]  /*125c0*/  SEL R89, R89, R186, P0 ;  /* 0x000000ba59597207 */ /* 0x000fe40000000000 */
[----:B--2---:R-:W-:Y:S02]  /*125d0*/  SEL R84, R85, R102, P0 ;  /* 0x0000006655547207 */ /* 0x004fe40000000000 */
[----:B------:R-:W-:Y:S02]  /*125e0*/  SEL R102, R122, R107, P0 ;  /* 0x0000006b7a667207 */ /* 0x000fe40000000000 */
[----:B------:R-:W-:Y:S02]  /*125f0*/  SEL R21, R32, R45, P0 ;  /* 0x0000002d20157207 */ /* 0x000fe40000000000 */
[----:B------:R-:W-:-:S02]  /*12600*/  SEL R107, R150, R37, P0 ;  /* 0x00000025966b7207 */ /* 0x000fc40000000000 */
[----:B------:R-:W-:Y:S02]  /*12610*/  SEL R45, R45, R32, P0 ;  /* 0x000000202d2d7207 */ /* 0x000fe40000000000 */
[----:B------:R-:W-:Y:S02]  /*12620*/  F2FP.BF16.F32.PACK_AB R37, R13, R12 ;  /* 0x0000000c0d25723e */ /* 0x000fe400000010ff */
[----:B------:R-:W-:Y:S02]  /*12630*/  SEL R85, R53, R110, P0 ;  /* 0x0000006e35557207 */ /* 0x000fe40000000000 */
[----:B------:R-:W-:Y:S01]  /*12640*/  SEL R110, R124, R113, P0 ;  /* 0x000000717c6e7207 */ /* 0x000fe20000000000 */
[----:B------:R1:W-:Y:S01]  /*12650*/  STSM.16.M88.4 [R33], R36 ;  /* 0x0000002421007844 */ /* 0x0003e20000000200 */
[----:B------:R-:W-:Y:S02]  /*12660*/  SEL R122, R156, R125, P0 ;  /* 0x0000007d9c7a7207 */ /* 0x000fe40000000000 */
[----:B------:R-:W-:-:S02]  /*12670*/  SEL R124, R125, R156, P0 ;  /* 0x0000009c7d7c7207 */ /* 0x000fc40000000000 */
[----:B------:R-:W-:Y:S02]  /*12680*/  SEL R95, R188, R97, P0 ;  /* 0x00000061bc5f7207 */ /* 0x000fe40000000000 */
[----:B0-----:R-:W-:Y:S02]  /*12690*/  SEL R111, R28, R59, P0 ;  /* 0x0000003b1c6f7207 */ /* 0x001fe40000000000 */
[----:B------:R-:W-:Y:S02]  /*126a0*/  SEL R113, R59, R28, P0 ;  /* 0x0000001c3b717207 */ /* 0x000fe40000000000 */
        /* <DEDUP_REMOVED lines=10> */
[----:B------:R-:W-:Y:S01]  /*12750*/  SEL R98, R144, R101, P0 ;  /* 0x0000006590627207 */ /* 0x000fe20000000000 */
[----:B------:R0:W-:Y:S01]  /*12760*/  STSM.16.M88.4 [R57], R24 ;  /* 0x0000001839007844 */ /* 0x0001e20000000200 */
[----:B------:R-:W-:Y:S02]  /*12770*/  SEL R100, R101, R144, P0 ;  /* 0x0000009065647207 */ /* 0x000fe40000000000 */
[----:B----4-:R-:W-:Y:S02]  /*12780*/  SEL R103, R190, R105, P0 ;  /* 0x00000069be677207 */ /* 0x010fe40000000000 */
[----:B------:R-:W-:Y:S02]  /*12790*/  SEL R115, R154, R35, P0 ;  /* 0x000000239a737207 */ /* 0x000fe40000000000 */
[----:B------:R-:W-:-:S02]  /*127a0*/  SEL R117, R35, R154, P0 ;  /* 0x0000009a23757207 */ /* 0x000fc40000000000 */
[----:B------:R-:W-:Y:S02]  /*127b0*/  F2FP.BF16.F32.PACK_AB R28, R51, R50 ;  /* 0x00000032331c723e */ /* 0x000fe400000010ff */
[----:B------:R-:W-:Y:S02]  /*127c0*/  F2FP.BF16.F32.PACK_AB R31, R65, R64 ;  /* 0x00000040411f723e */ /* 0x000fe400000010ff */
[----:B------:R-:W-:Y:S02]  /*127d0*/  F2FP.BF16.F32.PACK_AB R29, R63, R62 ;  /* 0x0000003e3f1d723e */ /* 0x000fe400000010ff */
[----:B------:R-:W-:Y:S02]  /*127e0*/  SEL R99, R146, R41, P0 ;  /* 0x0000002992637207 */ /* 0x000fe40000000000 */
[----:B------:R-:W-:Y:S01]  /*127f0*/  SEL R101, R41, R146, P0 ;  /* 0x0000009229657207 */ /* 0x000fe20000000000 */
[----:B------:R2:W-:Y:S01]  /*12800*/  STSM.16.M88.4 [R142], R28 ;  /* 0x0000001c8e007844 */ /* 0x0005e20000000200 */
[----:B------:R-:W-:-:S02]  /*12810*/  SEL R105, R105, R190, P0 ;  /* 0x000000be69697207 */ /* 0x000fc40000000000 */
[----:B------:R-:W-:Y:S02]  /*12820*/  F2FP.BF16.F32.PACK_AB R32, R67, R66 ;  /* 0x000000424320723e */ /* 0x000fe400000010ff */
[----:B------:R-:W-:Y:S02]  /*12830*/  F2FP.BF16.F32.PACK_AB R34, R69, R68 ;  /* 0x000000444522723e */ /* 0x000fe400000010ff */
[----:B------:R-:W-:Y:S02]  /*12840*/  F2FP.BF16.F32.PACK_AB R35, R73, R72 ;  /* 0x000000484923723e */ /* 0x000fe400000010ff */
[----:B-1----:R-:W-:Y:S02]  /*12850*/  F2FP.BF16.F32.PACK_AB R33, R71, R70 ;  /* 0x000000464721723e */ /* 0x002fe400000010ff */
[----:B------:R-:W-:Y:S02]  /*12860*/  F2FP.BF16.F32.PACK_AB R36, R75, R74 ;  /* 0x0000004a4b24723e */ /* 0x000fe400000010ff */
[----:B------:R-:W-:Y:S01]  /*12870*/  F2FP.BF16.F32.PACK_AB R38, R77, R76 ;  /* 0x0000004c4d26723e */ /* 0x000fe200000010ff */
[----:B------:R1:W-:Y:S01]  /*12880*/  STSM.16.M88.4 [R141], R32 ;  /* 0x000000208d007844 */ /* 0x0003e20000000200 */
[----:B------:R-:W-:-:S02]  /*12890*/  F2FP.BF16.F32.PACK_AB R39, R81, R80 ;  /* 0x000000505127723e */ /* 0x000fc400000010ff */
[----:B------:R-:W-:Y:S02]  /*128a0*/  F2FP.BF16.F32.PACK_AB R37, R79, R78 ;  /* 0x0000004e4f25723e */ /* 0x000fe400000010ff */
[----:B------:R-:W-:Y:S02]  /*128b0*/  F2FP.BF16.F32.PACK_AB R40, R83, R82 ;  /* 0x000000525328723e */ /* 0x000fe400000010ff */
[----:B------:R-:W-:Y:S01]  /*128c0*/  F2FP.BF16.F32.PACK_AB R42, R85, R84 ;  /* 0x00000054552a723e */ /* 0x000fe200000010ff */
[----:B------:R3:W-:Y:S01]  /*128d0*/  STSM.16.M88.4 [R140], R36 ;  /* 0x000000248c007844 */ /* 0x0007e20000000200 */
[----:B------:R-:W-:Y:S02]  /*128e0*/  F2FP.BF16.F32.PACK_AB R43, R89, R88 ;  /* 0x00000058592b723e */ /* 0x000fe400000010ff */
[----:B------:R-:W-:Y:S02]  /*128f0*/  F2FP.BF16.F32.PACK_AB R41, R87, R86 ;  /* 0x000000565729723e */ /* 0x000fe400000010ff */
[----:B------:R-:W-:-:S02]  /*12900*/  SEL R5, R198, R7, P0 ;  /* 0x00000007c6057207 */ /* 0x000fc40000000000 */
[----:B------:R-:W-:Y:S01]  /*12910*/  F2FP.BF16.F32.PACK_AB R52, R91, R90 ;  /* 0x0000005a5b34723e */ /* 0x000fe200000010ff */
[----:B------:R-:W-:Y:S01]  /*12920*/  STSM.16.M88.4 [R139], R40 ;  /* 0x000000288b007844 */ /* 0x000fe20000000200 */
[----:B------:R-:W-:Y:S02]  /*12930*/  F2FP.BF16.F32.PACK_AB R54, R93, R92 ;  /* 0x0000005c5d36723e */ /* 0x000fe400000010ff */
[----:B------:R-:W-:Y:S02]  /*12940*/  F2FP.BF16.F32.PACK_AB R55, R97, R96 ;  /* 0x000000606137723e */ /* 0x000fe400000010ff */
[----:B------:R-:W-:Y:S02]  /*12950*/  F2FP.BF16.F32.PACK_AB R53, R95, R94 ;  /* 0x0000005e5f35723e */ /* 0x000fe400000010ff */
[----:B------:R-:W-:Y:S02]  /*12960*/  SEL R7, R7, R198, P0 ;  /* 0x000000c607077207 */ /* 0x000fe40000000000 */
[----:B------:R-:W-:Y:S01]  /*12970*/  F2FP.BF16.F32.PACK_AB R56, R99, R98 ;  /* 0x000000626338723e */ /* 0x000fe200000010ff */
[----:B------:R-:W-:Y:S01]  /*12980*/  STSM.16.M88.4 [R138], R52 ;  /* 0x000000348a007844 */ /* 0x000fe20000000200 */
[----:B------:R-:W-:-:S02]  /*12990*/  F2FP.BF16.F32.PACK_AB R58, R101, R100 ;  /* 0x00000064653a723e */ /* 0x000fc400000010ff */
[----:B------:R-:W-:Y:S02]  /*129a0*/  F2FP.BF16.F32.PACK_AB R59, R105, R104 ;  /* 0x00000068693b723e */ /* 0x000fe400000010ff */
[----:B0-----:R-:W-:Y:S02]  /*129b0*/  F2FP.BF16.F32.PACK_AB R57, R103, R102 ;  /* 0x000000666739723e */ /* 0x001fe400000010ff */
[----:B------:R-:W-:Y:S02]  /*129c0*/  F2FP.BF16.F32.PACK_AB R24, R107, R106 ;  /* 0x0000006a6b18723e */ /* 0x000fe400000010ff */
[----:B------:R-:W-:Y:S01]  /*129d0*/  F2FP.BF16.F32.PACK_AB R26, R109, R108 ;  /* 0x0000006c6d1a723e */ /* 0x000fe200000010ff */
[----:B------:R-:W-:Y:S01]  /*129e0*/  STSM.16.M88.4 [R137], R56 ;  /* 0x0000003889007844 */ /* 0x000fe20000000200 */
[----:B------:R-:W-:Y:S02]  /*129f0*/  F2FP.BF16.F32.PACK_AB R27, R113, R112 ;  /* 0x00000070711b723e */ /* 0x000fe400000010ff */
[----:B------:R-:W-:-:S02]  /*12a00*/  F2FP.BF16.F32.PACK_AB R25, R111, R110 ;  /* 0x0000006e6f19723e */ /* 0x000fc400000010ff */
[----:B--2---:R-:W-:Y:S02]  /*12a10*/  F2FP.BF16.F32.PACK_AB R28, R115, R114 ;  /* 0x00000072731c723e */ /* 0x004fe400000010ff */
[----:B------:R-:W-:Y:S01]  /*12a20*/  F2FP.BF16.F32.PACK_AB R30, R117, R116 ;  /* 0x00000074751e723e */ /* 0x000fe200000010ff */
[----:B------:R0:W-:Y:S01]  /*12a30*/  STSM.16.M88.4 [R136], R24 ;  /* 0x0000001888007844 */ /* 0x0001e20000000200 */
[----:B------:R-:W-:Y:S02]  /*12a40*/  F2FP.BF16.F32.PACK_AB R31, R121, R120 ;  /* 0x00000078791f723e */ /* 0x000fe400000010ff */
[----:B------:R-:W-:Y:S02]  /*12a50*/  F2FP.BF16.F32.PACK_AB R29, R119, R118 ;  /* 0x00000076771d723e */ /* 0x000fe400000010ff */
[----:B-1----:R-:W-:Y:S02]  /*12a60*/  F2FP.BF16.F32.PACK_AB R32, R123, R122 ;  /* 0x0000007a7b20723e */ /* 0x002fe400000010ff */
[----:B------:R-:W-:Y:S01]  /*12a70*/  F2FP.BF16.F32.PACK_AB R34, R125, R124 ;  /* 0x0000007c7d22723e */ /* 0x000fe200000010ff */
[----:B------:R-:W-:Y:S01]  /*12a80*/  STSM.16.M88.4 [R135], R28 ;  /* 0x0000001c87007844 */ /* 0x000fe20000000200 */
[----:B------:R-:W-:-:S02]  /*12a90*/  F2FP.BF16.F32.PACK_AB R35, R129, R128 ;  /* 0x000000808123723e */ /* 0x000fc400000010ff */
[----:B------:R-:W-:Y:S02]  /*12aa0*/  F2FP.BF16.F32.PACK_AB R33, R127, R126 ;  /* 0x0000007e7f21723e */ /* 0x000fe400000010ff */
[----:B---3--:R-:W-:Y:S02]  /*12ab0*/  F2FP.BF16.F32.PACK_AB R37, R5, R4 ;  /* 0x000000040525723e */ /* 0x008fe400000010ff */
[----:B------:R-:W-:Y:S01]  /*12ac0*/  F2FP.BF16.F32.PACK_AB R38, R133, R132 ;  /* 0x000000848526723e */ /* 0x000fe200000010ff */
[----:B------:R1:W-:Y:S01]  /*12ad0*/  STSM.16.M88.4 [R134], R32 ;  /* 0x0000002086007844 */ /* 0x0003e20000000200 */
[----:B------:R-:W-:Y:S01]  /*12ae0*/  F2FP.BF16.F32.PACK_AB R39, R7, R6 ;  /* 0x000000060727723e */ /* 0x000fe200000010ff */
[----:B0-----:R-:W-:Y:S01]  /*12af0*/  IMAD.U32 R24, RZ, RZ, UR10 ;  /* 0x0000000aff187e24 */ /* 0x001fe2000f8e00ff */
[----:B------:R-:W-:Y:S01]  /*12b00*/  F2FP.BF16.F32.PACK_AB R36, R131, R130 ;  /* 0x000000828324723e */ /* 0x000fe200000010ff */
[----:B------:R-:W-:Y:S01]  /*12b10*/  IMAD.U32 R25, RZ, RZ, UR11 ;  /* 0x0000000bff197e24 */ /* 0x000fe2000f8e00ff */
[----:B------:R-:W-:Y:S01]  /*12b20*/  ISETP.NE.U32.AND P0, PT, RZ, UR12, PT ;  /* 0x0000000cff007c0c */ /* 0x000fe2000bf05070 */
[----:B------:R-:W-:-:S02]  /*12b30*/  ULDC.64 UR10, c[0x0][0xc08] ;  /* 0x00030200000a7ab9 */ /* 0x000fc40000000a00 */
[----:B------:R0:W-:Y:S01]  /*12b40*/  STSM.16.M88.4 [R3], R36 ;  /* 0x0000002403007844 */ /* 0x0001e20000000200 */
[----:B------:R-:W-:Y:S01]  /*12b50*/  ISETP.NE.AND.EX P0, PT, RZ, UR13, PT, P0 ;  /* 0x0000000dff007c0c */ /* 0x000fe2000bf05300 */
[----:B------:R-:W-:Y:S08]  /*12b60*/  BAR.SYNC.DEFER_BLOCKING 0x1, 0x100 ;  /* 0x0044000000007b1d */ /* 0x000ff00000010000 */
[----:B-1----:R-:W1:Y:S04]  /*12b70*/  LDC R134, c[0x0][0xbe8] ;  /* 0x0002fa00ff867b82 */ /* 0x002e680000000800 */
[----:B------:R-:W2:Y:S01]  /*12b80*/  @P0 LDG.E R40, desc[UR52][R24.64] ;  /* 0x0000003418280981 */ /* 0x000ea2000c1e1900 */
[----:B------:R-:W-:-:S02]  /*12b90*/  UISETP.NE.U32.AND UP0, UPT, UR10, URZ, UPT ;  /* 0x0000003f0a00728c */ /* 0x000fc4000bf05070 */
[----:B------:R-:W-:Y:S02]  /*12ba0*/  UISETP.GT.AND UP1, UPT, UR46, 0x1, UPT ;  /* 0x000000012e00788c */ /* 0x000fe4000bf24270 */
[----:B------:R-:W-:Y:S01]  /*12bb0*/  UISETP.NE.AND.EX UP0, UPT, UR11, URZ, UPT, UP0 ;  /* 0x0000003f0b00728c */ /* 0x000fe2000bf05300 */
[----:B-1----:R-:W-:Y:S01]  /*12bc0*/  ISETP.NE.AND P1, PT, R134, 0x1, PT ;  /* 0x000000018600780c */ /* 0x002fe20003f25270 */
[----:B------:R-:W-:Y:S01]  /*12bd0*/  UMOV UR19, 0x9b8 ;  /* 0x000009b800137882 */ /* 0x000fe20000000000 */
[----:B------:R-:W-:Y:S01]  /*12be0*/  ULDC UR4, c[0x0][0xa88] ;  /* 0x0002a20000047ab9 */ /* 0x000fe20000000800 */
[----:B------:R-:W-:Y:S01]  /*12bf0*/  USEL UR19, UR19, 0x978, UP1 ;  /* 0x0000097813137887 */ /* 0x000fe20008800000 */
[----:B------:R-:W-:Y:S01]  /*12c00*/  IMAD.U32 R29, RZ, RZ, UR4 ;  /* 0x00000004ff1d7e24 */ /* 0x000fe2000f8e00ff */
[----:B------:R-:W-:-:S05]  /*12c10*/  PLOP3.LUT P4, PT, PT, PT, UP0, 0x80, 0x0 ;  /* 0x000000000000781c */ /* 0x000fca0003f8f008 */
[----:B------:R-:W-:Y:S02]  /*12c20*/  @UP0 ULDC.64 UR10, c[0x0][0xc08] ;  /* 0x00030200000a0ab9 */ /* 0x000fe40000000a00 */
[----:B------:R-:W-:Y:S01]  /*12c30*/  @UP0 UIMAD.WIDE UR10, UR44, 0x4, UR10 ;  /* 0x000000042c0a08a5 */ /* 0x000fe2000f8e020a */
[----:B0-----:R-:W0:Y:S08]  /*12c40*/  @P1 LDC R3, c[0x0][0xbec] ;  /* 0x0002fb00ff031b82 */ /* 0x001e300000000800 */
[----:B------:R-:W1:Y:S01]  /*12c50*/  @P1 LDC R31, c[0x0][0xbf0] ;  /* 0x0002fc00ff1f1b82 */ /* 0x000e620000000800 */
[----:B------:R-:W-:Y:S01]  /*12c60*/  UISETP.NE.U32.AND UP0, UPT, UR12, URZ, UPT ;  /* 0x0000003f0c00728c */ /* 0x000fe2000bf05070 */
[----:B------:R-:W-:-:S02]  /*12c70*/  IMAD.U32 R26, RZ, RZ, UR10 ;  /* 0x0000000aff1a7e24 */ /* 0x000fc4000f8e00ff */
[----:B------:R-:W-:Y:S01]  /*12c80*/  IMAD.U32 R27, RZ, RZ, UR11 ;  /* 0x0000000bff1b7e24 */ /* 0x000fe2000f8e00ff */
[----:B------:R-:W-:Y:S01]  /*12c90*/  UISETP.NE.AND.EX UP0, UPT, UR13, URZ, UPT, UP0 ;  /* 0x0000003f0d00728c */ /* 0x000fe2000bf05300 */
[----:B------:R-:W-:Y:S01]  /*12ca0*/  ULDC.64 UR10, c[0x0][UR19+0x218] ;  /* 0x00008600130a7abb */ /* 0x000fe20008000a00 */
[----:B------:R-:W-:Y:S01]  /*12cb0*/  UMOV UR4, URZ ;  /* 0x0000003f00047c82 */ /* 0x000fe20008000000 */
[----:B------:R-:W-:Y:S01]  /*12cc0*/  UIMAD.WIDE.U32 UR12, UR10, UR43, URZ ;  /* 0x0000002b0a0c72a5 */ /* 0x000fe2000f8e003f */
[----:B------:R-:W-:Y:S01]  /*12cd0*/  VIADD R34, R17, UR42 ;  /* 0x0000002a11227c36 */ /* 0x000fe20008000000 */
[----:B------:R-:W-:Y:S01]  /*12ce0*/  UIMAD UR20, UR11, UR43, URZ ;  /* 0x0000002b0b1472a4 */ /* 0x000fe2000f8e023f */
[----:B------:R0:W5:Y:S01]  /*12cf0*/  @P4 LDG.E R29, desc[UR52][R26.64] ;  /* 0x000000341a1d4981 */ /* 0x000162000c1e1900 */
[----:B------:R-:W-:Y:S02]  /*12d00*/  USHF.R.S32.HI UR21, URZ, 0x1f, UR44 ;  /* 0x0000001f3f157899 */ /* 0x000fe4000801142c */
[----:B------:R-:W-:-:S02]  /*12d10*/  USEL UR10, UR44, URZ, !UP0 ;  /* 0x0000003f2c0a7287 */ /* 0x000fc4000c000000 */
[----:B------:R-:W-:Y:S01]  /*12d20*/  USEL UR18, UR40, URZ, UP1 ;  /* 0x0000003f28127287 */ /* 0x000fe20008800000 */
[----:B------:R-:W-:Y:S01]  /*12d30*/  ULDC.64 UR14, c[0x0][UR19+0x220] ;  /* 0x00008800130e7abb */ /* 0x000fe20008000a00 */
[----:B------:R-:W-:Y:S01]  /*12d40*/  UIADD3 UR20, UR13, UR20, URZ ;  /* 0x000000140d147290 */ /* 0x000fe2000fffe03f */
[----:B0-----:R-:W-:Y:S01]  /*12d50*/  @P1 IMAD.HI.U32 R26, R34, R3, RZ ;  /* 0x00000003221a1227 */ /* 0x001fe200078e00ff */
[----:B------:R-:W-:Y:S01]  /*12d60*/  ULDC.64 UR16, c[0x0][UR19+0x228] ;  /* 0x00008a0013107abb */ /* 0x000fe20008000a00 */
[----:B------:R-:W-:Y:S02]  /*12d70*/  USEL UR11, UR21, URZ, !UP0 ;  /* 0x0000003f150b7287 */ /* 0x000fe4000c000000 */
[----:B------:R-:W-:Y:S01]  /*12d80*/  UIMAD UR13, UR15, UR10, URZ ;  /* 0x0000000a0f0d72a4 */ /* 0x000fe2000f8e023f */
[----:B------:R-:W-:Y:S01]  /*12d90*/  IMAD.MOV.U32 R3, RZ, RZ, R34 ;  /* 0x000000ffff037224 */ /* 0x000fe200078e0022 */
[----:B------:R-:W-:Y:S01]  /*12da0*/  UIMAD.WIDE.U32 UR22, UR16, UR18, URZ ;  /* 0x00000012101672a5 */ /* 0x000fe2000f8e003f */
[----:B-1----:R-:W-:Y:S01]  /*12db0*/  @P1 SHF.R.U32.HI R3, RZ, R31, R26 ;  /* 0x0000001fff031219 */ /* 0x002fe2000001161a */
[----:B------:R-:W-:-:S02]  /*12dc0*/  UIMAD UR18, UR17, UR18, URZ ;  /* 0x00000012111272a4 */ /* 0x000fc4000f8e023f */
[----:B------:R-:W-:Y:S02]  /*12dd0*/  UIMAD.WIDE.U32 UR16, UR14, UR10, URZ ;  /* 0x0000000a0e1072a5 */ /* 0x000fe4000f8e003f */
[----:B------:R-:W-:Y:S01]  /*12de0*/  UIMAD UR11, UR14, UR11, UR13 ;  /* 0x0000000b0e0b72a4 */ /* 0x000fe2000f8e020d */
[----:B------:R-:W-:Y:S01]  /*12df0*/  IMAD.U32 R26, RZ, RZ, UR22 ;  /* 0x00000016ff1a7e24 */ /* 0x000fe2000f8e00ff */
[----:B------:R-:W-:Y:S01]  /*12e00*/  UIADD3 UR18, UR23, UR18, URZ ;  /* 0x0000001217127290 */ /* 0x000fe2000fffe03f */
[--C-:B------:R-:W-:Y:S01]  /*12e10*/  IMAD.MOV R31, RZ, RZ, -R3.reuse ;  /* 0x000000ffff1f7224 */ /* 0x100fe200078e0a03 */
[----:B------:R-:W-:Y:S01]  /*12e20*/  UIADD3 UR11, UR17, UR11, URZ ;  /* 0x0000000b110b7290 */ /* 0x000fe2000fffe03f */
        /* <DEDUP_REMOVED lines=11> */
[----:B------:R-:W-:Y:S01]  /*12ee0*/  ULDC.64 UR12, c[0x0][UR19+0x210] ;  /* 0x00008400130c7abb */ /* 0x000fe20008000a00 */
[----:B------:R-:W-:Y:S01]  /*12ef0*/  SHF.R.S32.HI R3, RZ, 0x1f, R31 ;  /* 0x0000001fff037819 */ /* 0x000fe2000001141f */
[----:B------:R-:W-:Y:S01]  /*12f00*/  IMAD R28, R31, UR13, RZ ;  /* 0x0000000d1f1c7c24 */ /* 0x000fe2000f8e02ff */
[----:B------:R-:W-:Y:S01]  /*12f10*/  @!UP1 ULDC UR17, c[0x0][0xb54] ;  /* 0x0002d50000119ab9 */ /* 0x000fe20000000800 */
[----:B------:R-:W-:-:S02]  /*12f20*/  IADD3.X R27, R27, UR11, R30, P2, P3 ;  /* 0x0000000b1b1b7c10 */ /* 0x000fc400097e641e */
        /* <DEDUP_REMOVED lines=10> */
.L_x_1189:
[----:B------:R-:W2:Y:S01]  /*12fd0*/  LDL R3, [R1+0x34] ;  /* 0x0000340001037983 */ /* 0x000ea20000100800 */
[----:B------:R-:W-:-:S03]  /*12fe0*/  LOP3.LUT P0, RZ, R224, 0x3, RZ, 0xc0, !PT ;  /* 0x00000003e0ff7812 */ /* 0x000fc6000780c0ff */
[----:B------:R-:W-:Y:S04]  /*12ff0*/  SHFL.IDX PT, R24, R30, RZ, 0x1c1f ;  /* 0x001c1fff1e187589 */ /* 0x000fe800000e0000 */
[----:B------:R-:W0:Y:S04]  /*13000*/  SHFL.IDX PT, R25, R31, RZ, 0x1c1f ;  /* 0x001c1fff1f197589 */ /* 0x000e2800000e0000 */
[----:B------:R-:W-:Y:S04]  /*13010*/  SHFL.IDX PT, R26, R30, 0x1, 0x1c1f ;  /* 0x003c1f001e1a7f89 */ /* 0x000fe800000e0000 */
[----:B------:R-:W1:Y:S01]  /*13020*/  SHFL.IDX PT, R27, R31, 0x1, 0x1c1f ;  /* 0x003c1f001f1b7f89 */ /* 0x000e6200000e0000 */
[----:B--2---:R-:W-:-:S02]  /*13030*/  VIADD R32, R3, UR42 ;  /* 0x0000002a03207c36 */ /* 0x004fc40008000000 */
        /* <DEDUP_REMOVED lines=8> */
[----:B------:R-:W-:Y:S01]  /*130c0*/  IMAD R4, R223, 0x40, R18 ;  /* 0x00000040df047824 */ /* 0x000fe200078e0212 */
[----:B------:R-:W0:Y:S01]  /*130d0*/  @P1 LDC R21, c[0x0][0xbec] ;  /* 0x0002fb00ff151b82 */ /* 0x000e220000000800 */
[----:B------:R-:W-:Y:S01]  /*130e0*/  IMAD.MOV.U32 R5, RZ, RZ, 0x2 ;  /* 0x00000002ff057424 */ /* 0x000fe200078e00ff */
[----:B------:R-:W-:-:S03]  /*130f0*/  ULDC.64 UR12, c[0x0][0xaa0] ;  /* 0x0002a800000c7ab9 */ /* 0x000fc60000000a00 */
[----:B------:R-:W-:-:S03]  /*13100*/  IMAD.WIDE R4, R4, R5, UR8 ;  /* 0x0000000804047e25 */ /* 0x000fc6000f8e0205 */
[----:B------:R-:W1:Y:S01]  /*13110*/  @P1 LDC R63, c[0x0][0xbf0] ;  /* 0x0002fc00ff3f1b82 */ /* 0x000e620000000800 */
[C---:B------:R-:W-:Y:S01]  /*13120*/  IADD3 R33, P2, R4.reuse, 0x5000, RZ ;  /* 0x0000500004217810 */ /* 0x040fe20007f5e0ff */
[----:B------:R-:W-:Y:S01]  /*13130*/  UIMAD UR11, UR14, UR12, URZ ;  /* 0x0000000c0e0b72a4 */ /* 0x000fe2000f8e023f */
[C---:B------:R-:W-:Y:S02]  /*13140*/  IADD3 R9, P4, R4.reuse, 0x1000, RZ ;  /* 0x0000100004097810 */ /* 0x040fe40007f9e0ff */
[----:B------:R-:W-:Y:S02]  /*13150*/  LOP3.LUT R32, R33, 0x380, RZ, 0xc0, !PT ;  /* 0x0000038021207812 */ /* 0x000fe400078ec0ff */
[----:B------:R-:W-:Y:S02]  /*13160*/  IADD3 R13, P3, R4, 0x2000, RZ ;  /* 0x00002000040d7810 */ /* 0x000fe40007f7e0ff */
[----:B------:R-:W-:Y:S02]  /*13170*/  SHF.R.U64 R32, R32, 0x3, RZ ;  /* 0x0000000320207819 */ /* 0x000fe400000012ff */
[----:B------:R-:W-:-:S02]  /*13180*/  IADD3 R25, P6, R4, 0x3000, RZ ;  /* 0x0000300004197810 */ /* 0x000fc40007fde0ff */
[----:B------:R-:W-:Y:S01]  /*13190*/  LOP3.LUT R32, R32, R33, RZ, 0x3c, !PT ;  /* 0x0000002120207212 */ /* 0x000fe200078e3cff */
[--C-:B------:R-:W-:Y:S01]  /*131a0*/  IMAD.X R33, RZ, RZ, R5.reuse, P2 ;  /* 0x000000ffff217224 */ /* 0x100fe200010e0605 */
[C---:B------:R-:W-:Y:S02]  /*131b0*/  IADD3 R7, P2, R4.reuse, 0xb000, RZ ;  /* 0x0000b00004077810 */ /* 0x040fe40007f5e0ff */
[----:B------:R-:W-:Y:S02]  /*131c0*/  IADD3 R29, P5, R4, 0x4000, RZ ;  /* 0x00004000041d7810 */ /* 0x000fe40007fbe0ff */
[----:B------:R-:W-:Y:S01]  /*131d0*/  LOP3.LUT R0, R7, 0x380, RZ, 0xc0, !PT ;  /* 0x0000038007007812 */ /* 0x000fe200078ec0ff */
[----:B------:R-:W-:Y:S01]  /*131e0*/  UIMAD.WIDE.U32 UR8, UR4, UR12, URZ ;  /* 0x0000000c040872a5 */ /* 0x000fe2000f8e003f */
[----:B------:R-:W-:Y:S01]  /*131f0*/  LOP3.LUT R8, R9, 0x380, RZ, 0xc0, !PT ;  /* 0x0000038009087812 */ /* 0x000fe200078ec0ff */
[----:B------:R-:W-:Y:S01]  /*13200*/  UIMAD UR11, UR4, UR13, UR11 ;  /* 0x0000000d040b72a4 */ /* 0x000fe2000f8e020b */
[----:B------:R-:W-:Y:S01]  /*13210*/  SHF.R.U64 R0, R0, 0x3, RZ ;  /* 0x0000000300007819 */ /* 0x000fe200000012ff */
[----:B------:R-:W-:Y:S01]  /*13220*/  IMAD.X R57, RZ, RZ, R5, P2 ;  /* 0x000000ffff397224 */ /* 0x000fe200010e0605 */
[----:B------:R-:W-:Y:S01]  /*13230*/  LOP3.LUT R12, R13, 0x380, RZ, 0xc0, !PT ;  /* 0x000003800d0c7812 */ /* 0x000fe200078ec0ff */
[----:B------:R-:W5:Y:S01]  /*13240*/  LD.E.128 R32, desc[UR52][R32.64] ;  /* 0x0000003420207980 */ /* 0x000f62000c101d00 */
[----:B------:R-:W-:-:S02]  /*13250*/  LOP3.LUT R24, R25, 0x380, RZ, 0xc0, !PT ;  /* 0x0000038019187812 */ /* 0x000fc400078ec0ff */
[----:B------:R-:W-:Y:S01]  /*13260*/  LOP3.LUT R28, R29, 0x380, RZ, 0xc0, !PT ;  /* 0x000003801d1c7812 */ /* 0x000fe200078ec0ff */
[----:B------:R-:W-:Y:S01]  /*13270*/  UIADD3 UR9, UR9, UR11, URZ ;  /* 0x0000000b09097290 */ /* 0x000fe2000fffe03f */
[----:B------:R-:W-:Y:S01]  /*13280*/  LOP3.LUT R56, R0, R7, RZ, 0x3c, !PT ;  /* 0x0000000700387212 */ /* 0x000fe200078e3cff */
[----:B------:R-:W-:Y:S01]  /*13290*/  ULDC.64 UR12, c[0x0][0xae8] ;  /* 0x0002ba00000c7ab9 */ /* 0x000fe20000000a00 */
[----:B------:R-:W-:Y:S01]  /*132a0*/  SHF.R.U64 R8, R8, 0x3, RZ ;  /* 0x0000000308087819 */ /* 0x000fe200000012ff */
[----:B------:R-:W-:Y:S01]  /*132b0*/  IMAD R0, R23, 0x20, R223 ;  /* 0x0000002017007824 */ /* 0x000fe200078e02df */
[----:B------:R-:W-:Y:S02]  /*132c0*/  SHF.R.U64 R12, R12, 0x3, RZ ;  /* 0x000000030c0c7819 */ /* 0x000fe400000012ff */
[----:B------:R-:W-:Y:S02]  /*132d0*/  SHF.R.U64 R24, R24, 0x3, RZ ;  /* 0x0000000318187819 */ /* 0x000fe400000012ff */
[----:B------:R-:W-:Y:S01]  /*132e0*/  SHF.R.U64 R28, R28, 0x3, RZ ;  /* 0x000000031c1c7819 */ /* 0x000fe200000012ff */
[----:B------:R-:W-:Y:S01]  /*132f0*/  UIMAD.WIDE.U32 UR8, UR43, UR12, UR8 ;  /* 0x0000000c2b0872a5 */ /* 0x000fe2000f8e0008 */
[----:B------:R-:W-:Y:S01]  /*13300*/  LOP3.LUT R8, R8, R9, RZ, 0x3c, !PT ;  /* 0x0000000908087212 */ /* 0x000fe200078e3cff */
[----:B------:R-:W-:Y:S01]  /*13310*/  VIADD R2, R0, UR42 ;  /* 0x0000002a00027c36 */ /* 0x000fe20008000000 */
[----:B------:R-:W-:Y:S01]  /*13320*/  LOP3.LUT R12, R12, R13, RZ, 0x3c, !PT ;  /* 0x0000000d0c0c7212 */ /* 0x000fe200078e3cff */
[--C-:B------:R-:W-:Y:S01]  /*13330*/  IMAD.X R9, RZ, RZ, R5.reuse, P4 ;  /* 0x000000ffff097224 */ /* 0x100fe200020e0605 */
[----:B------:R-:W-:Y:S01]  /*13340*/  LOP3.LUT R24, R24, R25, RZ, 0x3c, !PT ;  /* 0x0000001918187212 */ /* 0x000fe200078e3cff */
[--C-:B------:R-:W-:Y:S01]  /*13350*/  IMAD.X R13, RZ, RZ, R5.reuse, P3 ;  /* 0x000000ffff0d7224 */ /* 0x100fe200018e0605 */
[----:B------:R-:W-:Y:S01]  /*13360*/  LOP3.LUT R28, R28, R29, RZ, 0x3c, !PT ;  /* 0x0000001d1c1c7212 */ /* 0x000fe200078e3cff */
[--C-:B------:R-:W-:Y:S01]  /*13370*/  IMAD.X R25, RZ, RZ, R5.reuse, P6 ;  /* 0x000000ffff197224 */ /* 0x100fe200030e0605 */
[----:B------:R-:W-:Y:S01]  /*13380*/  USHF.R.S32.HI UR4, URZ, 0x1f, UR10 ;  /* 0x0000001f3f047899 */ /* 0x000fe2000801140a */
[----:B------:R-:W-:Y:S01]  /*13390*/  IMAD.X R29, RZ, RZ, R5, P5 ;  /* 0x000000ffff1d7224 */ /* 0x000fe200028e0605 */
[C---:B------:R-:W-:Y:S01]  /*133a0*/  IADD3 R37, P0, R4.reuse, 0x6000, RZ ;  /* 0x0000600004257810 */ /* 0x040fe20007f1e0ff */
[----:B------:R-:W-:Y:S01]  /*133b0*/  UIMAD UR9, UR43, UR13, UR9 ;  /* 0x0000000d2b0972a4 */ /* 0x000fe2000f8e0209 */
[----:B------:R-:W-:Y:S01]  /*133c0*/  IADD3 R41, P4, R4, 0x7000, RZ ;  /* 0x0000700004297810 */ /* 0x000fe20007f9e0ff */
[----:B0-----:R-:W-:Y:S01]  /*133d0*/  @P1 IMAD.HI.U32 R0, R2, R21, RZ ;  /* 0x0000001502001227 */ /* 0x001fe200078e00ff */
[C---:B------:R-:W-:Y:S01]  /*133e0*/  IADD3 R45, P3, R4.reuse, 0x8000, RZ ;  /* 0x00008000042d7810 */ /* 0x040fe20007f7e0ff */
[----:B------:R-:W-:Y:S01]  /*133f0*/  ULDC.64 UR12, c[0x0][0xaf0] ;  /* 0x0002bc00000c7ab9 */ /* 0x000fe20000000a00 */
[C---:B------:R-:W-:Y:S01]  /*13400*/  IADD3 R49, P6, R4.reuse, 0x9000, RZ ;  /* 0x0000900004317810 */ /* 0x040fe20007fde0ff */
[----:B------:R-:W-:Y:S01]  /*13410*/  IMAD.MOV.U32 R61, RZ, RZ, R2 ;  /* 0x000000ffff3d7224 */ /* 0x000fe200078e0002 */
[----:B------:R-:W-:Y:S01]  /*13420*/  IADD3 R53, P5, R4, 0xa000, RZ ;  /* 0x0000a00004357810 */ /* 0x000fe20007fbe0ff */
[----:B------:R-:W-:Y:S01]  /*13430*/  UIMAD UR4, UR4, UR12, URZ ;  /* 0x0000000c040472a4 */ /* 0x000fe2000f8e023f */
[----:B------:R-:W-:Y:S01]  /*13440*/  LOP3.LUT R36, R37, 0x380, RZ, 0xc0, !PT ;  /* 0x0000038025247812 */ /* 0x000fe200078ec0ff */
[----:B------:R-:W5:Y:S01]  /*13450*/  LD.E.128 R12, desc[UR52][R12.64] ;  /* 0x000000340c0c7980 */ /* 0x000f62000c101d00 */
[----:B------:R-:W-:-:S02]  /*13460*/  LOP3.LUT R40, R41, 0x380, RZ, 0xc0, !PT ;  /* 0x0000038029287812 */ /* 0x000fc400078ec0ff */
[----:B------:R-:W-:Y:S01]  /*13470*/  LOP3.LUT R44, R45, 0x380, RZ, 0xc0, !PT ;  /* 0x000003802d2c7812 */ /* 0x000fe200078ec0ff */
[----:B------:R-:W5:Y:S01]  /*13480*/  LD.E.128 R24, desc[UR52][R24.64] ;  /* 0x0000003418187980 */ /* 0x000f62000c101d00 */
[----:B------:R-:W-:Y:S02]  /*13490*/  LOP3.LUT R48, R49, 0x380, RZ, 0xc0, !PT ;  /* 0x0000038031307812 */ /* 0x000fe400078ec0ff */
[----:B------:R-:W-:Y:S02]  /*134a0*/  LOP3.LUT R52, R53, 0x380, RZ, 0xc0, !PT ;  /* 0x0000038035347812 */ /* 0x000fe400078ec0ff */
[----:B------:R-:W-:Y:S01]  /*134b0*/  LOP3.LUT R11, R4, 0x380, RZ, 0xc0, !PT ;  /* 0x00000380040b7812 */ /* 0x000fe200078ec0ff */
[----:B------:R-:W-:Y:S01]  /*134c0*/  UIMAD UR4, UR10, UR13, UR4 ;  /* 0x0000000d0a0472a4 */ /* 0x000fe2000f8e0204 */
[----:B-1----:R-:W-:Y:S01]  /*134d0*/  @P1 SHF.R.U32.HI R61, RZ, R63, R0 ;  /* 0x0000003fff3d1219 */ /* 0x002fe20000011600 */
[----:B------:R-:W-:Y:S01]  /*134e0*/  UIMAD.WIDE.U32 UR10, UR10, UR12, UR8 ;  /* 0x0000000c0a0a72a5 */ /* 0x000fe2000f8e0008 */
[----:B------:R-:W-:Y:S01]  /*134f0*/  SHF.R.U64 R36, R36, 0x3, RZ ;  /* 0x0000000324247819 */ /* 0x000fe200000012ff */
[----:B------:R-:W5:Y:S01]  /*13500*/  LD.E.128 R28, desc[UR52][R28.64] ;  /* 0x000000341c1c7980 */ /* 0x000f62000c101d00 */
[----:B------:R-:W-:-:S02]  /*13510*/  SHF.R.U64 R40, R40, 0x3, RZ ;  /* 0x0000000328287819 */ /* 0x000fc400000012ff */
[----:B------:R-:W-:Y:S01]  /*13520*/  SHF.R.U64 R44, R44, 0x3, RZ ;  /* 0x000000032c2c7819 */ /* 0x000fe200000012ff */
[----:B------:R-:W5:Y:S01]  /*13530*/  LD.E.128 R56, desc[UR52][R56.64] ;  /* 0x0000003438387980 */ /* 0x000f62000c101d00 */
[----:B------:R-:W-:Y:S02]  /*13540*/  SHF.R.U64 R48, R48, 0x3, RZ ;  /* 0x0000000330307819 */ /* 0x000fe400000012ff */
[----:B------:R-:W-:Y:S02]  /*13550*/  SHF.R.U64 R52, R52, 0x3, RZ ;  /* 0x0000000334347819 */ /* 0x000fe400000012ff */
[----:B------:R-:W-:Y:S01]  /*13560*/  SHF.R.U64 R11, R11, 0x3, RZ ;  /* 0x000000030b0b7819 */ /* 0x000fe200000012ff */
[----:B------:R-:W-:Y:S01]  /*13570*/  UIADD3 UR4, UR11, UR4, URZ ;  /* 0x000000040b047290 */ /* 0x000fe2000fffe03f */
[--C-:B------:R-:W-:Y:S01]  /*13580*/  SHF.R.S32.HI R0, RZ, 0x1f, R61.reuse ;  /* 0x0000001fff007819 */ /* 0x100fe2000001143d */
[----:B------:R-:W-:Y:S01]  /*13590*/  IMAD.MOV R63, RZ, RZ, -R61 ;  /* 0x000000ffff3f7224 */ /* 0x000fe200078e0a3d */
        /* <DEDUP_REMOVED lines=11> */
[----:B------:R-:W-:Y:S01]  /*13650*/  ULDC.64 UR8, c[0x0][0xae0] ;  /* 0x0002b80000087ab9 */ /* 0x000fe20000000a00 */
[----:B------:R-:W-:Y:S01]  /*13660*/  IMAD R63, R134, R63, R2 ;  /* 0x0000003f863f7224 */ /* 0x000fe200078e0202 */
[----:B------:R-:W5:Y:S01]  /*13670*/  LD.E.128 R8, desc[UR52][R8.64] ;  /* 0x0000003408087980 */ /* 0x000f62000c101d00 */
[----:B------:R-:W-:-:S02]  /*13680*/  IMAD R0, R0, UR8, RZ ;  /* 0x0000000800007c24 */ /* 0x000fc4000f8e02ff */
[----:B------:R-:W-:Y:S01]  /*13690*/  IMAD.U32 R21, RZ, RZ, UR11 ;  /* 0x0000000bff157e24 */ /* 0x000fe2000f8e00ff */
[----:B------:R-:W5:Y:S01]  /*136a0*/  LD.E.128 R4, desc[UR52][R4.64] ;  /* 0x0000003404047980 */ /* 0x000f62000c101d00 */
[----:B------:R-:W-:Y:S02]  /*136b0*/  IMAD.U32 R20, RZ, RZ, UR10 ;  /* 0x0000000aff147e24 */ /* 0x000fe4000f8e00ff */
[----:B------:R-:W-:Y:S01]  /*136c0*/  IMAD.U32 R21, RZ, RZ, UR4 ;  /* 0x00000004ff157e24 */ /* 0x000fe2000f8e00ff */
[----:B------:R-:W5:Y:S01]  /*136d0*/  LD.E.128 R36, desc[UR52][R36.64] ;  /* 0x0000003424247980 */ /* 0x000f62000c101d00 */
[C---:B------:R-:W-:Y:S01]  /*136e0*/  IMAD R65, R61.reuse, UR9, R0 ;  /* 0x000000093d417c24 */ /* 0x040fe2000f8e0200 */
[----:B------:R-:W-:Y:S02]  /*136f0*/  SHF.R.S32.HI R0, RZ, 0x1f, R63 ;  /* 0x0000001fff007819 */ /* 0x000fe4000001143f */
[----:B------:R-:W5:Y:S01]  /*13700*/  LD.E.128 R40, desc[UR52][R40.64] ;  /* 0x0000003428287980 */ /* 0x000f62000c101d00 */
[----:B------:R-:W-:Y:S01]  /*13710*/  IMAD.WIDE.U32 R20, R61, UR8, R20 ;  /* 0x000000083d147c25 */ /* 0x000fe2000f8e0014 */
[----:B------:R-:W-:-:S02]  /*13720*/  ULDC.64 UR8, c[0x0][0xad8] ;  /* 0x0002b60000087ab9 */ /* 0x000fc40000000a00 */
[----:B------:R-:W5:Y:S04]  /*13730*/  LD.E.128 R44, desc[UR52][R44.64] ;  /* 0x000000342c2c7980 */ /* 0x000f68000c101d00 */
        /* <DEDUP_REMOVED lines=8> */
[----:B------:R-:W-:-:S02]  /*137c0*/  IMAD.IADD R21, R21, 0x1, R65 ;  /* 0x0000000115157824 */ /* 0x000fc400078e0241 */
[----:B------:R-:W-:Y:S02]  /*137d0*/  IMAD R2, R0, UR8, RZ ;  /* 0x0000000800027c24 */ /* 0x000fe4000f8e02ff */
[----:B------:R-:W-:Y:S01]  /*137e0*/  VIADD R66, R223, UR42 ;  /* 0x0000002adf427c36 */ /* 0x000fe20008000000 */
[----:B------:R-:W-:Y:S01]  /*137f0*/  UIADD3 UR7, UR7, 0x2a820, URZ ;  /* 0x0002a82007077890 */ /* 0x000fe2000fffe03f */
[C---:B------:R-:W-:Y:S02]  /*13800*/  IMAD R61, R63.reuse, UR9, R2 ;  /* 0x000000093f3d7c24 */ /* 0x040fe4000f8e0202 */
[----:B------:R-:W-:Y:S01]  /*13810*/  IMAD.WIDE.U32 R20, R63, UR8, R20 ;  /* 0x000000083f147c25 */ /* 0x000fe2000f8e0014 */
[----:B------:R-:W-:Y:S01]  /*13820*/  ISETP.GE.AND P2, PT, R66, R3, PT ;  /* 0x000000034200720c */ /* 0x000fe20003f46270 */
[----:B------:R-:W-:Y:S01]  /*13830*/  ULDC.64 UR8, c[0x0][0xa80] ;  /* 0x0002a00000087ab9 */ /* 0x000fe20000000a00 */
[----:B------:R-:W-:Y:S01]  /*13840*/  UPRMT UR7, URZ, 0x654, UR7 ;  /* 0x000006543f077896 */ /* 0x000fe20008000007 */
[----:B------:R-:W-:Y:S01]  /*13850*/  IMAD.IADD R21, R21, 0x1, R61 ;  /* 0x0000000115157824 */ /* 0x000fe200078e023d */
[----:B------:R-:W-:Y:S01]  /*13860*/  LEA R2, P3, R20, UR8, 0x1 ;  /* 0x0000000814027c11 */ /* 0x000fe2000f8608ff */
[----:B------:R-:W-:-:S03]  /*13870*/  VIADD R0, R66, 0x20 ;  /* 0x0000002042007836 */ /* 0x000fc60000000000 */
[----:B------:R-:W-:Y:S02]  /*13880*/  LEA.HI.X R64, R20, UR9, R21, 0x1, P3 ;  /* 0x0000000914407c11 */ /* 0x000fe400098f0c15 */
[-C--:B------:R-:W-:Y:S01]  /*13890*/  ISETP.GE.AND P1, PT, R0, R3.reuse, PT ;  /* 0x000000030000720c */ /* 0x080fe20003f26270 */
[----:B------:R-:W-:Y:S01]  /*138a0*/  VIADD R0, R66, 0x40 ;  /* 0x0000004042007836 */ /* 0x000fe20000000000 */
[----:B0-----:R0:W1:Y:S01]  /*138b0*/  SHFL.IDX PT, R61, R2, RZ, 0x181f ;  /* 0x00181fff023d7589 */ /* 0x00106200000e0000 */
[----:B------:R-:W-:Y:S01]  /*138c0*/  BSSY B1, `(.L_x_1191) ;  /* 0x0000015000017945 */ /* 0x000fe20003800000 */
[----:B------:R-:W-:Y:S02]  /*138d0*/  SYNCS.ARRIVE.TRANS64.RED.A1T0 RZ, [UR7], RZ ;  /* 0x000000ffffff79a7 */ /* 0x000fe40008100407 */
[----:B------:R0:W2:Y:S01]  /*138e0*/  SHFL.IDX PT, R63, R64, RZ, 0x181f ;  /* 0x00181fff403f7589 */ /* 0x0000a200000e0000 */
[----:B------:R-:W-:Y:S02]  /*138f0*/  ISETP.GE.AND P0, PT, R0, R3, PT ;  /* 0x000000030000720c */ /* 0x000fe40003f06270 */
[----:B------:R-:W-:-:S02]  /*13900*/  SHF.R.S32.HI R135, RZ, 0x1f, R22 ;  /* 0x0000001fff877819 */ /* 0x000fc40000011416 */
[----:B------:R-:W-:Y:S02]  /*13910*/  SHF.R.S32.HI R136, RZ, 0x1f, R19 ;  /* 0x0000001fff887819 */ /* 0x000fe40000011413 */
[----:B------:R-:W-:Y:S01]  /*13920*/  SHF.R.S32.HI R137, RZ, 0x1f, R18 ;  /* 0x0000001fff897819 */ /* 0x000fe20000011412 */
[----:B0-----:R-:W-:Y:S06]  /*13930*/  @P2 BRA `(.L_x_1192) ;  /* 0x0000000000342947 */ /* 0x001fec0003800000 */
[----:B------:R-:W-:Y:S02]  /*13940*/  ULDC UR4, c[0x0][0xac8] ;  /* 0x0002b20000047ab9 */ /* 0x000fe40000000800 */
[----:B------:R-:W-:Y:S02]  /*13950*/  ISETP.GE.AND P4, PT, R18, UR4, PT ;  /* 0x0000000412007c0c */ /* 0x000fe4000bf86270 */
[----:B------:R-:W-:Y:S02]  /*13960*/  ISETP.GE.AND P3, PT, R19, UR4, PT ;  /* 0x0000000413007c0c */ /* 0x000fe4000bf66270 */
[----:B------:R-:W-:-:S09]  /*13970*/  ISETP.GE.AND P2, PT, R22, UR4, PT ;  /* 0x0000000416007c0c */ /* 0x000fd2000bf46270 */
[CC--:B-1----:R-:W-:Y:S02]  /*13980*/  @!P4 LEA R20, P6, R18.reuse, R61.reuse, 0x1 ;  /* 0x0000003d1214c211 */ /* 0x0c2fe400078c08ff */
[C---:B------:R-:W-:Y:S02]  /*13990*/  @!P3 LEA R60, P5, R19.reuse, R61, 0x1 ;  /* 0x0000003d133cb211 */ /* 0x040fe400078a08ff */
[----:B--2---:R-:W-:Y:S02]  /*139a0*/  @!P4 LEA.HI.X R21, R18, R63, R137, 0x1, P6 ;  /* 0x0000003f1215c211 */ /* 0x004fe400030f0c89 */
[C---:B------:R-:W-:Y:S02]  /*139b0*/  @!P2 LEA R62, P6, R22.reuse, R61, 0x1 ;  /* 0x0000003d163ea211 */ /* 0x040fe400078c08ff */
[-C--:B------:R-:W-:Y:S01]  /*139c0*/  @!P3 LEA.HI.X R61, R19, R63.reuse, R136, 0x1, P5 ;  /* 0x0000003f133db211 */ /* 0x080fe200028f0c88 */
[----:B-----5:R0:W-:Y:S01]  /*139d0*/  @!P4 ST.E.128 desc[UR52][R20.64], R4 ;  /* 0x000000041400c985 */ /* 0x0201e2000c101d34 */
[----:B------:R-:W-:-:S03]  /*139e0*/  @!P2 LEA.HI.X R63, R22, R63, R135, 0x1, P6 ;  /* 0x0000003f163fa211 */ /* 0x000fc600030f0c87 */
[----:B------:R0:W-:Y:S04]  /*139f0*/  @!P3 ST.E.128 desc[UR52][R60.64], R28 ;  /* 0x0000001c3c00b985 */ /* 0x0001e8000c101d34 */
[----:B------:R0:W-:Y:S02]  /*13a00*/  @!P2 ST.E.128 desc[UR52][R62.64], R44 ;  /* 0x0000002c3e00a985 */ /* 0x0001e4000c101d34 */
.L_x_1192:
[----:B------:R-:W-:Y:S05]  /*13a10*/  BSYNC B1 ;  /* 0x0000000000017941 */ /* 0x000fea0003800000 */
.L_x_1191:
[----:B0-----:R0:W3:Y:S01]  /*13a20*/  SHFL.IDX PT, R21, R64, 0x1, 0x181f ;  /* 0x00381f0040157f89 */ /* 0x0010e200000e0000 */
[----:B------:R-:W-:Y:S03]  /*13a30*/  BSSY B1, `(.L_x_1193) ;  /* 0x0000010000017945 */ /* 0x000fe60003800000 */
[----:B-----5:R0:W4:Y:S01]  /*13a40*/  SHFL.IDX PT, R5, R2, 0x1, 0x181f ;  /* 0x00381f0002057f89 */ /* 0x02012200000e0000 */
[----:B------:R-:W-:Y:S05]  /*13a50*/  @P1 BRA `(.L_x_1194) ;  /* 0x0000000000341947 */ /* 0x000fea0003800000 */
[----:B------:R-:W-:Y:S02]  /*13a60*/  ULDC UR4, c[0x0][0xac8] ;  /* 0x0002b20000047ab9 */ /* 0x000fe40000000800 */
[----:B------:R-:W-:Y:S02]  /*13a70*/  ISETP.GE.AND P4, PT, R18, UR4, PT ;  /* 0x0000000412007c0c */ /* 0x000fe4000bf86270 */
[----:B------:R-:W-:Y:S02]  /*13a80*/  ISETP.GE.AND P5, PT, R19, UR4, PT ;  /* 0x0000000413007c0c */ /* 0x000fe4000bfa6270 */
[----:B------:R-:W-:-:S09]  /*13a90*/  ISETP.GE.AND P6, PT, R22, UR4, PT ;  /* 0x0000000416007c0c */ /* 0x000fd2000bfc6270 */
[-C--:B----4-:R-:W-:Y:S02]  /*13aa0*/  @!P4 LEA R4, P1, R18, R5.reuse, 0x1 ;  /* 0x000000051204c211 */ /* 0x090fe400078208ff */
[CC--:B------:R-:W-:Y:S02]  /*13ab0*/  @!P5 LEA R6, P2, R19.reuse, R5.reuse, 0x1 ;  /* 0x000000051306d211 */ /* 0x0c0fe400078408ff */
[----:B------:R-:W-:Y:S02]  /*13ac0*/  @!P6 LEA R20, P3, R22, R5, 0x1 ;  /* 0x000000051614e211 */ /* 0x000fe400078608ff */
[-C--:B---3--:R-:W-:Y:S02]  /*13ad0*/  @!P4 LEA.HI.X R5, R18, R21.reuse, R137, 0x1, P1 ;  /* 0x000000151205c211 */ /* 0x088fe400008f0c89 */
[-C--:B------:R-:W-:Y:S02]  /*13ae0*/  @!P5 LEA.HI.X R7, R19, R21.reuse, R136, 0x1, P2 ;  /* 0x000000151307d211 */ /* 0x080fe400010f0c88 */
[----:B------:R-:W-:Y:S01]  /*13af0*/  @!P6 LEA.HI.X R21, R22, R21, R135, 0x1, P3 ;  /* 0x000000151615e211 */ /* 0x000fe200018f0c87 */
[----:B------:R3:W-:Y:S04]  /*13b00*/  @!P4 ST.E.128 desc[UR52][R4.64], R8 ;  /* 0x000000080400c985 */ /* 0x0007e8000c101d34 */
[----:B------:R3:W-:Y:S04]  /*13b10*/  @!P5 ST.E.128 desc[UR52][R6.64], R32 ;  /* 0x000000200600d985 */ /* 0x0007e8000c101d34 */
[----:B------:R3:W-:Y:S02]  /*13b20*/  @!P6 ST.E.128 desc[UR52][R20.64], R48 ;  /* 0x000000301400e985 */ /* 0x0007e4000c101d34 */
.L_x_1194:
[----:B------:R-:W-:Y:S05]  /*13b30*/  BSYNC B1 ;  /* 0x0000000000017941 */ /* 0x000fea0003800000 */
.L_x_1193:
[----:B---3--:R3:W0:Y:S01]  /*13b40*/  SHFL.IDX PT, R9, R64, 0x2, 0x181f ;  /* 0x00581f0040097f89 */ /* 0x00862200000e0000 */
[----:B------:R-:W-:Y:S03]  /*13b50*/  BSSY B1, `(.L_x_1195) ;  /* 0x0000010000017945 */ /* 0x000fe60003800000 */
[----:B----4-:R3:W4:Y:S01]  /*13b60*/  SHFL.IDX PT, R5, R2, 0x2, 0x181f ;  /* 0x00581f0002057f89 */ /* 0x01072200000e0000 */
        /* <DEDUP_REMOVED lines=8> */
[-C--:B0-----:R-:W-:Y:S02]  /*13bf0*/  @!P3 LEA.HI.X R5, R18, R9.reuse, R137, 0x1, P0 ;  /* 0x000000091205b211 */ /* 0x081fe400000f0c89 */
[-C--:B------:R-:W-:Y:S02]  /*13c00*/  @!P4 LEA.HI.X R7, R19, R9.reuse, R136, 0x1, P1 ;  /* 0x000000091307c211 */ /* 0x080fe400008f0c88 */
[----:B------:R-:W-:Y:S01]  /*13c10*/  @!P5 LEA.HI.X R9, R22, R9, R135, 0x1, P2 ;  /* 0x000000091609d211 */ /* 0x000fe200010f0c87 */
[----:B------:R0:W-:Y:S04]  /*13c20*/  @!P3 ST.E.128 desc[UR52][R4.64], R12 ;  /* 0x0000000c0400b985 */ /* 0x0001e8000c101d34 */
[----:B------:R0:W-:Y:S04]  /*13c30*/  @!P4 ST.E.128 desc[UR52][R6.64], R36 ;  /* 0x000000240600c985 */ /* 0x0001e8000c101d34 */
[----:B------:R0:W-:Y:S02]  /*13c40*/  @!P5 ST.E.128 desc[UR52][R8.64], R52 ;  /* 0x000000340800d985 */ /* 0x0001e4000c101d34 */
.L_x_1196:
[----:B------:R-:W-:Y:S05]  /*13c50*/  BSYNC B1 ;  /* 0x0000000000017941 */ /* 0x000fea0003800000 */
.L_x_1195:
[----:B------:R-:W-:Y:S01]  /*13c60*/  VIADD R0, R66, 0x60 ;  /* 0x0000006042007836 */ /* 0x000fe20000000000 */
[----:B0-----:R0:W0:Y:S04]  /*13c70*/  SHFL.IDX PT, R7, R64, 0x3, 0x181f ;  /* 0x00781f0040077f89 */ /* 0x00102800000e0000 */
[----:B------:R-:W-:Y:S01]  /*13c80*/  ISETP.GE.AND P0, PT, R0, R3, PT ;  /* 0x000000030000720c */ /* 0x000fe20003f06270 */
[----:B------:R0:W0:-:S12]  /*13c90*/  SHFL.IDX PT, R9, R2, 0x3, 0x181f ;  /* 0x00781f0002097f89 */ /* 0x00001800000e0000 */
[----:B------:R-:W-:Y:S05]  /*13ca0*/  @P0 BRA `(.L_x_1197) ;  /* 0x0000001c00bc0947 */ /* 0x000fea0003800000 */
[----:B------:R-:W-:Y:S02]  /*13cb0*/  ULDC UR4, c[0x0][0xac8] ;  /* 0x0002b20000047ab9 */ /* 0x000fe40000000800 */
[----:B------:R-:W-:Y:S02]  /*13cc0*/  ISETP.GE.AND P2, PT, R18, UR4, PT ;  /* 0x0000000412007c0c */ /* 0x000fe4000bf46270 */
[----:B------:R-:W-:-:S11]  /*13cd0*/  ISETP.GE.AND P3, PT, R19, UR4, PT ;  /* 0x0000000413007c0c */ /* 0x000fd6000bf66270 */
[CC--:B0--3--:R-:W-:Y:S02]  /*13ce0*/  @!P2 LEA R2, P0, R18.reuse, R9.reuse, 0x1 ;  /* 0x000000091202a211 */ /* 0x0c9fe400078008ff */
[C---:B------:R-:W-:Y:S02]  /*13cf0*/  @!P3 LEA R4, P1, R19.reuse, R9, 0x1 ;  /* 0x000000091304b211 */ /* 0x040fe400078208ff */
[-C--:B------:R-:W-:Y:S02]  /*13d00*/  @!P2 LEA.HI.X R3, R18, R7.reuse, R137, 0x1, P0 ;  /* 0x000000071203a211 */ /* 0x080fe400000f0c89 */
[----:B----4-:R-:W-:Y:S02]  /*13d10*/  @!P3 LEA.HI.X R5, R19, R7, R136, 0x1, P1 ;  /* 0x000000071305b211 */ /* 0x010fe400008f0c88 */
        /* <DEDUP_REMOVED lines=8> */
.L_x_1190:
        /* <DEDUP_REMOVED lines=35> */
[----:B------:R-:W-:Y:S01]  /*13fd0*/  ULDC.64 UR10, c[0x0][0xb30] ;  /* 0x0002cc00000a7ab9 */ /* 0x000fe20000000a00 */
[----:B------:R-:W-:Y:S01]  /*13fe0*/  UIMAD.WIDE.U32 UR8, UR40, UR12, UR8 ;  /* 0x0000000c280872a5 */ /* 0x000fe2000f8e0008 */
[--C-:B------:R-:W-:Y:S01]  /*13ff0*/  SHF.R.S32.HI R0, RZ, 0x1f, R27.reuse ;  /* 0x0000001fff007819 */ /* 0x100fe2000001141b */
[----:B------:R-:W-:Y:S01]  /*14000*/  IMAD.MOV R29, RZ, RZ, -R27 ;  /* 0x000000ffff1d7224 */ /* 0x000fe200078e0a1b */
[----:B------:R-:W-:Y:S01]  /*14010*/  SHF.R.S32.HI R56, RZ, 0x1f, R222 ;  /* 0x0000001fff387819 */ /* 0x000fe200000114de */
[----:B------:R-:W-:Y:S01]  /*14020*/  UIMAD UR40, UR40, UR13, UR9 ;  /* 0x0000000d282872a4 */ /* 0x000fe2000f8e0209 */
[----:B------:R-:W-:Y:S01]  /*14030*/  SHF.R.S32.HI R57, RZ, 0x1f, R16 ;  /* 0x0000001fff397819 */ /* 0x000fe20000011410 */
[----:B------:R-:W-:Y:S02]  /*14040*/  IMAD R29, R134, R29, R34 ;  /* 0x0000001d861d7224 */ /* 0x000fe400078e0222 */
[----:B------:R-:W-:-:S02]  /*14050*/  IMAD R0, R0, UR10, RZ ;  /* 0x0000000a00007c24 */ /* 0x000fc4000f8e02ff */
[----:B------:R-:W-:Y:S02]  /*14060*/  IMAD.U32 R25, RZ, RZ, UR9 ;  /* 0x00000009ff197e24 */ /* 0x000fe4000f8e00ff */
[----:B------:R-:W-:Y:S01]  /*14070*/  IMAD.U32 R24, RZ, RZ, UR8 ;  /* 0x00000008ff187e24 */ /* 0x000fe2000f8e00ff */
[----:B------:R-:W-:Y:S01]  /*14080*/  ULDC.64 UR8, c[0x0][0xb28] ;  /* 0x0002ca0000087ab9 */ /* 0x000fe20000000a00 */
[----:B------:R-:W-:Y:S02]  /*14090*/  IMAD.U32 R25, RZ, RZ, UR40 ;  /* 0x00000028ff197e24 */ /* 0x000fe4000f8e00ff */
[C---:B------:R-:W-:Y:S01]  /*140a0*/  IMAD R31, R27.reuse, UR11, R0 ;  /* 0x0000000b1b1f7c24 */ /* 0x040fe2000f8e0200 */
[----:B------:R-:W-:Y:S01]  /*140b0*/  SHF.R.S32.HI R0, RZ, 0x1f, R29 ;  /* 0x0000001fff007819 */ /* 0x000fe2000001141d */
[----:B------:R-:W-:-:S04]  /*140c0*/  IMAD.WIDE.U32 R24, R27, UR10, R24 ;  /* 0x0000000a1b187c25 */ /* 0x000fc8000f8e0018 */
[----:B------:R-:W-:Y:S02]  /*140d0*/  IMAD R0, R0, UR8, RZ ;  /* 0x0000000800007c24 */ /* 0x000fe4000f8e02ff */
[----:B------:R-:W-:Y:S02]  /*140e0*/  IMAD.IADD R25, R25, 0x1, R31 ;  /* 0x0000000119197824 */ /* 0x000fe400078e021f */
[C---:B------:R-:W-:Y:S02]  /*140f0*/  IMAD R27, R29.reuse, UR9, R0 ;  /* 0x000000091d1b7c24 */ /* 0x040fe4000f8e0200 */
[----:B------:R-:W-:Y:S01]  /*14100*/  IMAD.WIDE.U32 R24, R29, UR8, R24 ;  /* 0x000000081d187c25 */ /* 0x000fe2000f8e0018 */
[----:B------:R-:W-:-:S03]  /*14110*/  ULDC.64 UR8, c[0x0][0xb00] ;  /* 0x0002c00000087ab9 */ /* 0x000fc60000000a00 */
[----:B------:R-:W-:Y:S01]  /*14120*/  IMAD.IADD R25, R25, 0x1, R27 ;  /* 0x0000000119197824 */ /* 0x000fe200078e021b */
[----:B------:R-:W-:-:S04]  /*14130*/  LEA R0, P1, R24, UR8, 0x2 ;  /* 0x0000000818007c11 */ /* 0x000fc8000f8210ff */
[----:B------:R-:W-:Y:S01]  /*14140*/  LEA.HI.X R2, R24, UR9, R25, 0x2, P1 ;  /* 0x0000000918027c11 */ /* 0x000fe200088f1419 */
[----:B------:R0:W1:Y:S04]  /*14150*/  SHFL.IDX PT, R39, R0, RZ, 0x1c1f ;  /* 0x001c1fff00277589 */ /* 0x00006800000e0000 */
[----:B------:R0:W2:Y:S01]  /*14160*/  SHFL.IDX PT, R29, R2, RZ, 0x1c1f ;  /* 0x001c1fff021d7589 */ /* 0x0000a200000e0000 */
[----:B------:R-:W-:Y:S05]  /*14170*/  @P0 BRA `(.L_x_1199) ;  /* 0x0000000400840947 */ /* 0x000fea0003800000 */
[----:B------:R-:W-:Y:S02]  /*14180*/  ULDC UR4, c[0x0][0xac8] ;  /* 0x0002b20000047ab9 */ /* 0x000fe40000000800 */
[----:B------:R-:W-:Y:S02]  /*14190*/  ISETP.GE.AND P1, PT, R16, UR4, PT ;  /* 0x0000000410007c0c */ /* 0x000fe4000bf26270 */
[----:B------:R-:W-:Y:S02]  /*141a0*/  ISETP.GE.AND P3, PT, R222, UR4, PT ;  /* 0x00000004de007c0c */ /* 0x000fe4000bf66270 */
[----:B------:R-:W-:Y:S02]  /*141b0*/  ISETP.GE.AND P2, PT, R221, UR4, PT ;  /* 0x00000004dd007c0c */ /* 0x000fe4000bf46270 */
[----:B------:R-:W-:-:S07]  /*141c0*/  ISETP.GE.AND P4, PT, R220, UR4, PT ;  /* 0x00000004dc007c0c */ /* 0x000fce000bf86270 */
[-C--:B-1----:R-:W-:Y:S02]  /*141d0*/  @!P1 LEA R26, P0, R16, R39.reuse, 0x2 ;  /* 0x00000027101a9211 */ /* 0x082fe400078010ff */
[----:B------:R-:W-:Y:S02]  /*141e0*/  @!P3 LEA R30, P6, R222, R39, 0x2 ;  /* 0x00000027de1eb211 */ /* 0x000fe400078c10ff */
[-C--:B--2---:R-:W-:Y:S02]  /*141f0*/  @!P1 LEA.HI.X R27, R16, R29.reuse, R57, 0x2, P0 ;  /* 0x0000001d101b9211 */ /* 0x084fe400000f1439 */
[----:B------:R-:W-:Y:S02]  /*14200*/  @!P3 LEA.HI.X R31, R222, R29, R56, 0x2, P6 ;  /* 0x0000001dde1fb211 */ /* 0x000fe400030f1438 */
[----:B------:R-:W-:Y:S01]  /*14210*/  @!P2 LEA R24, P5, R221, R39, 0x2 ;  /* 0x00000027dd18a211 */ /* 0x000fe200078a10ff */
[----:B------:R1:W-:Y:S01]  /*14220*/  @!P1 ST.E.64 desc[UR52][R26.64], R8 ;  /* 0x000000081a009985 */ /* 0x0003e2000c101b34 */
[----:B------:R-:W-:-:S02]  /*14230*/  ISETP.GE.AND P0, PT, R219, UR4, PT ;  /* 0x00000004db007c0c */ /* 0x000fc4000bf06270 */
[----:B------:R-:W-:Y:S01]  /*14240*/  @!P2 LEA.HI.X R25, R221, R29, R55, 0x2, P5 ;  /* 0x0000001ddd19a211 */ /* 0x000fe200028f1437 */
[----:B------:R2:W-:Y:S01]  /*14250*/  @!P3 ST.E.64 desc[UR52][R30.64], R10 ;  /* 0x0000000a1e00b985 */ /* 0x0005e2000c101b34 */
[----:B------:R-:W-:Y:S02]  /*14260*/  ISETP.GE.AND P1, PT, R218, UR4, PT ;  /* 0x00000004da007c0c */ /* 0x000fe4000bf26270 */
[C---:B------:R-:W-:Y:S01]  /*14270*/  @!P4 LEA R32, P3, R220.reuse, R39, 0x2 ;  /* 0x00000027dc20c211 */ /* 0x040fe200078610ff */
[----:B------:R3:W-:Y:S01]  /*14280*/  @!P2 ST.E.64 desc[UR52][R24.64], R20 ;  /* 0x000000141800a985 */ /* 0x0007e2000c101b34 */
[----:B------:R-:W-:Y:S02]  /*14290*/  ISETP.GE.AND P2, PT, R217, UR4, PT ;  /* 0x00000004d9007c0c */ /* 0x000fe4000bf46270 */
[----:B------:R-:W-:Y:S02]  /*142a0*/  @!P4 LEA.HI.X R33, R220, R29, R54, 0x2, P3 ;  /* 0x0000001ddc21c211 */ /* 0x000fe400018f1436 */
[----:B------:R-:W-:-:S02]  /*142b0*/  ISETP.GE.AND P3, PT, R216, UR4, PT ;  /* 0x00000004d8007c0c */ /* 0x000fc4000bf66270 */
[-C--:B------:R-:W-:Y:S01]  /*142c0*/  @!P0 LEA R36, P6, R219, R39.reuse, 0x2 ;  /* 0x00000027db248211 */ /* 0x080fe200078c10ff */
[----:B------:R-:W-:Y:S01]  /*142d0*/  @!P4 ST.E.64 desc[UR52][R32.64], R44 ;  /* 0x0000002c2000c985 */ /* 0x000fe2000c101b34 */
[----:B------:R-:W-:Y:S02]  /*142e0*/  ISETP.GE.AND P4, PT, R215, UR4, PT ;  /* 0x00000004d7007c0c */ /* 0x000fe4000bf86270 */
[C---:B------:R-:W-:Y:S02]  /*142f0*/  @!P1 LEA R34, P5, R218.reuse, R39, 0x2 ;  /* 0x00000027da229211 */ /* 0x040fe400078a10ff */
[-C--:B------:R-:W-:Y:S02]  /*14300*/  @!P0 LEA.HI.X R37, R219, R29.reuse, R53, 0x2, P6 ;  /* 0x0000001ddb258211 */ /* 0x080fe400030f1435 */
[----:B------:R-:W-:Y:S02]  /*14310*/  @!P1 LEA.HI.X R35, R218, R29, R52, 0x2, P5 ;  /* 0x0000001dda239211 */ /* 0x000fe400028f1434 */
[----:B-1----:R-:W-:Y:S01]  /*14320*/  @!P2 LEA R8, P5, R217, R39, 0x2 ;  /* 0x00000027d908a211 */ /* 0x002fe200078a10ff */
[----:B------:R-:W-:Y:S01]  /*14330*/  @!P0 ST.E.64 desc[UR52][R36.64], R50 ;  /* 0x0000003224008985 */ /* 0x000fe2000c101b34 */
[----:B------:R-:W-:-:S02]  /*14340*/  ISETP.GE.AND P0, PT, R214, UR4, PT ;  /* 0x00000004d6007c0c */ /* 0x000fc4000bf06270 */
[C---:B--2---:R-:W-:Y:S01]  /*14350*/  @!P3 LEA R10, P6, R216.reuse, R39, 0x2 ;  /* 0x00000027d80ab211 */ /* 0x044fe200078c10ff */
[----:B------:R-:W-:Y:S01]  /*14360*/  @!P1 ST.E.64 desc[UR52][R34.64], R60 ;  /* 0x0000003c22009985 */ /* 0x000fe2000c101b34 */
[----:B------:R-:W-:Y:S02]  /*14370*/  @!P2 LEA.HI.X R9, R217, R29, R43, 0x2, P5 ;  /* 0x0000001dd909a211 */ /* 0x000fe400028f142b */
[C---:B---3--:R-:W-:Y:S02]  /*14380*/  @!P4 LEA R20, P5, R215.reuse, R39, 0x2 ;  /* 0x00000027d714c211 */ /* 0x048fe400078a10ff */
[-C--:B------:R-:W-:Y:S01]  /*14390*/  @!P3 LEA.HI.X R11, R216, R29.reuse, R42, 0x2, P6 ;  /* 0x0000001dd80bb211 */ /* 0x080fe200030f142a */
[----:B------:R1:W-:Y:S01]  /*143a0*/  @!P2 ST.E.64 desc[UR52][R8.64], R66 ;  /* 0x000000420800a985 */ /* 0x0003e2000c101b34 */
[----:B------:R-:W-:Y:S02]  /*143b0*/  @!P4 LEA.HI.X R21, R215, R29, R41, 0x2, P5 ;  /* 0x0000001dd715c211 */ /* 0x000fe400028f1429 */
[----:B------:R-:W-:Y:S01]  /*143c0*/  ISETP.GE.AND P1, PT, R213, UR4, PT ;  /* 0x00000004d5007c0c */ /* 0x000fe2000bf26270 */
[----:B------:R2:W-:Y:S01]  /*143d0*/  @!P3 ST.E.64 desc[UR52][R10.64], R68 ;  /* 0x000000440a00b985 */ /* 0x0005e2000c101b34 */
[----:B------:R-:W-:-:S02]  /*143e0*/  ISETP.GE.AND P2, PT, R212, UR4, PT ;  /* 0x00000004d4007c0c */ /* 0x000fc4000bf46270 */
[C---:B------:R-:W-:Y:S01]  /*143f0*/  @!P0 LEA R24, P3, R214.reuse, R39, 0x2 ;  /* 0x00000027d6188211 */ /* 0x040fe200078610ff */
[----:B------:R3:W-:Y:S01]  /*14400*/  @!P4 ST.E.64 desc[UR52][R20.64], R74 ;  /* 0x0000004a1400c985 */ /* 0x0007e2000c101b34 */
[----:B------:R-:W-:Y:S02]  /*14410*/  ISETP.GE.AND P4, PT, R211, UR4, PT ;  /* 0x00000004d3007c0c */ /* 0x000fe4000bf86270 */
[----:B------:R-:W-:Y:S02]  /*14420*/  @!P0 LEA.HI.X R25, R214, R29, R40, 0x2, P3 ;  /* 0x0000001dd6198211 */ /* 0x000fe400018f1428 */
[----:B------:R-:W-:-:S03]  /*14430*/  ISETP.GE.AND P3, PT, R210, UR4, PT ;  /* 0x00000004d2007c0c */ /* 0x000fc6000bf66270 */
[CC--:B------:R-:W-:Y:S01]  /*14440*/  @!P1 LEA R26, P6, R213.reuse, R39.reuse, 0x2 ;  /* 0x00000027d51a9211 */ /* 0x0c0fe200078c10ff */
[----:B------:R4:W-:Y:S01]  /*14450*/  @!P0 ST.E.64 desc[UR52][R24.64], R76 ;  /* 0x0000004c18008985 */ /* 0x0009e2000c101b34 */
[C---:B------:R-:W-:Y:S02]  /*14460*/  @!P2 LEA R30, P5, R212.reuse, R39, 0x2 ;  /* 0x00000027d41ea211 */ /* 0x040fe400078a10ff */
[-C--:B------:R-:W-:Y:S02]  /*14470*/  @!P1 LEA.HI.X R27, R213, R29.reuse, R38, 0x2, P6 ;  /* 0x0000001dd51b9211 */ /* 0x080fe400030f1426 */
[----:B------:R-:W-:Y:S02]  /*14480*/  ISETP.GE.AND P0, PT, R209, UR4, PT ;  /* 0x00000004d1007c0c */ /* 0x000fe4000bf06270 */
[----:B------:R-:W-:Y:S01]  /*14490*/  @!P2 LEA.HI.X R31, R212, R29, R237, 0x2, P5 ;  /* 0x0000001dd41fa211 */ /* 0x000fe200028f14ed */
[----:B------:R5:W-:Y:S01]  /*144a0*/  @!P1 ST.E.64 desc[UR52][R26.64], R82 ;  /* 0x000000521a009985 */ /* 0x000be2000c101b34 */
[----:B-1----:R-:W-:-:S02]  /*144b0*/  @!P4 LEA R8, P5, R211, R39, 0x2 ;  /* 0x00000027d308c211 */ /* 0x002fc400078a10ff */
[----:B------:R-:W-:Y:S01]  /*144c0*/  ISETP.GE.AND P1, PT, R208, UR4, PT ;  /* 0x00000004d0007c0c */ /* 0x000fe2000bf26270 */
[----:B------:R1:W-:Y:S01]  /*144d0*/  @!P2 ST.E.64 desc[UR52][R30.64], R84 ;  /* 0x000000541e00a985 */ /* 0x0003e2000c101b34 */
[----:B------:R-:W-:Y:S02]  /*144e0*/  @!P4 LEA.HI.X R9, R211, R29, R236, 0x2, P5 ;  /* 0x0000001dd309c211 */ /* 0x000fe400028f14ec */
[C---:B--2---:R-:W-:Y:S02]  /*144f0*/  @!P3 LEA R10, P6, R210.reuse, R39, 0x2 ;  /* 0x00000027d20ab211 */ /* 0x044fe400078c10ff */
[----:B------:R-:W-:Y:S01]  /*14500*/  ISETP.GE.AND P2, PT, R207, UR4, PT ;  /* 0x00000004cf007c0c */ /* 0x000fe2000bf46270 */
[----:B------:R2:W-:Y:S01]  /*14510*/  @!P4 ST.E.64 desc[UR52][R8.64], R90 ;  /* 0x0000005a0800c985 */ /* 0x0005e2000c101b34 */
[----:B------:R-:W-:Y:S02]  /*14520*/  @!P3 LEA.HI.X R11, R210, R29, R235, 0x2, P6 ;  /* 0x0000001dd20bb211 */ /* 0x000fe400030f14eb */
[----:B------:R-:W-:-:S02]  /*14530*/  ISETP.GE.AND P4, PT, R206, UR4, PT ;  /* 0x00000004ce007c0c */ /* 0x000fc4000bf86270 */
[----:B---3--:R-:W-:Y:S01]  /*14540*/  @!P0 LEA R20, P5, R209, R39, 0x2 ;  /* 0x00000027d1148211 */ /* 0x008fe200078a10ff */
[----:B------:R3:W-:Y:S01]  /*14550*/  @!P3 ST.E.64 desc[UR52][R10.64], R92 ;  /* 0x0000005c0a00b985 */ /* 0x0007e2000c101b34 */
[----:B------:R-:W-:Y:S02]  /*14560*/  ISETP.GE.AND P3, PT, R205, UR4, PT ;  /* 0x00000004cd007c0c */ /* 0x000fe4000bf66270 */
[----:B------:R-:W-:Y:S02]  /*14570*/  @!P0 LEA.HI.X R21, R209, R29, R234, 0x2, P5 ;  /* 0x0000001dd1158211 */ /* 0x000fe400028f14ea */
[CC--:B----4-:R-:W-:Y:S02]  /*14580*/  @!P1 LEA R24, P6, R208.reuse, R39.reuse, 0x2 ;  /* 0x00000027d0189211 */ /* 0x0d0fe400078c10ff */
[----:B-----5:R-:W-:Y:S01]  /*14590*/  @!P2 LEA R26, P5, R207, R39, 0x2 ;  /* 0x00000027cf1aa211 */ /* 0x020fe200078a10ff */
[----:B------:R4:W-:Y:S01]  /*145a0*/  @!P0 ST.E.64 desc[UR52][R20.64], R98 ;  /* 0x0000006214008985 */ /* 0x0009e2000c101b34 */
[----:B------:R-:W-:-:S02]  /*145b0*/  @!P1 LEA.HI.X R25, R208, R29, R233, 0x2, P6 ;  /* 0x0000001dd0199211 */ /* 0x000fc400030f14e9 */
[----:B------:R-:W-:Y:S02]  /*145c0*/  ISETP.GE.AND P0, PT, R204, UR4, PT ;  /* 0x00000004cc007c0c */ /* 0x000fe4000bf06270 */
[C---:B-1----:R-:W-:Y:S01]  /*145d0*/  @!P4 LEA R30, P6, R206.reuse, R39, 0x2 ;  /* 0x00000027ce1ec211 */ /* 0x042fe200078c10ff */
[----:B------:R1:W-:Y:S01]  /*145e0*/  @!P1 ST.E.64 desc[UR52][R24.64], R100 ;  /* 0x0000006418009985 */ /* 0x0003e2000c101b34 */
[-C--:B------:R-:W-:Y:S02]  /*145f0*/  @!P2 LEA.HI.X R27, R207, R29.reuse, R232, 0x2, P5 ;  /* 0x0000001dcf1ba211 */ /* 0x080fe400028f14e8 */
[----:B------:R-:W-:Y:S02]  /*14600*/  @!P4 LEA.HI.X R31, R206, R29, R231, 0x2, P6 ;  /* 0x0000001dce1fc211 */ /* 0x000fe400030f14e7 */
[----:B------:R-:W-:Y:S01]  /*14610*/  ISETP.GE.AND P1, PT, R203, UR4, PT ;  /* 0x00000004cb007c0c */ /* 0x000fe2000bf26270 */
[----:B------:R5:W-:Y:S01]  /*14620*/  @!P2 ST.E.64 desc[UR52][R26.64], R106 ;  /* 0x0000006a1a00a985 */ /* 0x000be2000c101b34 */
[----:B--2---:R-:W-:-:S02]  /*14630*/  @!P3 LEA R8, P2, R205, R39, 0x2 ;  /* 0x00000027cd08b211 */ /* 0x004fc400078410ff */
[----:B------:R-:W-:Y:S01]  /*14640*/  ISETP.GE.AND P5, PT, R202, UR4, PT ;  /* 0x00000004ca007c0c */ /* 0x000fe2000bfa6270 */
[----:B------:R2:W-:Y:S01]  /*14650*/  @!P4 ST.E.64 desc[UR52][R30.64], R108 ;  /* 0x0000006c1e00c985 */ /* 0x0005e2000c101b34 */
[----:B------:R-:W-:Y:S02]  /*14660*/  @!P3 LEA.HI.X R9, R205, R29, R230, 0x2, P2 ;  /* 0x0000001dcd09b211 */ /* 0x000fe400010f14e6 */
[----:B------:R-:W-:Y:S02]  /*14670*/  ISETP.GE.AND P4, PT, R201, UR4, PT ;  /* 0x00000004c9007c0c */ /* 0x000fe4000bf86270 */
[----:B------:R-:W-:Y:S01]  /*14680*/  ISETP.GE.AND P2, PT, R200, UR4, PT ;  /* 0x00000004c8007c0c */ /* 0x000fe2000bf46270 */
[----:B------:R0:W-:Y:S01]  /*14690*/  @!P3 ST.E.64 desc[UR52][R8.64], R114 ;  /* 0x000000720800b985 */ /* 0x0001e2000c101b34 */
[-C--:B---3--:R-:W-:Y:S02]  /*146a0*/  @!P0 LEA R10, P6, R204, R39.reuse, 0x2 ;  /* 0x00000027cc0a8211 */ /* 0x088fe400078c10ff */
[----:B----4-:R-:W-:-:S02]  /*146b0*/  @!P1 LEA R20, P3, R203, R39, 0x2 ;  /* 0x00000027cb149211 */ /* 0x010fc400078610ff */
[-C--:B------:R-:W-:Y:S02]  /*146c0*/  @!P0 LEA.HI.X R11, R204, R29.reuse, R229, 0x2, P6 ;  /* 0x0000001dcc0b8211 */ /* 0x080fe400030f14e5 */
[----:B------:R-:W-:-:S03]  /*146d0*/  @!P1 LEA.HI.X R21, R203, R29, R228, 0x2, P3 ;  /* 0x0000001dcb159211 */ /* 0x000fc600018f14e4 */
[----:B------:R0:W-:Y:S01]  /*146e0*/  @!P0 ST.E.64 desc[UR52][R10.64], R116 ;  /* 0x000000740a008985 */ /* 0x0001e2000c101b34 */
[-C--:B-1----:R-:W-:Y:S02]  /*146f0*/  @!P5 LEA R24, P0, R202, R39.reuse, 0x2 ;  /* 0x00000027ca18d211 */ /* 0x082fe400078010ff */
[CC--:B-----5:R-:W-:Y:S01]  /*14700*/  @!P4 LEA R26, P3, R201.reuse, R39.reuse, 0x2 ;  /* 0x00000027c91ac211 */ /* 0x0e0fe200078610ff */
[----:B------:R0:W-:Y:S01]  /*14710*/  @!P1 ST.E.64 desc[UR52][R20.64], R122 ;  /* 0x0000007a14009985 */ /* 0x0001e2000c101b34 */
[----:B--2---:R-:W-:Y:S02]  /*14720*/  @!P2 LEA R30, P6, R200, R39, 0x2 ;  /* 0x00000027c81ea211 */ /* 0x004fe400078c10ff */
[-C--:B------:R-:W-:Y:S02]  /*14730*/  @!P5 LEA.HI.X R25, R202, R29.reuse, R227, 0x2, P0 ;  /* 0x0000001dca19d211 */ /* 0x080fe400000f14e3 */
[-C--:B------:R-:W-:Y:S02]  /*14740*/  @!P4 LEA.HI.X R27, R201, R29.reuse, R226, 0x2, P3 ;  /* 0x0000001dc91bc211 */ /* 0x080fe400018f14e2 */
[----:B------:R-:W-:Y:S01]  /*14750*/  @!P2 LEA.HI.X R31, R200, R29, R225, 0x2, P6 ;  /* 0x0000001dc81fa211 */ /* 0x000fe200030f14e1 */
[----:B------:R0:W-:Y:S04]  /*14760*/  @!P5 ST.E.64 desc[UR52][R24.64], R124 ;  /* 0x0000007c1800d985 */ /* 0x0001e8000c101b34 */
[----:B------:R0:W-:Y:S04]  /*14770*/  @!P4 ST.E.64 desc[UR52][R26.64], R130 ;  /* 0x000000821a00c985 */ /* 0x0001e8000c101b34 */
[----:B------:R0:W-:Y:S02]  /*14780*/  @!P2 ST.E.64 desc[UR52][R30.64], R132 ;  /* 0x000000841e00a985 */ /* 0x0001e4000c101b34 */
.L_x_1199:
[----:B------:R-:W-:Y:S05]  /*14790*/  BSYNC B1 ;  /* 0x0000000000017941 */ /* 0x000fea0003800000 */
.L_x_1198:
[----:B------:R-:W-:Y:S01]  /*147a0*/  ISETP.GE.AND P0, PT, R28, R3, PT ;  /* 0x000000031c00720c */ /* 0x000fe20003f06270 */
[----:B0-----:R0:W3:Y:S04]  /*147b0*/  SHFL.IDX PT, R27, R2, 0x1, 0x1c1f ;  /* 0x003c1f00021b7f89 */ /* 0x0010e800000e0000 */
[----:B--2---:R0:W2:Y:S08]  /*147c0*/  SHFL.IDX PT, R29, R0, 0x1, 0x1c1f ;  /* 0x003c1f00001d7f89 */ /* 0x0040b000000e0000 */
[----:B0-----:R-:W-:Y:S05]  /*147d0*/  @P0 BRA `(.L_x_1197) ;  /* 0x0000001000f00947 */ /* 0x001fea0003800000 */
[----:B------:R-:W-:Y:S02]  /*147e0*/  ULDC UR4, c[0x0][0xac8] ;  /* 0x0002b20000047ab9 */ /* 0x000fe40000000800 */
[----:B------:R-:W-:Y:S02]  /*147f0*/  ISETP.GE.AND P5, PT, R16, UR4, PT ;  /* 0x0000000410007c0c */ /* 0x000fe4000bfa6270 */
[----:B------:R-:W-:Y:S02]  /*14800*/  ISETP.GE.AND P0, PT, R222, UR4, PT ;  /* 0x00000004de007c0c */ /* 0x000fe4000bf06270 */
[----:B------:R-:W-:Y:S02]  /*14810*/  ISETP.GE.AND P1, PT, R221, UR4, PT ;  /* 0x00000004dd007c0c */ /* 0x000fe4000bf26270 */
[----:B------:R-:W-:-:S07]  /*14820*/  ISETP.GE.AND P4, PT, R220, UR4, PT ;  /* 0x00000004dc007c0c */ /* 0x000fce000bf86270 */
[-C--:B--2---:R-:W-:Y:S02]  /*14830*/  @!P5 LEA R2, P2, R16, R29.reuse, 0x2 ;  /* 0x0000001d1002d211 */ /* 0x084fe400078410ff */
[----:B------:R-:W-:Y:S02]  /*14840*/  @!P0 LEA R8, P3, R222, R29, 0x2 ;  /* 0x0000001dde088211 */ /* 0x000fe400078610ff */
[-C--:B---3--:R-:W-:Y:S02]  /*14850*/  @!P5 LEA.HI.X R3, R16, R27.reuse, R57, 0x2, P2 ;  /* 0x0000001b1003d211 */ /* 0x088fe400010f1439 */
[----:B------:R-:W-:Y:S02]  /*14860*/  ISETP.GE.AND P2, PT, R219, UR4, PT ;  /* 0x00000004db007c0c */ /* 0x000fe4000bf46270 */
[----:B------:R-:W-:Y:S01]  /*14870*/  @!P0 LEA.HI.X R9, R222, R27, R56, 0x2, P3 ;  /* 0x0000001bde098211 */ /* 0x000fe200018f1438 */
[----:B------:R0:W-:Y:S01]  /*14880*/  @!P5 ST.E.64 desc[UR52][R2.64], R12 ;  /* 0x0000000c0200d985 */ /* 0x0001e2000c101b34 */
[----:B------:R-:W-:-:S02]  /*14890*/  @!P1 LEA R10, P5, R221, R29, 0x2 ;  /* 0x0000001ddd0a9211 */ /* 0x000fc400078a10ff */
[----:B------:R-:W-:Y:S01]  /*148a0*/  ISETP.GE.AND P3, PT, R218, UR4, PT ;  /* 0x00000004da007c0c */ /* 0x000fe2000bf66270 */
[----:B------:R2:W-:Y:S01]  /*148b0*/  @!P0 ST.E.64 desc[UR52][R8.64], R14 ;  /* 0x0000000e08008985 */ /* 0x0005e2000c101b34 */
[----:B------:R-:W-:Y:S02]  /*148c0*/  @!P1 LEA.HI.X R11, R221, R27, R55, 0x2, P5 ;  /* 0x0000001bdd0b9211 */ /* 0x000fe400028f1437 */
[C---:B------:R-:W-:Y:S02]  /*148d0*/  @!P4 LEA R20, P6, R220.reuse, R29, 0x2 ;  /* 0x0000001ddc14c211 */ /* 0x040fe400078c10ff */
[----:B------:R-:W-:Y:S01]  /*148e0*/  ISETP.GE.AND P0, PT, R217, UR4, PT ;  /* 0x00000004d9007c0c */ /* 0x000fe2000bf06270 */
[----:B------:R3:W-:Y:S01]  /*148f0*/  @!P1 ST.E.64 desc[UR52][R10.64], R46 ;  /* 0x0000002e0a009985 */ /* 0x0007e2000c101b34 */
[----:B------:R-:W-:Y:S02]  /*14900*/  @!P4 LEA.HI.X R21, R220, R27, R54, 0x2, P6 ;  /* 0x0000001bdc15c211 */ /* 0x000fe400030f1436 */
[----:B------:R-:W-:-:S02]  /*14910*/  ISETP.GE.AND P1, PT, R216, UR4, PT ;  /* 0x00000004d8007c0c */ /* 0x000fc4000bf26270 */
[----:B------:R-:W-:Y:S01]  /*14920*/  @!P2 LEA R24, P5, R219, R29, 0x2 ;  /* 0x0000001ddb18a211 */ /* 0x000fe200078a10ff */
[----:B------:R4:W-:Y:S01]  /*14930*/  @!P4 ST.E.64 desc[UR52][R20.64], R48 ;  /* 0x000000301400c985 */ /* 0x0009e2000c101b34 */
[----:B------:R-:W-:Y:S02]  /*14940*/  ISETP.GE.AND P4, PT, R215, UR4, PT ;  /* 0x00000004d7007c0c */ /* 0x000fe4000bf86270 */
[----:B------:R-:W-:Y:S02]  /*14950*/  @!P2 LEA.HI.X R25, R219, R27, R53, 0x2, P5 ;  /* 0x0000001bdb19a211 */ /* 0x000fe400028f1435 */
[CC--:B0-----:R-:W-:Y:S02]  /*14960*/  @!P3 LEA R2, P5, R218.reuse, R29.reuse, 0x2 ;  /* 0x0000001dda02b211 */ /* 0x0c1fe400078a10ff */
[----:B--2---:R-:W-:Y:S01]  /*14970*/  @!P0 LEA R8, P6, R217, R29, 0x2 ;  /* 0x0000001dd9088211 */ /* 0x004fe200078c10ff */
[----:B------:R-:W-:Y:S01]  /*14980*/  @!P2 ST.E.64 desc[UR52][R24.64], R62 ;  /* 0x0000003e1800a985 */ /* 0x000fe2000c101b34 */
[----:B------:R-:W-:-:S02]  /*14990*/  @!P3 LEA.HI.X R3, R218, R27, R52, 0x2, P5 ;  /* 0x0000001bda03b211 */ /* 0x000fc400028f1434 */
[----:B------:R-:W-:Y:S02]  /*149a0*/  @!P0 LEA.HI.X R9, R217, R27, R43, 0x2, P6 ;  /* 0x0000001bd9098211 */ /* 0x000fe400030f142b */
[----:B------:R-:W-:Y:S01]  /*149b0*/  @!P1 LEA R12, P5, R216, R29, 0x2 ;  /* 0x0000001dd80c9211 */ /* 0x000fe200078a10ff */
[----:B------:R0:W-:Y:S01]  /*149c0*/  @!P3 ST.E.64 desc[UR52][R2.64], R64 ;  /* 0x000000400200b985 */ /* 0x0001e2000c101b34 */
[----:B------:R-:W-:Y:S02]  /*149d0*/  ISETP.GE.AND P2, PT, R214, UR4, PT ;  /* 0x00000004d6007c0c */ /* 0x000fe4000bf46270 */
[----:B------:R-:W-:Y:S01]  /*149e0*/  @!P1 LEA.HI.X R13, R216, R27, R42, 0x2, P5 ;  /* 0x0000001bd80d9211 */ /* 0x000fe200028f142a */
[----:B------:R2:W-:Y:S01]  /*149f0*/  @!P0 ST.E.64 desc[UR52][R8.64], R70 ;  /* 0x0000004608008985 */ /* 0x0005e2000c101b34 */
[----:B------:R-:W-:Y:S02]  /*14a00*/  ISETP.GE.AND P3, PT, R213, UR4, PT ;  /* 0x00000004d5007c0c */ /* 0x000fe4000bf66270 */
[----:B---3--:R-:W-:Y:S01]  /*14a10*/  @!P4 LEA R10, P0, R215, R29, 0x2 ;  /* 0x0000001dd70ac211 */ /* 0x008fe200078010ff */
[----:B------:R3:W-:Y:S01]  /*14a20*/  @!P1 ST.E.64 desc[UR52][R12.64], R72 ;  /* 0x000000480c009985 */ /* 0x0007e2000c101b34 */
[----:B------:R-:W-:-:S02]  /*14a30*/  ISETP.GE.AND P1, PT, R212, UR4, PT ;  /* 0x00000004d4007c0c */ /* 0x000fc4000bf26270 */
[----:B------:R-:W-:Y:S02]  /*14a40*/  @!P4 LEA.HI.X R11, R215, R27, R41, 0x2, P0 ;  /* 0x0000001bd70bc211 */ /* 0x000fe400000f1429 */
[----:B------:R-:W-:Y:S02]  /*14a50*/  ISETP.GE.AND P0, PT, R211, UR4, PT ;  /* 0x00000004d3007c0c */ /* 0x000fe4000bf06270 */
[-C--:B------:R-:W-:Y:S01]  /*14a60*/  @!P2 LEA R14, P6, R214, R29.reuse, 0x2 ;  /* 0x0000001dd60ea211 */ /* 0x080fe200078c10ff */
[----:B------:R5:W-:Y:S01]  /*14a70*/  @!P4 ST.E.64 desc[UR52][R10.64], R78 ;  /* 0x0000004e0a00c985 */ /* 0x000be2000c101b34 */
[----:B------:R-:W-:Y:S02]  /*14a80*/  ISETP.GE.AND P4, PT, R210, UR4, PT ;  /* 0x00000004d2007c0c */ /* 0x000fe4000bf86270 */
[----:B----4-:R-:W-:Y:S02]  /*14a90*/  @!P3 LEA R20, P5, R213, R29, 0x2 ;  /* 0x0000001dd514b211 */ /* 0x010fe400078a10ff */
[----:B------:R-:W-:-:S02]  /*14aa0*/  @!P2 LEA.HI.X R15, R214, R27, R40, 0x2, P6 ;  /* 0x0000001bd60fa211 */ /* 0x000fc400030f1428 */
[----:B------:R-:W-:Y:S02]  /*14ab0*/  @!P3 LEA.HI.X R21, R213, R27, R38, 0x2, P5 ;  /* 0x0000001bd515b211 */ /* 0x000fe400028f1426 */
[CC--:B0-----:R-:W-:Y:S01]  /*14ac0*/  @!P1 LEA R2, P5, R212.reuse, R29.reuse, 0x2 ;  /* 0x0000001dd4029211 */ /* 0x0c1fe200078a10ff */
[----:B------:R0:W-:Y:S01]  /*14ad0*/  @!P2 ST.E.64 desc[UR52][R14.64], R80 ;  /* 0x000000500e00a985 */ /* 0x0001e2000c101b34 */
[----:B------:R-:W-:Y:S02]  /*14ae0*/  ISETP.GE.AND P2, PT, R209, UR4, PT ;  /* 0x00000004d1007c0c */ /* 0x000fe4000bf46270 */
[----:B--2---:R-:W-:Y:S01]  /*14af0*/  @!P0 LEA R8, P6, R211, R29, 0x2 ;  /* 0x0000001dd3088211 */ /* 0x004fe200078c10ff */
[----:B------:R2:W-:Y:S01]  /*14b00*/  @!P3 ST.E.64 desc[UR52][R20.64], R86 ;  /* 0x000000561400b985 */ /* 0x0005e2000c101b34 */
[----:B------:R-:W-:Y:S02]  /*14b10*/  @!P1 LEA.HI.X R3, R212, R27, R237, 0x2, P5 ;  /* 0x0000001bd4039211 */ /* 0x000fe400028f14ed */
[----:B------:R-:W-:-:S02]  /*14b20*/  ISETP.GE.AND P3, PT, R208, UR4, PT ;  /* 0x00000004d0007c0c */ /* 0x000fc4000bf66270 */
[C---:B---3--:R-:W-:Y:S01]  /*14b30*/  @!P4 LEA R12, P5, R210.reuse, R29, 0x2 ;  /* 0x0000001dd20cc211 */ /* 0x048fe200078a10ff */
[----:B------:R3:W-:Y:S01]  /*14b40*/  @!P1 ST.E.64 desc[UR52][R2.64], R88 ;  /* 0x0000005802009985 */ /* 0x0007e2000c101b34 */
[-C--:B------:R-:W-:Y:S02]  /*14b50*/  @!P0 LEA.HI.X R9, R211, R27.reuse, R236, 0x2, P6 ;  /* 0x0000001bd3098211 */ /* 0x080fe400030f14ec */
[----:B------:R-:W-:Y:S02]  /*14b60*/  @!P4 LEA.HI.X R13, R210, R27, R235, 0x2, P5 ;  /* 0x0000001bd20dc211 */ /* 0x000fe400028f14eb */
[----:B------:R-:W-:Y:S01]  /*14b70*/  ISETP.GE.AND P1, PT, R207, UR4, PT ;  /* 0x00000004cf007c0c */ /* 0x000fe2000bf26270 */
[----:B------:R4:W-:Y:S01]  /*14b80*/  @!P0 ST.E.64 desc[UR52][R8.64], R94 ;  /* 0x0000005e08008985 */ /* 0x0009e2000c101b34 */
[----:B-----5:R-:W-:-:S03]  /*14b90*/  @!P2 LEA R10, P0, R209, R29, 0x2 ;  /* 0x0000001dd10aa211 */ /* 0x020fc600078010ff */
[----:B------:R-:W-:Y:S01]  /*14ba0*/  @!P4 ST.E.64 desc[UR52][R12.64], R96 ;  /* 0x000000600c00c985 */ /* 0x000fe2000c101b34 */
[----:B------:R-:W-:Y:S02]  /*14bb0*/  ISETP.GE.AND P4, PT, R206, UR4, PT ;  /* 0x00000004ce007c0c */ /* 0x000fe4000bf86270 */
[C---:B0-----:R-:W-:Y:S02]  /*14bc0*/  @!P3 LEA R14, P5, R208.reuse, R29, 0x2 ;  /* 0x0000001dd00eb211 */ /* 0x041fe400078a10ff */
[-C--:B------:R-:W-:Y:S02]  /*14bd0*/  @!P2 LEA.HI.X R11, R209, R27.reuse, R234, 0x2, P0 ;  /* 0x0000001bd10ba211 */ /* 0x080fe400000f14ea */
[----:B------:R-:W-:Y:S02]  /*14be0*/  ISETP.GE.AND P0, PT, R205, UR4, PT ;  /* 0x00000004cd007c0c */ /* 0x000fe4000bf06270 */
[----:B------:R-:W-:Y:S01]  /*14bf0*/  @!P3 LEA.HI.X R15, R208, R27, R233, 0x2, P5 ;  /* 0x0000001bd00fb211 */ /* 0x000fe200028f14e9 */
[----:B------:R0:W-:Y:S01]  /*14c00*/  @!P2 ST.E.64 desc[UR52][R10.64], R102 ;  /* 0x000000660a00a985 */ /* 0x0001e2000c101b34 */
[----:B--2---:R-:W-:-:S02]  /*14c10*/  @!P1 LEA R20, P6, R207, R29, 0x2 ;  /* 0x0000001dcf149211 */ /* 0x004fc400078c10ff */
[----:B------:R-:W-:Y:S01]  /*14c20*/  ISETP.GE.AND P2, PT, R204, UR4, PT ;  /* 0x00000004cc007c0c */ /* 0x000fe2000bf46270 */
[----:B------:R2:W-:Y:S01]  /*14c30*/  @!P3 ST.E.64 desc[UR52][R14.64], R104 ;  /* 0x000000680e00b985 */ /* 0x0005e2000c101b34 */
[----:B------:R-:W-:Y:S02]  /*14c40*/  @!P1 LEA.HI.X R21, R207, R27, R232, 0x2, P6 ;  /* 0x0000001bcf159211 */ /* 0x000fe400030f14e8 */
        /* <DEDUP_REMOVED lines=8> */
[C---:B0-----:R-:W-:Y:S02]  /*14cd0*/  @!P2 LEA R10, P4, R204.reuse, R29, 0x2 ;  /* 0x0000001dcc0aa211 */ /* 0x041fe400078810ff */
[-C--:B------:R-:W-:Y:S02]  /*14ce0*/  @!P0 LEA.HI.X R9, R205, R27.reuse, R230, 0x2, P6 ;  /* 0x0000001bcd098211 */ /* 0x080fe400030f14e6 */
[----:B------:R-:W-:-:S03]  /*14cf0*/  @!P2 LEA.HI.X R11, R204, R27, R229, 0x2, P4 ;  /* 0x0000001bcc0ba211 */ /* 0x000fc600020f14e5 */
[----:B------:R0:W-:Y:S01]  /*14d00*/  @!P0 ST.E.64 desc[UR52][R8.64], R118 ;  /* 0x0000007608008985 */ /* 0x0001e2000c101b34 */
[-C--:B------:R-:W-:Y:S02]  /*14d10*/  @!P5 LEA R12, P0, R203, R29.reuse, 0x2 ;  /* 0x0000001dcb0cd211 */ /* 0x080fe400078010ff */
[CC--:B--2---:R-:W-:Y:S01]  /*14d20*/  @!P3 LEA R14, P4, R202.reuse, R29.reuse, 0x2 ;  /* 0x0000001dca0eb211 */ /* 0x0c4fe200078810ff */
[----:B------:R0:W-:Y:S01]  /*14d30*/  @!P2 ST.E.64 desc[UR52][R10.64], R120 ;  /* 0x000000780a00a985 */ /* 0x0001e2000c101b34 */
[----:B---3--:R-:W-:Y:S02]  /*14d40*/  @!P1 LEA R20, P6, R201, R29, 0x2 ;  /* 0x0000001dc9149211 */ /* 0x008fe400078c10ff */
[-C--:B------:R-:W-:Y:S02]  /*14d50*/  @!P5 LEA.HI.X R13, R203, R27.reuse, R228, 0x2, P0 ;  /* 0x0000001bcb0dd211 */ /* 0x080fe400000f14e4 */
[-C--:B------:R-:W-:Y:S02]  /*14d60*/  @!P3 LEA.HI.X R15, R202, R27.reuse, R227, 0x2, P4 ;  /* 0x0000001bca0fb211 */ /* 0x080fe400020f14e3 */
[----:B------:R-:W-:Y:S01]  /*14d70*/  @!P1 LEA.HI.X R21, R201, R27, R226, 0x2, P6 ;  /* 0x0000001bc9159211 */ /* 0x000fe200030f14e2 */
[----:B------:R0:W-:Y:S01]  /*14d80*/  @!P5 ST.E.64 desc[UR52][R12.64], R126 ;  /* 0x0000007e0c00d985 */ /* 0x0001e2000c101b34 */
[----:B------:R-:W-:-:S03]  /*14d90*/  ISETP.GE.AND P0, PT, R200, UR4, PT ;  /* 0x00000004c8007c0c */ /* 0x000fc6000bf06270 */
[----:B------:R0:W-:Y:S04]  /*14da0*/  @!P3 ST.E.64 desc[UR52][R14.64], R128 ;  /* 0x000000800e00b985 */ /* 0x0001e8000c101b34 */
[----:B------:R0:W-:Y:S06]  /*14db0*/  @!P1 ST.E.64 desc[UR52][R20.64], R4 ;  /* 0x0000000414009985 */ /* 0x0001ec000c101b34 */
[----:B-1----:R-:W-:Y:S05]  /*14dc0*/  @P0 BRA `(.L_x_1197) ;  /* 0x0000000c00740947 */ /* 0x002fea0003800000 */
[----:B------:R-:W-:-:S04]  /*14dd0*/  LEA R2, P0, R200, R29, 0x2 ;  /* 0x0000001dc8027211 */ /* 0x000fc800078010ff */
[----:B------:R-:W-:-:S05]  /*14de0*/  LEA.HI.X R3, R200, R27, R225, 0x2, P0 ;  /* 0x0000001bc8037211 */ /* 0x000fca00000f14e1 */
[----:B------:R4:W-:Y:S01]  /*14df0*/  ST.E.64 desc[UR52][R2.64], R6 ;  /* 0x0000000602007985 */ /* 0x0009e2000c101b34 */
[----:B------:R-:W-:Y:S05]  /*14e00*/  BRA `(.L_x_1197) ;  /* 0x0000000c00647947 */ /* 0x000fea0003800000 */
.L_x_1188:
        /* <DEDUP_REMOVED lines=9> */
[----:B------:R-:W-:Y:S01]  /*14ea0*/  UISETP.NE.U32.AND UP1, UPT, UR8, URZ, UPT ;  /* 0x0000003f0800728c */ /* 0x000fe2000bf25070 */
[----:B------:R-:W-:Y:S02]  /*14eb0*/  ULDC UR4, c[0x0][0xa88] ;  /* 0x0002a20000047ab9 */ /* 0x000fe40000000800 */
[----:B------:R-:W2:Y:S01]  /*14ec0*/  @P1 LDG.E R6, desc[UR52][R2.64] ;  /* 0x0000003402061981 */ /* 0x000ea2000c1e1900 */
[----:B------:R-:W-:Y:S01]  /*14ed0*/  UISETP.NE.AND.EX UP1, UPT, UR9, URZ, UPT, UP1 ;  /* 0x0000003f0900728c */ /* 0x000fe2000bf25310 */
[----:B------:R-:W-:Y:S01]  /*14ee0*/  IMAD.U32 R0, RZ, RZ, UR4 ;  /* 0x00000004ff007e24 */ /* 0x000fe2000f8e00ff */
[----:B------:R-:W0:Y:S04]  /*14ef0*/  S2R R7, SR_TID.X ;  /* 0x0000000000077919 */ /* 0x000e280000002100 */
        /* <DEDUP_REMOVED lines=9> */
[----:B--2---:R-:W-:Y:S01]  /*14f90*/  @P1 R2UR UR4, R6 ;  /* 0x00000000060412ca */ /* 0x004fe200000e0000 */
[----:B-1----:R-:W-:-:S14]  /*14fa0*/  @P2 BRA `(.L_x_1200) ;  /* 0x0000000000102947 */ /* 0x002fdc0003800000 */
[----:B------:R-:W-:Y:S05]  /*14fb0*/  @!P1 BRA `(.L_x_1200) ;  /* 0x00000000000c9947 */ /* 0x000fea0003800000 */
[----:B------:R-:W2:Y:S04]  /*14fc0*/  LDG.E R5, desc[UR52][R2.64] ;  /* 0x0000003402057981 */ /* 0x000ea8000c1e1900 */
[----:B-----5:R-:W2:Y:S02]  /*14fd0*/  LDG.E R0, desc[UR52][R2.64+0x4] ;  /* 0x0000043402007981 */ /* 0x020ea4000c1e1900 */
[----:B--2---:R-:W-:-:S07]  /*14fe0*/  IMAD.IADD R0, R0, 0x1, -R5 ;  /* 0x0000000100007824 */ /* 0x004fce00078e0a05 */
.L_x_1200:
[----:B------:R-:W-:Y:S01]  /*14ff0*/  USHF.R.S32.HI UR12, URZ, 0x1f, UR44 ;  /* 0x0000001f3f0c7899 */ /* 0x000fe2000801142c */
[----:B------:R-:W-:Y:S01]  /*15000*/  BSSY B1, `(.L_x_1201) ;  /* 0x000003a000017945 */ /* 0x000fe20003800000 */
[----:B------:R-:W-:Y:S02]  /*15010*/  USHF.R.S32.HI UR18, URZ, 0x1f, UR4 ;  /* 0x0000001f3f127899 */ /* 0x000fe40008011404 */
[----:B------:R-:W-:Y:S02]  /*15020*/  USEL UR7, UR44, URZ, !UP0 ;  /* 0x0000003f2c077287 */ /* 0x000fe4000c000000 */
[----:B------:R-:W-:Y:S01]  /*15030*/  USEL UR12, UR12, URZ, !UP0 ;  /* 0x0000003f0c0c7287 */ /* 0x000fe2000c000000 */
[----:B------:R-:W-:Y:S11]  /*15040*/  @P0 BRA `(.L_x_1202) ;  /* 0x0000000000d40947 */ /* 0x000ff60003800000 */
[----:B------:R-:W0:Y:S01]  /*15050*/  S2R R3, SR_TID.X ;  /* 0x0000000000037919 */ /* 0x000e220000002100 */
[----:B------:R-:W1:Y:S01]  /*15060*/  LDC R9, c[0x0][0xbe8] ;  /* 0x0002fa00ff097b82 */ /* 0x000e620000000800 */
[----:B------:R-:W-:Y:S02]  /*15070*/  IMAD.U32 R4, RZ, RZ, UR42 ;  /* 0x0000002aff047e24 */ /* 0x000fe4000f8e00ff */
[----:B-1---5:R-:W-:-:S03]  /*15080*/  IMAD R2, R0, R9, RZ ;  /* 0x0000000900027224 */ /* 0x022fc600078e02ff */
[----:B0-----:R-:W-:-:S04]  /*15090*/  IADD3 R4, R4, -0x80, R3 ;  /* 0xffffff8004047810 */ /* 0x001fc80007ffe003 */
        /* <DEDUP_REMOVED lines=48> */
.L_x_1202:
[----:B------:R-:W-:Y:S05]  /*153a0*/  BSYNC B1 ;  /* 0x0000000000017941 */ /* 0x000fea0003800000 */
.L_x_1201:
[----:B------:R-:W-:-:S06]  /*153b0*/  UISETP.GT.AND UP0, UPT, UR46, 0x1, UPT ;  /* 0x000000012e00788c */ /* 0x000fcc000bf04270 */
[----:B------:R-:W-:-:S13]  /*153c0*/  PLOP3.LUT P0, PT, PT, PT, UP0, 0x80, 0x0 ;  /* 0x000000000000781c */ /* 0x000fda0003f0f008 */
[----:B------:R-:W-:Y:S05]  /*153d0*/  @P0 BRA `(.L_x_1197) ;  /* 0x0000000400f00947 */ /* 0x000fea0003800000 */
[----:B------:R-:W1:Y:S01]  /*153e0*/  LDC R11, c[0x0][0xbe8] ;  /* 0x0002fa00ff0b7b82 */ /* 0x000e620000000800 */
[----:B------:R-:W-:Y:S01]  /*153f0*/  ULDC.64 UR14, c[0x0][0xaa0] ;  /* 0x0002a800000e7ab9 */ /* 0x000fe20000000a00 */
[----:B------:R-:W-:Y:S01]  /*15400*/  IMAD R2, R23, 0x20, R223 ;  /* 0x0000002017027824 */ /* 0x000fe200078e02df */
[----:B------:R-:W-:Y:S01]  /*15410*/  UIMAD UR10, UR18, UR14, URZ ;  /* 0x0000000e120a72a4 */ /* 0x000fe2000f8e023f */
[----:B------:R-:W-:Y:S01]  /*15420*/  BSSY B1, `(.L_x_1203) ;  /* 0x0000041000017945 */ /* 0x000fe20003800000 */
[----:B------:R-:W-:Y:S01]  /*15430*/  UIMAD.WIDE.U32 UR8, UR4, UR14, URZ ;  /* 0x0000000e040872a5 */ /* 0x000fe2000f8e003f */
[----:B------:R-:W-:Y:S01]  /*15440*/  VIADD R6, R2, UR42 ;  /* 0x0000002a02067c36 */ /* 0x000fe20008000000 */
[----:B------:R-:W-:Y:S01]  /*15450*/  UIMAD UR10, UR4, UR15, UR10 ;  /* 0x0000000f040a72a4 */ /* 0x000fe2000f8e020a */
[----:B------:R-:W-:Y:S02]  /*15460*/  SHF.R.S32.HI R10, RZ, 0x1f, R22 ;  /* 0x0000001fff0a7819 */ /* 0x000fe40000011416 */
[----:B0-----:R-:W-:Y:S01]  /*15470*/  IMAD.MOV.U32 R5, RZ, RZ, R6 ;  /* 0x000000ffff057224 */ /* 0x001fe200078e0006 */
[----:B------:R-:W-:Y:S01]  /*15480*/  UIADD3 UR9, UR9, UR10, URZ ;  /* 0x0000000a09097290 */ /* 0x000fe2000fffe03f */
[----:B------:R-:W-:-:S02]  /*15490*/  SHF.R.S32.HI R14, RZ, 0x1f, R19 ;  /* 0x0000001fff0e7819 */ /* 0x000fc40000011413 */
[----:B------:R-:W-:Y:S01]  /*154a0*/  ULDC.64 UR10, c[0x0][0xae8] ;  /* 0x0002ba00000a7ab9 */ /* 0x000fe20000000a00 */
[----:B------:R-:W-:Y:S01]  /*154b0*/  SHF.R.S32.HI R15, RZ, 0x1f, R18 ;  /* 0x0000001fff0f7819 */ /* 0x000fe20000011412 */
[----:B------:R-:W-:-:S04]  /*154c0*/  UIMAD.WIDE.U32 UR8, UR43, UR10, UR8 ;  /* 0x0000000a2b0872a5 */ /* 0x000fc8000f8e0008 */
[----:B------:R-:W-:-:S03]  /*154d0*/  UIMAD UR9, UR43, UR11, UR9 ;  /* 0x0000000b2b0972a4 */ /* 0x000fc6000f8e0209 */
[----:B------:R-:W-:Y:S01]  /*154e0*/  ULDC.64 UR10, c[0x0][0xaf0] ;  /* 0x0002bc00000a7ab9 */ /* 0x000fe20000000a00 */
[----:B-1----:R-:W-:Y:S01]  /*154f0*/  ISETP.NE.AND P0, PT, R11, 0x1, PT ;  /* 0x000000010b00780c */ /* 0x002fe20003f05270 */
[----:B------:R-:W-:Y:S02]  /*15500*/  UIMAD UR12, UR12, UR10, URZ ;  /* 0x0000000a0c0c72a4 */ /* 0x000fe4000f8e023f */
[----:B------:R-:W-:Y:S02]  /*15510*/  UIMAD.WIDE.U32 UR8, UR7, UR10, UR8 ;  /* 0x0000000a070872a5 */ /* 0x000fe4000f8e0008 */
[----:B------:R-:W-:-:S03]  /*15520*/  UIMAD UR4, UR7, UR11, UR12 ;  /* 0x0000000b070472a4 */ /* 0x000fc6000f8e020c */
[----:B------:R-:W-:Y:S01]  /*15530*/  ULDC.64 UR10, c[0x0][0xae0] ;  /* 0x0002b800000a7ab9 */ /* 0x000fe20000000a00 */
[----:B------:R-:W-:-:S04]  /*15540*/  UIADD3 UR4, UR9, UR4, URZ ;  /* 0x0000000409047290 */ /* 0x000fc8000fffe03f */
        /* <DEDUP_REMOVED lines=9> */
[----:B------:R-:W-:Y:S02]  /*155e0*/  IMAD R7, R11, R7, R6 ;  /* 0x000000070b077224 */ /* 0x000fe400078e0206 */
[----:B------:R-:W-:Y:S01]  /*155f0*/  IMAD.U32 R2, RZ, RZ, UR8 ;  /* 0x00000008ff027e24 */ /* 0x000fe2000f8e00ff */
[----:B------:R-:W-:Y:S01]  /*15600*/  ULDC.64 UR8, c[0x0][0xad8] ;  /* 0x0002b60000087ab9 */ /* 0x000fe20000000a00 */
[C---:B------:R-:W-:Y:S01]  /*15610*/  IMAD R9, R5.reuse, UR11, R4 ;  /* 0x0000000b05097c24 */ /* 0x040fe2000f8e0204 */
[----:B------:R-:W-:Y:S01]  /*15620*/  SHF.R.S32.HI R4, RZ, 0x1f, R7 ;  /* 0x0000001fff047819 */ /* 0x000fe20000011407 */
[----:B------:R-:W-:-:S04]  /*15630*/  IMAD.WIDE.U32 R2, R5, UR10, R2 ;  /* 0x0000000a05027c25 */ /* 0x000fc8000f8e0002 */
[----:B------:R-:W-:Y:S02]  /*15640*/  IMAD.IADD R3, R3, 0x1, R9 ;  /* 0x0000000103037824 */ /* 0x000fe400078e0209 */
[----:B------:R-:W-:Y:S02]  /*15650*/  IMAD R4, R4, UR8, RZ ;  /* 0x0000000804047c24 */ /* 0x000fe4000f8e02ff */
[----:B------:R-:W-:Y:S02]  /*15660*/  VIADD R6, R223, UR42 ;  /* 0x0000002adf067c36 */ /* 0x000fe40008000000 */
[----:B-----5:R-:W-:Y:S02]  /*15670*/  IMAD R11, R0, R11, RZ ;  /* 0x0000000b000b7224 */ /* 0x020fe400078e02ff */
[C---:B------:R-:W-:Y:S02]  /*15680*/  IMAD R5, R7.reuse, UR9, R4 ;  /* 0x0000000907057c24 */ /* 0x040fe4000f8e0204 */
[----:B------:R-:W-:Y:S01]  /*15690*/  IMAD.WIDE.U32 R2, R7, UR8, R2 ;  /* 0x0000000807027c25 */ /* 0x000fe2000f8e0002 */
[----:B------:R-:W-:Y:S01]  /*156a0*/  ISETP.GE.AND P2, PT, R6, R11, PT ;  /* 0x0000000b0600720c */ /* 0x000fe20003f46270 */
[----:B------:R-:W-:-:S02]  /*156b0*/  ULDC.64 UR8, c[0x0][0xa80] ;  /* 0x0002a00000087ab9 */ /* 0x000fc40000000a00 */
[----:B------:R-:W-:Y:S01]  /*156c0*/  IMAD.IADD R3, R3, 0x1, R5 ;  /* 0x0000000103037824 */ /* 0x000fe200078e0205 */
[----:B------:R-:W-:Y:S01]  /*156d0*/  LEA R4, P3, R2, UR8, 0x1 ;  /* 0x0000000802047c11 */ /* 0x000fe2000f8608ff */
[----:B------:R-:W-:-:S03]  /*156e0*/  VIADD R0, R6, 0x20 ;  /* 0x0000002006007836 */ /* 0x000fc60000000000 */
[----:B------:R-:W-:Y:S01]  /*156f0*/  LEA.HI.X R5, R2, UR9, R3, 0x1, P3 ;  /* 0x0000000902057c11 */ /* 0x000fe200098f0c03 */
[----:B------:R0:W1:Y:S01]  /*15700*/  SHFL.IDX PT, R7, R4, RZ, 0x181f ;  /* 0x00181fff04077589 */ /* 0x00006200000e0000 */
[-C--:B------:R-:W-:Y:S01]  /*15710*/  ISETP.GE.AND P1, PT, R0, R11.reuse, PT ;  /* 0x0000000b0000720c */ /* 0x080fe20003f26270 */
[----:B------:R-:W-:Y:S02]  /*15720*/  VIADD R0, R6, 0x40 ;  /* 0x0000004006007836 */ /* 0x000fe40000000000 */
[----:B------:R0:W2:Y:S03]  /*15730*/  SHFL.IDX PT, R3, R5, RZ, 0x181f ;  /* 0x00181fff05037589 */ /* 0x0000a600000e0000 */
[----:B------:R-:W-:Y:S01]  /*15740*/  ISETP.GE.AND P0, PT, R0, R11, PT ;  /* 0x0000000b0000720c */ /* 0x000fe20003f06270 */
[----:B------:R-:W-:-:S12]  /*15750*/  @P2 BRA `(.L_x_1204) ;  /* 0x0000000000342947 */ /* 0x000fd80003800000 */
        /* <DEDUP_REMOVED lines=9> */
[----:B------:R3:W-:Y:S01]  /*157f0*/  @!P4 ST.E.128 desc[UR52][R8.64], RZ ;  /* 0x000000ff0800c985 */ /* 0x0007e2000c101d34 */
[----:B------:R-:W-:-:S03]  /*15800*/  @!P2 LEA.HI.X R3, R22, R3, R10, 0x1, P6 ;  /* 0x000000031603a211 */ /* 0x000fc600030f0c0a */
[----:B------:R3:W-:Y:S04]  /*15810*/  @!P3 ST.E.128 desc[UR52][R12.64], RZ ;  /* 0x000000ff0c00b985 */ /* 0x0007e8000c101d34 */
[----:B------:R3:W-:Y:S02]  /*15820*/  @!P2 ST.E.128 desc[UR52][R2.64], RZ ;  /* 0x000000ff0200a985 */ /* 0x0007e4000c101d34 */
.L_x_1204:
[----:B------:R-:W-:Y:S05]  /*15830*/  BSYNC B1 ;  /* 0x0000000000017941 */ /* 0x000fea0003800000 */
.L_x_1203:
[----:B--23--:R2:W3:Y:S01]  /*15840*/  SHFL.IDX PT, R3, R5, 0x1, 0x181f ;  /* 0x00381f0005037f89 */ /* 0x00c4e200000e0000 */
[----:B------:R-:W-:Y:S03]  /*15850*/  BSSY B1, `(.L_x_1205) ;  /* 0x0000010000017945 */ /* 0x000fe60003800000 */
[----:B-1----:R2:W1:Y:S01]  /*15860*/  SHFL.IDX PT, R7, R4, 0x1, 0x181f ;  /* 0x00381f0004077f89 */ /* 0x00246200000e0000 */
[----:B------:R-:W-:Y:S05]  /*15870*/  @P1 BRA `(.L_x_1206) ;  /* 0x0000000000341947 */ /* 0x000fea0003800000 */
[----:B------:R-:W-:Y:S02]  /*15880*/  ULDC UR4, c[0x0][0xac8] ;  /* 0x0002b20000047ab9 */ /* 0x000fe40000000800 */
[----:B------:R-:W-:Y:S02]  /*15890*/  ISETP.GE.AND P4, PT, R18, UR4, PT ;  /* 0x0000000412007c0c */ /* 0x000fe4000bf86270 */
[----:B------:R-:W-:Y:S02]  /*158a0*/  ISETP.GE.AND P5, PT, R19, UR4, PT ;  /* 0x0000000413007c0c */ /* 0x000fe4000bfa6270 */
[----:B------:R-:W-:-:S09]  /*158b0*/  ISETP.GE.AND P6, PT, R22, UR4, PT ;  /* 0x0000000416007c0c */ /* 0x000fd2000bfc6270 */
[-C--:B-1----:R-:W-:Y:S02]  /*158c0*/  @!P4 LEA R8, P1, R18, R7.reuse, 0x1 ;  /* 0x000000071208c211 */ /* 0x082fe400078208ff */
[CC--:B------:R-:W-:Y:S02]  /*158d0*/  @!P5 LEA R12, P2, R19.reuse, R7.reuse, 0x1 ;  /* 0x00000007130cd211 */ /* 0x0c0fe400078408ff */
[----:B------:R-:W-:Y:S02]  /*158e0*/  @!P6 LEA R2, P3, R22, R7, 0x1 ;  /* 0x000000071602e211 */ /* 0x000fe400078608ff */
[-C--:B---3--:R-:W-:Y:S02]  /*158f0*/  @!P4 LEA.HI.X R9, R18, R3.reuse, R15, 0x1, P1 ;  /* 0x000000031209c211 */ /* 0x088fe400008f0c0f */
[-C--:B------:R-:W-:Y:S02]  /*15900*/  @!P5 LEA.HI.X R13, R19, R3.reuse, R14, 0x1, P2 ;  /* 0x00000003130dd211 */ /* 0x080fe400010f0c0e */
[----:B------:R-:W-:Y:S01]  /*15910*/  @!P6 LEA.HI.X R3, R22, R3, R10, 0x1, P3 ;  /* 0x000000031603e211 */ /* 0x000fe200018f0c0a */
[----:B------:R4:W-:Y:S04]  /*15920*/  @!P4 ST.E.128 desc[UR52][R8.64], RZ ;  /* 0x000000ff0800c985 */ /* 0x0009e8000c101d34 */
[----:B------:R4:W-:Y:S04]  /*15930*/  @!P5 ST.E.128 desc[UR52][R12.64], RZ ;  /* 0x000000ff0c00d985 */ /* 0x0009e8000c101d34 */
[----:B------:R4:W-:Y:S02]  /*15940*/  @!P6 ST.E.128 desc[UR52][R2.64], RZ ;  /* 0x000000ff0200e985 */ /* 0x0009e4000c101d34 */
.L_x_1206:
[----:B------:R-:W-:Y:S05]  /*15950*/  BSYNC B1 ;  /* 0x0000000000017941 */ /* 0x000fea0003800000 */
.L_x_1205:
[----:B---34-:R3:W4:Y:S01]  /*15960*/  SHFL.IDX PT, R3, R5, 0x2, 0x181f ;  /* 0x00581f0005037f89 */ /* 0x01872200000e0000 */
        /* <DEDUP_REMOVED lines=10> */
[-C--:B----4-:R-:W-:Y:S02]  /*15a10*/  @!P3 LEA.HI.X R9, R18, R3.reuse, R15, 0x1, P0 ;  /* 0x000000031209b211 */ /* 0x090fe400000f0c0f */
[-C--:B------:R-:W-:Y:S02]  /*15a20*/  @!P4 LEA.HI.X R13, R19, R3.reuse, R14, 0x1, P1 ;  /* 0x00000003130dc211 */ /* 0x080fe400008f0c0e */
[----:B------:R-:W-:Y:S01]  /*15a30*/  @!P5 LEA.HI.X R3, R22, R3, R10, 0x1, P2 ;  /* 0x000000031603d211 */ /* 0x000fe200010f0c0a */
[----:B------:R1:W-:Y:S04]  /*15a40*/  @!P3 ST.E.128 desc[UR52][R8.64], RZ ;  /* 0x000000ff0800b985 */ /* 0x0003e8000c101d34 */
[----:B------:R1:W-:Y:S04]  /*15a50*/  @!P4 ST.E.128 desc[UR52][R12.64], RZ ;  /* 0x000000ff0c00c985 */ /* 0x0003e8000c101d34 */
[----:B------:R1:W-:Y:S02]  /*15a60*/  @!P5 ST.E.128 desc[UR52][R2.64], RZ ;  /* 0x000000ff0200d985 */ /* 0x0003e4000c101d34 */
.L_x_1208:
[----:B------:R-:W-:Y:S05]  /*15a70*/  BSYNC B1 ;  /* 0x0000000000017941 */ /* 0x000fea0003800000 */
.L_x_1207:
[----:B------:R-:W-:Y:S01]  /*15a80*/  VIADD R0, R6, 0x60 ;  /* 0x0000006006007836 */ /* 0x000fe20000000000 */
[----:B0-23--:R-:W0:Y:S04]  /*15a90*/  SHFL.IDX PT, R5, R5, 0x3, 0x181f ;  /* 0x00781f0005057f89 */ /* 0x00de2800000e0000 */
[----:B------:R-:W-:Y:S01]  /*15aa0*/  ISETP.GE.AND P0, PT, R0, R11, PT ;  /* 0x0000000b0000720c */ /* 0x000fe20003f06270 */
[----:B-1--4-:R1:W2:-:S12]  /*15ab0*/  SHFL.IDX PT, R3, R4, 0x3, 0x181f ;  /* 0x00781f0004037f89 */ /* 0x01229800000e0000 */
[----:B-1----:R-:W-:Y:S05]  /*15ac0*/  @P0 BRA `(.L_x_1197) ;  /* 0x0000000000340947 */ /* 0x002fea0003800000 */
[----:B------:R-:W-:Y:S02]  /*15ad0*/  ULDC UR4, c[0x0][0xac8] ;  /* 0x0002b20000047ab9 */ /* 0x000fe40000000800 */
[----:B------:R-:W-:Y:S02]  /*15ae0*/  ISETP.GE.AND P3, PT, R18, UR4, PT ;  /* 0x0000000412007c0c */ /* 0x000fe4000bf66270 */
[----:B------:R-:W-:Y:S02]  /*15af0*/  ISETP.GE.AND P4, PT, R19, UR4, PT ;  /* 0x0000000413007c0c */ /* 0x000fe4000bf86270 */
[----:B------:R-:W-:-:S09]  /*15b00*/  ISETP.GE.AND P5, PT, R22, UR4, PT ;  /* 0x0000000416007c0c */ /* 0x000fd2000bfa6270 */
[-C--:B--2---:R-:W-:Y:S02]  /*15b10*/  @!P3 LEA R6, P0, R18, R3.reuse, 0x1 ;  /* 0x000000031206b211 */ /* 0x084fe400078008ff */
[CC--:B------:R-:W-:Y:S02]  /*15b20*/  @!P4 LEA R8, P1, R19.reuse, R3.reuse, 0x1 ;  /* 0x000000031308c211 */ /* 0x0c0fe400078208ff */
[----:B------:R-:W-:Y:S02]  /*15b30*/  @!P5 LEA R2, P2, R22, R3, 0x1 ;  /* 0x000000031602d211 */ /* 0x000fe400078408ff */
[-C--:B0-----:R-:W-:Y:S02]  /*15b40*/  @!P3 LEA.HI.X R7, R18, R5.reuse, R15, 0x1, P0 ;  /* 0x000000051207b211 */ /* 0x081fe400000f0c0f */
[-C--:B------:R-:W-:Y:S02]  /*15b50*/  @!P4 LEA.HI.X R9, R19, R5.reuse, R14, 0x1, P1 ;  /* 0x000000051309c211 */ /* 0x080fe400008f0c0e */
[----:B------:R-:W-:Y:S01]  /*15b60*/  @!P5 LEA.HI.X R3, R22, R5, R10, 0x1, P2 ;  /* 0x000000051603d211 */ /* 0x000fe200010f0c0a */
[----:B------:R0:W-:Y:S04]  /*15b70*/  @!P3 ST.E.128 desc[UR52][R6.64], RZ ;  /* 0x000000ff0600b985 */ /* 0x0001e8000c101d34 */
[----:B------:R0:W-:Y:S04]  /*15b80*/  @!P4 ST.E.128 desc[UR52][R8.64], RZ ;  /* 0x000000ff0800c985 */ /* 0x0001e8000c101d34 */
[----:B------:R0:W-:Y:S02]  /*15b90*/  @!P5 ST.E.128 desc[UR52][R2.64], RZ ;  /* 0x000000ff0200d985 */ /* 0x0001e4000c101d34 */
.L_x_1197:
[----:B------:R-:W-:Y:S05]  /*15ba0*/  BSYNC B0 ;  /* 0x0000000000007941 */ /* 0x000fea0003800000 */
.L_x_1187:
[----:B------:R-:W-:Y:S02]  /*15bb0*/  ULDC UR4, c[0x0][0xc3c] ;  /* 0x00030f0000047ab9 */ /* 0x000fe40000000800 */
[----:B------:R-:W-:-:S06]  /*15bc0*/  UISETP.GE.AND UP0, UPT, UR50, UR4, UPT ;  /* 0x000000043200728c */ /* 0x000fcc000bf06270 */
[----:B------:R-:W-:-:S13]  /*15bd0*/  PLOP3.LUT P0, PT, PT, PT, UP0, 0x80, 0x0 ;  /* 0x000000000000781c */ /* 0x000fda0003f0f008 */
[----:B------:R-:W-:Y:S05]  /*15be0*/  @!P0 BRA `(.L_x_1209) ;  /* 0xfffffeb400588947 */ /* 0x000fea000383ffff */
[----:B------:R-:W-:Y:S05]  /*15bf0*/  EXIT ;  /* 0x000000000000794d */ /* 0x000fea0003800000 */
.L_x_1100:
        /* <DEDUP_REMOVED lines=22> */
.L_x_1210:
        /* <DEDUP_REMOVED lines=21> */
[----:B------:R-:W-:Y:S02]  /*15eb0*/  IMAD.IADD R7, R4, 0x1, R7 ;  /* 0x0000000104077824 */ /* 0x000fe400078e0207 */
[----:B------:R-:W0:Y:S03]  /*15ec0*/  LDC R4, c[0x0][0xc38] ;  /* 0x00030e00ff047b82 */ /* 0x000e260000000800 */
[----:B------:R-:W1:Y:S02]  /*15ed0*/  SHFL.UP PT, R8, R7, 0x2, RZ ;  /* 0x0440000007087989 */ /* 0x000e6400000e00ff */
[----:B-1----:R-:W-:-:S05]  /*15ee0*/  SEL R8, R8, RZ, P2 ;  /* 0x000000ff08087207 */ /* 0x002fca0001000000 */
[----:B------:R-:W-:Y:S02]  /*15ef0*/  IMAD.IADD R8, R7, 0x1, R8 ;  /* 0x0000000107087824 */ /* 0x000fe400078e0208 */
[----:B------:R-:W1:Y:S03]  /*15f00*/  S2R R7, SR_CTAID.X ;  /* 0x0000000000077919 */ /* 0x000e660000002500 */
[----:B------:R-:W2:Y:S02]  /*15f10*/  SHFL.UP PT, R9, R8, 0x4, RZ ;  /* 0x0480000008097989 */ /* 0x000ea400000e00ff */
[----:B--2---:R-:W-:-:S05]  /*15f20*/  SEL R9, R9, RZ, P3 ;  /* 0x000000ff09097207 */ /* 0x004fca0001800000 */
[----:B------:R-:W-:-:S05]  /*15f30*/  IMAD.IADD R9, R8, 0x1, R9 ;  /* 0x0000000108097824 */ /* 0x000fca00078e0209 */
[----:B------:R-:W2:Y:S02]  /*15f40*/  SHFL.UP PT, R2, R9, 0x8, RZ ;  /* 0x0500000009027989 */ /* 0x000ea400000e00ff */
[----:B--2---:R-:W-:-:S05]  /*15f50*/  SEL R2, R2, RZ, P4 ;  /* 0x000000ff02027207 */ /* 0x004fca0002000000 */
[----:B------:R-:W-:-:S05]  /*15f60*/  IMAD.IADD R2, R9, 0x1, R2 ;  /* 0x0000000109027824 */ /* 0x000fca00078e0202 */
[----:B------:R-:W2:Y:S02]  /*15f70*/  SHFL.UP PT, R3, R2, 0x10, RZ ;  /* 0x0600000002037989 */ /* 0x000ea400000e00ff */
[----:B--2---:R-:W-:-:S05]  /*15f80*/  SEL R3, R3, RZ, P5 ;  /* 0x000000ff03037207 */ /* 0x004fca0002800000 */
[----:B------:R-:W-:-:S05]  /*15f90*/  IMAD.IADD R3, R2, 0x1, R3 ;  /* 0x0000000102037824 */ /* 0x000fca00078e0203 */
[----:B------:R-:W0:Y:S02]  /*15fa0*/  SHFL.IDX PT, R11, R3, 0x1f, 0x1f ;  /* 0x03e01f00030b7f89 */ /* 0x000e2400000e0000 */
[----:B0-----:R-:W-:-:S04]  /*15fb0*/  IMAD R8, R11, R4, RZ ;  /* 0x000000040b087224 */ /* 0x001fc800078e02ff */
[----:B------:R-:W-:Y:S01]  /*15fc0*/  IMAD.MOV.U32 R9, RZ, RZ, R8 ;  /* 0x000000ffff097224 */ /* 0x000fe200078e0008 */
[----:B-1----:R-:W-:-:S13]  /*15fd0*/  ISETP.GT.AND P6, PT, R8, R7, PT ;  /* 0x000000070800720c */ /* 0x002fda0003fc4270 */
[----:B------:R-:W-:Y:S05]  /*15fe0*/  @P6 BRA `(.L_x_1212) ;  /* 0x0000000000a86947 */ /* 0x000fea0003800000 */
[----:B------:R-:W-:Y:S01]  /*15ff0*/  IMAD.MOV.U32 R8, RZ, RZ, R9 ;  /* 0x000000ffff087224 */ /* 0x000fe200078e0009 */
[----:B------:R-:W-:Y:S01]  /*16000*/  UMOV UR42, URZ ;  /* 0x0000003f002a7c82 */ /* 0x000fe20008000000 */
[----:B------:R-:W-:-:S05]  /*16010*/  ULDC UR5, c[0x0][0xc3c] ;  /* 0x00030f0000057ab9 */ /* 0x000fca0000000800 */
.L_x_1214:
        /* <DEDUP_REMOVED lines=22> */
[----:B------:R-:W-:Y:S02]  /*16180*/  IMAD.IADD R9, R4, 0x1, R9 ;  /* 0x0000000104097824 */ /* 0x000fe400078e0209 */
[----:B------:R-:W0:Y:S03]  /*16190*/  LDC R4, c[0x0][0xc38] ;  /* 0x00030e00ff047b82 */ /* 0x000e260000000800 */
[----:B------:R-:W1:Y:S02]  /*161a0*/  SHFL.UP PT, R10, R9, 0x4, RZ ;  /* 0x04800000090a7989 */ /* 0x000e6400000e00ff */
[----:B-1----:R-:W-:-:S05]  /*161b0*/  SEL R10, R10, RZ, P3 ;  /* 0x000000ff0a0a7207 */ /* 0x002fca0001800000 */
[----:B------:R-:W-:-:S05]  /*161c0*/  IMAD.IADD R10, R9, 0x1, R10 ;  /* 0x00000001090a7824 */ /* 0x000fca00078e020a */
[----:B------:R-:W1:Y:S02]  /*161d0*/  SHFL.UP PT, R2, R10, 0x8, RZ ;  /* 0x050000000a027989 */ /* 0x000e6400000e00ff */
[----:B-1----:R-:W-:-:S05]  /*161e0*/  SEL R3, R2, RZ, P4 ;  /* 0x000000ff02037207 */ /* 0x002fca0002000000 */
[----:B------:R-:W-:-:S05]  /*161f0*/  IMAD.IADD R3, R10, 0x1, R3 ;  /* 0x000000010a037824 */ /* 0x000fca00078e0203 */
[----:B------:R-:W1:Y:S02]  /*16200*/  SHFL.UP PT, R2, R3, 0x10, RZ ;  /* 0x0600000003027989 */ /* 0x000e6400000e00ff */
[----:B-1----:R-:W-:-:S05]  /*16210*/  SEL R2, R2, RZ, P5 ;  /* 0x000000ff02027207 */ /* 0x002fca0002800000 */
[----:B------:R-:W-:-:S05]  /*16220*/  IMAD.IADD R2, R3, 0x1, R2 ;  /* 0x0000000103027824 */ /* 0x000fca00078e0202 */
[----:B------:R-:W0:Y:S02]  /*16230*/  SHFL.IDX PT, R11, R2, 0x1f, 0x1f ;  /* 0x03e01f00020b7f89 */ /* 0x000e2400000e0000 */
[----:B0-----:R-:W-:-:S04]  /*16240*/  IMAD R9, R11, R4, RZ ;  /* 0x000000040b097224 */ /* 0x001fc800078e02ff */
[----:B------:R-:W-:-:S05]  /*16250*/  IMAD.IADD R8, R9, 0x1, R8 ;  /* 0x0000000109087824 */ /* 0x000fca00078e0208 */
[----:B------:R-:W-:-:S13]  /*16260*/  ISETP.GT.AND P6, PT, R8, R7, PT ;  /* 0x000000070800720c */ /* 0x000fda0003fc4270 */
[----:B------:R-:W-:Y:S05]  /*16270*/  @!P6 BRA `(.L_x_1214) ;  /* 0xfffffffc0068e947 */ /* 0x000fea000383ffff */
[----:B------:R-:W-:-:S07]  /*16280*/  IMAD.MOV.U32 R3, RZ, RZ, R2 ;  /* 0x000000ffff037224 */ /* 0x000fce00078e0002 */
.L_x_1212:
        /* <DEDUP_REMOVED lines=8> */
[----:B------:R-:W-:-:S04]  /*16310*/  IMAD.U32 R11, RZ, RZ, UR4 ;  /* 0x00000004ff0b7e24 */ /* 0x000fc8000f8e00ff */
[----:B------:R0:W1:Y:S04]  /*16320*/  SHFL.IDX PT, R8, R5, R8, 0x1f ;  /* 0x00001f0805087589 */ /* 0x00006800000e0000 */
[----:B------:R0:W2:Y:S01]  /*16330*/  SHFL.IDX PT, R6, R6, R11, 0x1f ;  /* 0x00001f0b06067589 */ /* 0x0000a200000e0000 */
[----:B------:R-:W-:Y:S05]  /*16340*/  @!P0 BRA `(.L_x_1215) ;  /* 0x00000000000c8947 */ /* 0x000fea0003800000 */
[----:B------:R-:W-:-:S06]  /*16350*/  UIADD3 UR5, UR4, -0x1, URZ ;  /* 0xffffffff04057890 */ /* 0x000fcc000fffe03f */
[----:B------:R-:W-:-:S05]  /*16360*/  IMAD.U32 R2, RZ, RZ, UR5 ;  /* 0x00000005ff027e24 */ /* 0x000fca000f8e00ff */
[----:B------:R3:W4:Y:S02]  /*16370*/  SHFL.IDX PT, R9, R3, R2, 0x1f ;  /* 0x00001f0203097589 */ /* 0x00072400000e0000 */
.L_x_1215:
[----:B---34-:R-:W-:Y:S01]  /*16380*/  IMAD R2, R9, R4, R10 ;  /* 0x0000000409027224 */ /* 0x018fe200078e020a */
[----:B-1----:R-:W-:Y:S01]  /*16390*/  ISETP.NE.AND P0, PT, R8, 0x1, PT ;  /* 0x000000010800780c */ /* 0x002fe20003f05270 */
[----:B------:R-:W-:Y:S02]  /*163a0*/  UIADD3 UR42, UR4, UR42, URZ ;  /* 0x0000002a042a7290 */ /* 0x000fe4000fffe03f */
[----:B0-----:R-:W-:Y:S01]  /*163b0*/  IMAD.IADD R5, R7, 0x1, -R2 ;  /* 0x0000000107057824 */ /* 0x001fe200078e0a02 */
[----:B------:R0:W-:Y:S09]  /*163c0*/  STL [R1], R2 ;  /* 0x0000000201007387 */ /* 0x0001f20000100800 */
[----:B------:R-:W-:Y:S05]  /*163d0*/  @!P0 BRA `(.L_x_1216) ;  /* 0x0000000000e08947 */ /* 0x000fea0003800000 */
[----:B--2---:R-:W-:Y:S02]  /*163e0*/  IABS R4, R6 ;  /* 0x0000000600047213 */ /* 0x004fe40000000000 */
[----:B------:R-:W-:Y:S02]  /*163f0*/  IABS R7, R8 ;  /* 0x0000000800077213 */ /* 0x000fe40000000000 */
[----:B------:R-:W1:Y:S08]  /*16400*/  I2F.RP R9, R4 ;  /* 0x0000000400097306 */ /* 0x000e700000209400 */
[----:B------:R-:W2:Y:S08]  /*16410*/  I2F.RP R10, R7 ;  /* 0x00000007000a7306 */ /* 0x000eb00000209400 */
[----:B-1----:R-:W0:Y:S08]  /*16420*/  MUFU.RCP R9, R9 ;  /* 0x0000000900097308 */ /* 0x002e300000001000 */
[----:B--2---:R-:W-:Y:S01]  /*16430*/  MUFU.RCP R10, R10 ;  /* 0x0000000a000a7308 */ /* 0x004fe20000001000 */
[----:B0-----:R-:W-:Y:S01]  /*16440*/  VIADD R2, R9, 0xffffffe ;  /* 0x0ffffffe09027836 */ /* 0x001fe20000000000 */
[----:B------:R-:W-:-:S06]  /*16450*/  IABS R9, R6 ;  /* 0x0000000600097213 */ /* 0x000fcc0000000000 */
[----:B------:R0:W1:Y:S02]  /*16460*/  F2I.FTZ.U32.TRUNC.NTZ R3, R2 ;  /* 0x0000000200037305 */ /* 0x000064000021f000 */
[----:B0-----:R-:W-:Y:S02]  /*16470*/  IMAD.MOV.U32 R2, RZ, RZ, RZ ;  /* 0x000000ffff027224 */ /* 0x001fe400078e00ff */
[----:B-1----:R-:W-:-:S04]  /*16480*/  IMAD.MOV R11, RZ, RZ, -R3 ;  /* 0x000000ffff0b7224 */ /* 0x002fc800078e0a03 */
[----:B------:R-:W-:-:S04]  /*16490*/  IMAD R11, R11, R4, RZ ;  /* 0x000000040b0b7224 */ /* 0x000fc800078e02ff */
[----:B------:R-:W-:Y:S01]  /*164a0*/  IMAD.HI.U32 R3, R3, R11, R2 ;  /* 0x0000000b03037227 */ /* 0x000fe200078e0002 */
[----:B------:R-:W-:-:S03]  /*164b0*/  IABS R2, R5 ;  /* 0x0000000500027213 */ /* 0x000fc60000000000 */
[----:B------:R-:W-:Y:S02]  /*164c0*/  IMAD.MOV R11, RZ, RZ, -R9 ;  /* 0x000000ffff0b7224 */ /* 0x000fe400078e0a09 */
[----:B------:R-:W-:-:S04]  /*164d0*/  IMAD.HI.U32 R9, R3, R2, RZ ;  /* 0x0000000203097227 */ /* 0x000fc800078e00ff */
[----:B------:R-:W-:Y:S02]  /*164e0*/  VIADD R3, R10, 0xffffffe ;  /* 0x0ffffffe0a037836 */ /* 0x000fe40000000000 */
[----:B------:R-:W-:-:S04]  /*164f0*/  IMAD R11, R9, R11, R2 ;  /* 0x0000000b090b7224 */ /* 0x000fc800078e0202 */
[----:B------:R-:W0:Y:S01]  /*16500*/  F2I.FTZ.U32.TRUNC.NTZ R3, R3 ;  /* 0x0000000300037305 */ /* 0x000e22000021f000 */
[----:B------:R-:W-:-:S13]  /*16510*/  ISETP.GT.U32.AND P1, PT, R4, R11, PT ;  /* 0x0000000b0400720c */ /* 0x000fda0003f24070 */
[----:B------:R-:W-:Y:S02]  /*16520*/  @!P1 IMAD.IADD R11, R11, 0x1, -R4 ;  /* 0x000000010b0b9824 */ /* 0x000fe400078e0a04 */
[----:B0-----:R-:W-:Y:S02]  /*16530*/  IMAD.MOV R2, RZ, RZ, -R3 ;  /* 0x000000ffff027224 */ /* 0x001fe400078e0a03 */
[----:B------:R-:W-:Y:S01]  /*16540*/  @!P1 VIADD R9, R9, 0x1 ;  /* 0x0000000109099836 */ /* 0x000fe20000000000 */
[----:B------:R-:W-:Y:S01]  /*16550*/  ISETP.GE.U32.AND P0, PT, R11, R4, PT ;  /* 0x000000040b00720c */ /* 0x000fe20003f06070 */
[----:B------:R-:W-:Y:S01]  /*16560*/  IMAD R11, R2, R7, RZ ;  /* 0x00000007020b7224 */ /* 0x000fe200078e02ff */
[----:B------:R-:W-:Y:S01]  /*16570*/  ISETP.NE.AND P1, PT, R6, RZ, PT ;  /* 0x000000ff0600720c */ /* 0x000fe20003f25270 */
[----:B------:R-:W-:-:S04]  /*16580*/  IMAD.MOV.U32 R2, RZ, RZ, RZ ;  /* 0x000000ffff027224 */ /* 0x000fc800078e00ff */
[----:B------:R-:W-:Y:S01]  /*16590*/  IMAD.HI.U32 R4, R3, R11, R2 ;  /* 0x0000000b03047227 */ /* 0x000fe200078e0002 */
[----:B------:R-:W-:-:S04]  /*165a0*/  LOP3.LUT R2, R5, R6, RZ, 0x3c, !PT ;  /* 0x0000000605027212 */ /* 0x000fc800078e3cff */
[----:B------:R-:W-:Y:S01]  /*165b0*/  ISETP.GE.AND P2, PT, R2, RZ, PT ;  /* 0x000000ff0200720c */ /* 0x000fe20003f46270 */
[----:B------:R-:W-:Y:S01]  /*165c0*/  @P0 VIADD R9, R9, 0x1 ;  /* 0x0000000109090836 */ /* 0x000fe20000000000 */
[----:B------:R-:W-:-:S05]  /*165d0*/  IABS R2, R8 ;  /* 0x0000000800027213 */ /* 0x000fca0000000000 */
[----:B------:R-:W-:-:S06]  /*165e0*/  IMAD.MOV R2, RZ, RZ, -R2 ;  /* 0x000000ffff027224 */ /* 0x000fcc00078e0a02 */
[----:B------:R-:W-:Y:S01]  /*165f0*/  @!P2 IMAD.MOV R9, RZ, RZ, -R9 ;  /* 0x000000ffff09a224 */ /* 0x000fe200078e0a09 */
[----:B------:R-:W-:-:S04]  /*16600*/  @!P1 LOP3.LUT R9, RZ, R6, RZ, 0x33, !PT ;  /* 0x00000006ff099212 */ /* 0x000fc800078e33ff */
        /* <DEDUP_REMOVED lines=15> */
[--C-:B------:R-:W-:Y:S02]  /*16700*/  IMAD R8, R8, R2, R9.reuse ;  /* 0x0000000208087224 */ /* 0x100fe400078e0209 */
[----:B------:R-:W-:Y:S02]  /*16710*/  IMAD.MOV R2, RZ, RZ, -R9 ;  /* 0x000000ffff027224 */ /* 0x000fe400078e0a09 */
[----:B------:R-:W-:Y:S02]  /*16720*/  IMAD R3, R8, 0x10000, R3 ;  /* 0x0001000008037824 */ /* 0x000fe400078e0203 */
[----:B------:R-:W-:-:S03]  /*16730*/  IMAD R2, R6, R2, R5 ;  /* 0x0000000206027224 */ /* 0x000fc600078e0205 */
[----:B------:R0:W-:Y:S01]  /*16740*/  STL [R1+0x8], R3 ;  /* 0x0000080301007387 */ /* 0x0001e20000100800 */
[----:B------:R-:W-:Y:S05]  /*16750*/  BRA `(.L_x_1217) ;  /* 0x0000000000fc7947 */ /* 0x000fea0003800000 */
.L_x_1216:
[----:B------:R-:W-:Y:S02]  /*16760*/  ULDC.64 UR4, c[0x0][0xc90] ;  /* 0x0003240000047ab9 */ /* 0x000fe40000000a00 */
[----:B------:R-:W-:-:S06]  /*16770*/  UIMAD.WIDE UR4, UR42, 0x4, UR4 ;  /* 0x000000042a0478a5 */ /* 0x000fcc000f8e0204 */
[----:B0-----:R-:W-:Y:S02]  /*16780*/  IMAD.U32 R2, RZ, RZ, UR4 ;  /* 0x00000004ff027e24 */ /* 0x001fe4000f8e00ff */
[----:B------:R-:W-:-:S05]  /*16790*/  IMAD.U32 R3, RZ, RZ, UR5 ;  /* 0x00000005ff037e24 */ /* 0x000fca000f8e00ff */
[----:B------:R0:W2:Y:S02]  /*167a0*/  LDG.E R7, desc[UR52][R2.64] ;  /* 0x0000003402077981 */ /* 0x0000a4000c1e1900 */
[----:B0-----:R-:W-:Y:S02]  /*167b0*/  IMAD.MOV.U32 R2, RZ, RZ, RZ ;  /* 0x000000ffff027224 */ /* 0x001fe400078e00ff */
[----:B--2---:R-:W-:-:S05]  /*167c0*/  IMAD R8, R6, R7, RZ ;  /* 0x0000000706087224 */ /* 0x004fca00078e02ff */
[----:B------:R-:W-:-:S04]  /*167d0*/  IABS R9, R8 ;  /* 0x0000000800097213 */ /* 0x000fc80000000000 */
[----:B------:R-:W0:Y:S08]  /*167e0*/  I2F.RP R10, R9 ;  /* 0x00000009000a7306 */ /* 0x000e300000209400 */
[----:B0-----:R-:W0:Y:S02]  /*167f0*/  MUFU.RCP R10, R10 ;  /* 0x0000000a000a7308 */ /* 0x001e240000001000 */
[----:B0-----:R-:W-:-:S06]  /*16800*/  VIADD R11, R10, 0xffffffe ;  /* 0x0ffffffe0a0b7836 */ /* 0x001fcc0000000000 */
[----:B------:R-:W0:Y:S02]  /*16810*/  F2I.FTZ.U32.TRUNC.NTZ R3, R11 ;  /* 0x0000000b00037305 */ /* 0x000e24000021f000 */
[----:B0-----:R-:W-:-:S04]  /*16820*/  IMAD.MOV R12, RZ, RZ, -R3 ;  /* 0x000000ffff0c7224 */ /* 0x001fc800078e0a03 */
[----:B------:R-:W-:-:S04]  /*16830*/  IMAD R13, R12, R9, RZ ;  /* 0x000000090c0d7224 */ /* 0x000fc800078e02ff */
[----:B------:R-:W-:Y:S01]  /*16840*/  IMAD.HI.U32 R2, R3, R13, R2 ;  /* 0x0000000d03027227 */ /* 0x000fe200078e0002 */
[----:B------:R-:W-:Y:S02]  /*16850*/  IABS R13, R5 ;  /* 0x00000005000d7213 */ /* 0x000fe40000000000 */
[----:B------:R-:W-:-:S03]  /*16860*/  IABS R3, R8 ;  /* 0x0000000800037213 */ /* 0x000fc60000000000 */
[----:B------:R-:W-:-:S04]  /*16870*/  IMAD.HI.U32 R2, R2, R13, RZ ;  /* 0x0000000d02027227 */ /* 0x000fc800078e00ff */
[----:B------:R-:W-:-:S04]  /*16880*/  IMAD.MOV R3, RZ, RZ, -R3 ;  /* 0x000000ffff037224 */ /* 0x000fc800078e0a03 */
[----:B------:R-:W-:Y:S01]  /*16890*/  IMAD R10, R2, R3, R13 ;  /* 0x00000003020a7224 */ /* 0x000fe200078e020d */
[----:B------:R-:W-:-:S04]  /*168a0*/  LOP3.LUT R3, R5, R8, RZ, 0x3c, !PT ;  /* 0x0000000805037212 */ /* 0x000fc800078e3cff */
[----:B------:R-:W-:Y:S02]  /*168b0*/  ISETP.GT.U32.AND P1, PT, R9, R10, PT ;  /* 0x0000000a0900720c */ /* 0x000fe40003f24070 */
[----:B------:R-:W-:-:S11]  /*168c0*/  ISETP.GE.AND P2, PT, R3, RZ, PT ;  /* 0x000000ff0300720c */ /* 0x000fd60003f46270 */
[----:B------:R-:W-:Y:S02]  /*168d0*/  @!P1 IMAD.IADD R10, R10, 0x1, -R9 ;  /* 0x000000010a0a9824 */ /* 0x000fe400078e0a09 */
[----:B------:R-:W-:Y:S01]  /*168e0*/  @!P1 VIADD R2, R2, 0x1 ;  /* 0x0000000102029836 */ /* 0x000fe20000000000 */
[----:B------:R-:W-:Y:S02]  /*168f0*/  ISETP.NE.AND P1, PT, R8, RZ, PT ;  /* 0x000000ff0800720c */ /* 0x000fe40003f25270 */
[----:B------:R-:W-:-:S13]  /*16900*/  ISETP.GE.U32.AND P0, PT, R10, R9, PT ;  /* 0x000000090a00720c */ /* 0x000fda0003f06070 */
[----:B------:R-:W-:-:S04]  /*16910*/  @P0 VIADD R2, R2, 0x1 ;  /* 0x0000000102020836 */ /* 0x000fc80000000000 */
[----:B------:R-:W-:Y:S01]  /*16920*/  @!P2 IMAD.MOV R2, RZ, RZ, -R2 ;  /* 0x000000ffff02a224 */ /* 0x000fe200078e0a02 */
[----:B------:R-:W-:-:S05]  /*16930*/  @!P1 LOP3.LUT R2, RZ, R8, RZ, 0x33, !PT ;  /* 0x00000008ff029212 */ /* 0x000fca00078e33ff */
[----:B------:R-:W-:Y:S02]  /*16940*/  IMAD R9, R7, R2, RZ ;  /* 0x0000000207097224 */ /* 0x000fe400078e02ff */
[----:B------:R-:W-:Y:S02]  /*16950*/  IMAD.MOV R2, RZ, RZ, -R2 ;  /* 0x000000ffff027224 */ /* 0x000fe400078e0a02 */
[----:B------:R-:W-:Y:S02]  /*16960*/  IMAD.MOV R3, RZ, RZ, -R9 ;  /* 0x000000ffff037224 */ /* 0x000fe400078e0a09 */
[----:B------:R-:W-:-:S03]  /*16970*/  IMAD R5, R8, R2, R5 ;  /* 0x0000000208057224 */ /* 0x000fc600078e0205 */
[----:B------:R-:W-:-:S04]  /*16980*/  VIADDMNMX R4, R3, R4, R7, PT ;  /* 0x0000000403047246 */ /* 0x000fc80003800107 */
[-C--:B------:R-:W-:Y:S02]  /*16990*/  IABS R7, R4.reuse ;  /* 0x0000000400077213 */ /* 0x080fe40000000000 */
[----:B------:R-:W-:Y:S02]  /*169a0*/  IABS R8, R4 ;  /* 0x0000000400087213 */ /* 0x000fe40000000000 */
[----:B------:R-:W0:Y:S03]  /*169b0*/  I2F.RP R10, R7 ;  /* 0x00000007000a7306 */ /* 0x000e260000209400 */
[----:B------:R-:W-:-:S05]  /*169c0*/  IMAD.MOV R8, RZ, RZ, -R8 ;  /* 0x000000ffff087224 */ /* 0x000fca00078e0a08 */
[----:B0-----:R-:W0:Y:S02]  /*169d0*/  MUFU.RCP R10, R10 ;  /* 0x0000000a000a7308 */ /* 0x001e240000001000 */
[----:B0-----:R-:W-:-:S06]  /*169e0*/  VIADD R3, R10, 0xffffffe ;  /* 0x0ffffffe0a037836 */ /* 0x001fcc0000000000 */
[----:B------:R-:W0:Y:S02]  /*169f0*/  F2I.FTZ.U32.TRUNC.NTZ R3, R3 ;  /* 0x0000000300037305 */ /* 0x000e24000021f000 */
[----:B0-----:R-:W-:-:S04]  /*16a00*/  IMAD.MOV R2, RZ, RZ, -R3 ;  /* 0x000000ffff027224 */ /* 0x001fc800078e0a03 */
[----:B------:R-:W-:Y:S02]  /*16a10*/  IMAD R11, R2, R7, RZ ;  /* 0x00000007020b7224 */ /* 0x000fe400078e02ff */
[----:B------:R-:W-:-:S04]  /*16a20*/  IMAD.MOV.U32 R2, RZ, RZ, RZ ;  /* 0x000000ffff027224 */ /* 0x000fc800078e00ff */
[----:B------:R-:W-:Y:S01]  /*16a30*/  IMAD.HI.U32 R2, R3, R11, R2 ;  /* 0x0000000b03027227 */ /* 0x000fe200078e0002 */
[----:B------:R-:W-:Y:S02]  /*16a40*/  IABS R11, R5 ;  /* 0x00000005000b7213 */ /* 0x000fe40000000000 */
[----:B------:R-:W-:Y:S02]  /*16a50*/  LOP3.LUT R3, R5, R4, RZ, 0x3c, !PT ;  /* 0x0000000405037212 */ /* 0x000fe400078e3cff */
[----:B------:R-:W-:Y:S01]  /*16a60*/  IADD3 R5, R9, 0x1000000, R5 ;  /* 0x0100000009057810 */ /* 0x000fe20007ffe005 */
        /* <DEDUP_REMOVED lines=10> */
[----:B------:R-:W-:Y:S01]  /*16b10*/  @!P1 LOP3.LUT R2, RZ, R4, RZ, 0x33, !PT ;  /* 0x00000004ff029212 */ /* 0x000fe200078e33ff */
[----:B------:R-:W-:-:S04]  /*16b20*/  IMAD.MOV R4, RZ, RZ, -R4 ;  /* 0x000000ffff047224 */ /* 0x000fc800078e0a04 */
[----:B------:R-:W-:-:S05]  /*16b30*/  IMAD R3, R2, R4, R5 ;  /* 0x0000000402037224 */ /* 0x000fca00078e0205 */
[----:B------:R1:W-:Y:S02]  /*16b40*/  STL [R1+0x8], R3 ;  /* 0x0000080301007387 */ /* 0x0003e40000100800 */
.L_x_1217:
[----:B01----:R-:W-:-:S05]  /*16b50*/  LOP3.LUT R3, RZ, R2, RZ, 0x33, !PT ;  /* 0x00000002ff037212 */ /* 0x003fca00078e33ff */
[----:B------:R-:W-:-:S05]  /*16b60*/  IMAD.IADD R2, R6, 0x1, R3 ;  /* 0x0000000106027824 */ /* 0x000fca00078e0203 */
[----:B------:R1:W-:Y:S01]  /*16b70*/  STL [R1+0x4], R2 ;  /* 0x0000040201007387 */ /* 0x0003e20000100800 */
[----:B------:R-:W-:Y:S05]  /*16b80*/  BRA `(.L_x_1218) ;  /* 0x00000000000c7947 */ /* 0x000fea0003800000 */
.L_x_1213:
[----:B------:R0:W-:Y:S04]  /*16b90*/  STL [R1], R7 ;  /* 0x0000000701007387 */ /* 0x0001e80000100800 */
[----:B------:R0:W-:Y:S04]  /*16ba0*/  STL [R1+0x4], RZ ;  /* 0x000004ff01007387 */ /* 0x0001e80000100800 */
[----:B------:R0:W-:Y:S02]  /*16bb0*/  STL [R1+0x8], RZ ;  /* 0x000008ff01007387 */ /* 0x0001e40000100800 */
.L_x_1218:
[----:B------:R-:W2:Y:S04]  /*16bc0*/  LDL R4, [R1] ;  /* 0x0000000001047983 */ /* 0x000ea80000100800 */
[----:B------:R-:W2:Y:S04]  /*16bd0*/  LDL R5, [R1+0x4] ;  /* 0x0000040001057983 */ /* 0x000ea80000100800 */
[----:B------:R-:W2:Y:S01]  /*16be0*/  LDL R6, [R1+0x8] ;  /* 0x0000080001067983 */ /* 0x000ea20000100800 */
[----:B------:R-:W-:Y:S01]  /*16bf0*/  ISETP.NE.AND P0, PT, R0, RZ, PT ;  /* 0x000000ff0000720c */ /* 0x000fe20003f05270 */
[----:B-1----:R-:W-:-:S12]  /*16c00*/  IMAD.U32 R2, RZ, RZ, UR42 ;  /* 0x0000002aff027e24 */ /* 0x002fd8000f8e00ff */
[----:B------:R-:W1:Y:S01]  /*16c10*/  @!P0 S2R R3, SR_CgaCtaId ;  /* 0x0000000000038919 */ /* 0x000e620000008800 */
[----:B------:R-:W-:Y:S01]  /*16c20*/  @!P0 MOV R0, 0x400 ;  /* 0x0000040000008802 */ /* 0x000fe20000000f00 */
[----:B0-----:R-:W-:-:S03]  /*16c30*/  @!P0 IMAD.MOV.U32 R7, RZ, RZ, R2 ;  /* 0x000000ffff078224 */ /* 0x001fc600078e0002 */
[----:B-1----:R-:W-:-:S05]  /*16c40*/  @!P0 LEA R0, R3, R0, 0x18 ;  /* 0x0000000003008211 */ /* 0x002fca00078ec0ff */
[----:B--2---:R0:W-:Y:S01]  /*16c50*/  @!P0 STS.128 [R0+0x2a8d0], R4 ;  /* 0x02a8d00400008388 */ /* 0x0041e20000000c00 */
[----:B------:R-:W-:Y:S06]  /*16c60*/  BAR.ARV 0x5, 0x180 ;  /* 0x0146000000007b1d */ /* 0x000fec0000002000 */
.L_x_1211:
        /* <DEDUP_REMOVED lines=19> */
[C---:B0-----:R-:W-:Y:S01]  /*16da0*/  IMAD.SHL.U32 R2, R9.reuse, 0x40, RZ ;  /* 0x0000004009027824 */ /* 0x041fe200078e00ff */
[C---:B------:R-:W-:Y:S02]  /*16db0*/  LOP3.LUT R8, R9.reuse, 0x7f, RZ, 0xc0, !PT ;  /* 0x0000007f09087812 */ /* 0x040fe400078ec0ff */
[C---:B------:R-:W-:Y:S02]  /*16dc0*/  R2P PR, R9.reuse, 0x6 ;  /* 0x0000000609007804 */ /* 0x040fe40000000000 */
[----:B------:R-:W-:Y:S02]  /*16dd0*/  LOP3.LUT R0, R2, 0x180, RZ, 0xc0, !PT ;  /* 0x0000018002007812 */ /* 0x000fe400078ec0ff */
[----:B------:R-:W-:Y:S02]  /*16de0*/  SHF.R.U32.HI R7, RZ, 0x5, R8 ;  /* 0x00000005ff077819 */ /* 0x000fe40000011608 */
[----:B------:R-:W-:Y:S01]  /*16df0*/  LOP3.LUT R0, R0, 0x30, R3, 0xf8, !PT ;  /* 0x0000003000007812 */ /* 0x000fe200078ef803 */
[----:B------:R-:W-:-:S05]  /*16e00*/  IMAD.SHL.U32 R3, R9, 0x8, RZ ;  /* 0x0000000809037824 */ /* 0x000fca00078e00ff */
[----:B------:R-:W-:Y:S01]  /*16e10*/  LOP3.LUT R3, R0, 0x30, R3, 0x78, !PT ;  /* 0x0000003000037812 */ /* 0x000fe200078e7803 */
[----:B------:R-:W-:-:S05]  /*16e20*/  IMAD.SHL.U32 R0, R9, 0x80, RZ ;  /* 0x0000008009007824 */ /* 0x000fca00078e00ff */
[C---:B-1----:R-:W-:Y:S02]  /*16e30*/  LOP3.LUT R4, R0.reuse, 0x380, RZ, 0xc0, !PT ;  /* 0x0000038000047812 */ /* 0x042fe400078ec0ff */
[----:B------:R-:W-:Y:S01]  /*16e40*/  LOP3.LUT R6, R0, 0x400, RZ, 0xc0, !PT ;  /* 0x0000040000067812 */ /* 0x000fe200078ec0ff */
[----:B------:R-:W-:Y:S01]  /*16e50*/  IMAD.SHL.U32 R0, R9, 0x10, RZ ;  /* 0x0000001009007824 */ /* 0x000fe200078e00ff */
[----:B------:R-:W-:Y:S02]  /*16e60*/  LOP3.LUT R5, R4, 0x10, R9, 0xf8, !PT ;  /* 0x0000001004057812 */ /* 0x000fe400078ef809 */
[----:B------:R-:W-:Y:S01]  /*16e70*/  LOP3.LUT R4, R3, 0x640, R2, 0xf8, !PT ;  /* 0x0000064003047812 */ /* 0x000fe200078ef802 */
[----:B------:R-:W-:Y:S01]  /*16e80*/  IMAD R6, R7, 0x800, R6 ;  /* 0x0000080007067824 */ /* 0x000fe200078e0206 */
[----:B------:R-:W-:Y:S02]  /*16e90*/  LOP3.LUT R5, R5, 0x70, R0, 0x78, !PT ;  /* 0x0000007005057812 */ /* 0x000fe400078e7800 */
[----:B------:R-:W-:Y:S01]  /*16ea0*/  LOP3.LUT R2, R0, 0x40, RZ, 0xc0, !PT ;  /* 0x0000004000027812 */ /* 0x000fe200078ec0ff */
[----:B------:R0:W-:Y:S02]  /*16eb0*/  STL [R1+0x24], R4 ;  /* 0x0000240401007387 */ /* 0x0001e40000100800 */
[----:B------:R-:W-:Y:S01]  /*16ec0*/  IMAD.IADD R3, R6, 0x1, R5 ;  /* 0x0000000106037824 */ /* 0x000fe200078e0205 */
[----:B------:R-:W-:Y:S01]  /*16ed0*/  SHF.R.U32.HI R5, RZ, 0x2, R8 ;  /* 0x00000002ff057819 */ /* 0x000fe20000011608 */
[----:B------:R-:W-:Y:S01]  /*16ee0*/  IMAD R7, R7, 0x200, R2 ;  /* 0x0000020007077824 */ /* 0x000fe200078e0202 */
[----:B------:R-:W-:-:S02]  /*16ef0*/  LOP3.LUT R2, R0, 0x1b0, RZ, 0xc0, !PT ;  /* 0x000001b000027812 */ /* 0x000fc400078ec0ff */
[----:B------:R1:W-:Y:S01]  /*16f00*/  STL [R1+0x1c], R3 ;  /* 0x00001c0301007387 */ /* 0x0003e20000100800 */
[----:B0-----:R-:W-:Y:S01]  /*16f10*/  LOP3.LUT R4, R0, 0x30, RZ, 0xc0, !PT ;  /* 0x0000003000047812 */ /* 0x001fe200078ec0ff */
[----:B------:R-:W-:-:S05]  /*16f20*/  IMAD.MOV.U32 R0, RZ, RZ, 0x20 ;  /* 0x00000020ff007424 */ /* 0x000fca00078e00ff */
[----:B------:R-:W-:Y:S01]  /*16f30*/  SEL R6, R0, 0xffffffe0, !P1 ;  /* 0xffffffe000067807 */ /* 0x000fe20004800000 */
[----:B-1----:R-:W-:-:S05]  /*16f40*/  IMAD.SHL.U32 R3, R9, 0x2, RZ ;  /* 0x0000000209037824 */ /* 0x002fca00078e00ff */
[----:B------:R-:W-:Y:S01]  /*16f50*/  LOP3.LUT R2, R2, 0x30, R3, 0x78, !PT ;  /* 0x0000003002027812 */ /* 0x000fe200078e7803 */
[----:B------:R-:W-:-:S03]  /*16f60*/  IMAD.MOV.U32 R3, RZ, RZ, 0x40 ;  /* 0x00000040ff037424 */ /* 0x000fc600078e00ff */
[----:B------:R-:W-:Y:S02]  /*16f70*/  IADD3 R2, R17, R7, R2 ;  /* 0x0000000711027210 */ /* 0x000fe40007ffe002 */
[----:B------:R-:W-:-:S03]  /*16f80*/  SEL R3, R3, 0xffffffc0, !P2 ;  /* 0xffffffc003037807 */ /* 0x000fc60005000000 */
[----:B------:R0:W-:Y:S04]  /*16f90*/  STL [R1+0x28], R2 ;  /* 0x0000280201007387 */ /* 0x0001e80000100800 */
[----:B------:R1:W-:Y:S04]  /*16fa0*/  STL [R1+0x10], R6 ;  /* 0x0000100601007387 */ /* 0x0003e80000100800 */
[----:B------:R1:W-:Y:S01]  /*16fb0*/  STL [R1+0x20], R3 ;  /* 0x0000200301007387 */ /* 0x0003e20000100800 */
[----:B0-----:R-:W-:-:S03]  /*16fc0*/  IMAD.SHL.U32 R2, R9, 0x20, RZ ;  /* 0x0000002009027824 */ /* 0x001fc600078e00ff */
[----:B------:R1:W-:Y:S02]  /*16fd0*/  STL [R1+0x38], RZ ;  /* 0x000038ff01007387 */ /* 0x0003e40000100800 */
[----:B------:R-:W-:Y:S02]  /*16fe0*/  LOP3.LUT R0, R5, 0x60, R2, 0xf8, !PT ;  /* 0x0000006005007812 */ /* 0x000fe400078ef802 */
[C---:B------:R-:W-:Y:S02]  /*16ff0*/  LOP3.LUT R2, R4.reuse, 0x40, RZ, 0xfc, !PT ;  /* 0x0000004004027812 */ /* 0x040fe400078efcff */
[----:B------:R-:W-:-:S07]  /*17000*/  LOP3.LUT R0, R4, 0x80, RZ, 0xfc, !PT ;  /* 0x0000008004007812 */ /* 0x000fce00078efcff */
.L_x_1299:
[----:B------:R-:W-:Y:S01]  /*17010*/  ULDC.64 UR4, c[0x0][0xa28] ;  /* 0x00028a0000047ab9 */ /* 0x000fe20000000a00 */
[----:B------:R-:W-:Y:S01]  /*17020*/  ULDC.64 UR8, c[0x0][0xa00] ;  /* 0x0002800000087ab9 */ /* 0x000fe20000000a00 */
[----:B------:R-:W-:Y:S01]  /*17030*/  UISETP.NE.U32.AND UP0, UPT, UR4, URZ, UPT ;  /* 0x0000003f0400728c */ /* 0x000fe2000bf05070 */
[----:B------:R-:W-:Y:S01]  /*17040*/  ISETP.NE.U32.AND P0, PT, RZ, UR8, PT ;  /* 0x00000008ff007c0c */ /* 0x000fe2000bf05070 */
[----:B------:R-:W-:Y:S01]  /*17050*/  ULDC.64 UR6, c[0x0][0xa00] ;  /* 0x0002800000067ab9 */ /* 0x000fe20000000a00 */
[----:B------:R-:W-:Y:S01]  /*17060*/  IMAD.MOV.U32 R0, RZ, RZ, RZ ;  /* 0x000000ffff007224 */ /* 0x000fe200078e00ff */
[----:B------:R-:W-:Y:S01]  /*17070*/  UISETP.NE.AND.EX UP0, UPT, UR5, URZ, UPT, UP0 ;  /* 0x0000003f0500728c */ /* 0x000fe2000bf05300 */
[----:B------:R-:W-:Y:S01]  /*17080*/  ISETP.NE.AND.EX P0, PT, RZ, UR9, PT, P0 ;  /* 0x00000009ff007c0c */ /* 0x000fe2000bf05300 */
[----:B------:R-:W-:Y:S01]  /*17090*/  UIMAD.WIDE UR6, UR42, 0x4, UR6 ;  /* 0x000000042a0678a5 */ /* 0x000fe2000f8e0206 */
[----:B--2---:R-:W2:Y:S01]  /*170a0*/  LDL.LU R7, [R1+0x8] ;  /* 0x0000080001077983 */ /* 0x004ea20000300800 */
[----:B------:R-:W-:Y:S01]  /*170b0*/  ULDC.64 UR10, c[0x0][0xa18] ;  /* 0x00028600000a7ab9 */ /* 0x000fe20000000a00 */
[----:B01----:R-:W0:Y:S01]  /*170c0*/  LDC R6, c[0x0][0x288] ;  /* 0x0000a200ff067b82 */ /* 0x003e220000000800 */
[----:B------:R-:W-:Y:S01]  /*170d0*/  PLOP3.LUT P1, PT, PT, PT, UP0, 0x80, 0x0 ;  /* 0x000000000000781c */ /* 0x000fe20003f2f008 */
[----:B------:R-:W-:Y:S01]  /*170e0*/  ULDC.64 UR8, c[0x0][0xa08] ;  /* 0x0002820000087ab9 */ /* 0x000fe20000000a00 */
[----:B------:R-:W-:-:S02]  /*170f0*/  IMAD.U32 R2, RZ, RZ, UR6 ;  /* 0x00000006ff027e24 */ /* 0x000fc4000f8e00ff */
[----:B------:R-:W-:Y:S01]  /*17100*/  IMAD.U32 R3, RZ, RZ, UR7 ;  /* 0x00000007ff037e24 */ /* 0x000fe2000f8e00ff */
[----:B------:R-:W-:Y:S02]  /*17110*/  @UP0 ULDC.64 UR4, c[0x0][0xa28] ;  /* 0x00028a0000040ab9 */ /* 0x000fe40000000a00 */
[----:B------:R-:W-:Y:S02]  /*17120*/  @UP0 UIMAD.WIDE UR4, UR42, 0x4, UR4 ;  /* 0x000000042a0408a5 */ /* 0x000fe4000f8e0204 */
[----:B------:R1:W3:Y:S01]  /*17130*/  @P0 LDG.E R5, desc[UR52][R2.64] ;  /* 0x0000003402050981 */ /* 0x0002e2000c1e1900 */
[----:B------:R-:W-:-:S04]  /*17140*/  UISETP.NE.U32.AND UP0, UPT, UR10, URZ, UPT ;  /* 0x0000003f0a00728c */ /* 0x000fc8000bf05070 */
[----:B------:R-:W-:Y:S01]  /*17150*/  UISETP.NE.AND.EX UP0, UPT, UR11, URZ, UPT, UP0 ;  /* 0x0000003f0b00728c */ /* 0x000fe2000bf05300 */
[----:B-1----:R-:W-:Y:S02]  /*17160*/  IMAD.U32 R2, RZ, RZ, UR4 ;  /* 0x00000004ff027e24 */ /* 0x002fe4000f8e00ff */
[----:B------:R-:W-:Y:S01]  /*17170*/  IMAD.U32 R3, RZ, RZ, UR5 ;  /* 0x00000005ff037e24 */ /* 0x000fe2000f8e00ff */
[----:B------:R-:W-:-:S04]  /*17180*/  ULDC.64 UR4, c[0x0][0xa08] ;  /* 0x0002820000047ab9 */ /* 0x000fc80000000a00 */
[----:B------:R1:W5:Y:S01]  /*17190*/  @P1 LDG.E R0, desc[UR52][R2.64] ;  /* 0x0000003402001981 */ /* 0x000362000c1e1900 */
[----:B------:R-:W-:Y:S01]  /*171a0*/  ISETP.NE.U32.AND P1, PT, RZ, UR4, PT ;  /* 0x00000004ff007c0c */ /* 0x000fe2000bf25070 */
[----:B------:R-:W-:Y:S01]  /*171b0*/  UIMAD.WIDE UR8, UR42, 0x4, UR8 ;  /* 0x000000042a0878a5 */ /* 0x000fe2000f8e0208 */
[----:B------:R-:W-:Y:S02]  /*171c0*/  IMAD.MOV.U32 R4, RZ, RZ, RZ ;  /* 0x000000ffff047224 */ /* 0x000fe400078e00ff */
[----:B------:R-:W-:Y:S01]  /*171d0*/  ISETP.NE.AND.EX P1, PT, RZ, UR5, PT, P1 ;  /* 0x00000005ff007c0c */ /* 0x000fe2000bf25310 */
[----:B------:R-:W-:Y:S01]  /*171e0*/  @UP0 ULDC.64 UR4, c[0x0][0xa18] ;  /* 0x0002860000040ab9 */ /* 0x000fe20000000a00 */
[----:B------:R-:W-:Y:S01]  /*171f0*/  PLOP3.LUT P4, PT, PT, PT, UP0, 0x80, 0x0 ;  /* 0x000000000000781c */ /* 0x000fe20003f8f008 */
[----:B------:R-:W-:Y:S01]  /*17200*/  @UP0 UIMAD.WIDE UR4, UR42, 0x4, UR4 ;  /* 0x000000042a0408a5 */ /* 0x000fe2000f8e0204 */
[----:B-1----:R-:W-:Y:S02]  /*17210*/  IMAD.U32 R2, RZ, RZ, UR8 ;  /* 0x00000008ff027e24 */ /* 0x002fe4000f8e00ff */
[----:B------:R-:W-:-:S07]  /*17220*/  IMAD.U32 R3, RZ, RZ, UR9 ;  /* 0x00000009ff037e24 */ /* 0x000fce000f8e00ff */
[----:B------:R1:W5:Y:S02]  /*17230*/  @P1 LDG.E R4, desc[UR52][R2.64] ;  /* 0x0000003402041981 */ /* 0x000364000c1e1900 */
[----:B-1----:R-:W-:Y:S02]  /*17240*/  IMAD.U32 R2, RZ, RZ, UR4 ;  /* 0x00000004ff027e24 */ /* 0x002fe4000f8e00ff */
[----:B------:R-:W-:Y:S01]  /*17250*/  IMAD.U32 R3, RZ, RZ, UR5 ;  /* 0x00000005ff037e24 */ /* 0x000fe2000f8e00ff */
[----:B------:R-:W-:Y:S01]  /*17260*/  UMOV UR43, URZ ;  /* 0x0000003f002b7c82 */ /* 0x000fe20008000000 */
[----:B------:R-:W-:-:S03]  /*17270*/  ULDC.64 UR4, c[0x0][0xa20] ;  /* 0x0002880000047ab9 */ /* 0x000fc60000000a00 */
[----:B0-----:R0:W4:Y:S01]  /*17280*/  @P4 LDG.E R6, desc[UR52][R2.64] ;  /* 0x0000003402064981 */ /* 0x001122000c1e1900 */
[----:B------:R-:W-:-:S04]  /*17290*/  ISETP.NE.U32.AND P3, PT, RZ, UR4, PT ;  /* 0x00000004ff007c0c */ /* 0x000fc8000bf65070 */
[----:B------:R-:W-:Y:S01]  /*172a0*/  ISETP.NE.AND.EX P3, PT, RZ, UR5, PT, P3 ;  /* 0x00000005ff007c0c */ /* 0x000fe2000bf65330 */
[----:B0-----:R-:W0:Y:S02]  /*172b0*/  LDC.64 R2, c[0x0][0x418] ;  /* 0x00010600ff027b82 */ /* 0x001e240000000a00 */
[----:B0-----:R-:W-:-:S04]  /*172c0*/  ISETP.NE.U32.AND P2, PT, R2, RZ, PT ;  /* 0x000000ff0200720c */ /* 0x001fc80003f45070 */
[----:B------:R-:W-:Y:S02]  /*172d0*/  ISETP.NE.AND.EX P2, PT, R3, RZ, PT, P2 ;  /* 0x000000ff0300720c */ /* 0x000fe40003f45320 */
[C---:B--2---:R-:W-:Y:S02]  /*172e0*/  R2UR UR36, R7.reuse ;  /* 0x00000000072472ca */ /* 0x044fe400000e0000 */
[C---:B------:R-:W-:Y:S02]  /*172f0*/  LOP3.LUT R2, R7.reuse, 0xff000000, RZ, 0xc0, !PT ;  /* 0xff00000007027812 */ /* 0x040fe400078ec0ff */
[----:B------:R-:W-:Y:S02]  /*17300*/  LOP3.LUT R7, R7, 0xff0000, RZ, 0xc0, !PT ;  /* 0x00ff000007077812 */ /* 0x000fe400078ec0ff */
[----:B------:R-:W-:-:S04]  /*17310*/  SHF.R.U32.HI R2, RZ, 0x8, R2 ;  /* 0x00000008ff027819 */ /* 0x000fc80000011602 */
[----:B------:R-:W-:Y:S02]  /*17320*/  LEA.HI R7, R7, R2, RZ, 0x10 ;  /* 0x0000000207077211 */ /* 0x000fe400078f80ff */
[----:B---3--:R-:W-:Y:S01]  /*17330*/  @P0 R2UR UR43, R5 ;  /* 0x00000000052b02ca */ /* 0x008fe200000e0000 */
[----:B------:R-:W-:Y:S01]  /*17340*/  ULOP3.LUT UR36, UR36, 0xffff, URZ, 0xc0, !UPT ;  /* 0x0000ffff24247892 */ /* 0x000fe2000f8ec03f */
[----:B------:R-:W0:Y:S02]  /*17350*/  LDC R5, c[0x0][0x424] ;  /* 0x00010900ff057b82 */ /* 0x000e240000000800 */
[----:B0-----:R-:W-:Y:S01]  /*17360*/  SEL R5, R5, 0x1, P2 ;  /* 0x0000000105057807 */ /* 0x001fe20001000000 */
[----:B----4-:R0:W-:Y:S01]  /*17370*/  STL [R1+0x30], R6 ;  /* 0x0000300601007387 */ /* 0x0101e20000100800 */
[----:B------:R-:W-:-:S04]  /*17380*/  IMAD.MOV.U32 R9, RZ, RZ, R6 ;  /* 0x000000ffff097224 */ /* 0x000fc800078e0006 */
[----:B0-----:R-:W0:Y:S02]  /*17390*/  LDC R6, c[0x0][0x2f0] ;  /* 0x0000bc00ff067b82 */ /* 0x001e240000000800 */
[----:B0-----:R-:W-:Y:S01]  /*173a0*/  IMAD R5, R5, R6, RZ ;  /* 0x0000000605057224 */ /* 0x001fe200078e02ff */
[----:B------:R-:W-:Y:S06]  /*173b0*/  @P4 BRA `(.L_x_1220) ;  /* 0x00000000001c4947 */ /* 0x000fec0003800000 */
[----:B------:R-:W-:Y:S05]  /*173c0*/  @!P0 BRA `(.L_x_1220) ;  /* 0x0000000000188947 */ /* 0x000fea0003800000 */
[----:B------:R-:W-:Y:S02]  /*173d0*/  IMAD.U32 R2, RZ, RZ, UR6 ;  /* 0x00000006ff027e24 */ /* 0x000fe4000f8e00ff */
[----:B------:R-:W-:-:S05]  /*173e0*/  IMAD.U32 R3, RZ, RZ, UR7 ;  /* 0x00000007ff037e24 */ /* 0x000fca000f8e00ff */
[----:B------:R-:W2:Y:S04]  /*173f0*/  LDG.E R6, desc[UR52][R2.64] ;  /* 0x0000003402067981 */ /* 0x000ea8000c1e1900 */
[----:B------:R-:W2:Y:S02]  /*17400*/  LDG.E R2, desc[UR52][R2.64+0x4] ;  /* 0x0000043402027981 */ /* 0x000ea4000c1e1900 */
[----:B--2---:R-:W-:-:S05]  /*17410*/  IMAD.IADD R9, R2, 0x1, -R6 ;  /* 0x0000000102097824 */ /* 0x004fca00078e0a06 */
[----:B------:R0:W-:Y:S02]  /*17420*/  STL [R1+0x30], R9 ;  /* 0x0000300901007387 */ /* 0x0001e40000100800 */
.L_x_1220:
[----:B-----5:R-:W-:-:S05]  /*17430*/  IMAD.IADD R2, R4, 0x1, R0 ;  /* 0x0000000104027824 */ /* 0x020fca00078e0200 */
[----:B------:R1:W-:Y:S01]  /*17440*/  STL [R1+0x18], R2 ;  /* 0x0000180201007387 */ /* 0x0003e20000100800 */
[----:B------:R-:W-:Y:S05]  /*17450*/  @!P3 BRA `(.L_x_1221) ;  /* 0x000000000018b947 */ /* 0x000fea0003800000 */
[----:B------:R-:W-:Y:S02]  /*17460*/  ULDC.64 UR4, c[0x0][0xa20] ;  /* 0x0002880000047ab9 */ /* 0x000fe40000000a00 */
[----:B------:R-:W-:-:S06]  /*17470*/  UIMAD.WIDE UR4, UR42, 0x4, UR4 ;  /* 0x000000042a0478a5 */ /* 0x000fcc000f8e0204 */
[----:B-1----:R-:W-:Y:S02]  /*17480*/  IMAD.U32 R2, RZ, RZ, UR4 ;  /* 0x00000004ff027e24 */ /* 0x002fe4000f8e00ff */
[----:B------:R-:W-:-:S05]  /*17490*/  IMAD.U32 R3, RZ, RZ, UR5 ;  /* 0x00000005ff037e24 */ /* 0x000fca000f8e00ff */
[----:B------:R1:W5:Y:S01]  /*174a0*/  LDG.E R5, desc[UR52][R2.64] ;  /* 0x0000003402057981 */ /* 0x000362000c1e1900 */
[----:B------:R-:W-:Y:S05]  /*174b0*/  BRA `(.L_x_1222) ;  /* 0x0000000000187947 */ /* 0x000fea0003800000 */
.L_x_1221:
[----:B------:R-:W-:Y:S05]  /*174c0*/  @!P1 BRA `(.L_x_1222) ;  /* 0x0000000000149947 */ /* 0x000fea0003800000 */
[----:B-1----:R-:W-:Y:S02]  /*174d0*/  IMAD.U32 R2, RZ, RZ, UR8 ;  /* 0x00000008ff027e24 */ /* 0x002fe4000f8e00ff */
[----:B------:R-:W-:-:S05]  /*174e0*/  IMAD.U32 R3, RZ, RZ, UR9 ;  /* 0x00000009ff037e24 */ /* 0x000fca000f8e00ff */
[----:B------:R-:W2:Y:S04]  /*174f0*/  LDG.E R5, desc[UR52][R2.64] ;  /* 0x0000003402057981 */ /* 0x000ea8000c1e1900 */
[----:B------:R-:W2:Y:S02]  /*17500*/  LDG.E R2, desc[UR52][R2.64+0x4] ;  /* 0x0000043402027981 */ /* 0x000ea4000c1e1900 */
[----:B--2---:R-:W-:-:S07]  /*17510*/  IMAD.IADD R5, R2, 0x1, -R5 ;  /* 0x0000000102057824 */ /* 0x004fce00078e0a05 */
.L_x_1222:
[----:B------:R-:W2:Y:S01]  /*17520*/  LDL.LU R4, [R1+0x4] ;  /* 0x0000040001047983 */ /* 0x000ea20000300800 */
[----:B-1----:R-:W1:Y:S01]  /*17530*/  LDC R2, c[0x0][0x448] ;  /* 0x00011200ff027b82 */ /* 0x002e620000000800 */
[----:B-----5:R-:W-:Y:S01]  /*17540*/  IMAD.IADD R0, R5, 0x1, -R0 ;  /* 0x0000000105007824 */ /* 0x020fe200078e0a00 */
[----:B-1----:R-:W-:-:S13]  /*17550*/  ISETP.NE.AND P1, PT, R2, 0x1, PT ;  /* 0x000000010200780c */ /* 0x002fda0003f25270 */
[----:B------:R-:W1:Y:S08]  /*17560*/  @P1 LDC R3, c[0x0][0x44c] ;  /* 0x00011300ff031b82 */ /* 0x000e700000000800 */
[----:B------:R-:W3:Y:S01]  /*17570*/  @P1 LDC R2, c[0x0][0x450] ;  /* 0x00011400ff021b82 */ /* 0x000ee20000000800 */
[----:B--2---:R-:W-:-:S04]  /*17580*/  IMAD.SHL.U32 R10, R4, 0x80, RZ ;  /* 0x00000080040a7824 */ /* 0x004fc800078e00ff */
[----:B------:R-:W-:Y:S01]  /*17590*/  VIADD R4, R10, 0x7f ;  /* 0x0000007f0a047836 */ /* 0x000fe20000000000 */
[----:B------:R2:W-:Y:S03]  /*175a0*/  STL [R1+0x2c], R10 ;  /* 0x00002c0a01007387 */ /* 0x0005e60000100800 */
[----:B-1----:R-:W-:-:S04]  /*175b0*/  @P1 IMAD.HI.U32 R3, R4, R3, RZ ;  /* 0x0000000304031227 */ /* 0x002fc800078e00ff */
[----:B------:R-:W-:Y:S01]  /*175c0*/  IMAD.MOV.U32 R6, RZ, RZ, R4 ;  /* 0x000000ffff067224 */ /* 0x000fe200078e0004 */
[----:B---3--:R-:W-:Y:S02]  /*175d0*/  @P1 SHF.R.U32.HI R6, RZ, R2, R3 ;  /* 0x00000002ff061219 */ /* 0x008fe40000011603 */
[----:B------:R-:W-:-:S05]  /*175e0*/  IADD3 R2, R0, 0x1, -R9 ;  /* 0x0000000100027810 */ /* 0x000fca0007ffe809 */
[----:B------:R-:W-:Y:S02]  /*175f0*/  IMAD.IADD R6, R2, 0x1, R6 ;  /* 0x0000000102067824 */ /* 0x000fe400078e0206 */
[----:B------:R-:W1:Y:S02]  /*17600*/  LDC.64 R2, c[0x0][0x9e0] ;  /* 0x00027800ff027b82 */ /* 0x000e640000000a00 */
[----:B-1----:R-:W-:Y:S01]  /*17610*/  ISETP.GE.AND P2, PT, R3, 0x1, PT ;  /* 0x000000010300780c */ /* 0x002fe20003f46270 */
[----:B------:R-:W-:-:S12]  /*17620*/  IMAD.IADD R2, R6, 0x1, R2 ;  /* 0x0000000106027824 */ /* 0x000fd800078e0202 */
[----:B--2---:R-:W-:Y:S05]  /*17630*/  @!P2 BRA `(.L_x_1223) ;  /* 0x000000000040a947 */ /* 0x004fea0003800000 */
[C---:B------:R-:W-:Y:S01]  /*17640*/  ISETP.GT.AND P0, PT, R6.reuse, RZ, PT ;  /* 0x000000ff0600720c */ /* 0x040fe20003f04270 */
[----:B------:R-:W-:-:S12]  /*17650*/  VIADD R8, R6, 0xffffffff ;  /* 0xffffffff06087836 */ /* 0x000fd80000000000 */
[----:B------:R-:W-:Y:S05]  /*17660*/  @P0 BRA `(.L_x_1224) ;  /* 0x00000000001c0947 */ /* 0x000fea0003800000 */
[----:B------:R-:W-:Y:S01]  /*17670*/  ISETP.NE.AND P0, PT, R3, 0x1, PT ;  /* 0x000000010300780c */ /* 0x000fe20003f05270 */
[----:B------:R-:W-:-:S12]  /*17680*/  IMAD.MOV R6, RZ, RZ, -R6 ;  /* 0x000000ffff067224 */ /* 0x000fd800078e0a06 */
[----:B------:R-:W1:Y:S02]  /*17690*/  @P0 LDC.64 R4, c[0x0][0x9e8] ;  /* 0x00027a00ff040b82 */ /* 0x000e640000000a00 */
[----:B-1----:R-:W-:-:S05]  /*176a0*/  @P0 IMAD.HI.U32 R4, R6, R4, RZ ;  /* 0x0000000406040227 */ /* 0x002fca00078e00ff */
[----:B------:R-:W-:-:S04]  /*176b0*/  @P0 SHF.R.U32.HI R6, RZ, R5, R4 ;  /* 0x00000005ff060219 */ /* 0x000fc80000011604 */
[----:B------:R-:W-:Y:S01]  /*176c0*/  LOP3.LUT R8, RZ, R6, RZ, 0x33, !PT ;  /* 0x00000006ff087212 */ /* 0x000fe200078e33ff */
[----:B------:R-:W-:Y:S06]  /*176d0*/  BRA `(.L_x_1225) ;  /* 0x0000000000107947 */ /* 0x000fec0003800000 */
.L_x_1224:
[----:B------:R-:W-:-:S13]  /*176e0*/  ISETP.NE.AND P0, PT, R3, 0x1, PT ;  /* 0x000000010300780c */ /* 0x000fda0003f05270 */
[----:B------:R-:W1:Y:S02]  /*176f0*/  @P0 LDC.64 R4, c[0x0][0x9e8] ;  /* 0x00027a00ff040b82 */ /* 0x000e640000000a00 */
[----:B-1----:R-:W-:-:S05]  /*17700*/  @P0 IMAD.HI.U32 R4, R8, R4, RZ ;  /* 0x0000000408040227 */ /* 0x002fca00078e00ff */
[----:B------:R-:W-:-:S07]  /*17710*/  @P0 SHF.R.U32.HI R8, RZ, R5, R4 ;  /* 0x00000005ff080219 */ /* 0x000fce0000011604 */
.L_x_1225:
[----:B------:R-:W-:-:S05]  /*17720*/  IMAD R8, R8, R3, R3 ;  /* 0x0000000308087224 */ /* 0x000fca00078e0203 */
[----:B------:R-:W-:-:S07]  /*17730*/  VIMNMX R2, R2, R8, PT ;  /* 0x0000000802027248 */ /* 0x000fce0003fe0100 */
.L_x_1223:
[----:B------:R-:W1:Y:S01]  /*17740*/  @P1 LDC R4, c[0x0][0x44c] ;  /* 0x00011300ff041b82 */ /* 0x000e620000000800 */
[----:B------:R-:W-:Y:S01]  /*17750*/  IMAD.MOV.U32 R5, RZ, RZ, R10 ;  /* 0x000000ffff057224 */ /* 0x000fe200078e000a */
[----:B------:R-:W-:Y:S01]  /*17760*/  ULDC UR4, c[0x0][0x9dc] ;  /* 0x0002770000047ab9 */ /* 0x000fe20000000800 */
[----:B------:R-:W-:-:S05]  /*17770*/  VIADD R2, R2, 0x7f ;  /* 0x0000007f02027836 */ /* 0x000fca0000000000 */
[----:B------:R-:W2:Y:S01]  /*17780*/  @P1 LDC R6, c[0x0][0x450] ;  /* 0x00011400ff061b82 */ /* 0x000ea20000000800 */
[----:B-1----:R-:W-:-:S05]  /*17790*/  @P1 IMAD.HI.U32 R4, R10, R4, RZ ;  /* 0x000000040a041227 */ /* 0x002fca00078e00ff */
[----:B--2---:R-:W-:Y:S02]  /*177a0*/  @P1 SHF.R.U32.HI R5, RZ, R6, R4 ;  /* 0x00000006ff051219 */ /* 0x004fe40000011604 */
[----:B------:R-:W-:Y:S02]  /*177b0*/  SHF.R.S32.HI R4, RZ, 0x1f, R2 ;  /* 0x0000001fff047819 */ /* 0x000fe40000011402 */
[----:B------:R-:W-:Y:S01]  /*177c0*/  IADD3 R6, R5, R0, -R9 ;  /* 0x0000000005067210 */ /* 0x000fe20007ffe809 */
[----:B------:R-:W-:Y:S01]  /*177d0*/  VIADD R0, R0, 0x7f ;  /* 0x0000007f00007836 */ /* 0x000fe20000000000 */
[----:B------:R-:W-:-:S04]  /*177e0*/  LEA.HI R4, R4, R2, RZ, 0x7 ;  /* 0x0000000204047211 */ /* 0x000fc800078f38ff */
[----:B------:R-:W-:-:S04]  /*177f0*/  SHF.R.S32.HI R2, RZ, 0x1f, R0 ;  /* 0x0000001fff027819 */ /* 0x000fc80000011400 */
[----:B------:R-:W-:Y:S02]  /*17800*/  LEA.HI R2, R2, R0, RZ, 0x7 ;  /* 0x0000000002027211 */ /* 0x000fe400078f38ff */
[----:B------:R-:W-:Y:S02]  /*17810*/  SHF.R.S32.HI R0, RZ, 0x7, R4 ;  /* 0x00000007ff007819 */ /* 0x000fe40000011404 */
[----:B------:R-:W-:-:S04]  /*17820*/  SHF.R.S32.HI R2, RZ, 0x7, R2 ;  /* 0x00000007ff027819 */ /* 0x000fc80000011402 */
[----:B------:R-:W-:Y:S01]  /*17830*/  VIMNMX R0, R2, R0, PT ;  /* 0x0000000002007248 */ /* 0x000fe20003fe0100 */
[----:B------:R-:W-:Y:S01]  /*17840*/  VIADD R2, R6, -UR4 ;  /* 0x8000000406027c36 */ /* 0x000fe20008000000 */
[----:B------:R-:W-:Y:S06]  /*17850*/  @!P2 BRA `(.L_x_1226) ;  /* 0x00000000003ca947 */ /* 0x000fec0003800000 */
[----:B------:R-:W-:-:S13]  /*17860*/  ISETP.GT.AND P0, PT, R6, -0x1, PT ;  /* 0xffffffff0600780c */ /* 0x000fda0003f04270 */
[----:B------:R-:W-:Y:S05]  /*17870*/  @P0 BRA `(.L_x_1227) ;  /* 0x00000000001c0947 */ /* 0x000fea0003800000 */
[----:B------:R-:W-:Y:S02]  /*17880*/  ISETP.NE.AND P0, PT, R3, 0x1, PT ;  /* 0x000000010300780c */ /* 0x000fe40003f05270 */
[----:B------:R-:W-:-:S11]  /*17890*/  LOP3.LUT R6, RZ, R6, RZ, 0x33, !PT ;  /* 0x00000006ff067212 */ /* 0x000fd600078e33ff */
[----:B------:R-:W1:Y:S02]  /*178a0*/  @P0 LDC.64 R4, c[0x0][0x9e8] ;  /* 0x00027a00ff040b82 */ /* 0x000e640000000a00 */
[----:B-1----:R-:W-:-:S05]  /*178b0*/  @P0 IMAD.HI.U32 R4, R6, R4, RZ ;  /* 0x0000000406040227 */ /* 0x002fca00078e00ff */
[----:B------:R-:W-:-:S04]  /*178c0*/  @P0 SHF.R.U32.HI R6, RZ, R5, R4 ;  /* 0x00000005ff060219 */ /* 0x000fc80000011604 */
[----:B------:R-:W-:Y:S01]  /*178d0*/  LOP3.LUT R6, RZ, R6, RZ, 0x33, !PT ;  /* 0x00000006ff067212 */ /* 0x000fe200078e33ff */
[----:B------:R-:W-:Y:S06]  /*178e0*/  BRA `(.L_x_1228) ;  /* 0x0000000000107947 */ /* 0x000fec0003800000 */
.L_x_1227:
[----:B------:R-:W-:-:S13]  /*178f0*/  ISETP.NE.AND P0, PT, R3, 0x1, PT ;  /* 0x000000010300780c */ /* 0x000fda0003f05270 */
[----:B------:R-:W1:Y:S02]  /*17900*/  @P0 LDC.64 R4, c[0x0][0x9e8] ;  /* 0x00027a00ff040b82 */ /* 0x000e640000000a00 */
[----:B-1----:R-:W-:-:S05]  /*17910*/  @P0 IMAD.HI.U32 R4, R6, R4, RZ ;  /* 0x0000000406040227 */ /* 0x002fca00078e00ff */
[----:B------:R-:W-:-:S07]  /*17920*/  @P0 SHF.R.U32.HI R6, RZ, R5, R4 ;  /* 0x00000005ff060219 */ /* 0x000fce0000011604 */
.L_x_1228:
[----:B------:R-:W-:-:S05]  /*17930*/  IMAD R3, R6, R3, RZ ;  /* 0x0000000306037224 */ /* 0x000fca00078e02ff */
[----:B------:R-:W-:-:S07]  /*17940*/  VIMNMX R2, R2, R3, !PT ;  /* 0x0000000302027248 */ /* 0x000fce0007fe0100 */
.L_x_1226:
[----:B------:R-:W-:Y:S02]  /*17950*/  SHF.R.U32.HI R5, RZ, 0x10, R7 ;  /* 0x00000010ff057819 */ /* 0x000fe40000011607 */
[----:B------:R-:W-:Y:S02]  /*17960*/  SHF.R.S32.HI R3, RZ, 0x1f, R2 ;  /* 0x0000001fff037819 */ /* 0x000fe40000011402 */
[----:B------:R-:W-:Y:S02]  /*17970*/  ISETP.NE.AND P0, PT, R5, RZ, PT ;  /* 0x000000ff0500720c */ /* 0x000fe40003f05270 */
[----:B------:R-:W-:Y:S01]  /*17980*/  LEA.HI R3, R3, R2, RZ, 0x7 ;  /* 0x0000000203037211 */ /* 0x000fe200078f38ff */
[----:B------:R-:W-:-:S03]  /*17990*/  IMAD.MOV.U32 R2, RZ, RZ, RZ ;  /* 0x000000ffff027224 */ /* 0x000fc600078e00ff */
[----:B------:R-:W-:-:S04]  /*179a0*/  SHF.R.S32.HI R3, RZ, 0x7, R3 ;  /* 0x00000007ff037819 */ /* 0x000fc80000011403 */
[----:B------:R-:W-:-:S03]  /*179b0*/  VIMNMX R4, RZ, R3, !PT ;  /* 0x00000003ff047248 */ /* 0x000fc60007fe0100 */
[----:B------:R-:W1:Y:S01]  /*179c0*/  @!P0 LDC R5, c[0x0][0x9f0] ;  /* 0x00027c00ff058b82 */ /* 0x000e620000000800 */
[----:B------:R-:W-:-:S13]  /*179d0*/  ISETP.GT.AND P1, PT, R0, R4, PT ;  /* 0x000000040000720c */ /* 0x000fda0003f24270 */
[----:B------:R-:W-:Y:S05]  /*179e0*/  @!P1 BRA `(.L_x_1229) ;  /* 0x0000000000689947 */ /* 0x000fea0003800000 */
[-C--:B-1----:R-:W-:Y:S02]  /*179f0*/  IABS R6, R5.reuse ;  /* 0x0000000500067213 */ /* 0x082fe40000000000 */
[----:B0-----:R-:W-:Y:S02]  /*17a00*/  IABS R9, R5 ;  /* 0x0000000500097213 */ /* 0x001fe40000000000 */
        /* <DEDUP_REMOVED lines=9> */
[----:B------:R-:W-:-:S05]  /*17aa0*/  IADD3 R8, R5, -0x1, R0 ;  /* 0xffffffff05087810 */ /* 0x000fca0007ffe000 */
[----:B------:R-:W-:-:S05]  /*17ab0*/  IMAD.IADD R8, R8, 0x1, -R4 ;  /* 0x0000000108087824 */ /* 0x000fca00078e0a04 */
[----:B------:R-:W-:Y:S02]  /*17ac0*/  IABS R3, R8 ;  /* 0x0000000800037213 */ /* 0x000fe40000000000 */
[----:B------:R-:W-:-:S03]  /*17ad0*/  LOP3.LUT R8, R8, R5, RZ, 0x3c, !PT ;  /* 0x0000000508087212 */ /* 0x000fc600078e3cff */
        /* <DEDUP_REMOVED lines=10> */
[----:B------:R-:W-:-:S07]  /*17b80*/  @!P1 LOP3.LUT R2, RZ, R5, RZ, 0x33, !PT ;  /* 0x00000005ff029212 */ /* 0x000fce00078e33ff */
.L_x_1229:
[----:B------:R-:W-:Y:S01]  /*17b90*/  LOP3.LUT R7, R7, 0xff, RZ, 0xc0, !PT ;  /* 0x000000ff07077812 */ /* 0x000fe200078ec0ff */
[----:B------:R-:W-:Y:S04]  /*17ba0*/  BSSY B7, `(.L_x_1230) ;  /* 0x0000368000077945 */ /* 0x000fe80003800000 */
[----:B------:R-:W-:-:S05]  /*17bb0*/  IMAD R3, R7, R2, R4 ;  /* 0x0000000207037224 */ /* 0x000fca00078e0204 */
        /* <DEDUP_REMOVED lines=10> */
[----:B------:R-:W-:Y:S02]  /*17c60*/  VOTEU.ANY UR4, UPT, PT ;  /* 0x0000000000047886 */ /* 0x000fe400038e0100 */
[----:B------:R-:W2:Y:S08]  /*17c70*/  FLO.U32 R0, UR4 ;  /* 0x0000000400007d00 */ /* 0x000eb000080e0000 */
[----:B------:R-:W3:Y:S01]  /*17c80*/  POPC R4, UR4 ;  /* 0x0000000400047d09 */ /* 0x000ee20008000000 */
[----:B--2---:R-:W-:-:S02]  /*17c90*/  ISETP.EQ.U32.AND P0, PT, R0, R3, PT ;  /* 0x000000030000720c */ /* 0x004fc40003f02070 */
[----:B------:R-:W3:Y:S11]  /*17ca0*/  LDC.64 R2, c[0x0][0xc60] ;  /* 0x00031800ff027b82 */ /* 0x000ef60000000a00 */
[----:B---3--:R-:W2:Y:S01]  /*17cb0*/  @P0 ATOMG.E.ADD.STRONG.GPU PT, R3, desc[UR52][R2.64], R4 ;  /* 0x00000004020309a8 */ /* 0x008ea200081ee1f4 */
[----:B-1----:R-:W1:Y:S02]  /*17cc0*/  S2R R5, SR_LTMASK ;  /* 0x0000000000057919 */ /* 0x002e640000003900 */
[----:B-1----:R-:W-:-:S06]  /*17cd0*/  LOP3.LUT R5, R5, UR4, RZ, 0xc0, !PT ;  /* 0x0000000405057c12 */ /* 0x002fcc000f8ec0ff */
[----:B------:R-:W1:Y:S01]  /*17ce0*/  POPC R5, R5 ;  /* 0x0000000500057309 */ /* 0x000e620000000000 */
[----:B--2---:R-:W1:Y:S02]  /*17cf0*/  SHFL.IDX PT, R0, R3, R0, 0x1f ;  /* 0x00001f0003007589 */ /* 0x004e6400000e0000 */
[----:B-1----:R-:W-:-:S05]  /*17d00*/  IADD3 R0, R0, UR40, R5 ;  /* 0x0000002800007c10 */ /* 0x002fca000fffe005 */
[----:B------:R2:W-:Y:S01]  /*17d10*/  STL [R1], R0 ;  /* 0x0000000001007387 */ /* 0x0005e20000100800 */
[----:B------:R-:W-:Y:S05]  /*17d20*/  BRA `(.L_x_1232) ;  /* 0x00000034003c7947 */ /* 0x000fea0003800000 */
.L_x_1231:
        /* <DEDUP_REMOVED lines=9> */
[----:B------:R-:W2:Y:S01]  /*17dc0*/  LDC.64 R2, c[0x4][R2] ;  /* 0x0100000002027b82 */ /* 0x000ea20000000a00 */
[----:B-1----:R-:W-:Y:S02]  /*17dd0*/  IMAD.U32 R5, RZ, RZ, UR7 ;  /* 0x00000007ff057e24 */ /* 0x002fe4000f8e00ff */
        /* <DEDUP_REMOVED lines=8> */
[----:B0-2---:R-:W-:Y:S05]  /*17e60*/  CALL.ABS.NOINC R2 ;  /* 0x0000000002007343 */ /* 0x005fea0003c00000 */
.L_x_1234:
[----:B------:R-:W-:Y:S05]  /*17e70*/  BSYNC B6 ;  /* 0x0000000000067941 */ /* 0x000fea0003800000 */
.L_x_1233:
        /* <DEDUP_REMOVED lines=13> */
[----:B------:R-:W3:Y:S01]  /*17f50*/  LDC.64 R2, c[0x4][R2] ;  /* 0x0100000002027b82 */ /* 0x000ee20000000a00 */
        /* <DEDUP_REMOVED lines=9> */
[----:B0-23--:R-:W-:Y:S05]  /*17ff0*/  CALL.ABS.NOINC R2 ;  /* 0x0000000002007343 */ /* 0x00dfea0003c00000 */
.L_x_1236:
[----:B------:R-:W-:Y:S05]  /*18000*/  BSYNC B6 ;  /* 0x0000000000067941 */ /* 0x000fea0003800000 */
.L_x_1235:
        /* <DEDUP_REMOVED lines=20> */
.L_x_1238:
[----:B------:R-:W-:Y:S05]  /*18150*/  BSYNC B6 ;  /* 0x0000000000067941 */ /* 0x000fea0003800000 */
.L_x_1237:
        /* <DEDUP_REMOVED lines=19> */
.L_x_1240:
[----:B------:R-:W-:Y:S05]  /*18290*/  BSYNC B6 ;  /* 0x0000000000067941 */ /* 0x000fea0003800000 */
.L_x_1239:
[----:B------:R-:W-:Y:S01]  /*182a0*/  ULDC.64 UR4, c[0x0][0x9f8] ;  /* 0x00027e0000047ab9 */ /* 0x000fe20000000a00 */
[----:B------:R-:W-:Y:S01]  /*182b0*/  IMAD.U32 R8, RZ, RZ, UR42 ;  /* 0x0000002aff087e24 */ /* 0x000fe2000f8e00ff */
[----:B------:R-:W-:-:S04]  /*182c0*/  UISETP.NE.U32.AND UP0, UPT, UR4, URZ, UPT ;  /* 0x0000003f0400728c */ /* 0x000fc8000bf05070 */
[----:B------:R-:W-:-:S06]  /*182d0*/  UISETP.NE.AND.EX UP0, UPT, UR5, URZ, UPT, UP0 ;  /* 0x0000003f0500728c */ /* 0x000fcc000bf05300 */
[----:B------:R-:W-:-:S05]  /*182e0*/  PLOP3.LUT P0, PT, PT, PT, UP0, 0x80, 0x0 ;  /* 0x000000000000781c */ /* 0x000fca0003f0f008 */
[----:B------:R-:W-:Y:S02]  /*182f0*/  @UP0 ULDC.64 UR4, c[0x0][0x9f8] ;  /* 0x00027e0000040ab9 */ /* 0x000fe40000000a00 */
[----:B------:R-:W-:-:S06]  /*18300*/  @UP0 UIMAD.WIDE UR4, UR42, 0x4, UR4 ;  /* 0x000000042a0408a5 */ /* 0x000fcc000f8e0204 */
[----:B------:R-:W-:Y:S02]  /*18310*/  IMAD.U32 R2, RZ, RZ, UR4 ;  /* 0x00000004ff027e24 */ /* 0x000fe4000f8e00ff */
[----:B------:R-:W-:Y:S01]  /*18320*/  IMAD.U32 R3, RZ, RZ, UR5 ;  /* 0x00000005ff037e24 */ /* 0x000fe2000f8e00ff */
[----:B------:R-:W3:Y:S01]  /*18330*/  S2R R0, SR_TID.X ;  /* 0x0000000000007919 */ /* 0x000ee20000002100 */
[----:B------:R-:W-:-:S03]  /*18340*/  ULDC.64 UR4, c[0x0][0xa08] ;  /* 0x0002820000047ab9 */ /* 0x000fc60000000a00 */
[----:B------:R4:W0:Y:S02]  /*18350*/  @P0 LDG.E R8, desc[UR52][R2.64] ;  /* 0x0000003402080981 */ /* 0x000824000c1e1900 */
[----:B----4-:R-:W4:Y:S01]  /*18360*/  LDC.64 R2, c[0x0][0x418] ;  /* 0x00010600ff027b82 */ /* 0x010f220000000a00 */
[----:B---3--:R-:W-:-:S04]  /*18370*/  SHF.R.U32.HI R0, RZ, 0x5, R0 ;  /* 0x00000005ff007819 */ /* 0x008fc80000011600 */
[----:B------:R-:W-:Y:S02]  /*18380*/  LOP3.LUT R0, R0, 0x3, RZ, 0xc0, !PT ;  /* 0x0000000300007812 */ /* 0x000fe400078ec0ff */
[----:B----4-:R-:W-:Y:S01]  /*18390*/  LOP3.LUT P0, RZ, R2, UR4, RZ, 0xfc, !PT ;  /* 0x0000000402ff7c12 */ /* 0x010fe2000f80fcff */
[----:B------:R-:W-:-:S03]  /*183a0*/  UMOV UR4, 0xffffffff ;  /* 0xffffffff00047882 */ /* 0x000fc60000000000 */
[----:B------:R-:W-:Y:S02]  /*183b0*/  LOP3.LUT P0, RZ, R3, UR5, RZ, 0xfc, P0 ;  /* 0x0000000503ff7c12 */ /* 0x000fe4000800fcff */
[----:B0-----:R-:W-:Y:S01]  /*183c0*/  SHF.R.S32.HI R9, RZ, 0x1f, R8 ;  /* 0x0000001fff097819 */ /* 0x001fe20000011408 */
[----:B------:R0:W-:Y:S01]  /*183d0*/  STL [R1+0x4], R8 ;  /* 0x0000040801007387 */ /* 0x0001e20000100800 */
[----:B--2---:R-:W-:-:S03]  /*183e0*/  SEL R16, R8, RZ, !P0 ;  /* 0x000000ff08107207 */ /* 0x004fc60004000000 */
[----:B------:R0:W-:Y:S01]  /*183f0*/  STL [R1+0xc], R9 ;  /* 0x00000c0901007387 */ /* 0x0001e20000100800 */
[----:B------:R-:W-:Y:S05]  /*18400*/  BRA.DIV UR4, `(.L_x_1241) ;  /* 0x0000004604907947 */ /* 0x000fea000b800000 */
[----:B------:R2:W3:Y:S02]  /*18410*/  SHFL.IDX PT, R14, R0, RZ, 0x1f ;  /* 0x00001fff000e7589 */ /* 0x0004e400000e0000 */
.L_x_1318:
[----:B--2---:R-:W2:Y:S01]  /*18420*/  LDL.LU R0, [R1+0x14] ;  /* 0x0000140001007983 */ /* 0x004ea20000300800 */
[----:B------:R-:W-:Y:S02]  /*18430*/  PLOP3.LUT P1, PT, PT, PT, PT, 0x8, 0x0 ;  /* 0x000000000000781c */ /* 0x000fe40003f2e170 */
[----:B---3--:R-:W-:Y:S02]  /*18440*/  ISETP.NE.AND P0, PT, R14, RZ, PT ;  /* 0x000000ff0e00720c */ /* 0x008fe40003f05270 */
[----:B--2---:R-:W-:-:S09]  /*18450*/  LOP3.LUT R0, R0, 0xfffffffe, RZ, 0xc0, !PT ;  /* 0xfffffffe00007812 */ /* 0x004fd200078ec0ff */
[----:B------:R-:W-:-:S05]  /*18460*/  @P1 LOP3.LUT R0, R0, 0x1, RZ, 0xfc, !PT ;  /* 0x0000000100001812 */ /* 0x000fca00078efcff */
[----:B------:R2:W-:Y:S01]  /*18470*/  STL [R1+0x14], R0 ;  /* 0x0000140001007387 */ /* 0x0005e20000100800 */
[----:B------:R-:W-:Y:S05]  /*18480*/  @P0 BRA `(.L_x_1242) ;  /* 0x0000000400c40947 */ /* 0x000fea0003800000 */
[----:B--2---:R-:W2:Y:S01]  /*18490*/  LDL R0, [R1+0x34] ;  /* 0x0000340001007983 */ /* 0x004ea20000100800 */
[----:B------:R-:W-:Y:S01]  /*184a0*/  UMOV UR4, 0xffffffff ;  /* 0xffffffff00047882 */ /* 0x000fe20000000000 */
[----:B--2---:R-:W-:Y:S02]  /*184b0*/  VIADD R0, R0, 0xffffffff ;  /* 0xffffffff00007836 */ /* 0x004fe40000000000 */
[----:B------:R-:W-:Y:S05]  /*184c0*/  BRA.DIV UR4, `(.L_x_1243) ;  /* 0x0000004604807947 */ /* 0x000fea000b800000 */
[----:B------:R-:W-:-:S13]  /*184d0*/  ELECT P6, URZ, PT ;  /* 0x00000000003f782f */ /* 0x000fda00038c0000 */
.L_x_1321:
[----:B------:R-:W-:Y:S05]  /*184e0*/  @!P6 BRA `(.L_x_1242) ;  /* 0x0000000400ace947 */ /* 0x000fea0003800000 */
[----:B------:R-:W-:-:S04]  /*184f0*/  ISETP.NE.U32.AND P0, PT, R2, RZ, PT ;  /* 0x000000ff0200720c */ /* 0x000fc80003f05070 */
[----:B------:R-:W-:-:S13]  /*18500*/  ISETP.NE.AND.EX P0, PT, R3, RZ, PT, P0 ;  /* 0x000000ff0300720c */ /* 0x000fda0003f05300 */
[----:B------:R-:W-:Y:S05]  /*18510*/  @!P0 BRA `(.L_x_1244) ;  /* 0x0000000000448947 */ /* 0x000fea0003800000 */
[----:B------:R-:W2:Y:S01]  /*18520*/  LDC R7, c[0x0][0x43c] ;  /* 0x00010f00ff077b82 */ /* 0x000ea20000000800 */
[----:B------:R-:W-:Y:S01]  /*18530*/  ULDC.64 UR4, c[0x0][0x428] ;  /* 0x00010a0000047ab9 */ /* 0x000fe20000000a00 */
[----:B--2---:R-:W-:-:S13]  /*18540*/  ISETP.NE.AND P0, PT, R7, 0x1, PT ;  /* 0x000000010700780c */ /* 0x004fda0003f05270 */
[----:B-1----:R-:W1:Y:S02]  /*18550*/  @P0 LDC.64 R4, c[0x0][0x440] ;  /* 0x00011000ff040b82 */ /* 0x002e640000000a00 */
        /* <DEDUP_REMOVED lines=13> */
.L_x_1244:
[----:B--2---:R-:W-:Y:S01]  /*18630*/  IMAD R3, R18, 0x8, R17 ;  /* 0x0000000812037824 */ /* 0x004fe200078e0211 */
[----:B------:R-:W-:Y:S01]  /*18640*/  SHF.L.U32 R4, R19, 0x1f, RZ ;  /* 0x0000001f13047819 */ /* 0x000fe200000006ff */
[----:B0-----:R-:W0:Y:S03]  /*18650*/  S2R R8, SR_TID.X ;  /* 0x0000000000087919 */ /* 0x001e260000002100 */
[----:B------:R-:W2:Y:S01]  /*18660*/  SYNCS.PHASECHK.TRANS64.TRYWAIT P0, [R3+URZ+0x2a880], R4 ;  /* 0x02a88004030075a7 */ /* 0x000ea2000800017f */
[----:B0-----:R-:W-:-:S04]  /*18670*/  LOP3.LUT R8, R8, 0x7f, RZ, 0xc0, !PT ;  /* 0x0000007f08087812 */ /* 0x001fc800078ec0ff */
[----:B------:R-:W-:Y:S01]  /*18680*/  ISETP.NE.AND P1, PT, R8, RZ, PT ;  /* 0x000000ff0800720c */ /* 0x000fe20003f25270 */
[----:B--2---:R-:W-:-:S12]  /*18690*/  @!P0 BRA `(.L_x_1245) ;  /* 0x00000044002c8947 */ /* 0x004fd80003800000 */
.L_x_1322:
[----:B------:R-:W-:Y:S05]  /*186a0*/  @P1 BRA `(.L_x_1246) ;  /* 0x00000000001c1947 */ /* 0x000fea0003800000 */
[----:B------:R-:W1:Y:S02]  /*186b0*/  S2R R2, SR_TID.X ;  /* 0x0000000000027919 */ /* 0x000e640000002100 */
[----:B-1----:R-:W-:Y:S01]  /*186c0*/  LOP3.LUT R5, R2, 0x1f, RZ, 0xc0, !PT ;  /* 0x0000001f02057812 */ /* 0x002fe200078ec0ff */
[----:B------:R-:W-:-:S03]  /*186d0*/  IMAD.MOV.U32 R2, RZ, RZ, 0x6000 ;  /* 0x00006000ff027424 */ /* 0x000fc600078e00ff */
[----:B------:R-:W-:Y:S01]  /*186e0*/  ISETP.NE.AND P0, PT, R5, RZ, PT ;  /* 0x000000ff0500720c */ /* 0x000fe20003f05270 */
[----:B------:R2:W-:-:S12]  /*186f0*/  SYNCS.ARRIVE.TRANS64 RZ, [R3+URZ+0x2a870], R2 ;  /* 0x02a8700203ff79a7 */ /* 0x0005d8000800003f */
[----:B--2---:R-:W-:Y:S05]  /*18700*/  @!P0 BRA `(.L_x_1246) ;  /* 0x0000000000048947 */ /* 0x004fea0003800000 */
[----:B------:R-:W-:Y:S01]  /*18710*/  BPT.TRAP 0x1 ;  /* 0x000000040000795c */ /* 0x000fe20000300000 */
.L_x_1246:
[----:B-1----:R-:W2:Y:S01]  /*18720*/  LDL R5, [R1+0x18] ;  /* 0x0000180001057983 */ /* 0x002ea20000100800 */
        /* <DEDUP_REMOVED lines=30> */
.L_x_1323:
        /* <DEDUP_REMOVED lines=8> */
.L_x_1248:
        /* <DEDUP_REMOVED lines=33> */
.L_x_1242:
[----:B------:R-:W-:Y:S05]  /*18ba0*/  WARPSYNC.ALL ;  /* 0x0000000000007948 */ /* 0x000fea0003800000 */
[----:B--2---:R-:W-:Y:S01]  /*18bb0*/  VIADD R0, R17, 0x18400 ;  /* 0x0001840011007836 */ /* 0x004fe20000000000 */
[----:B---3--:R-:W-:Y:S01]  /*18bc0*/  USHF.R.S32.HI UR4, URZ, 0x1f, UR43 ;  /* 0x0000001f3f047899 */ /* 0x008fe2000801142b */
[----:B------:R-:W-:Y:S03]  /*18bd0*/  BAR.SYNC.DEFER_BLOCKING 0x8, 0x180 ;  /* 0x0206000000007b1d */ /* 0x000fe60000010000 */
[----:B------:R-:W-:-:S03]  /*18be0*/  LOP3.LUT P0, RZ, R0, 0x1bf, RZ, 0xc0, !PT ;  /* 0x000001bf00ff7812 */ /* 0x000fc6000780c0ff */
[----:B------:R-:W-:Y:S01]  /*18bf0*/  ULDC.64 UR6, c[0x0][0x298] ;  /* 0x0000a60000067ab9 */ /* 0x000fe20000000a00 */
[----:B------:R-:W-:Y:S01]  /*18c00*/  BSSY B6, `(.L_x_1249) ;  /* 0x0000016000067945 */ /* 0x000fe20003800000 */
[----:B------:R-:W-:Y:S02]  /*18c10*/  UIMAD UR4, UR4, UR6, URZ ;  /* 0x00000006040472a4 */ /* 0x000fe4000f8e023f */
[----:B------:R-:W-:Y:S02]  /*18c20*/  UIMAD.WIDE.U32 UR46, UR43, UR6, URZ ;  /* 0x000000062b2e72a5 */ /* 0x000fe4000f8e003f */
[----:B------:R-:W-:-:S04]  /*18c30*/  UIMAD UR4, UR43, UR7, UR4 ;  /* 0x000000072b0472a4 */ /* 0x000fc8000f8e0204 */
[----:B------:R-:W-:Y:S01]  /*18c40*/  UIADD3 UR37, UR47, UR4, URZ ;  /* 0x000000042f257290 */ /* 0x000fe2000fffe03f */
[----:B------:R-:W-:Y:S11]  /*18c50*/  @!P0 BRA `(.L_x_1250) ;  /* 0x0000000000408947 */ /* 0x000ff60003800000 */
        /* <DEDUP_REMOVED lines=11> */
[----:B0-----:R-:W-:Y:S02]  /*18d10*/  IMAD.MOV.U32 R8, RZ, RZ, 0x70 ;  /* 0x00000070ff087424 */ /* 0x001fe400078e00ff */
[----:B------:R-:W-:Y:S02]  /*18d20*/  IMAD.MOV.U32 R12, RZ, RZ, 0x1 ;  /* 0x00000001ff0c7424 */ /* 0x000fe400078e00ff */
[----:B------:R-:W-:-:S07]  /*18d30*/  IMAD.MOV.U32 R13, RZ, RZ, RZ ;  /* 0x000000ffff0d7224 */ /* 0x000fce00078e00ff */
[----:B------:R-:W-:-:S07]  /*18d40*/  LEPC R20, `(.L_x_1250) ;  /* 0x000000001014794e */ /* 0x000fce0000000000 */
[----:B--2---:R-:W-:Y:S05]  /*18d50*/  CALL.ABS.NOINC R2 ;  /* 0x0000000002007343 */ /* 0x004fea0003c00000 */
.L_x_1250:
[----:B------:R-:W-:Y:S05]  /*18d60*/  BSYNC B6 ;  /* 0x0000000000067941 */ /* 0x000fea0003800000 */
.L_x_1249:
[----:B------:R-:W2:Y:S01]  /*18d70*/  LDL R12, [R1+0x2c] ;  /* 0x00002c00010c7983 */ /* 0x000ea20000100800 */
[----:B0-----:R-:W0:Y:S01]  /*18d80*/  LDC R8, c[0x0][0x448] ;  /* 0x00011200ff087b82 */ /* 0x001e220000000800 */
[----:B------:R-:W-:Y:S01]  /*18d90*/  ULDC.64 UR8, c[0x0][0xa00] ;  /* 0x0002800000087ab9 */ /* 0x000fe20000000a00 */
[----:B------:R-:W-:Y:S01]  /*18da0*/  ULDC.64 UR6, c[0x0][0x2d8] ;  /* 0x0000b60000067ab9 */ /* 0x000fe20000000a00 */
[----:B------:R-:W3:Y:S01]  /*18db0*/  S2R R2, SR_TID.X ;  /* 0x0000000000027919 */ /* 0x000ee20000002100 */
[----:B------:R-:W4:Y:S01]  /*18dc0*/  S2R R0, SR_TID.X ;  /* 0x0000000000007919 */ /* 0x000f220000002100 */
[----:B0-----:R-:W-:Y:S02]  /*18dd0*/  ISETP.NE.AND P0, PT, R8, 0x1, PT ;  /* 0x000000010800780c */ /* 0x001fe40003f05270 */
[----:B---3--:R-:W-:-:S11]  /*18de0*/  LOP3.LUT R2, R2, 0x7f, RZ, 0xc0, !PT ;  /* 0x0000007f02027812 */ /* 0x008fd600078ec0ff */
[----:B------:R-:W0:Y:S01]  /*18df0*/  @P0 LDC R3, c[0x0][0x450] ;  /* 0x00011400ff030b82 */ /* 0x000e220000000800 */
[----:B------:R-:W-:Y:S01]  /*18e00*/  SHF.R.U32.HI R2, RZ, 0x2, R2 ;  /* 0x00000002ff027819 */ /* 0x000fe20000011602 */
[----:B----4-:R-:W-:-:S05]  /*18e10*/  IMAD.SHL.U32 R0, R0, 0x20, RZ ;  /* 0x0000002000007824 */ /* 0x010fca00078e00ff */
[----:B------:R-:W-:Y:S02]  /*18e20*/  LOP3.LUT R0, R2, 0x60, R0, 0xf8, !PT ;  /* 0x0000006002007812 */ /* 0x000fe400078ef800 */
[----:B------:R-:W3:Y:S01]  /*18e30*/  @P0 LDC R2, c[0x0][0x44c] ;  /* 0x00011300ff020b82 */ /* 0x000ee20000000800 */
[----:B------:R-:W4:Y:S01]  /*18e40*/  S2R R9, SR_TID.X ;  /* 0x0000000000097919 */ /* 0x000f220000002100 */
[----:B------:R-:W-:Y:S01]  /*18e50*/  UISETP.NE.U32.AND UP0, UPT, UR8, URZ, UPT ;  /* 0x0000003f0800728c */ /* 0x000fe2000bf05070 */
[----:B------:R-:W-:Y:S01]  /*18e60*/  UMOV UR4, UR46 ;  /* 0x0000002e00047c82 */ /* 0x000fe20008000000 */
[----:B------:R-:W-:Y:S02]  /*18e70*/  UMOV UR5, UR37 ;  /* 0x0000002500057c82 */ /* 0x000fe40008000000 */
[----:B------:R-:W-:Y:S02]  /*18e80*/  UISETP.NE.AND.EX UP0, UPT, UR9, URZ, UPT, UP0 ;  /* 0x0000003f0900728c */ /* 0x000fe4000bf05300 */
[----:B------:R-:W-:-:S02]  /*18e90*/  UIMAD.WIDE.U32 UR4, UR36, UR6, UR4 ;  /* 0x00000006240472a5 */ /* 0x000fc4000f8e0004 */
[----:B------:R-:W-:Y:S01]  /*18ea0*/  USHF.R.S32.HI UR6, URZ, 0x1f, UR42 ;  /* 0x0000001f3f067899 */ /* 0x000fe2000801142a */
[----:B------:R-:W-:-:S03]  /*18eb0*/  ULDC.64 UR8, c[0x0][0x2e0] ;  /* 0x0000b80000087ab9 */ /* 0x000fc60000000a00 */
[----:B------:R-:W-:Y:S02]  /*18ec0*/  USEL UR6, UR6, URZ, !UP0 ;  /* 0x0000003f06067287 */ /* 0x000fe4000c000000 */
[----:B------:R-:W-:Y:S02]  /*18ed0*/  UIMAD UR5, UR36, UR7, UR5 ;  /* 0x00000007240572a4 */ /* 0x000fe4000f8e0205 */
[----:B------:R-:W-:Y:S02]  /*18ee0*/  USEL UR7, UR42, URZ, !UP0 ;  /* 0x0000003f2a077287 */ /* 0x000fe4000c000000 */
[----:B------:R-:W-:Y:S02]  /*18ef0*/  UIMAD UR6, UR6, UR8, URZ ;  /* 0x00000008060672a4 */ /* 0x000fe4000f8e023f */
[----:B------:R-:W-:Y:S02]  /*18f00*/  UIMAD.WIDE.U32 UR4, UR7, UR8, UR4 ;  /* 0x00000008070472a5 */ /* 0x000fe4000f8e0004 */
[----:B------:R-:W-:-:S04]  /*18f10*/  UIMAD UR6, UR7, UR9, UR6 ;  /* 0x00000009070672a4 */ /* 0x000fc8000f8e0206 */
[----:B------:R-:W-:Y:S01]  /*18f20*/  UIADD3 UR6, UR5, UR6, URZ ;  /* 0x0000000605067290 */ /* 0x000fe2000fffe03f */
[----:B------:R-:W-:Y:S02]  /*18f30*/  IMAD.U32 R6, RZ, RZ, UR4 ;  /* 0x00000004ff067e24 */ /* 0x000fe4000f8e00ff */
[----:B------:R-:W-:Y:S01]  /*18f40*/  IMAD.U32 R7, RZ, RZ, UR5 ;  /* 0x00000005ff077e24 */ /* 0x000fe2000f8e00ff */
[----:B------:R-:W-:Y:S01]  /*18f50*/  ULDC.64 UR4, c[0x0][0x2d0] ;  /* 0x0000b40000047ab9 */ /* 0x000fe20000000a00 */
[----:B----4-:R-:W-:-:S05]  /*18f60*/  IMAD.SHL.U32 R9, R9, 0x10, RZ ;  /* 0x0000001009097824 */ /* 0x010fca00078e00ff */
[----:B------:R-:W-:-:S04]  /*18f70*/  LOP3.LUT R9, R9, 0x30, RZ, 0xc0, !PT ;  /* 0x0000003009097812 */ /* 0x000fc800078ec0ff */
[C---:B------:R-:W-:Y:S02]  /*18f80*/  LOP3.LUT R11, R9.reuse, 0x40, RZ, 0xfc, !PT ;  /* 0x00000040090b7812 */ /* 0x040fe400078efcff */
[----:B------:R-:W-:Y:S01]  /*18f90*/  LOP3.LUT R9, R9, 0x80, RZ, 0xfc, !PT ;  /* 0x0000008009097812 */ /* 0x000fe200078efcff */
[----:B--2---:R-:W-:-:S04]  /*18fa0*/  IMAD.IADD R0, R0, 0x1, R12 ;  /* 0x0000000100007824 */ /* 0x004fc800078e020c */
[----:B---3--:R-:W-:-:S04]  /*18fb0*/  @P0 IMAD.HI.U32 R2, R0, R2, RZ ;  /* 0x0000000200020227 */ /* 0x008fc800078e00ff */
[----:B------:R-:W-:Y:S01]  /*18fc0*/  IMAD.MOV.U32 R4, RZ, RZ, R0 ;  /* 0x000000ffff047224 */ /* 0x000fe200078e0000 */
[----:B0-----:R-:W-:-:S04]  /*18fd0*/  @P0 SHF.R.U32.HI R4, RZ, R3, R2 ;  /* 0x00000003ff040219 */ /* 0x001fc80000011602 */
[--C-:B-1----:R-:W-:Y:S01]  /*18fe0*/  SHF.R.S32.HI R5, RZ, 0x1f, R4.reuse ;  /* 0x0000001fff057819 */ /* 0x102fe20000011404 */
[----:B------:R-:W-:Y:S02]  /*18ff0*/  IMAD.MOV R2, RZ, RZ, -R4 ;  /* 0x000000ffff027224 */ /* 0x000fe400078e0a04 */
[----:B------:R-:W-:Y:S01]  /*19000*/  IMAD.U32 R3, RZ, RZ, UR6 ;  /* 0x00000006ff037e24 */ /* 0x000fe2000f8e00ff */
[----:B------:R-:W0:Y:S01]  /*19010*/  S2R R7, SR_TID.X ;  /* 0x0000000000077919 */ /* 0x000e220000002100 */
[----:B------:R-:W-:Y:S01]  /*19020*/  IMAD R0, R8, R2, R0 ;  /* 0x0000000208007224 */ /* 0x000fe200078e0200 */
[----:B------:R-:W-:Y:S01]  /*19030*/  ULDC.64 UR6, c[0x0][0x280] ;  /* 0x0000a00000067ab9 */ /* 0x000fe20000000a00 */
[----:B------:R-:W-:Y:S02]  /*19040*/  IMAD.MOV.U32 R2, RZ, RZ, R6 ;  /* 0x000000ffff027224 */ /* 0x000fe400078e0006 */
[----:B------:R-:W-:Y:S02]  /*19050*/  IMAD R5, R5, UR4, RZ ;  /* 0x0000000405057c24 */ /* 0x000fe4000f8e02ff */
[----:B------:R-:W-:-:S04]  /*19060*/  IMAD.WIDE.U32 R2, R4, UR4, R2 ;  /* 0x0000000404027c25 */ /* 0x000fc8000f8e0002 */
        /* <DEDUP_REMOVED lines=9> */
[----:B0-----:R-:W-:Y:S02]  /*19100*/  IMAD.SHL.U32 R10, R7, 0x10, RZ ;  /* 0x00000010070a7824 */ /* 0x001fe400078e00ff */
[----:B------:R-:W-:-:S03]  /*19110*/  IMAD R0, R0, UR5, R4 ;  /* 0x0000000500007c24 */ /* 0x000fc6000f8e0204 */
[----:B------:R-:W-:Y:S02]  /*19120*/  LOP3.LUT R10, R10, 0x30, RZ, 0xc0, !PT ;  /* 0x000000300a0a7812 */ /* 0x000fe400078ec0ff */
[----:B------:R-:W-:Y:S02]  /*19130*/  IADD3 R4, P3, R2, UR6, RZ ;  /* 0x0000000602047c10 */ /* 0x000fe4000ff7e0ff */
[----:B------:R-:W-:Y:S02]  /*19140*/  ISETP.GE.AND P0, PT, R10, UR4, PT ;  /* 0x000000040a007c0c */ /* 0x000fe4000bf06270 */
[----:B------:R-:W-:Y:S01]  /*19150*/  ISETP.GE.AND P1, PT, R11, UR4, PT ;  /* 0x000000040b007c0c */ /* 0x000fe2000bf26270 */
[----:B------:R-:W-:Y:S01]  /*19160*/  UMOV UR4, 0xffffffff ;  /* 0xffffffff00047882 */ /* 0x000fe20000000000 */
[----:B------:R-:W-:Y:S02]  /*19170*/  IADD3.X R3, R3, UR7, R0, P3, !PT ;  /* 0x0000000703037c10 */ /* 0x000fe40009ffe400 */
[----:B-1----:R-:W-:Y:S09]  /*19180*/  BRA.DIV UR4, `(.L_x_1251) ;  /* 0x0000003a04987947 */ /* 0x002ff2000b800000 */
[----:B------:R-:W2:Y:S04]  /*19190*/  LDL.LU R6, [R1+0x30] ;  /* 0x0000300001067983 */ /* 0x000ea80000300800 */
[----:B------:R-:W3:Y:S01]  /*191a0*/  LDL.LU R11, [R1+0x2c] ;  /* 0x00002c00010b7983 */ /* 0x000ee20000300800 */
[----:B------:R-:W0:Y:S03]  /*191b0*/  S2R R5, SR_TID.X ;  /* 0x0000000000057919 */ /* 0x000e260000002100 */
[----:B------:R-:W1:Y:S01]  /*191c0*/  SHFL.IDX PT, R7, R4, RZ, 0x1c1f ;  /* 0x001c1fff04077589 */ /* 0x000e6200000e0000 */
[----:B0-----:R-:W-:-:S04]  /*191d0*/  LOP3.LUT R5, R5, 0x7f, RZ, 0xc0, !PT ;  /* 0x0000007f05057812 */ /* 0x001fc800078ec0ff */
[----:B------:R-:W-:Y:S01]  /*191e0*/  SHF.R.U32.HI R5, RZ, 0x2, R5 ;  /* 0x00000002ff057819 */ /* 0x000fe20000011605 */
[----:B--2---:R-:W-:Y:S02]  /*191f0*/  IMAD R2, R6, R8, RZ ;  /* 0x0000000806027224 */ /* 0x004fe400078e02ff */
[----:B------:R-:W0:Y:S02]  /*19200*/  SHFL.IDX PT, R6, R3, RZ, 0x1c1f ;  /* 0x001c1fff03067589 */ /* 0x000e2400000e0000 */
[----:B---3--:R-:W-:-:S05]  /*19210*/  IMAD.IADD R0, R5, 0x1, R11 ;  /* 0x0000000105007824 */ /* 0x008fca00078e020b */
[----:B------:R-:W-:-:S13]  /*19220*/  ISETP.GE.AND P4, PT, R0, R2, PT ;  /* 0x000000020000720c */ /* 0x000fda0003f86270 */
[----:B-1----:R-:W-:-:S05]  /*19230*/  @!P4 IADD3 R7, P3, R10, R7, RZ ;  /* 0x000000070a07c210 */ /* 0x002fca0007f7e0ff */
[----:B0-----:R-:W-:-:S05]  /*19240*/  @!P4 IMAD.X R6, RZ, RZ, R6, P3 ;  /* 0x000000ffff06c224 */ /* 0x001fca00018e0606 */
[----:B------:R-:W-:-:S04]  /*19250*/  @!P4 LOP3.LUT R7, R7, R6, RZ, 0x3c, !PT ;  /* 0x000000060707c212 */ /* 0x000fc800078e3cff */
[----:B------:R-:W-:-:S04]  /*19260*/  @!P4 LOP3.LUT R6, R7, R6, RZ, 0x3c, !PT ;  /* 0x000000060706c212 */ /* 0x000fc800078e3cff */
[----:B------:R-:W-:-:S05]  /*19270*/  @!P4 LOP3.LUT R7, R7, R6, RZ, 0x3c, !PT ;  /* 0x000000060707c212 */ /* 0x000fca00078e3cff */
[----:B------:R-:W-:Y:S01]  /*19280*/  @!PT LDS RZ, [RZ] ;  /* 0x00000000fffff984 */ /* 0x000fe20000000800 */
[----:B-----5:R-:W-:Y:S04]  /*19290*/  @!P4 LDGSTS.E.BYPASS.LTC128B.128 [R9+0x18400], desc[UR52][R6.64], !P0 ;  /* 0x184000000609cfae */ /* 0x020fe8000c101d74 */
[----:B------:R-:W-:Y:S04]  /*192a0*/  @!P4 LDGSTS.E.BYPASS.LTC128B.128 [R9+0x1a400], desc[UR52][R6.64+0x40], !P1 ;  /* 0x1a4000400609cfae */ /* 0x000fe8000c901d74 */
[----:B------:R0:W-:Y:S01]  /*192b0*/  @!P4 LDGSTS.E.BYPASS.LTC128B.128 [R9+0x1c400], desc[UR52][R6.64+0x80], !P2 ;  /* 0x1c4000800609cfae */ /* 0x0001e2000d101d74 */
[----:B------:R-:W-:-:S03]  /*192c0*/  VIADD R5, R0, 0x20 ;  /* 0x0000002000057836 */ /* 0x000fc60000000000 */
[----:B0-----:R-:W0:Y:S04]  /*192d0*/  SHFL.IDX PT, R7, R4, 0x1, 0x1c1f ;  /* 0x003c1f0004077f89 */ /* 0x001e2800000e0000 */
[----:B------:R-:W1:Y:S01]  /*192e0*/  SHFL.IDX PT, R6, R3, 0x1, 0x1c1f ;  /* 0x003c1f0003067f89 */ /* 0x000e6200000e0000 */
[----:B------:R-:W-:-:S13]  /*192f0*/  ISETP.GE.AND P3, PT, R5, R2, PT ;  /* 0x000000020500720c */ /* 0x000fda0003f66270 */
[----:B0-----:R-:W-:-:S05]  /*19300*/  @!P3 IADD3 R7, P4, R10, R7, RZ ;  /* 0x000000070a07b210 */ /* 0x001fca0007f9e0ff */
[----:B-1----:R-:W-:-:S05]  /*19310*/  @!P3 IMAD.X R6, RZ, RZ, R6, P4 ;  /* 0x000000ffff06b224 */ /* 0x002fca00020e0606 */
[----:B------:R-:W-:-:S04]  /*19320*/  @!P3 LOP3.LUT R7, R7, R6, RZ, 0x3c, !PT ;  /* 0x000000060707b212 */ /* 0x000fc800078e3cff */
[----:B------:R-:W-:-:S04]  /*19330*/  @!P3 LOP3.LUT R6, R7, R6, RZ, 0x3c, !PT ;  /* 0x000000060706b212 */ /* 0x000fc800078e3cff */
[----:B------:R-:W-:-:S05]  /*19340*/  @!P3 LOP3.LUT R7, R7, R6, RZ, 0x3c, !PT ;  /* 0x000000060707b212 */ /* 0x000fca00078e3cff */
[----:B------:R-:W-:Y:S04]  /*19350*/  @!P3 LDGSTS.E.BYPASS.LTC128B.128 [R9+0x18c00], desc[UR52][R6.64], !P0 ;  /* 0x18c000000609bfae */ /* 0x000fe8000c101d74 */
        /* <DEDUP_REMOVED lines=10> */
[----:B------:R-:W-:Y:S01]  /*19400*/  @!P3 LOP3.LUT R7, R7, R6, RZ, 0x3c, !PT ;  /* 0x000000060707b212 */ /* 0x000fe200078e3cff */
[----:B------:R-:W1:Y:S04]  /*19410*/  SHFL.IDX PT, R3, R3, 0x3, 0x1c1f ;  /* 0x007c1f0003037f89 */ /* 0x000e6800000e0000 */
[----:B------:R2:W-:Y:S04]  /*19420*/  @!P3 LDGSTS.E.BYPASS.LTC128B.128 [R9+0x19400], desc[UR52][R6.64], !P0 ;  /* 0x194000000609bfae */ /* 0x0005e8000c101d74 */
[----:B------:R2:W-:Y:S04]  /*19430*/  @!P3 LDGSTS.E.BYPASS.LTC128B.128 [R9+0x1b400], desc[UR52][R6.64+0x40], !P1 ;  /* 0x1b4000400609bfae */ /* 0x0005e8000c901d74 */
[----:B------:R2:W-:Y:S04]  /*19440*/  @!P3 LDGSTS.E.BYPASS.LTC128B.128 [R9+0x1d400], desc[UR52][R6.64+0x80], !P2 ;  /* 0x1d4000800609bfae */ /* 0x0005e8000d101d74 */
[----:B------:R-:W3:Y:S02]  /*19450*/  SHFL.IDX PT, R4, R4, 0x3, 0x1c1f ;  /* 0x007c1f0004047f89 */ /* 0x000ee400000e0000 */
.L_x_1332:
[----:B------:R-:W-:Y:S01]  /*19460*/  VIADD R0, R0, 0x60 ;  /* 0x0000006000007836 */ /* 0x000fe20000000000 */
[----:B------:R-:W-:Y:S04]  /*19470*/  BSSY B0, `(.L_x_1252) ;  /* 0x000000b000007945 */ /* 0x000fe80003800000 */
[----:B------:R-:W-:-:S13]  /*19480*/  ISETP.GE.AND P3, PT, R0, R2, PT ;  /* 0x000000020000720c */ /* 0x000fda0003f66270 */
[----:B------:R-:W-:Y:S05]  /*19490*/  @P3 BRA `(.L_x_1253) ;  /* 0x0000000000203947 */ /* 0x000fea0003800000 */
[----:B---3--:R-:W-:-:S05]  /*194a0*/  IADD3 R2, P3, R10, R4, RZ ;  /* 0x000000040a027210 */ /* 0x008fca0007f7e0ff */
[----:B-1----:R-:W-:-:S05]  /*194b0*/  IMAD.X R3, RZ, RZ, R3, P3 ;  /* 0x000000ffff037224 */ /* 0x002fca00018e0603 */
[----:B------:R-:W-:Y:S01]  /*194c0*/  @!PT LDS RZ, [RZ] ;  /* 0x00000000fffff984 */ /* 0x000fe20000000800 */
[----:B------:R-:W-:Y:S01]  /*194d0*/  @!PT LDS RZ, [RZ] ;  /* 0x00000000fffff984 */ /* 0x000fe20000000800 */
[----:B------:R-:W-:Y:S01]  /*194e0*/  @!PT LDS RZ, [RZ] ;  /* 0x00000000fffff984 */ /* 0x000fe20000000800 */
[----:B------:R4:W-:Y:S04]  /*194f0*/  LDGSTS.E.BYPASS.LTC128B.128 [R9+0x19c00], desc[UR52][R2.64], !P0 ;  /* 0x19c0000002097fae */ /* 0x0009e8000c101d74 */
[----:B------:R4:W-:Y:S04]  /*19500*/  LDGSTS.E.BYPASS.LTC128B.128 [R9+0x1bc00], desc[UR52][R2.64+0x40], !P1 ;  /* 0x1bc0004002097fae */ /* 0x0009e8000c901d74 */
[----:B------:R4:W-:Y:S02]  /*19510*/  LDGSTS.E.BYPASS.LTC128B.128 [R9+0x1dc00], desc[UR52][R2.64+0x80], !P2 ;  /* 0x1dc0008002097fae */ /* 0x0009e4000d101d74 */
.L_x_1253:
[----:B------:R-:W-:Y:S05]  /*19520*/  BSYNC B0 ;  /* 0x0000000000007941 */ /* 0x000fea0003800000 */
.L_x_1252:
[----:B------:R-:W-:Y:S01]  /*19530*/  NOP ;  /* 0x0000000000007918 */ /* 0x000fe20000000000 */
[----:B------:R-:W-:-:S13]  /*19540*/  PLOP3.LUT P0, PT, PT, PT, PT, 0x80, 0x0 ;  /* 0x000000000000781c */ /* 0x000fda0003f0f070 */
.L_x_1254:
        /* <DEDUP_REMOVED lines=18> */
.L_x_1333:
[----:B------:R-:W-:Y:S05]  /*19670*/  BSYNC B0 ;  /* 0x0000000000007941 */ /* 0x000fea0003800000 */
.L_x_1255:
[----:B------:R-:W5:Y:S04]  /*19680*/  LDL.LU R2, [R1+0x34] ;  /* 0x0000340001027983 */ /* 0x000f680000300800 */
[----:B-1----:R-:W2:Y:S01]  /*19690*/  LDL R3, [R1+0x8] ;  /* 0x0000080001037983 */ /* 0x002ea20000100800 */
[----:B-----5:R-:W-:-:S05]  /*196a0*/  VIADD R2, R2, 0xfffffffe ;  /* 0xfffffffe02027836 */ /* 0x020fca0000000000 */
[----:B--2---:R-:W-:-:S13]  /*196b0*/  ISETP.GE.AND P0, PT, R2, R3, PT ;  /* 0x000000030200720c */ /* 0x004fda0003f06270 */
[----:B------:R-:W-:Y:S05]  /*196c0*/  @!P0 BRA `(.L_x_1257) ;  /* 0x0000001000a88947 */ /* 0x000fea0003800000 */
[----:B----4-:R-:W-:Y:S02]  /*196d0*/  IMAD.MOV.U32 R0, RZ, RZ, R18 ;  /* 0x000000ffff007224 */ /* 0x010fe400078e0012 */
[----:B------:R-:W-:-:S07]  /*196e0*/  IMAD.MOV.U32 R3, RZ, RZ, R19 ;  /* 0x000000ffff037224 */ /* 0x000fce00078e0013 */
.L_x_1281:
[----:B---3--:R-:W2:Y:S01]  /*196f0*/  LDL R4, [R1+0x14] ;  /* 0x0000140001047983 */ /* 0x008ea20000100800 */
        /* <DEDUP_REMOVED lines=14> */
[----:B------:R-:W2:Y:S01]  /*197e0*/  LDL R10, [R1+0xc] ;  /* 0x00000c00010a7983 */ /* 0x000ea20000100800 */
[----:B0-----:R-:W0:Y:S01]  /*197f0*/  LDC R7, c[0x0][0x43c] ;  /* 0x00010f00ff077b82 */ /* 0x001e220000000800 */
[----:B------:R-:W-:Y:S02]  /*19800*/  ULDC.64 UR6, c[0x0][0x428] ;  /* 0x00010a0000067ab9 */ /* 0x000fe40000000a00 */
[----:B------:R-:W3:Y:S01]  /*19810*/  LDL R9, [R1+0x4] ;  /* 0x0000040001097983 */ /* 0x000ee20000100800 */
        /* <DEDUP_REMOVED lines=8> */
[----:B--2---:R-:W-:-:S04]  /*198a0*/  IMAD R6, R10, UR6, RZ ;  /* 0x000000060a067c24 */ /* 0x004fc8000f8e02ff */
[C---:B---3--:R-:W-:Y:S02]  /*198b0*/  IMAD R6, R9.reuse, UR7, R6 ;  /* 0x0000000709067c24 */ /* 0x048fe4000f8e0206 */
[----:B------:R-:W-:-:S04]  /*198c0*/  IMAD.WIDE.U32 R4, R9, UR6, R4 ;  /* 0x0000000609047c25 */ /* 0x000fc8000f8e0004 */
[----:B------:R-:W-:Y:S01]  /*198d0*/  IMAD.IADD R5, R6, 0x1, R5 ;  /* 0x0000000106057824 */ /* 0x000fe200078e0205 */
[----:B------:R-:W-:-:S04]  /*198e0*/  LEA R6, P0, R4, UR4, 0x2 ;  /* 0x0000000404067c11 */ /* 0x000fc8000f8010ff */
[----:B------:R-:W-:-:S05]  /*198f0*/  LEA.HI.X R7, R4, UR5, R5, 0x2, P0 ;  /* 0x0000000504077c11 */ /* 0x000fca00080f1405 */
[----:B------:R1:W5:Y:S04]  /*19900*/  LDG.E R16, desc[UR52][R6.64] ;  /* 0x0000003406107981 */ /* 0x000368000c1e1900 */
.L_x_1260:
        /* <DEDUP_REMOVED lines=8> */
.L_x_1334:
[----:B------:R-:W-:Y:S05]  /*19990*/  BSYNC B1 ;  /* 0x0000000000017941 */ /* 0x000fea0003800000 */
.L_x_1261:
        /* <DEDUP_REMOVED lines=9> */
.L_x_1264:
[----:B------:R-:W-:Y:S05]  /*19a30*/  BSYNC B1 ;  /* 0x0000000000017941 */ /* 0x000fea0003800000 */
.L_x_1263:
        /* <DEDUP_REMOVED lines=12> */
.L_x_1265:
        /* <DEDUP_REMOVED lines=16> */
.L_x_1266:
        /* <DEDUP_REMOVED lines=16> */
.L_x_1267:
        /* <DEDUP_REMOVED lines=13> */
.L_x_1335:
[----:B------:R-:W-:Y:S05]  /*19dd0*/  BSYNC B1 ;  /* 0x0000000000017941 */ /* 0x000fea0003800000 */
.L_x_1268:
[----:B------:R-:W-:Y:S01]  /*19de0*/  BSSY B1, `(.L_x_1270) ;  /* 0x000000b000017945 */ /* 0x000fe20003800000 */
[----:B------:R-:W-:Y:S02]  /*19df0*/  IMAD.MOV.U32 R10, RZ, RZ, 0x0 ;  /* 0x00000000ff0a7424 */ /* 0x000fe400078e00ff */
[----:B------:R-:W-:Y:S01]  /*19e00*/  IMAD.MOV.U32 R11, RZ, RZ, 0x14f00000 ;  /* 0x14f00000ff0b7424 */ /* 0x000fe200078e00ff */
[----:B------:R-:W-:Y:S06]  /*19e10*/  @P1 BRA `(.L_x_1271) ;  /* 0x00000000001c1947 */ /* 0x000fec0003800000 */
[----:B------:R-:W2:Y:S01]  /*19e20*/  S2R R7, SR_TID.X ;  /* 0x0000000000077919 */ /* 0x000ea20000002100 */
[----:B01----:R-:W-:-:S04]  /*19e30*/  IMAD.MOV.U32 R5, RZ, RZ, 0x6000 ;  /* 0x00006000ff057424 */ /* 0x003fc800078e00ff */
[----:B------:R3:W-:Y:S01]  /*19e40*/  SYNCS.ARRIVE.TRANS64 RZ, [R6+URZ+0x2a830], R5 ;  /* 0x02a8300506ff79a7 */ /* 0x0007e2000800003f */
[----:B--2---:R-:W-:-:S04]  /*19e50*/  LOP3.LUT R7, R7, 0x1f, RZ, 0xc0, !PT ;  /* 0x0000001f07077812 */ /* 0x004fc800078ec0ff */
[----:B------:R-:W-:-:S13]  /*19e60*/  ISETP.NE.AND P0, PT, R7, RZ, PT ;  /* 0x000000ff0700720c */ /* 0x000fda0003f05270 */
[----:B---3--:R-:W-:Y:S05]  /*19e70*/  @!P0 BRA `(.L_x_1271) ;  /* 0x0000000000048947 */ /* 0x008fea0003800000 */
[----:B------:R-:W-:Y:S01]  /*19e80*/  BPT.TRAP 0x1 ;  /* 0x000000040000795c */ /* 0x000fe20000300000 */
.L_x_1271:
[----:B------:R-:W-:Y:S05]  /*19e90*/  BSYNC B1 ;  /* 0x0000000000017941 */ /* 0x000fea0003800000 */
.L_x_1270:
        /* <DEDUP_REMOVED lines=8> */
.L_x_1272:
        /* <DEDUP_REMOVED lines=15> */
.L_x_1273:
        /* <DEDUP_REMOVED lines=15> */
.L_x_1274:
        /* <DEDUP_REMOVED lines=10> */
.L_x_1259:
[----:B------:R-:W-:Y:S05]  /*1a1a0*/  BSYNC B0 ;  /* 0x0000000000007941 */ /* 0x000fea0003800000 */
.L_x_1258:
[----:B------:R-:W-:-:S06]  /*1a1b0*/  UISETP.NE.AND UP0, UPT, UR39, 0x3, UPT ;  /* 0x000000032700788c */ /* 0x000fcc000bf05270 */
[----:B------:R-:W-:-:S13]  /*1a1c0*/  PLOP3.LUT P0, PT, PT, PT, UP0, 0x80, 0x0 ;  /* 0x000000000000781c */ /* 0x000fda0003f0f008 */
[----:B------:R-:W-:Y:S05]  /*1a1d0*/  @!P0 BRA `(.L_x_1275) ;  /* 0x0000000000048947 */ /* 0x000fea0003800000 */
[----:B------:R-:W-:Y:S01]  /*1a1e0*/  BPT.TRAP 0x1 ;  /* 0x000000040000795c */ /* 0x000fe20000300000 */
.L_x_1275:
[----:B------:R-:W-:Y:S01]  /*1a1f0*/  IMAD.U32 R4, RZ, RZ, UR41 ;  /* 0x00000029ff047e24 */ /* 0x000fe2000f8e00ff */
[----:B------:R-:W-:Y:S01]  /*1a200*/  BSSY B0, `(.L_x_1276) ;  /* 0x0000007000007945 */ /* 0x000fe20003800000 */
[----:B------:R-:W-:-:S03]  /*1a210*/  IMAD R13, R0, 0x8, R17 ;  /* 0x00000008000d7824 */ /* 0x000fc600078e0211 */
[----:B------:R-:W-:Y:S02]  /*1a220*/  ISETP.NE.AND P1, PT, R4, 0x3, PT ;  /* 0x000000030400780c */ /* 0x000fe40003f25270 */
[----:B------:R-:W-:-:S04]  /*1a230*/  LOP3.LUT R4, R3, 0x1, RZ, 0x3c, !PT ;  /* 0x0000000103047812 */ /* 0x000fc800078e3cff */
[----:B------:R-:W-:-:S04]  /*1a240*/  SHF.L.U32 R4, R4, 0x1f, RZ ;  /* 0x0000001f04047819 */ /* 0x000fc800000006ff */
[----:B------:R-:W1:Y:S02]  /*1a250*/  SYNCS.PHASECHK.TRANS64.TRYWAIT P0, [R13+URZ+0x2a870], R4 ;  /* 0x02a870040d0075a7 */ /* 0x000e64000800017f */
[----:B-1----:R-:W-:Y:S05]  /*1a260*/  @!P0 BRA `(.L_x_1277) ;  /* 0x0000003000088947 */ /* 0x002fea0003800000 */
.L_x_1336:
[----:B------:R-:W-:Y:S05]  /*1a270*/  BSYNC B0 ;  /* 0x0000000000007941 */ /* 0x000fea0003800000 */
.L_x_1276:
[----:B------:R-:W-:Y:S05]  /*1a280*/  @!P1 BRA `(.L_x_1278) ;  /* 0x0000000000049947 */ /* 0x000fea0003800000 */
[----:B------:R-:W-:Y:S01]  /*1a290*/  BPT.TRAP 0x1 ;  /* 0x000000040000795c */ /* 0x000fe20000300000 */
.L_x_1278:
[----:B-1----:R-:W-:Y:S01]  /*1a2a0*/  SHF.L.U32 R4, R3, 0x1f, RZ ;  /* 0x0000001f03047819 */ /* 0x002fe200000006ff */
[----:B------:R-:W-:-:S03]  /*1a2b0*/  IMAD R3, R0, 0x6000, RZ ;  /* 0x0000600000037824 */ /* 0x000fc600078e02ff */
[----:B------:R-:W1:Y:S02]  /*1a2c0*/  SYNCS.PHASECHK.TRANS64.TRYWAIT P0, [R13+URZ+0x2a860], R4 ;  /* 0x02a860040d0075a7 */ /* 0x000e64000800017f */
[----:B-1----:R-:W-:Y:S05]  /*1a2d0*/  @!P0 BRA `(.L_x_1279) ;  /* 0x0000003000008947 */ /* 0x002fea0003800000 */
.L_x_1337:
[----:B------:R-:W2:Y:S04]  /*1a2e0*/  LDL R0, [R1+0x24] ;  /* 0x0000240001007983 */ /* 0x000ea80000100800 */
[----:B------:R-:W3:Y:S01]  /*1a2f0*/  LDL R12, [R1+0x1c] ;  /* 0x00001c00010c7983 */ /* 0x000ee20000100800 */
[----:B------:R-:W-:Y:S05]  /*1a300*/  WARPSYNC.ALL ;  /* 0x0000000000007948 */ /* 0x000fea0003800000 */
[----:B------:R-:W4:Y:S04]  /*1a310*/  LDL R14, [R1+0x10] ;  /* 0x00001000010e7983 */ /* 0x000f280000100800 */
[----:B------:R-:W5:Y:S01]  /*1a320*/  LDL R15, [R1+0x20] ;  /* 0x00002000010f7983 */ /* 0x000f620000100800 */
[----:B--2---:R-:W-:-:S02]  /*1a330*/  LOP3.LUT R0, R3, R0, RZ, 0xfc, !PT ;  /* 0x0000000003007212 */ /* 0x004fc400078efcff */
[----:B---3--:R-:W-:-:S03]  /*1a340*/  IADD3 R3, R17, R3, R12 ;  /* 0x0000000311037210 */ /* 0x008fc60007ffe00c */
[----:B------:R-:W-:-:S05]  /*1a350*/  IMAD.IADD R0, R17, 0x1, R0 ;  /* 0x0000000111007824 */ /* 0x000fca00078e0200 */
[----:B01----:R-:W0:Y:S02]  /*1a360*/  LDSM.16.MT88.4 R4, [R0+0xc400] ;  /* 0x00c400000004783b */ /* 0x003e240000004200 */
        /* <DEDUP_REMOVED lines=17> */
[----:B------:R-:W0:Y:S01]  /*1a480*/  LDSM.16.MT88.4 R4, [R0+0xcc00] ;  /* 0x00cc00000004783b */ /* 0x000e220000004200 */
[----:B----4-:R-:W-:Y:S02]  /*1a490*/  IADD3 R12, R14, 0x400, R3 ;  /* 0x000004000e0c7810 */ /* 0x010fe40007ffe003 */
[C-C-:B0-----:R-:W-:Y:S02]  /*1a4a0*/  PRMT R8, R4.reuse, 0x6420, R5.reuse ;  /* 0x0000642004087816 */ /* 0x141fe40000000005 */
[----:B------:R-:W-:Y:S02]  /*1a4b0*/  PRMT R9, R4, 0x7531, R5 ;  /* 0x0000753104097816 */ /* 0x000fe40000000005 */
[----:B------:R-:W-:-:S02]  /*1a4c0*/  PRMT R10, R6, 0x6420, R7 ;  /* 0x00006420060a7816 */ /* 0x000fc40000000007 */
[----:B------:R-:W-:-:S05]  /*1a4d0*/  PRMT R11, R6, 0x7531, R7 ;  /* 0x00007531060b7816 */ /* 0x000fca0000000007 */
[----:B------:R-:W-:Y:S04]  /*1a4e0*/  STSM.16.M88.4 [R12], R8 ;  /* 0x000000080c007844 */ /* 0x000fe80000000200 */
        /* <DEDUP_REMOVED lines=13> */
[----:B-----5:R-:W-:Y:S02]  /*1a5c0*/  IADD3 R3, R15, 0x400, R3 ;  /* 0x000004000f037810 */ /* 0x020fe40007ffe003 */
        /* <DEDUP_REMOVED lines=16> */
[----:B------:R0:W-:Y:S04]  /*1a6d0*/  STSM.16.M88.4 [R3+0x4000], R8 ;  /* 0x0040000803007844 */ /* 0x0001e80000000200 */
[----:B------:R-:W1:Y:S01]  /*1a6e0*/  LDSM.16.MT88.4 R4, [R0+0xdc00] ;  /* 0x00dc00000004783b */ /* 0x000e620000004200 */
[----:B0-----:R-:W-:Y:S01]  /*1a6f0*/  IMAD.IADD R3, R14, 0x1, R3 ;  /* 0x000000010e037824 */ /* 0x001fe200078e0203 */
[C-C-:B-1----:R-:W-:Y:S02]  /*1a700*/  PRMT R8, R4.reuse, 0x6420, R5.reuse ;  /* 0x0000642004087816 */ /* 0x142fe40000000005 */
        /* <DEDUP_REMOVED lines=24> */
.L_x_1280:
[----:B------:R-:W0:Y:S01]  /*1a890*/  S2R R0, SR_TID.X ;  /* 0x0000000000007919 */ /* 0x000e220000002100 */
[----:B-1----:R1:W-:Y:S01]  /*1a8a0*/  SYNCS.ARRIVE.TRANS64.A1T0 RZ, [R13+URZ+0x2a850], RZ ;  /* 0x02a850ff0dff79a7 */ /* 0x0023e2000810003f */
[----:B0-----:R-:W-:Y:S02]  /*1a8b0*/  LOP3.LUT R3, R0, 0x7f, RZ, 0xc0, !PT ;  /* 0x0000007f00037812 */ /* 0x001fe400078ec0ff */
[----:B------:R-:W2:Y:S01]  /*1a8c0*/  LDL R0, [R1+0x8] ;  /* 0x0000080001007983 */ /* 0x000ea20000100800 */
[----:B------:R-:W-:Y:S01]  /*1a8d0*/  BAR.SYNC.DEFER_BLOCKING 0x2, 0x80 ;  /* 0x0082000000007b1d */ /* 0x000fe20000010000 */
[----:B------:R-:W-:Y:S01]  /*1a8e0*/  ISETP.NE.AND P0, PT, R3, RZ, PT ;  /* 0x000000ff0300720c */ /* 0x000fe20003f05270 */
[----:B------:R-:W-:-:S12]  /*1a8f0*/  IMAD.MOV.U32 R3, RZ, RZ, R19 ;  /* 0x000000ffff037224 */ /* 0x000fd800078e0013 */
[----:B-1----:R-:W-:-:S05]  /*1a900*/  @!P0 VIADD R13, R13, 0x2a880 ;  /* 0x0002a8800d0d8836 */ /* 0x002fca0000000000 */
[----:B------:R-:W-:-:S04]  /*1a910*/  @!P0 PRMT R13, RZ, 0x654, R13 ;  /* 0x00000654ff0d8816 */ /* 0x000fc8000000000d */
[----:B------:R1:W-:Y:S01]  /*1a920*/  @!P0 SYNCS.ARRIVE.TRANS64.RED.A1T0 RZ, [R13+URZ], RZ ;  /* 0x000000ff0dff89a7 */ /* 0x0003e2000810043f */
[C---:B--2---:R-:W-:Y:S01]  /*1a930*/  ISETP.GT.AND P0, PT, R2.reuse, R0, PT ;  /* 0x000000000200720c */ /* 0x044fe20003f04270 */
[----:B------:R-:W-:Y:S02]  /*1a940*/  VIADD R2, R2, 0xffffffff ;  /* 0xffffffff02027836 */ /* 0x000fe40000000000 */
[----:B------:R-:W-:-:S10]  /*1a950*/  IMAD.MOV.U32 R0, RZ, RZ, R18 ;  /* 0x000000ffff007224 */ /* 0x000fd400078e0012 */
[----:B-1----:R-:W-:Y:S05]  /*1a960*/  @P0 BRA `(.L_x_1281) ;  /* 0xffffffec00600947 */ /* 0x002fea000383ffff */
.L_x_1257:
[----:B---3--:R-:W1:Y:S01]  /*1a970*/  S2R R4, SR_TID.X ;  /* 0x0000000000047919 */ /* 0x008e620000002100 */
[----:B------:R-:W-:Y:S01]  /*1a980*/  BSSY B0, `(.L_x_1282) ;  /* 0x0000011000007945 */ /* 0x000fe20003800000 */
[----:B-1----:R-:W-:-:S04]  /*1a990*/  LOP3.LUT R4, R4, 0x7f, RZ, 0xc0, !PT ;  /* 0x0000007f04047812 */ /* 0x002fc800078ec0ff */
[----:B------:R-:W-:-:S13]  /*1a9a0*/  ISETP.NE.AND P0, PT, R4, RZ, PT ;  /* 0x000000ff0400720c */ /* 0x000fda0003f05270 */
[----:B------:R-:W-:Y:S05]  /*1a9b0*/  @P0 BRA `(.L_x_1283) ;  /* 0x0000000000340947 */ /* 0x000fea0003800000 */
[----:B------:R-:W1:Y:S01]  /*1a9c0*/  S2R R3, SR_LANEID ;  /* 0x0000000000037919 */ /* 0x000e620000000000 */
[----:B------:R-:W-:Y:S02]  /*1a9d0*/  VOTEU.ANY UR4, UPT, PT ;  /* 0x0000000000047886 */ /* 0x000fe400038e0100 */
[----:B----4-:R-:W1:Y:S08]  /*1a9e0*/  FLO.U32 R0, UR4 ;  /* 0x0000000400007d00 */ /* 0x010e7000080e0000 */
[----:B------:R-:W2:Y:S01]  /*1a9f0*/  POPC R4, UR4 ;  /* 0x0000000400047d09 */ /* 0x000ea20008000000 */
[----:B-1----:R-:W-:-:S02]  /*1aa00*/  ISETP.EQ.U32.AND P1, PT, R0, R3, PT ;  /* 0x000000030000720c */ /* 0x002fc40003f22070 */
[----:B------:R-:W2:Y:S11]  /*1aa10*/  LDC.64 R2, c[0x0][0xc60] ;  /* 0x00031800ff027b82 */ /* 0x000eb60000000a00 */
[----:B--2---:R-:W2:Y:S01]  /*1aa20*/  @P1 ATOMG.E.ADD.STRONG.GPU PT, R3, desc[UR52][R2.64], R4 ;  /* 0x00000004020319a8 */ /* 0x004ea200081ee1f4 */
[----:B------:R-:W1:Y:S02]  /*1aa30*/  S2R R5, SR_LTMASK ;  /* 0x0000000000057919 */ /* 0x000e640000003900 */
[----:B-1----:R-:W-:-:S06]  /*1aa40*/  LOP3.LUT R5, R5, UR4, RZ, 0xc0, !PT ;  /* 0x0000000405057c12 */ /* 0x002fcc000f8ec0ff */
[----:B------:R-:W1:Y:S01]  /*1aa50*/  POPC R5, R5 ;  /* 0x0000000500057309 */ /* 0x000e620000000000 */
[----:B--2---:R-:W1:Y:S02]  /*1aa60*/  SHFL.IDX PT, R0, R3, R0, 0x1f ;  /* 0x00001f0003007589 */ /* 0x004e6400000e0000 */
[----:B-1----:R-:W-:-:S05]  /*1aa70*/  IADD3 R0, R0, UR40, R5 ;  /* 0x0000002800007c10 */ /* 0x002fca000fffe005 */
[----:B------:R1:W-:Y:S02]  /*1aa80*/  STL [R1], R0 ;  /* 0x0000000001007387 */ /* 0x0003e40000100800 */
.L_x_1283:
[----:B------:R-:W-:Y:S05]  /*1aa90*/  BSYNC B0 ;  /* 0x0000000000007941 */ /* 0x000fea0003800000 */
.L_x_1282:
[----:B------:R-:W-:-:S06]  /*1aaa0*/  UISETP.NE.AND UP0, UPT, UR39, 0x3, UPT ;  /* 0x000000032700788c */ /* 0x000fcc000bf05270 */
[----:B------:R-:W-:-:S13]  /*1aab0*/  PLOP3.LUT P1, PT, PT, PT, UP0, 0x80, 0x0 ;  /* 0x000000000000781c */ /* 0x000fda0003f2f008 */
[----:B------:R-:W-:Y:S05]  /*1aac0*/  @!P1 BRA `(.L_x_1284) ;  /* 0x0000000000049947 */ /* 0x000fea0003800000 */
[----:B------:R-:W-:Y:S01]  /*1aad0*/  BPT.TRAP 0x1 ;  /* 0x000000040000795c */ /* 0x000fe20000300000 */
.L_x_1284:
[----:B------:R-:W-:Y:S01]  /*1aae0*/  LOP3.LUT R3, R19, 0x1, RZ, 0x3c, !PT ;  /* 0x0000000113037812 */ /* 0x000fe200078e3cff */
[----:B------:R-:W-:Y:S01]  /*1aaf0*/  IMAD R12, R18, 0x8, R17 ;  /* 0x00000008120c7824 */ /* 0x000fe200078e0211 */
[----:B------:R-:W-:Y:S01]  /*1ab00*/  BSSY B0, `(.L_x_1285) ;  /* 0x0000006000007945 */ /* 0x000fe20003800000 */
[----:B-1--4-:R-:W-:Y:S01]  /*1ab10*/  IMAD.U32 R0, RZ, RZ, UR41 ;  /* 0x00000029ff007e24 */ /* 0x012fe2000f8e00ff */
[----:B------:R-:W-:-:S04]  /*1ab20*/  SHF.L.U32 R3, R3, 0x1f, RZ ;  /* 0x0000001f03037819 */ /* 0x000fc800000006ff */
[----:B------:R-:W1:Y:S01]  /*1ab30*/  SYNCS.PHASECHK.TRANS64.TRYWAIT P1, [R12+URZ+0x2a870], R3 ;  /* 0x02a870030c0075a7 */ /* 0x000e62000802017f */
[----:B------:R-:W-:Y:S01]  /*1ab40*/  ISETP.NE.AND P2, PT, R0, 0x3, PT ;  /* 0x000000030000780c */ /* 0x000fe20003f45270 */
[----:B-1----:R-:W-:-:S12]  /*1ab50*/  @!P1 BRA `(.L_x_1286) ;  /* 0x0000002400f49947 */ /* 0x002fd80003800000 */
.L_x_1338:
[----:B------:R-:W-:Y:S05]  /*1ab60*/  BSYNC B0 ;  /* 0x0000000000007941 */ /* 0x000fea0003800000 */
.L_x_1285:
[----:B------:R-:W-:Y:S05]  /*1ab70*/  @!P2 BRA `(.L_x_1287) ;  /* 0x000000000004a947 */ /* 0x000fea0003800000 */
[----:B------:R-:W-:Y:S01]  /*1ab80*/  BPT.TRAP 0x1 ;  /* 0x000000040000795c */ /* 0x000fe20000300000 */
.L_x_1287:
[----:B-1----:R-:W-:-:S04]  /*1ab90*/  SHF.L.U32 R3, R19, 0x1f, RZ ;  /* 0x0000001f13037819 */ /* 0x002fc800000006ff */
[----:B------:R-:W1:Y:S02]  /*1aba0*/  SYNCS.PHASECHK.TRANS64.TRYWAIT P1, [R12+URZ+0x2a860], R3 ;  /* 0x02a860030c0075a7 */ /* 0x000e64000802017f */
[----:B-1----:R-:W-:Y:S05]  /*1abb0*/  @!P1 BRA `(.L_x_1288) ;  /* 0x0000002400f09947 */ /* 0x002fea0003800000 */
.L_x_1339:
[----:B------:R-:W2:Y:S04]  /*1abc0*/  LDL R0, [R1+0x24] ;  /* 0x0000240001007983 */ /* 0x000ea80000100800 */
[----:B------:R-:W3:Y:S04]  /*1abd0*/  LDL R14, [R1+0x1c] ;  /* 0x00001c00010e7983 */ /* 0x000ee80000100800 */
[----:B------:R-:W1:Y:S01]  /*1abe0*/  LDL R13, [R1+0x10] ;  /* 0x00001000010d7983 */ /* 0x000e620000100800 */
[----:B------:R-:W-:Y:S01]  /*1abf0*/  IMAD R2, R18, 0x6000, RZ ;  /* 0x0000600012027824 */ /* 0x000fe200078e02ff */
[----:B------:R-:W-:Y:S05]  /*1ac00*/  WARPSYNC.ALL ;  /* 0x0000000000007948 */ /* 0x000fea0003800000 */
[----:B--2---:R-:W-:-:S02]  /*1ac10*/  LOP3.LUT R0, R2, R0, RZ, 0xfc, !PT ;  /* 0x0000000002007212 */ /* 0x004fc400078efcff */
[----:B---3--:R-:W-:-:S03]  /*1ac20*/  IADD3 R2, R17, R2, R14 ;  /* 0x0000000211027210 */ /* 0x008fc60007ffe00e */
[----:B------:R-:W-:Y:S01]  /*1ac30*/  IMAD.IADD R0, R17, 0x1, R0 ;  /* 0x0000000111007824 */ /* 0x000fe200078e0200 */
[----:B------:R-:W2:Y:S04]  /*1ac40*/  LDL R14, [R1+0x20] ;  /* 0x00002000010e7983 */ /* 0x000ea80000100800 */
[----:B0-----:R-:W0:Y:S02]  /*1ac50*/  LDSM.16.MT88.4 R4, [R0+0xc400] ;  /* 0x00c400000004783b */ /* 0x001e240000004200 */
        /* <DEDUP_REMOVED lines=18> */
[----:B-1----:R-:W-:Y:S02]  /*1ad80*/  IADD3 R3, R13, 0x400, R2 ;  /* 0x000004000d037810 */ /* 0x002fe40007ffe002 */
        /* <DEDUP_REMOVED lines=18> */
[----:B--2---:R-:W-:Y:S02]  /*1aeb0*/  IADD3 R2, R14, 0x400, R2 ;  /* 0x000004000e027810 */ /* 0x004fe40007ffe002 */
        /* <DEDUP_REMOVED lines=44> */
.L_x_1289:
[----:B-1----:R1:W-:Y:S01]  /*1b180*/  SYNCS.ARRIVE.TRANS64.A1T0 RZ, [R12+URZ+0x2a850], RZ ;  /* 0x02a850ff0cff79a7 */ /* 0x0023e2000810003f */
        /* <DEDUP_REMOVED lines=8> */
[----:B---3--:R-:W-:-:S07]  /*1b210*/  LOP3.LUT R19, R19, R0, RZ, 0x3c, !PT ;  /* 0x0000000013137212 */ /* 0x008fce00078e3cff */
.L_x_1232:
[----:B------:R-:W-:Y:S05]  /*1b220*/  BSYNC B7 ;  /* 0x0000000000077941 */ /* 0x000fea0003800000 */
.L_x_1230:
[----:B--2---:R-:W2:Y:S02]  /*1b230*/  LDL R0, [R1+0x14] ;  /* 0x0000140001007983 */ /* 0x004ea40000100800 */
[----:B--2---:R-:W-:-:S13]  /*1b240*/  LOP3.LUT P0, RZ, R0, 0x2, RZ, 0xc0, !PT ;  /* 0x0000000200ff7812 */ /* 0x004fda000780c0ff */
[----:B------:R-:W-:Y:S05]  /*1b250*/  @!P0 BRA `(.L_x_1290) ;  /* 0x0000000000308947 */ /* 0x000fea0003800000 */
[----:B------:R-:W2:Y:S08]  /*1b260*/  S2UR UR5, SR_CgaCtaId ;  /* 0x00000000000579c3 */ /* 0x000eb00000008800 */
[----:B------:R-:W-:Y:S06]  /*1b270*/  BAR.SYNC.DEFER_BLOCKING 0x5, 0x180 ;  /* 0x0146000000007b1d */ /* 0x000fec0000010000 */
[----:B------:R-:W-:-:S02]  /*1b280*/  UMOV UR4, 0x400 ;  /* 0x0000040000047882 */ /* 0x000fc40000000000 */
[----:B--2---:R-:W-:-:S06]  /*1b290*/  ULEA UR4, UR5, UR4, 0x18 ;  /* 0x0000000405047291 */ /* 0x004fcc000f8ec03f */
[----:B------:R-:W-:-:S05]  /*1b2a0*/  IMAD.U32 R17, RZ, RZ, UR4 ;  /* 0x00000004ff117e24 */ /* 0x000fca000f8e00ff */
[----:B-1----:R-:W1:Y:S04]  /*1b2b0*/  LDS.128 R4, [R17+0x2a8d0] ;  /* 0x02a8d00011047984 */ /* 0x002e680000000c00 */
[----:B-1----:R1:W-:Y:S01]  /*1b2c0*/  STL.64 [R1], R4 ;  /* 0x0000000401007387 */ /* 0x0023e20000100a00 */
[----:B------:R-:W-:-:S03]  /*1b2d0*/  IMAD.MOV.U32 R0, RZ, RZ, R7 ;  /* 0x000000ffff007224 */ /* 0x000fc600078e0007 */
[----:B------:R1:W-:Y:S02]  /*1b2e0*/  STL [R1+0x8], R6 ;  /* 0x0000080601007387 */ /* 0x0003e40000100800 */
[----:B------:R-:W-:Y:S01]  /*1b2f0*/  R2UR UR42, R0 ;  /* 0x00000000002a72ca */ /* 0x000fe200000e0000 */
[----:B------:R-:W-:Y:S06]  /*1b300*/  BAR.ARV 0x4, 0x180 ;  /* 0x0106000000007b1d */ /* 0x000fec0000002000 */
[----:B------:R-:W-:Y:S08]  /*1b310*/  BRA `(.L_x_1291) ;  /* 0x0000000c00e47947 */ /* 0x000ff00003800000 */
.L_x_1290:
[----:B------:R-:W2:Y:S01]  /*1b320*/  LDL.LU R0, [R1] ;  /* 0x0000000001007983 */ /* 0x000ea20000300800 */
[----:B------:R-:W-:Y:S01]  /*1b330*/  ULDC UR4, c[0x0][0xc3c] ;  /* 0x00030f0000047ab9 */ /* 0x000fe20000000800 */
[----:B0-----:R-:W0:Y:S02]  /*1b340*/  S2R R2, SR_TID.X ;  /* 0x0000000000027919 */ /* 0x001e240000002100 */
        /* <DEDUP_REMOVED lines=10> */
[----:B-1----:R-:W1:Y:S01]  /*1b3f0*/  @!P1 LDC.64 R4, c[0x0][0xc78] ;  /* 0x00031e00ff049b82 */ /* 0x002e620000000a00 */
[----:B0-----:R-:W-:-:S05]  /*1b400*/  @!P1 IMAD.WIDE R2, R6, 0x4, R2 ;  /* 0x0000000406029825 */ /* 0x001fca00078e0202 */
[----:B------:R1:W2:Y:S02]  /*1b410*/  @!P1 LDG.E R0, desc[UR52][R2.64] ;  /* 0x0000003402009981 */ /* 0x0002a4000c1e1900 */
[----:B-1----:R-:W-:-:S05]  /*1b420*/  @!P1 IMAD.WIDE R2, R6, 0x4, R4 ;  /* 0x0000000406029825 */ /* 0x002fca00078e0204 */
[----:B------:R-:W2:Y:S01]  /*1b430*/  @!P1 LDG.E R7, desc[UR52][R2.64] ;  /* 0x0000003402079981 */ /* 0x000ea2000c1e1900 */
[C---:B------:R-:W-:Y:S01]  /*1b440*/  ISETP.NE.AND P1, PT, R9.reuse, RZ, PT ;  /* 0x000000ff0900720c */ /* 0x040fe20003f25270 */
[----:B------:R-:W-:Y:S01]  /*1b450*/  IMAD.MOV.U32 R5, RZ, RZ, RZ ;  /* 0x000000ffff057224 */ /* 0x000fe200078e00ff */
[C---:B------:R-:W-:Y:S01]  /*1b460*/  ISETP.GE.U32.AND P3, PT, R9.reuse, 0x4, PT ;  /* 0x000000040900780c */ /* 0x040fe20003f66070 */
[----:B------:R-:W-:Y:S01]  /*1b470*/  SHFL.IDX PT, R6, R8, 0x1, 0x1f ;  /* 0x00201f0008067f89 */ /* 0x000fe200000e0000 */
[C---:B------:R-:W-:Y:S02]  /*1b480*/  ISETP.GE.U32.AND P4, PT, R9.reuse, 0x8, PT ;  /* 0x000000080900780c */ /* 0x040fe40003f86070 */
[----:B------:R-:W-:Y:S01]  /*1b490*/  ISETP.GE.U32.AND P5, PT, R9, 0x10, PT ;  /* 0x000000100900780c */ /* 0x000fe20003fa6070 */
[----:B------:R-:W-:Y:S01]  /*1b4a0*/  SHFL.IDX PT, R4, R8, RZ, 0x1f ;  /* 0x00001fff08047589 */ /* 0x000fe200000e0000 */
[----:B------:R-:W0:Y:S01]  /*1b4b0*/  LDC R9, c[0x0][0xc38] ;  /* 0x00030e00ff097b82 */ /* 0x000e220000000800 */
[----:B--2---:R-:W-:-:S05]  /*1b4c0*/  IMAD R2, R7, R0, RZ ;  /* 0x0000000007027224 */ /* 0x004fca00078e02ff */
        /* <DEDUP_REMOVED lines=20> */
.L_x_1294:
[----:B------:R-:W-:-:S04]  /*1b610*/  UIADD3 UR42, UR42, 0x1f, URZ ;  /* 0x0000001f2a2a7890 */ /* 0x000fc8000fffe03f */
[----:B------:R-:W-:-:S06]  /*1b620*/  UISETP.GE.AND UP0, UPT, UR42, UR4, UPT ;  /* 0x000000042a00728c */ /* 0x000fcc000bf06270 */
[----:B------:R-:W-:-:S13]  /*1b630*/  PLOP3.LUT P6, PT, PT, PT, UP0, 0x40, 0x0 ;  /* 0x000000000000781c */ /* 0x000fda0003fce808 */
[----:B------:R-:W-:Y:S05]  /*1b640*/  @!P6 BRA `(.L_x_1293) ;  /* 0x0000000800c8e947 */ /* 0x000fea0003800000 */
[----:B------:R-:W0:Y:S01]  /*1b650*/  S2R R0, SR_TID.X ;  /* 0x0000000000007919 */ /* 0x000e220000002100 */
[----:B------:R-:W1:Y:S01]  /*1b660*/  LDC R9, c[0x0][0xc38] ;  /* 0x00030e00ff097b82 */ /* 0x000e620000000800 */
        /* <DEDUP_REMOVED lines=27> */
[----:B------:R-:W1:Y:S02]  /*1b820*/  SHFL.IDX PT, R3, R2, 0x1f, 0x1f ;  /* 0x03e01f0002037f89 */ /* 0x000e6400000e0000 */
[----:B-1----:R-:W-:-:S04]  /*1b830*/  IMAD R3, R3, R9, RZ ;  /* 0x0000000903037224 */ /* 0x002fc800078e02ff */
[----:B------:R-:W-:-:S05]  /*1b840*/  IMAD.IADD R6, R3, 0x1, R6 ;  /* 0x0000000103067824 */ /* 0x000fca00078e0206 */
[----:B------:R-:W-:-:S13]  /*1b850*/  ISETP.GT.AND P6, PT, R6, R4, PT ;  /* 0x000000040600720c */ /* 0x000fda0003fc4270 */
[----:B------:R-:W-:Y:S05]  /*1b860*/  @!P6 BRA `(.L_x_1294) ;  /* 0xfffffffc0068e947 */ /* 0x000fea000383ffff */
.L_x_1292:
        /* <DEDUP_REMOVED lines=13> */
.L_x_1295:
[----:B---34-:R-:W-:Y:S01]  /*1b940*/  IMAD R2, R5, R9, R6 ;  /* 0x0000000905027224 */ /* 0x018fe200078e0206 */
[----:B--2---:R-:W-:Y:S01]  /*1b950*/  ISETP.NE.AND P0, PT, R7, 0x1, PT ;  /* 0x000000010700780c */ /* 0x004fe20003f05270 */
[----:B------:R-:W-:Y:S02]  /*1b960*/  UIADD3 UR42, UR4, UR42, URZ ;  /* 0x0000002a042a7290 */ /* 0x000fe4000fffe03f */
[----:B------:R-:W-:Y:S01]  /*1b970*/  IMAD.IADD R4, R4, 0x1, -R2 ;  /* 0x0000000104047824 */ /* 0x000fe200078e0a02 */
[----:B------:R2:W-:Y:S09]  /*1b980*/  STL [R1], R2 ;  /* 0x0000000201007387 */ /* 0x0005f20000100800 */
[----:B------:R-:W-:Y:S05]  /*1b990*/  @!P0 BRA `(.L_x_1296) ;  /* 0x0000000000e48947 */ /* 0x000fea0003800000 */
[----:B-1----:R-:W-:-:S04]  /*1b9a0*/  IABS R5, R0 ;  /* 0x0000000000057213 */ /* 0x002fc80000000000 */
[----:B--2---:R-:W1:Y:S08]  /*1b9b0*/  I2F.RP R2, R5 ;  /* 0x0000000500027306 */ /* 0x004e700000209400 */
[----:B-1----:R-:W1:Y:S02]  /*1b9c0*/  MUFU.RCP R2, R2 ;  /* 0x0000000200027308 */ /* 0x002e640000001000 */
[----:B-1----:R-:W-:-:S06]  /*1b9d0*/  VIADD R2, R2, 0xffffffe ;  /* 0x0ffffffe02027836 */ /* 0x002fcc0000000000 */
[----:B0-----:R-:W0:Y:S02]  /*1b9e0*/  F2I.FTZ.U32.TRUNC.NTZ R3, R2 ;  /* 0x0000000200037305 */ /* 0x001e24000021f000 */
[----:B0-----:R-:W-:-:S04]  /*1b9f0*/  IMAD.MOV R2, RZ, RZ, -R3 ;  /* 0x000000ffff027224 */ /* 0x001fc800078e0a03 */
        /* <DEDUP_REMOVED lines=12> */
[----:B------:R-:W-:Y:S02]  /*1bac0*/  ISETP.GE.U32.AND P0, PT, R2, R5, PT ;  /* 0x000000050200720c */ /* 0x000fe40003f06070 */
[----:B------:R-:W-:-:S04]  /*1bad0*/  IABS R5, R7 ;  /* 0x0000000700057213 */ /* 0x000fc80000000000 */
        /* <DEDUP_REMOVED lines=9> */
[----:B------:R-:W-:-:S03]  /*1bb70*/  LOP3.LUT R2, R4, R0, RZ, 0x3c, !PT ;  /* 0x0000000004027212 */ /* 0x000fc600078e3cff */
[----:B------:R-:W-:Y:S01]  /*1bb80*/  IMAD.MOV.U32 R3, RZ, RZ, R8 ;  /* 0x000000ffff037224 */ /* 0x000fe200078e0008 */
[----:B------:R-:W-:Y:S02]  /*1bb90*/  ISETP.GE.AND P2, PT, R2, RZ, PT ;  /* 0x000000ff0200720c */ /* 0x000fe40003f46270 */
        /* <DEDUP_REMOVED lines=11> */
[----:B------:R-:W-:Y:S01]  /*1bc50*/  ISETP.GE.U32.AND P0, PT, R2, R5, PT ;  /* 0x000000050200720c */ /* 0x000fe20003f06070 */
[----:B------:R-:W-:-:S04]  /*1bc60*/  IMAD.MOV R2, RZ, RZ, -R3 ;  /* 0x000000ffff027224 */ /* 0x000fc800078e0a03 */
[----:B------:R-:W-:Y:S01]  /*1bc70*/  IMAD R4, R0, R2, R4 ;  /* 0x0000000200047224 */ /* 0x000fe200078e0204 */
[----:B------:R-:W-:-:S04]  /*1bc80*/  LOP3.LUT R2, R3, R7, RZ, 0x3c, !PT ;  /* 0x0000000703027212 */ /* 0x000fc800078e3cff */
[----:B------:R-:W-:-:S03]  /*1bc90*/  ISETP.GE.AND P2, PT, R2, RZ, PT ;  /* 0x000000ff0200720c */ /* 0x000fc60003f46270 */
[----:B------:R-:W-:-:S10]  /*1bca0*/  @P0 VIADD R6, R6, 0x1 ;  /* 0x0000000106060836 */ /* 0x000fd40000000000 */
[----:B------:R-:W-:Y:S01]  /*1bcb0*/  @!P2 IMAD.MOV R6, RZ, RZ, -R6 ;  /* 0x000000ffff06a224 */ /* 0x000fe200078e0a06 */
[----:B------:R-:W-:-:S05]  /*1bcc0*/  @!P1 LOP3.LUT R6, RZ, R7, RZ, 0x33, !PT ;  /* 0x00000007ff069212 */ /* 0x000fca00078e33ff */
[--C-:B------:R-:W-:Y:S02]  /*1bcd0*/  IMAD.MOV R2, RZ, RZ, -R6.reuse ;  /* 0x000000ffff027224 */ /* 0x100fe400078e0a06 */
[C---:B------:R-:W-:Y:S02]  /*1bce0*/  IMAD R6, R7.reuse, 0x1000000, R6 ;  /* 0x0100000007067824 */ /* 0x040fe400078e0206 */
[----:B------:R-:W-:-:S04]  /*1bcf0*/  IMAD R2, R7, R2, R3 ;  /* 0x0000000207027224 */ /* 0x000fc800078e0203 */
[----:B------:R-:W-:-:S05]  /*1bd00*/  IMAD R2, R2, 0x10000, R6 ;  /* 0x0001000002027824 */ /* 0x000fca00078e0206 */
[----:B------:R1:W-:Y:S01]  /*1bd10*/  STL [R1+0x8], R2 ;  /* 0x0000080201007387 */ /* 0x0003e20000100800 */
[----:B------:R-:W-:Y:S05]  /*1bd20*/  BRA `(.L_x_1297) ;  /* 0x0000000400007947 */ /* 0x000fea0003800000 */
.L_x_1296:
[----:B------:R-:W-:Y:S02]  /*1bd30*/  ULDC.64 UR4, c[0x0][0xc90] ;  /* 0x0003240000047ab9 */ /* 0x000fe40000000a00 */
[----:B------:R-:W-:-:S06]  /*1bd40*/  UIMAD.WIDE UR4, UR42, 0x4, UR4 ;  /* 0x000000042a0478a5 */ /* 0x000fcc000f8e0204 */
[----:B--2---:R-:W-:Y:S02]  /*1bd50*/  IMAD.U32 R2, RZ, RZ, UR4 ;  /* 0x00000004ff027e24 */ /* 0x004fe4000f8e00ff */
[----:B0-----:R-:W-:-:S05]  /*1bd60*/  IMAD.U32 R3, RZ, RZ, UR5 ;  /* 0x00000005ff037e24 */ /* 0x001fca000f8e00ff */
[----:B------:R-:W1:Y:S02]  /*1bd70*/  LDG.E R6, desc[UR52][R2.64] ;  /* 0x0000003402067981 */ /* 0x000e64000c1e1900 */
[----:B-1----:R-:W-:-:S05]  /*1bd80*/  IMAD R5, R0, R6, RZ ;  /* 0x0000000600057224 */ /* 0x002fca00078e02ff */
[----:B------:R-:W-:-:S04]  /*1bd90*/  IABS R7, R5 ;  /* 0x0000000500077213 */ /* 0x000fc80000000000 */
[----:B------:R-:W0:Y:S08]  /*1bda0*/  I2F.RP R2, R7 ;  /* 0x0000000700027306 */ /* 0x000e300000209400 */
        /* <DEDUP_REMOVED lines=22> */
[----:B------:R-:W-:Y:S02]  /*1bf10*/  IMAD R7, R6, R2, RZ ;  /* 0x0000000206077224 */ /* 0x000fe400078e02ff */
[----:B------:R-:W-:Y:S02]  /*1bf20*/  IMAD.MOV R2, RZ, RZ, -R2 ;  /* 0x000000ffff027224 */ /* 0x000fe400078e0a02 */
[----:B------:R-:W-:Y:S02]  /*1bf30*/  IMAD.MOV R3, RZ, RZ, -R7 ;  /* 0x000000ffff037224 */ /* 0x000fe400078e0a07 */
[----:B------:R-:W-:-:S03]  /*1bf40*/  IMAD R4, R5, R2, R4 ;  /* 0x0000000205047224 */ /* 0x000fc600078e0204 */
[----:B------:R-:W-:-:S04]  /*1bf50*/  VIADDMNMX R6, R3, R9, R6, PT ;  /* 0x0000000903067246 */ /* 0x000fc80003800106 */
        /* <DEDUP_REMOVED lines=19> */
[----:B------:R-:W-:Y:S02]  /*1c090*/  LOP3.LUT R3, R4, R6, RZ, 0x3c, !PT ;  /* 0x0000000604037212 */ /* 0x000fe400078e3cff */
[----:B------:R-:W-:Y:S02]  /*1c0a0*/  IADD3 R4, R7, 0x1000000, R4 ;  /* 0x0100000007047810 */ /* 0x000fe40007ffe004 */
[----:B------:R-:W-:-:S07]  /*1c0b0*/  ISETP.GE.AND P2, PT, R3, RZ, PT ;  /* 0x000000ff0300720c */ /* 0x000fce0003f46270 */
[----:B------:R-:W-:-:S06]  /*1c0c0*/  @P0 VIADD R2, R2, 0x1 ;  /* 0x0000000102020836 */ /* 0x000fcc0000000000 */
[----:B------:R-:W-:Y:S01]  /*1c0d0*/  @!P2 IMAD.MOV R2, RZ, RZ, -R2 ;  /* 0x000000ffff02a224 */ /* 0x000fe200078e0a02 */
[----:B------:R-:W-:Y:S01]  /*1c0e0*/  @!P1 LOP3.LUT R2, RZ, R6, RZ, 0x33, !PT ;  /* 0x00000006ff029212 */ /* 0x000fe200078e33ff */
[----:B------:R-:W-:-:S04]  /*1c0f0*/  IMAD.MOV R6, RZ, RZ, -R6 ;  /* 0x000000ffff067224 */ /* 0x000fc800078e0a06 */
[----:B------:R-:W-:Y:S02]  /*1c100*/  IMAD R3, R2, R6, R4 ;  /* 0x0000000602037224 */ /* 0x000fe400078e0204 */
[----:B------:R-:W-:-:S03]  /*1c110*/  IMAD.MOV.U32 R4, RZ, RZ, R2 ;  /* 0x000000ffff047224 */ /* 0x000fc600078e0002 */
[----:B------:R0:W-:Y:S04]  /*1c120*/  STL [R1+0x8], R3 ;  /* 0x0000080301007387 */ /* 0x0001e80000100800 */
.L_x_1297:
[----:B------:R-:W-:-:S05]  /*1c130*/  LOP3.LUT R4, RZ, R4, RZ, 0x33, !PT ;  /* 0x00000004ff047212 */ /* 0x000fca00078e33ff */
[----:B------:R-:W-:-:S05]  /*1c140*/  IMAD.IADD R0, R0, 0x1, R4 ;  /* 0x0000000100007824 */ /* 0x000fca00078e0204 */
[----:B------:R2:W-:Y:S01]  /*1c150*/  STL [R1+0x4], R0 ;  /* 0x0000040001007387 */ /* 0x0005e20000100800 */
[----:B------:R-:W-:Y:S05]  /*1c160*/  BRA `(.L_x_1298) ;  /* 0x0000000000107947 */ /* 0x000fea0003800000 */
.L_x_1293:
[----:B------:R0:W-:Y:S01]  /*1c170*/  STL [R1], R4 ;  /* 0x0000000401007387 */ /* 0x0001e20000100800 */
[----:B------:R-:W-:-:S03]  /*1c180*/  ULDC UR42, c[0x0][0xc3c] ;  /* 0x00030f00002a7ab9 */ /* 0x000fc60000000800 */
[----:B------:R0:W-:Y:S04]  /*1c190*/  STL [R1+0x4], RZ ;  /* 0x000004ff01007387 */ /* 0x0001e80000100800 */
[----:B------:R0:W-:Y:S02]  /*1c1a0*/  STL [R1+0x8], RZ ;  /* 0x000008ff01007387 */ /* 0x0001e40000100800 */
.L_x_1298:
[----:B-1----:R-:W3:Y:S04]  /*1c1b0*/  LDL R2, [R1+0x8] ;  /* 0x0000080001027983 */ /* 0x002ee80000100800 */
[----:B0-----:R-:W4:Y:S04]  /*1c1c0*/  LDL R3, [R1+0x4] ;  /* 0x0000040001037983 */ /* 0x001f280000100800 */
[----:B------:R-:W5:Y:S01]  /*1c1d0*/  LDL R4, [R1] ;  /* 0x0000000001047983 */ /* 0x000f620000100800 */
[----:B--2---:R-:W0:Y:S02]  /*1c1e0*/  S2R R0, SR_TID.X ;  /* 0x0000000000007919 */ /* 0x004e240000002100 */
[----:B0-----:R-:W-:Y:S01]  /*1c1f0*/  LOP3.LUT R0, R0, 0x1f, RZ, 0xc0, !PT ;  /* 0x0000001f00007812 */ /* 0x001fe200078ec0ff */
[----:B------:R-:W-:Y:S03]  /*1c200*/  BAR.SYNC.DEFER_BLOCKING 0x4, 0x180 ;  /* 0x0106000000007b1d */ /* 0x000fe60000010000 */
[----:B------:R-:W-:-:S13]  /*1c210*/  ISETP.NE.AND P0, PT, R0, RZ, PT ;  /* 0x000000ff0000720c */ /* 0x000fda0003f05270 */
[----:B------:R-:W0:Y:S01]  /*1c220*/  @!P0 S2R R0, SR_CgaCtaId ;  /* 0x0000000000008919 */ /* 0x000e220000008800 */
[----:B---3--:R-:W-:Y:S01]  /*1c230*/  IMAD.MOV.U32 R6, RZ, RZ, R2 ;  /* 0x000000ffff067224 */ /* 0x008fe200078e0002 */
[----:B------:R-:W-:-:S04]  /*1c240*/  @!P0 MOV R2, 0x400 ;  /* 0x0000040000028802 */ /* 0x000fc80000000f00 */
[----:B0-----:R-:W-:Y:S01]  /*1c250*/  @!P0 LEA R17, R0, R2, 0x18 ;  /* 0x0000000200118211 */ /* 0x001fe200078ec0ff */
[----:B------:R-:W-:Y:S02]  /*1c260*/  IMAD.U32 R0, RZ, RZ, UR42 ;  /* 0x0000002aff007e24 */ /* 0x000fe4000f8e00ff */
[----:B----4-:R-:W-:Y:S02]  /*1c270*/  IMAD.MOV.U32 R5, RZ, RZ, R3 ;  /* 0x000000ffff057224 */ /* 0x010fe400078e0003 */
[----:B------:R-:W-:-:S05]  /*1c280*/  @!P0 IMAD.MOV.U32 R7, RZ, RZ, R0 ;  /* 0x000000ffff078224 */ /* 0x000fca00078e0000 */
[----:B-----5:R2:W-:Y:S01]  /*1c290*/  @!P0 STS.128 [R17+0x2a8d0], R4 ;  /* 0x02a8d00411008388 */ /* 0x0205e20000000c00 */
[----:B------:R-:W-:Y:S06]  /*1c2a0*/  BAR.ARV 0x5, 0x180 ;  /* 0x0146000000007b1d */ /* 0x000fec0000002000 */
.L_x_1291:
[----:B------:R-:W-:Y:S02]  /*1c2b0*/  ULDC UR4, c[0x0][0xc3c] ;  /* 0x00030f0000047ab9 */ /* 0x000fe40000000800 */
[----:B------:R-:W-:-:S06]  /*1c2c0*/  UISETP.GE.AND UP0, UPT, UR42, UR4, UPT ;  /* 0x000000042a00728c */ /* 0x000fcc000bf06270 */
[----:B------:R-:W-:-:S13]  /*1c2d0*/  PLOP3.LUT P0, PT, PT, PT, UP0, 0x80, 0x0 ;  /* 0x000000000000781c */ /* 0x000fda0003f0f008 */
[----:B------:R-:W-:Y:S05]  /*1c2e0*/  @!P0 BRA `(.L_x_1299) ;  /* 0xffffffac00488947 */ /* 0x000fea000383ffff */
.L_x_1219:
[----:B0-----:R-:W3:Y:S01]  /*1c2f0*/  LDL.LU R0, [R1+0x38] ;  /* 0x0000380001007983 */ /* 0x001ee20000300800 */
[----:B------:R-:W-:Y:S01]  /*1c300*/  BSSY B0, `(.L_x_1300) ;  /* 0x000000b000007945 */ /* 0x000fe20003800000 */
[----:B-12---:R-:W0:Y:S01]  /*1c310*/  S2R R4, SR_CgaCtaId ;  /* 0x0000000000047919 */ /* 0x006e220000008800 */
[----:B---3--:R-:W-:-:S05]  /*1c320*/  VIADD R0, R0, 0x1 ;  /* 0x0000000100007836 */ /* 0x008fca0000000000 */
        /* <DEDUP_REMOVED lines=8> */
.L_x_1340:
[----:B------:R-:W-:Y:S05]  /*1c3b0*/  BSYNC B0 ;  /* 0x0000000000007941 */ /* 0x000fea0003800000 */
.L_x_1300:
[----:B------:R-:W-:-:S03]  /*1c3c0*/  UMOV UR4, 0xffffffff ;  /* 0xffffffff00047882 */ /* 0x000fc60000000000 */
[----:B------:R-:W-:Y:S05]  /*1c3d0*/  BRA.DIV UR4, `(.L_x_1302) ;  /* 0x0000001204107947 */ /* 0x000fea000b800000 */
[----:B0-----:R-:W0:Y:S02]  /*1c3e0*/  S2R R0, SR_TID.X ;  /* 0x0000000000007919 */ /* 0x001e240000002100 */
[----:B0-----:R-:W-:-:S04]  /*1c3f0*/  SHF.R.U32.HI R0, RZ, 0x5, R0 ;  /* 0x00000005ff007819 */ /* 0x001fc80000011600 */
[----:B------:R-:W-:-:S05]  /*1c400*/  LOP3.LUT R0, R0, 0x3, RZ, 0xc0, !PT ;  /* 0x0000000300007812 */ /* 0x000fca00078ec0ff */
[----:B------:R0:W1:Y:S02]  /*1c410*/  SHFL.IDX PT, R14, R0, RZ, 0x1f ;  /* 0x00001fff000e7589 */ /* 0x00006400000e0000 */
.L_x_1343:
[----:B-1----:R-:W-:Y:S01]  /*1c420*/  ISETP.NE.AND P0, PT, R14, RZ, PT ;  /* 0x000000ff0e00720c */ /* 0x002fe20003f05270 */
[----:B------:R-:W-:-:S12]  /*1c430*/  BSSY B0, `(.L_x_1303) ;  /* 0x000002b000007945 */ /* 0x000fd80003800000 */
[----:B------:R-:W-:Y:S05]  /*1c440*/  @P0 BRA `(.L_x_1304) ;  /* 0x0000000000a40947 */ /* 0x000fea0003800000 */
[----:B------:R-:W-:-:S03]  /*1c450*/  UMOV UR4, 0xffffffff ;  /* 0xffffffff00047882 */ /* 0x000fc60000000000 */
[----:B------:R-:W-:Y:S05]  /*1c460*/  BRA.DIV UR4, `(.L_x_1305) ;  /* 0x0000001204207947 */ /* 0x000fea000b800000 */
[----:B------:R-:W-:-:S13]  /*1c470*/  ELECT P6, URZ, PT ;  /* 0x00000000003f782f */ /* 0x000fda00038c0000 */
.L_x_1346:
[----:B------:R-:W-:Y:S05]  /*1c480*/  @!P6 BRA `(.L_x_1304) ;  /* 0x000000000094e947 */ /* 0x000fea0003800000 */
[----:B------:R-:W-:-:S06]  /*1c490*/  ULOP3.LUT UR4, UR38, 0x2, URZ, 0xfc, !UPT ;  /* 0x0000000226047892 */ /* 0x000fcc000f8efc3f */
[----:B0-----:R-:W-:-:S05]  /*1c4a0*/  IMAD.U32 R0, RZ, RZ, UR4 ;  /* 0x00000004ff007e24 */ /* 0x001fca000f8e00ff */
[----:B------:R-:W-:-:S13]  /*1c4b0*/  ISETP.NE.AND P0, PT, R0, 0x3, PT ;  /* 0x000000030000780c */ /* 0x000fda0003f05270 */
[----:B------:R-:W-:Y:S05]  /*1c4c0*/  @!P0 BRA `(.L_x_1306) ;  /* 0x0000000000048947 */ /* 0x000fea0003800000 */
[----:B------:R-:W-:Y:S01]  /*1c4d0*/  BPT.TRAP 0x1 ;  /* 0x000000040000795c */ /* 0x000fe20000300000 */
.L_x_1306:
        /* <DEDUP_REMOVED lines=12> */
.L_x_1347:
[----:B------:R-:W1:Y:S02]  /*1c5a0*/  SYNCS.PHASECHK.TRANS64.TRYWAIT P1, [R5+URZ], R0 ;  /* 0x00000000050075a7 */ /* 0x000e64000802017f */
[----:B-1----:R-:W-:Y:S05]  /*1c5b0*/  @!P1 BRA `(.L_x_1308) ;  /* 0x0000001000009947 */ /* 0x002fea0003800000 */
.L_x_1348:
[----:B------:R-:W-:Y:S05]  /*1c5c0*/  @!P0 BRA `(.L_x_1309) ;  /* 0x0000000000048947 */ /* 0x000fea0003800000 */
[----:B------:R-:W-:Y:S01]  /*1c5d0*/  BPT.TRAP 0x1 ;  /* 0x000000040000795c */ /* 0x000fe20000300000 */
.L_x_1309:
[----:B-1----:R-:W-:-:S04]  /*1c5e0*/  IMAD R5, R18, 0x8, R3 ;  /* 0x0000000812057824 */ /* 0x002fc800078e0203 */
[----:B------:R-:W1:Y:S02]  /*1c5f0*/  SYNCS.PHASECHK.TRANS64.TRYWAIT P1, [R5+URZ+0x2a860], R4 ;  /* 0x02a86004050075a7 */ /* 0x000e64000802017f */
[----:B-1----:R-:W-:Y:S05]  /*1c600*/  @!P1 BRA `(.L_x_1310) ;  /* 0x0000001000009947 */ /* 0x002fea0003800000 */
.L_x_1349:
[----:B------:R-:W-:Y:S05]  /*1c610*/  @!P0 BRA `(.L_x_1311) ;  /* 0x0000000000048947 */ /* 0x000fea0003800000 */
[----:B------:R-:W-:Y:S01]  /*1c620*/  BPT.TRAP 0x1 ;  /* 0x000000040000795c */ /* 0x000fe20000300000 */
.L_x_1311:
[----:B------:R-:W-:-:S04]  /*1c630*/  IMAD R3, R2, 0x8, R3 ;  /* 0x0000000802037824 */ /* 0x000fc800078e0203 */
[----:B------:R-:W2:Y:S02]  /*1c640*/  SYNCS.PHASECHK.TRANS64.TRYWAIT P1, [R3+URZ+0x2a860], R0 ;  /* 0x02a86000030075a7 */ /* 0x000ea4000802017f */
[----:B--2---:R-:W-:Y:S05]  /*1c650*/  @!P1 BRA `(.L_x_1312) ;  /* 0x0000001000009947 */ /* 0x004fea0003800000 */
.L_x_1350:
[----:B------:R-:W-:Y:S05]  /*1c660*/  @!P0 BRA `(.L_x_1313) ;  /* 0x0000000000048947 */ /* 0x000fea0003800000 */
[----:B------:R-:W-:Y:S01]  /*1c670*/  BPT.TRAP 0x1 ;  /* 0x000000040000795c */ /* 0x000fe20000300000 */
.L_x_1313:
[----:B------:R-:W3:Y:S02]  /*1c680*/  SYNCS.PHASECHK.TRANS64.TRYWAIT P0, [R5+URZ+0x2a880], R4 ;  /* 0x02a88004050075a7 */ /* 0x000ee4000800017f */
[----:B---3--:R-:W-:Y:S05]  /*1c690*/  @!P0 BRA `(.L_x_1314) ;  /* 0x0000001000048947 */ /* 0x008fea0003800000 */
.L_x_1315:
[----:B----4-:R4:W0:Y:S02]  /*1c6a0*/  SYNCS.PHASECHK.TRANS64.TRYWAIT P0, [R3+URZ+0x2a880], R0 ;  /* 0x02a88000030075a7 */ /* 0x010824000800017f */
[----:B0-----:R-:W-:Y:S05]  /*1c6b0*/  @!P0 NANOSLEEP.SYNCS 0x989680 ;  /* 0x009896800000895d */ /* 0x001fea0003900000 */
[----:B------:R-:W0:Y:S02]  /*1c6c0*/  @!P0 SYNCS.PHASECHK.TRANS64 P0, [R3+URZ+0x2a880], R0 ;  /* 0x02a88000030085a7 */ /* 0x000e24000800007f */
[----:B0-----:R-:W-:Y:S05]  /*1c6d0*/  @!P0 BRA `(.L_x_1315) ;  /* 0xfffffffc00f08947 */ /* 0x001fea000383ffff */
.L_x_1304:
[----:B------:R-:W-:Y:S05]  /*1c6e0*/  BSYNC B0 ;  /* 0x0000000000007941 */ /* 0x000fea0003800000 */
.L_x_1303:
[----:B------:R-:W-:Y:S05]  /*1c6f0*/  EXIT ;  /* 0x000000000000794d */ /* 0x000fea0003800000 */
.L_x_1114:
[----:B0-----:R-:W-:-:S04]  /*1c700*/  IMAD.U32 R3, RZ, RZ, UR36 ;  /* 0x00000024ff037e24 */ /* 0x001fc8000f8e00ff */
[----:B------:R0:W1:Y:S03]  /*1c710*/  SYNCS.PHASECHK.TRANS64.TRYWAIT P1, [R3+URZ+0x2a800], R6 ;  /* 0x02a80006030075a7 */ /* 0x000066000802017f */
[----:B-1----:R-:W-:Y:S05]  /*1c720*/  @!P1 NANOSLEEP.SYNCS 0x989680 ;  /* 0x009896800000995d */ /* 0x002fea0003900000 */
[----:B------:R-:W1:Y:S02]  /*1c730*/  @!P1 SYNCS.PHASECHK.TRANS64 P1, [R3+URZ+0x2a800], R6 ;  /* 0x02a80006030095a7 */ /* 0x000e64000802007f */
[----:B-1----:R-:W-:Y:S05]  /*1c740*/  @!P1 BRA `(.L_x_1114) ;  /* 0xfffffffc00ec9947 */ /* 0x002fea000383ffff */
[----:B------:R-:W-:Y:S05]  /*1c750*/  BRA `(.L_x_1316) ;  /* 0xfffffe5c00e47947 */ /* 0x000fea000383ffff */
.L_x_1118:
[----:B-1----:R1:W2:Y:S02]  /*1c760*/  SYNCS.PHASECHK.TRANS64.TRYWAIT P2, [R20+URZ+0x2a830], R3 ;  /* 0x02a83003140075a7 */ /* 0x0022a4000804017f */
[----:B--2---:R-:W-:Y:S05]  /*1c770*/  @!P2 NANOSLEEP.SYNCS 0x989680 ;  /* 0x009896800000a95d */ /* 0x004fea0003900000 */
[----:B------:R-:W2:Y:S02]  /*1c780*/  @!P2 SYNCS.PHASECHK.TRANS64 P2, [R20+URZ+0x2a830], R3 ;  /* 0x02a830031400a5a7 */ /* 0x000ea4000804007f */
[----:B--2---:R-:W-:Y:S05]  /*1c790*/  @!P2 BRA `(.L_x_1118) ;  /* 0xfffffffc00f0a947 */ /* 0x004fea000383ffff */
[----:B------:R-:W-:Y:S05]  /*1c7a0*/  BRA `(.L_x_1117) ;  /* 0xfffffe6000087947 */ /* 0x000fea000383ffff */
.L_x_1134:
[----:B-1----:R-:W-:-:S04]  /*1c7b0*/  IMAD.U32 R8, RZ, RZ, UR6 ;  /* 0x00000006ff087e24 */ /* 0x002fc8000f8e00ff */
[----:B------:R1:W2:Y:S03]  /*1c7c0*/  SYNCS.PHASECHK.TRANS64.TRYWAIT P2, [R8+URZ+0x2a830], R7 ;  /* 0x02a83007080075a7 */ /* 0x0002a6000804017f */
[----:B--2---:R-:W-:Y:S05]  /*1c7d0*/  @!P2 NANOSLEEP.SYNCS 0x989680 ;  /* 0x009896800000a95d */ /* 0x004fea0003900000 */
[----:B------:R-:W2:Y:S02]  /*1c7e0*/  @!P2 SYNCS.PHASECHK.TRANS64 P2, [R8+URZ+0x2a830], R7 ;  /* 0x02a830070800a5a7 */ /* 0x000ea4000804007f */
[----:B--2---:R-:W-:Y:S05]  /*1c7f0*/  @!P2 BRA `(.L_x_1134) ;  /* 0xfffffffc00eca947 */ /* 0x004fea000383ffff */
[----:B------:R-:W-:Y:S05]  /*1c800*/  BRA `(.L_x_1131) ;  /* 0xfffffe9c006c7947 */ /* 0x000fea000383ffff */
.L_x_1138:
[----:B-1----:R-:W-:-:S04]  /*1c810*/  IMAD.U32 R8, RZ, RZ, UR6 ;  /* 0x00000006ff087e24 */ /* 0x002fc8000f8e00ff */
[----:B------:R1:W2:Y:S03]  /*1c820*/  SYNCS.PHASECHK.TRANS64.TRYWAIT P2, [R8+URZ+0x2a850], R7 ;  /* 0x02a85007080075a7 */ /* 0x0002a6000804017f */
[----:B--2---:R-:W-:Y:S05]  /*1c830*/  @!P2 NANOSLEEP.SYNCS 0x989680 ;  /* 0x009896800000a95d */ /* 0x004fea0003900000 */
[----:B------:R-:W2:Y:S02]  /*1c840*/  @!P2 SYNCS.PHASECHK.TRANS64 P2, [R8+URZ+0x2a850], R7 ;  /* 0x02a850070800a5a7 */ /* 0x000ea4000804007f */
[----:B--2---:R-:W-:Y:S05]  /*1c850*/  @!P2 BRA `(.L_x_1138) ;  /* 0xfffffffc00eca947 */ /* 0x004fea000383ffff */
[----:B------:R-:W-:Y:S05]  /*1c860*/  BRA `(.L_x_1135) ;  /* 0xfffffea0000c7947 */ /* 0x000fea000383ffff */
.L_x_1156:
[----:B-1----:R-:W-:-:S04]  /*1c870*/  IMAD.U32 R6, RZ, RZ, UR6 ;  /* 0x00000006ff067e24 */ /* 0x002fc8000f8e00ff */
[----:B------:R1:W2:Y:S03]  /*1c880*/  SYNCS.PHASECHK.TRANS64.TRYWAIT P2, [R6+URZ+0x2a830], R5 ;  /* 0x02a83005060075a7 */ /* 0x0002a6000804017f */
[----:B--2---:R-:W-:Y:S05]  /*1c890*/  @!P2 NANOSLEEP.SYNCS 0x989680 ;  /* 0x009896800000a95d */ /* 0x004fea0003900000 */
[----:B------:R-:W2:Y:S02]  /*1c8a0*/  @!P2 SYNCS.PHASECHK.TRANS64 P2, [R6+URZ+0x2a830], R5 ;  /* 0x02a830050600a5a7 */ /* 0x000ea4000804007f */
[----:B--2---:R-:W-:Y:S05]  /*1c8b0*/  @!P2 BRA `(.L_x_1156) ;  /* 0xfffffffc00eca947 */ /* 0x004fea000383ffff */
[----:B------:R-:W-:Y:S05]  /*1c8c0*/  BRA `(.L_x_1153) ;  /* 0xfffffed8003c7947 */ /* 0x000fea000383ffff */
.L_x_1160:
[----:B-1----:R-:W-:-:S04]  /*1c8d0*/  IMAD.U32 R6, RZ, RZ, UR6 ;  /* 0x00000006ff067e24 */ /* 0x002fc8000f8e00ff */
[----:B------:R1:W2:Y:S03]  /*1c8e0*/  SYNCS.PHASECHK.TRANS64.TRYWAIT P2, [R6+URZ+0x2a850], R5 ;  /* 0x02a85005060075a7 */ /* 0x0002a6000804017f */
[----:B--2---:R-:W-:Y:S05]  /*1c8f0*/  @!P2 NANOSLEEP.SYNCS 0x989680 ;  /* 0x009896800000a95d */ /* 0x004fea0003900000 */
[----:B------:R-:W2:Y:S02]  /*1c900*/  @!P2 SYNCS.PHASECHK.TRANS64 P2, [R6+URZ+0x2a850], R5 ;  /* 0x02a850050600a5a7 */ /* 0x000ea4000804007f */
[----:B--2---:R-:W-:Y:S05]  /*1c910*/  @!P2 BRA `(.L_x_1160) ;  /* 0xfffffffc00eca947 */ /* 0x004fea000383ffff */
[----:B------:R-:W-:Y:S05]  /*1c920*/  BRA `(.L_x_1157) ;  /* 0xfffffed800e87947 */ /* 0x000fea000383ffff */
.L_x_1167:
[----:B-1----:R-:W-:-:S04]  /*1c930*/  IMAD.U32 R6, RZ, RZ, UR6 ;  /* 0x00000006ff067e24 */ /* 0x002fc8000f8e00ff */
[----:B------:R1:W2:Y:S03]  /*1c940*/  SYNCS.PHASECHK.TRANS64.TRYWAIT P2, [R6+URZ+0x2a830], R5 ;  /* 0x02a83005060075a7 */ /* 0x0002a6000804017f */
[----:B--2---:R-:W-:Y:S05]  /*1c950*/  @!P2 NANOSLEEP.SYNCS 0x989680 ;  /* 0x009896800000a95d */ /* 0x004fea0003900000 */
[----:B------:R-:W2:Y:S02]  /*1c960*/  @!P2 SYNCS.PHASECHK.TRANS64 P2, [R6+URZ+0x2a830], R5 ;  /* 0x02a830050600a5a7 */ /* 0x000ea4000804007f */
[----:B--2---:R-:W-:Y:S05]  /*1c970*/  @!P2 BRA `(.L_x_1167) ;  /* 0xfffffffc00eca947 */ /* 0x004fea000383ffff */
[----:B------:R-:W-:Y:S05]  /*1c980*/  BRA `(.L_x_1164) ;  /* 0xffffff0000487947 */ /* 0x000fea000383ffff */
.L_x_1171:
[----:B-1----:R-:W-:-:S04]  /*1c990*/  IMAD.U32 R6, RZ, RZ, UR6 ;  /* 0x00000006ff067e24 */ /* 0x002fc8000f8e00ff */
[----:B------:R1:W2:Y:S03]  /*1c9a0*/  SYNCS.PHASECHK.TRANS64.TRYWAIT P2, [R6+URZ+0x2a850], R5 ;  /* 0x02a85005060075a7 */ /* 0x0002a6000804017f */
[----:B--2---:R-:W-:Y:S05]  /*1c9b0*/  @!P2 NANOSLEEP.SYNCS 0x989680 ;  /* 0x009896800000a95d */ /* 0x004fea0003900000 */
[----:B------:R-:W2:Y:S02]  /*1c9c0*/  @!P2 SYNCS.PHASECHK.TRANS64 P2, [R6+URZ+0x2a850], R5 ;  /* 0x02a850050600a5a7 */ /* 0x000ea4000804007f */
[----:B--2---:R-:W-:Y:S05]  /*1c9d0*/  @!P2 BRA `(.L_x_1171) ;  /* 0xfffffffc00eca947 */ /* 0x004fea000383ffff */
[----:B------:R-:W-:Y:S05]  /*1c9e0*/  BRA `(.L_x_1168) ;  /* 0xffffff0000f47947 */ /* 0x000fea000383ffff */
.L_x_1185:
[----:B-1----:R-:W-:-:S04]  /*1c9f0*/  IMAD.U32 R7, RZ, RZ, UR9 ;  /* 0x00000009ff077e24 */ /* 0x002fc8000f8e00ff */
[----:B------:R1:W2:Y:S03]  /*1ca00*/  SYNCS.PHASECHK.TRANS64.TRYWAIT P1, [R7+URZ+0x2a850], R0 ;  /* 0x02a85000070075a7 */ /* 0x0002a6000802017f */
[----:B--2---:R-:W-:Y:S05]  /*1ca10*/  @!P1 NANOSLEEP.SYNCS 0x989680 ;  /* 0x009896800000995d */ /* 0x004fea0003900000 */
[----:B------:R-:W2:Y:S02]  /*1ca20*/  @!P1 SYNCS.PHASECHK.TRANS64 P1, [R7+URZ+0x2a850], R0 ;  /* 0x02a85000070095a7 */ /* 0x000ea4000802007f */
[----:B--2---:R-:W-:Y:S05]  /*1ca30*/  @!P1 BRA `(.L_x_1185) ;  /* 0xfffffffc00ec9947 */ /* 0x004fea000383ffff */
[----:B------:R-:W-:Y:S05]  /*1ca40*/  BRA `(.L_x_1184) ;  /* 0xffffff3800407947 */ /* 0x000fea000383ffff */
.L_x_1241:
[----:B------:R-:W-:Y:S02]  /*1ca50*/  IMAD.MOV.U32 R13, RZ, RZ, R0 ;  /* 0x000000ffff0d7224 */ /* 0x000fe400078e0000 */
[----:B------:R-:W-:Y:S02]  /*1ca60*/  IMAD.MOV.U32 R12, RZ, RZ, RZ ;  /* 0x000000ffff0c7224 */ /* 0x000fe400078e00ff */
[----:B------:R-:W-:Y:S02]  /*1ca70*/  IMAD.MOV.U32 R11, RZ, RZ, 0x1f ;  /* 0x0000001fff0b7424 */ /* 0x000fe400078e00ff */
[----:B------:R-:W-:-:S07]  /*1ca80*/  IMAD.MOV.U32 R15, RZ, RZ, -0x1 ;  /* 0xffffffffff0f7424 */ /* 0x000fce00078e00ff */
[----:B01----:R-:W-:Y:S05]  /*1ca90*/  WARPSYNC.COLLECTIVE R15, `(.L_x_1317) ;  /* 0x000000000f087348 */ /* 0x003fea0003c00000 */
[----:B------:R2:W3:Y:S02]  /*1caa0*/  SHFL.IDX P6, R14, R13, R12, R11 ;  /* 0x0000000c0d0e7389 */ /* 0x0004e400000c000b */
[----:B0123--:R-:W-:Y:S01]  /*1cab0*/  ENDCOLLECTIVE ;  /* 0x000000000000791b */ /* 0x00ffe20003800000 */
.L_x_1317:
[----:B------:R-:W-:Y:S05]  /*1cac0*/  BRA `(.L_x_1318) ;  /* 0xffffffb800547947 */ /* 0x000fea000383ffff */
.L_x_1243:
[----:B------:R-:W-:Y:S01]  /*1cad0*/  BSSY B0, `(.L_x_1319) ;  /* 0x0000006000007945 */ /* 0x000fe20003800000 */
[----:B------:R-:W-:-:S07]  /*1cae0*/  IMAD.MOV.U32 R15, RZ, RZ, -0x1 ;  /* 0xffffffffff0f7424 */ /* 0x000fce00078e00ff */
[----:B01----:R-:W-:Y:S05]  /*1caf0*/  WARPSYNC.COLLECTIVE R15, `(.L_x_1320) ;  /* 0x000000000f0c7348 */ /* 0x003fea0003c00000 */
[----:B------:R-:W-:Y:S02]  /*1cb00*/  ELECT P6, UR62, PT ;  /* 0x00000000003e782f */ /* 0x000fe400038c0000 */
[----:B------:R-:W-:Y:S01]  /*1cb10*/  MOV R14, UR62 ;  /* 0x0000003e000e7c02 */ /* 0x000fe20008000f00 */
[----:B01----:R-:W-:Y:S10]  /*1cb20*/  ENDCOLLECTIVE ;  /* 0x000000000000791b */ /* 0x003ff40003800000 */
.L_x_1320:
[----:B------:R-:W-:Y:S05]  /*1cb30*/  BSYNC B0 ;  /* 0x0000000000007941 */ /* 0x000fea0003800000 */
.L_x_1319:
[----:B------:R-:W-:Y:S05]  /*1cb40*/  BRA `(.L_x_1321) ;  /* 0xffffffb800647947 */ /* 0x000fea000383ffff */
.L_x_1245:
[----:B0-----:R0:W2:Y:S02]  /*1cb50*/  SYNCS.PHASECHK.TRANS64.TRYWAIT P0, [R3+URZ+0x2a880], R4 ;  /* 0x02a88004030075a7 */ /* 0x0010a4000800017f */
[----:B--2---:R-:W-:Y:S05]  /*1cb60*/  @!P0 NANOSLEEP.SYNCS 0x989680 ;  /* 0x009896800000895d */ /* 0x004fea0003900000 */
[----:B------:R-:W2:Y:S02]  /*1cb70*/  @!P0 SYNCS.PHASECHK.TRANS64 P0, [R3+URZ+0x2a880], R4 ;  /* 0x02a88004030085a7 */ /* 0x000ea4000800007f */
[----:B--2---:R-:W-:Y:S05]  /*1cb80*/  @!P0 BRA `(.L_x_1245) ;  /* 0xfffffffc00f08947 */ /* 0x004fea000383ffff */
[----:B------:R-:W-:Y:S05]  /*1cb90*/  BRA `(.L_x_1322) ;  /* 0xffffffb800c07947 */ /* 0x000fea000383ffff */
.L_x_1247:
[----:B-1----:R1:W2:Y:S02]  /*1cba0*/  SYNCS.PHASECHK.TRANS64.TRYWAIT P0, [R3+URZ+0x2a840], R4 ;  /* 0x02a84004030075a7 */ /* 0x0022a4000800017f */
[----:B--2---:R-:W-:Y:S05]  /*1cbb0*/  @!P0 NANOSLEEP.SYNCS 0x989680 ;  /* 0x009896800000895d */ /* 0x004fea0003900000 */
[----:B------:R-:W2:Y:S02]  /*1cbc0*/  @!P0 SYNCS.PHASECHK.TRANS64 P0, [R3+URZ+0x2a840], R4 ;  /* 0x02a84004030085a7 */ /* 0x000ea4000800007f */
[----:B--2---:R-:W-:Y:S05]  /*1cbd0*/  @!P0 BRA `(.L_x_1247) ;  /* 0xfffffffc00f08947 */ /* 0x004fea000383ffff */
[----:B------:R-:W-:Y:S05]  /*1cbe0*/  BRA `(.L_x_1323) ;  /* 0xffffffbc00487947 */ /* 0x000fea000383ffff */
.L_x_1251:
[----:B------:R-:W2:Y:S01]  /*1cbf0*/  LDL.LU R11, [R1+0x30] ;  /* 0x00003000010b7983 */ /* 0x000ea20000300800 */
[----:B------:R-:W-:Y:S01]  /*1cc00*/  IMAD.MOV.U32 R0, RZ, RZ, R12 ;  /* 0x000000ffff007224 */ /* 0x000fe200078e000c */
[----:B------:R-:W-:Y:S01]  /*1cc10*/  LOP3.LUT R7, R7, 0x7f, RZ, 0xc0, !PT ;  /* 0x0000007f07077812 */ /* 0x000fe200078ec0ff */
[----:B------:R-:W-:Y:S02]  /*1cc20*/  IMAD.MOV.U32 R13, RZ, RZ, R3 ;  /* 0x000000ffff0d7224 */ /* 0x000fe400078e0003 */
[----:B------:R-:W-:Y:S01]  /*1cc30*/  IMAD.MOV.U32 R12, RZ, RZ, RZ ;  /* 0x000000ffff0c7224 */ /* 0x000fe200078e00ff */
[----:B------:R-:W-:Y:S01]  /*1cc40*/  SHF.R.U32.HI R5, RZ, 0x2, R7 ;  /* 0x00000002ff057819 */ /* 0x000fe20000011607 */
[----:B------:R-:W-:-:S04]  /*1cc50*/  IMAD.MOV.U32 R15, RZ, RZ, -0x1 ;  /* 0xffffffffff0f7424 */ /* 0x000fc800078e00ff */
[----:B------:R-:W-:-:S04]  /*1cc60*/  IMAD.IADD R0, R5, 0x1, R0 ;  /* 0x0000000105007824 */ /* 0x000fc800078e0200 */
[----:B------:R-:W-:Y:S02]  /*1cc70*/  VIADD R5, R0, 0x20 ;  /* 0x0000002000057836 */ /* 0x000fe40000000000 */
[----:B--2---:R-:W-:Y:S02]  /*1cc80*/  IMAD R2, R11, R8, RZ ;  /* 0x000000080b027224 */ /* 0x004fe400078e02ff */
[----:B------:R-:W-:-:S03]  /*1cc90*/  IMAD.MOV.U32 R11, RZ, RZ, 0x1c1f ;  /* 0x00001c1fff0b7424 */ /* 0x000fc600078e00ff */
[----:B------:R-:W-:-:S13]  /*1cca0*/  ISETP.GE.AND P4, PT, R0, R2, PT ;  /* 0x000000020000720c */ /* 0x000fda0003f86270 */
[----:B-----5:R-:W-:Y:S05]  /*1ccb0*/  WARPSYNC.COLLECTIVE R15, `(.L_x_1324) ;  /* 0x000000000f087348 */ /* 0x020fea0003c00000 */
[----:B------:R0:W1:Y:S02]  /*1ccc0*/  SHFL.IDX P6, R14, R13, R12, R11 ;  /* 0x0000000c0d0e7389 */ /* 0x00006400000c000b */
[----:B01---5:R-:W-:Y:S01]  /*1ccd0*/  ENDCOLLECTIVE ;  /* 0x000000000000791b */ /* 0x023fe20003800000 */
.L_x_1324:
[----:B------:R-:W-:Y:S02]  /*1cce0*/  IMAD.MOV.U32 R13, RZ, RZ, R4 ;  /* 0x000000ffff0d7224 */ /* 0x000fe400078e0004 */
[----:B------:R-:W-:-:S07]  /*1ccf0*/  IMAD.MOV.U32 R6, RZ, RZ, R14 ;  /* 0x000000ffff067224 */ /* 0x000fce00078e000e */
[----:B------:R-:W-:Y:S05]  /*1cd00*/  WARPSYNC.COLLECTIVE R15, `(.L_x_1325) ;  /* 0x000000000f087348 */ /* 0x000fea0003c00000 */
[----:B------:R0:W1:Y:S02]  /*1cd10*/  SHFL.IDX P6, R14, R13, R12, R11 ;  /* 0x0000000c0d0e7389 */ /* 0x00006400000c000b */
[----:B01----:R-:W-:Y:S01]  /*1cd20*/  ENDCOLLECTIVE ;  /* 0x000000000000791b */ /* 0x003fe20003800000 */
.L_x_1325:
[----:B------:R-:W-:Y:S02]  /*1cd30*/  IMAD.MOV.U32 R13, RZ, RZ, R3 ;  /* 0x000000ffff0d7224 */ /* 0x000fe400078e0003 */
[----:B------:R-:W-:Y:S02]  /*1cd40*/  IMAD.MOV.U32 R12, RZ, RZ, 0x1 ;  /* 0x00000001ff0c7424 */ /* 0x000fe400078e00ff */
[----:B------:R-:W-:-:S07]  /*1cd50*/  IMAD.MOV.U32 R7, RZ, RZ, R14 ;  /* 0x000000ffff077224 */ /* 0x000fce00078e000e */
[----:B------:R-:W-:Y:S05]  /*1cd60*/  WARPSYNC.COLLECTIVE R15, `(.L_x_1326) ;  /* 0x000000000f087348 */ /* 0x000fea0003c00000 */
[----:B------:R0:W1:Y:S02]  /*1cd70*/  SHFL.IDX P6, R14, R13, R12, R11 ;  /* 0x0000000c0d0e7389 */ /* 0x00006400000c000b */
[----:B01----:R-:W-:Y:S01]  /*1cd80*/  ENDCOLLECTIVE ;  /* 0x000000000000791b */ /* 0x003fe20003800000 */
.L_x_1326:
[----:B------:R-:W-:-:S05]  /*1cd90*/  @!P4 IADD3 R7, P3, R10, R7, RZ ;  /* 0x000000070a07c210 */ /* 0x000fca0007f7e0ff */
[----:B------:R-:W-:Y:S01]  /*1cda0*/  @!P4 IMAD.X R6, RZ, RZ, R6, P3 ;  /* 0x000000ffff06c224 */ /* 0x000fe200018e0606 */
[----:B------:R-:W-:Y:S01]  /*1cdb0*/  ISETP.GE.AND P3, PT, R5, R2, PT ;  /* 0x000000020500720c */ /* 0x000fe20003f66270 */
[----:B------:R-:W-:-:S03]  /*1cdc0*/  VIADD R5, R0, 0x40 ;  /* 0x0000004000057836 */ /* 0x000fc60000000000 */
        /* <DEDUP_REMOVED lines=14> */
.L_x_1327:
[----:B------:R-:W-:Y:S02]  /*1ceb0*/  IMAD.MOV.U32 R13, RZ, RZ, R3 ;  /* 0x000000ffff0d7224 */ /* 0x000fe400078e0003 */
[----:B------:R-:W-:Y:S02]  /*1cec0*/  IMAD.MOV.U32 R12, RZ, RZ, 0x2 ;  /* 0x00000002ff0c7424 */ /* 0x000fe400078e00ff */
[----:B------:R-:W-:-:S07]  /*1ced0*/  IMAD.MOV.U32 R7, RZ, RZ, R14 ;  /* 0x000000ffff077224 */ /* 0x000fce00078e000e */
[----:B------:R-:W-:Y:S05]  /*1cee0*/  WARPSYNC.COLLECTIVE R15, `(.L_x_1328) ;  /* 0x000000000f087348 */ /* 0x000fea0003c00000 */
[----:B------:R0:W1:Y:S02]  /*1cef0*/  SHFL.IDX P6, R14, R13, R12, R11 ;  /* 0x0000000c0d0e7389 */ /* 0x00006400000c000b */
[----:B01----:R-:W-:Y:S01]  /*1cf00*/  ENDCOLLECTIVE ;  /* 0x000000000000791b */ /* 0x003fe20003800000 */
.L_x_1328:
[----:B------:R-:W-:-:S05]  /*1cf10*/  @!P3 IADD3 R7, P4, R10, R7, RZ ;  /* 0x000000070a07b210 */ /* 0x000fca0007f9e0ff */
[----:B------:R-:W-:-:S05]  /*1cf20*/  @!P3 IMAD.X R6, RZ, RZ, R6, P4 ;  /* 0x000000ffff06b224 */ /* 0x000fca00020e0606 */
        /* <DEDUP_REMOVED lines=15> */
.L_x_1329:
[----:B------:R-:W-:Y:S02]  /*1d020*/  IMAD.MOV.U32 R13, RZ, RZ, R3 ;  /* 0x000000ffff0d7224 */ /* 0x000fe400078e0003 */
[----:B------:R-:W-:Y:S02]  /*1d030*/  IMAD.MOV.U32 R12, RZ, RZ, 0x3 ;  /* 0x00000003ff0c7424 */ /* 0x000fe400078e00ff */
[----:B------:R-:W-:-:S07]  /*1d040*/  IMAD.MOV.U32 R7, RZ, RZ, R14 ;  /* 0x000000ffff077224 */ /* 0x000fce00078e000e */
[----:B------:R-:W-:Y:S05]  /*1d050*/  WARPSYNC.COLLECTIVE R15, `(.L_x_1330) ;  /* 0x000000000f087348 */ /* 0x000fea0003c00000 */
[----:B------:R0:W1:Y:S02]  /*1d060*/  SHFL.IDX P6, R14, R13, R12, R11 ;  /* 0x0000000c0d0e7389 */ /* 0x00006400000c000b */
[----:B01----:R-:W-:Y:S01]  /*1d070*/  ENDCOLLECTIVE ;  /* 0x000000000000791b */ /* 0x003fe20003800000 */
.L_x_1330:
[----:B------:R-:W-:-:S05]  /*1d080*/  @!P3 IADD3 R7, P4, R10, R7, RZ ;  /* 0x000000070a07b210 */ /* 0x000fca0007f9e0ff */
[----:B------:R-:W-:-:S05]  /*1d090*/  @!P3 IMAD.X R6, RZ, RZ, R6, P4 ;  /* 0x000000ffff06b224 */ /* 0x000fca00020e0606 */
        /* <DEDUP_REMOVED lines=8> */
.L_x_1331:
[----:B------:R-:W-:Y:S01]  /*1d120*/  @!PT LDS RZ, [RZ] ;  /* 0x00000000fffff984 */ /* 0x000fe20000000800 */
[----:B------:R-:W-:Y:S01]  /*1d130*/  @!PT LDS RZ, [RZ] ;  /* 0x00000000fffff984 */ /* 0x000fe20000000800 */
[----:B------:R-:W-:Y:S01]  /*1d140*/  @!PT LDS RZ, [RZ] ;  /* 0x00000000fffff984 */ /* 0x000fe20000000800 */
[----:B------:R0:W-:Y:S04]  /*1d150*/  @!P3 LDGSTS.E.BYPASS.LTC128B.128 [R9+0x19400], desc[UR52][R6.64], !P0 ;  /* 0x194000000609bfae */ /* 0x0001e8000c101d74 */
[----:B------:R0:W-:Y:S04]  /*1d160*/  @!P3 LDGSTS.E.BYPASS.LTC128B.128 [R9+0x1b400], desc[UR52][R6.64+0x40], !P1 ;  /* 0x1b4000400609bfae */ /* 0x0001e8000c901d74 */
[----:B------:R0:W-:Y:S01]  /*1d170*/  @!P3 LDGSTS.E.BYPASS.LTC128B.128 [R9+0x1d400], desc[UR52][R6.64+0x80], !P2 ;  /* 0x1d4000800609bfae */ /* 0x0001e2000d101d74 */
[----:B------:R-:W-:Y:S01]  /*1d180*/  IMAD.MOV.U32 R4, RZ, RZ, R14 ;  /* 0x000000ffff047224 */ /* 0x000fe200078e000e */
[----:B------:R-:W-:Y:S06]  /*1d190*/  BRA `(.L_x_1332) ;  /* 0xffffffc000b07947 */ /* 0x000fec000383ffff */
.L_x_1256:
[----:B----4-:R4:W0:Y:S02]  /*1d1a0*/  SYNCS.PHASECHK.TRANS64.TRYWAIT P0, [R17+URZ+0x2a820], R0 ;  /* 0x02a82000110075a7 */ /* 0x010824000800017f */
[----:B0-----:R-:W-:Y:S05]  /*1d1b0*/  @!P0 NANOSLEEP.SYNCS 0x989680 ;  /* 0x009896800000895d */ /* 0x001fea0003900000 */
[----:B------:R-:W0:Y:S02]  /*1d1c0*/  @!P0 SYNCS.PHASECHK.TRANS64 P0, [R17+URZ+0x2a820], R0 ;  /* 0x02a82000110085a7 */ /* 0x000e24000800007f */
[----:B0-----:R-:W-:Y:S05]  /*1d1d0*/  @!P0 BRA `(.L_x_1256) ;  /* 0xfffffffc00f08947 */ /* 0x001fea000383ffff */
[----:B------:R-:W-:Y:S05]  /*1d1e0*/  BRA `(.L_x_1333) ;  /* 0xffffffc400207947 */ /* 0x000fea000383ffff */
.L_x_1262:
[----:B0-----:R0:W1:Y:S02]  /*1d1f0*/  SYNCS.PHASECHK.TRANS64.TRYWAIT P0, [R6+URZ+0x2a880], R5 ;  /* 0x02a88005060075a7 */ /* 0x001064000800017f */
[----:B-1----:R-:W-:Y:S05]  /*1d200*/  @!P0 NANOSLEEP.SYNCS 0x989680 ;  /* 0x009896800000895d */ /* 0x002fea0003900000 */
[----:B------:R-:W1:Y:S02]  /*1d210*/  @!P0 SYNCS.PHASECHK.TRANS64 P0, [R6+URZ+0x2a880], R5 ;  /* 0x02a88005060085a7 */ /* 0x000e64000800007f */
[----:B-1----:R-:W-:Y:S05]  /*1d220*/  @!P0 BRA `(.L_x_1262) ;  /* 0xfffffffc00f08947 */ /* 0x002fea000383ffff */
[----:B------:R-:W-:Y:S05]  /*1d230*/  BRA `(.L_x_1334) ;  /* 0xffffffc400d47947 */ /* 0x000fea000383ffff */
.L_x_1269:
[----:B-1----:R1:W2:Y:S02]  /*1d240*/  SYNCS.PHASECHK.TRANS64.TRYWAIT P0, [R6+URZ+0x2a840], R5 ;  /* 0x02a84005060075a7 */ /* 0x0022a4000800017f */
[----:B--2---:R-:W-:Y:S05]  /*1d250*/  @!P0 NANOSLEEP.SYNCS 0x989680 ;  /* 0x009896800000895d */ /* 0x004fea0003900000 */
[----:B------:R-:W2:Y:S02]  /*1d260*/  @!P0 SYNCS.PHASECHK.TRANS64 P0, [R6+URZ+0x2a840], R5 ;  /* 0x02a84005060085a7 */ /* 0x000ea4000800007f */
[----:B--2---:R-:W-:Y:S05]  /*1d270*/  @!P0 BRA `(.L_x_1269) ;  /* 0xfffffffc00f08947 */ /* 0x004fea000383ffff */
[----:B------:R-:W-:Y:S05]  /*1d280*/  BRA `(.L_x_1335) ;  /* 0xffffffc800d07947 */ /* 0x000fea000383ffff */
.L_x_1277:
[----:B-1----:R1:W2:Y:S02]  /*1d290*/  SYNCS.PHASECHK.TRANS64.TRYWAIT P0, [R13+URZ+0x2a870], R4 ;  /* 0x02a870040d0075a7 */ /* 0x0022a4000800017f */
[----:B--2---:R-:W-:Y:S05]  /*1d2a0*/  @!P0 NANOSLEEP.SYNCS 0x989680 ;  /* 0x009896800000895d */ /* 0x004fea0003900000 */
[----:B------:R-:W2:Y:S02]  /*1d2b0*/  @!P0 SYNCS.PHASECHK.TRANS64 P0, [R13+URZ+0x2a870], R4 ;  /* 0x02a870040d0085a7 */ /* 0x000ea4000800007f */
[----:B--2---:R-:W-:Y:S05]  /*1d2c0*/  @!P0 BRA `(.L_x_1277) ;  /* 0xfffffffc00f08947 */ /* 0x004fea000383ffff */
[----:B------:R-:W-:Y:S05]  /*1d2d0*/  BRA `(.L_x_1336) ;  /* 0xffffffcc00e47947 */ /* 0x000fea000383ffff */
.L_x_1279:
[----:B-1----:R1:W2:Y:S02]  /*1d2e0*/  SYNCS.PHASECHK.TRANS64.TRYWAIT P0, [R13+URZ+0x2a860], R4 ;  /* 0x02a860040d0075a7 */ /* 0x0022a4000800017f */
[----:B--2---:R-:W-:Y:S05]  /*1d2f0*/  @!P0 NANOSLEEP.SYNCS 0x989680 ;  /* 0x009896800000895d */ /* 0x004fea0003900000 */
[----:B------:R-:W2:Y:S02]  /*1d300*/  @!P0 SYNCS.PHASECHK.TRANS64 P0, [R13+URZ+0x2a860], R4 ;  /* 0x02a860040d0085a7 */ /* 0x000ea4000800007f */
[----:B--2---:R-:W-:Y:S05]  /*1d310*/  @!P0 BRA `(.L_x_1279) ;  /* 0xfffffffc00f08947 */ /* 0x004fea000383ffff */
[----:B------:R-:W-:Y:S05]  /*1d320*/  BRA `(.L_x_1337) ;  /* 0xffffffcc00ec7947 */ /* 0x000fea000383ffff */
.L_x_1286:
[----:B-1----:R1:W2:Y:S02]  /*1d330*/  SYNCS.PHASECHK.TRANS64.TRYWAIT P1, [R12+URZ+0x2a870], R3 ;  /* 0x02a870030c0075a7 */ /* 0x0022a4000802017f */
[----:B--2---:R-:W-:Y:S05]  /*1d340*/  @!P1 NANOSLEEP.SYNCS 0x989680 ;  /* 0x009896800000995d */ /* 0x004fea0003900000 */
[----:B------:R-:W2:Y:S02]  /*1d350*/  @!P1 SYNCS.PHASECHK.TRANS64 P1, [R12+URZ+0x2a870], R3 ;  /* 0x02a870030c0095a7 */ /* 0x000ea4000802007f */
[----:B--2---:R-:W-:Y:S05]  /*1d360*/  @!P1 BRA `(.L_x_1286) ;  /* 0xfffffffc00f09947 */ /* 0x004fea000383ffff */
[----:B------:R-:W-:Y:S05]  /*1d370*/  BRA `(.L_x_1338) ;  /* 0xffffffd400f87947 */ /* 0x000fea000383ffff */
.L_x_1288:
[----:B-1----:R1:W2:Y:S02]  /*1d380*/  SYNCS.PHASECHK.TRANS64.TRYWAIT P1, [R12+URZ+0x2a860], R3 ;  /* 0x02a860030c0075a7 */ /* 0x0022a4000802017f */
[----:B--2---:R-:W-:Y:S05]  /*1d390*/  @!P1 NANOSLEEP.SYNCS 0x989680 ;  /* 0x009896800000995d */ /* 0x004fea0003900000 */
[----:B------:R-:W2:Y:S02]  /*1d3a0*/  @!P1 SYNCS.PHASECHK.TRANS64 P1, [R12+URZ+0x2a860], R3 ;  /* 0x02a860030c0095a7 */ /* 0x000ea4000802007f */
[----:B--2---:R-:W-:Y:S05]  /*1d3b0*/  @!P1 BRA `(.L_x_1288) ;  /* 0xfffffffc00f09947 */ /* 0x004fea000383ffff */
[----:B------:R-:W-:Y:S05]  /*1d3c0*/  BRA `(.L_x_1339) ;  /* 0xffffffd400fc7947 */ /* 0x000fea000383ffff */
.L_x_1301:
[----:B0-----:R0:W1:Y:S02]  /*1d3d0*/  SYNCS.PHASECHK.TRANS64.TRYWAIT P0, [R3+URZ+0x2a820], R0 ;  /* 0x02a82000030075a7 */ /* 0x001064000800017f */
[----:B-1----:R-:W-:Y:S05]  /*1d3e0*/  @!P0 NANOSLEEP.SYNCS 0x989680 ;  /* 0x009896800000895d */ /* 0x002fea0003900000 */
[----:B------:R-:W1:Y:S02]  /*1d3f0*/  @!P0 SYNCS.PHASECHK.TRANS64 P0, [R3+URZ+0x2a820], R0 ;  /* 0x02a82000030085a7 */ /* 0x000e64000800007f */
[----:B-1----:R-:W-:Y:S05]  /*1d400*/  @!P0 BRA `(.L_x_1301) ;  /* 0xfffffffc00f08947 */ /* 0x002fea000383ffff */
[----:B------:R-:W-:Y:S05]  /*1d410*/  BRA `(.L_x_1340) ;  /* 0xffffffec00e47947 */ /* 0x000fea000383ffff */
.L_x_1302:
        /* <DEDUP_REMOVED lines=11> */
.L_x_1342:
[----:B------:R-:W-:Y:S05]  /*1d4d0*/  BSYNC B0 ;  /* 0x0000000000007941 */ /* 0x000fea0003800000 */
.L_x_1341:
[----:B------:R-:W-:Y:S05]  /*1d4e0*/  BRA `(.L_x_1343) ;  /* 0xffffffec00cc7947 */ /* 0x000fea000383ffff */
.L_x_1305:
[----:B------:R-:W-:Y:S01]  /*1d4f0*/  BSSY B1, `(.L_x_1344) ;  /* 0x0000006000017945 */ /* 0x000fe20003800000 */
[----:B------:R-:W-:-:S07]  /*1d500*/  IMAD.MOV.U32 R15, RZ, RZ, -0x1 ;  /* 0xffffffffff0f7424 */ /* 0x000fce00078e00ff */
[----:B0-----:R-:W-:Y:S05]  /*1d510*/  WARPSYNC.COLLECTIVE R15, `(.L_x_1345) ;  /* 0x000000000f0c7348 */ /* 0x001fea0003c00000 */
[----:B------:R-:W-:Y:S02]  /*1d520*/  ELECT P6, UR62, PT ;  /* 0x00000000003e782f */ /* 0x000fe400038c0000 */
[----:B------:R-:W-:Y:S01]  /*1d530*/  MOV R14, UR62 ;  /* 0x0000003e000e7c02 */ /* 0x000fe20008000f00 */
[----:B0-----:R-:W-:Y:S10]  /*1d540*/  ENDCOLLECTIVE ;  /* 0x000000000000791b */ /* 0x001ff40003800000 */
.L_x_1345:
[----:B------:R-:W-:Y:S05]  /*1d550*/  BSYNC B1 ;  /* 0x0000000000017941 */ /* 0x000fea0003800000 */
.L_x_1344:
[----:B------:R-:W-:Y:S05]  /*1d560*/  BRA `(.L_x_1346) ;  /* 0xffffffec00c47947 */ /* 0x000fea000383ffff */
.L_x_1307:
[----:B0-----:R0:W1:Y:S02]  /*1d570*/  SYNCS.PHASECHK.TRANS64.TRYWAIT P1, [R7+URZ], R4 ;  /* 0x00000004070075a7 */ /* 0x001064000802017f */
[----:B-1----:R-:W-:Y:S05]  /*1d580*/  @!P1 NANOSLEEP.SYNCS 0x989680 ;  /* 0x009896800000995d */ /* 0x002fea0003900000 */
[----:B------:R-:W1:Y:S02]  /*1d590*/  @!P1 SYNCS.PHASECHK.TRANS64 P1, [R7+URZ], R4 ;  /* 0x00000004070095a7 */ /* 0x000e64000802007f */
[----:B-1----:R-:W-:Y:S05]  /*1d5a0*/  @!P1 BRA `(.L_x_1307) ;  /* 0xfffffffc00f09947 */ /* 0x002fea000383ffff */
[----:B------:R-:W-:Y:S05]  /*1d5b0*/  BRA `(.L_x_1347) ;  /* 0xffffffec00f87947 */ /* 0x000fea000383ffff */
.L_x_1308:
[----:B-1----:R1:W2:Y:S02]  /*1d5c0*/  SYNCS.PHASECHK.TRANS64.TRYWAIT P1, [R5+URZ], R0 ;  /* 0x00000000050075a7 */ /* 0x0022a4000802017f */
[----:B--2---:R-:W-:Y:S05]  /*1d5d0*/  @!P1 NANOSLEEP.SYNCS 0x989680 ;  /* 0x009896800000995d */ /* 0x004fea0003900000 */
[----:B------:R-:W2:Y:S02]  /*1d5e0*/  @!P1 SYNCS.PHASECHK.TRANS64 P1, [R5+URZ], R0 ;  /* 0x00000000050095a7 */ /* 0x000ea4000802007f */
[----:B--2---:R-:W-:Y:S05]  /*1d5f0*/  @!P1 BRA `(.L_x_1308) ;  /* 0xfffffffc00f09947 */ /* 0x004fea000383ffff */
[----:B------:R-:W-:Y:S05]  /*1d600*/  BRA `(.L_x_1348) ;  /* 0xffffffec00ec7947 */ /* 0x000fea000383ffff */
.L_x_1310:
[----:B-1----:R1:W2:Y:S02]  /*1d610*/  SYNCS.PHASECHK.TRANS64.TRYWAIT P1, [R5+URZ+0x2a860], R4 ;  /* 0x02a86004050075a7 */ /* 0x0022a4000802017f */
[----:B--2---:R-:W-:Y:S05]  /*1d620*/  @!P1 NANOSLEEP.SYNCS 0x989680 ;  /* 0x009896800000995d */ /* 0x004fea0003900000 */
[----:B------:R-:W2:Y:S02]  /*1d630*/  @!P1 SYNCS.PHASECHK.TRANS64 P1, [R5+URZ+0x2a860], R4 ;  /* 0x02a86004050095a7 */ /* 0x000ea4000802007f */
[----:B--2---:R-:W-:Y:S05]  /*1d640*/  @!P1 BRA `(.L_x_1310) ;  /* 0xfffffffc00f09947 */ /* 0x004fea000383ffff */
[----:B------:R-:W-:Y:S05]  /*1d650*/  BRA `(.L_x_1349) ;  /* 0xffffffec00ec7947 */ /* 0x000fea000383ffff */
.L_x_1312:
[----:B--2---:R2:W3:Y:S02]  /*1d660*/  SYNCS.PHASECHK.TRANS64.TRYWAIT P1, [R3+URZ+0x2a860], R0 ;  /* 0x02a86000030075a7 */ /* 0x0044e4000802017f */
[----:B---3--:R-:W-:Y:S05]  /*1d670*/  @!P1 NANOSLEEP.SYNCS 0x989680 ;  /* 0x009896800000995d */ /* 0x008fea0003900000 */
[----:B------:R-:W3:Y:S02]  /*1d680*/  @!P1 SYNCS.PHASECHK.TRANS64 P1, [R3+URZ+0x2a860], R0 ;  /* 0x02a86000030095a7 */ /* 0x000ee4000802007f */
[----:B---3--:R-:W-:Y:S05]  /*1d690*/  @!P1 BRA `(.L_x_1312) ;  /* 0xfffffffc00f09947 */ /* 0x008fea000383ffff */
[----:B------:R-:W-:Y:S05]  /*1d6a0*/  BRA `(.L_x_1350) ;  /* 0xffffffec00ec7947 */ /* 0x000fea000383ffff */
.L_x_1314:
[----:B---3--:R3:W4:Y:S02]  /*1d6b0*/  SYNCS.PHASECHK.TRANS64.TRYWAIT P0, [R5+URZ+0x2a880], R4 ;  /* 0x02a88004050075a7 */ /* 0x008724000800017f */
[----:B----4-:R-:W-:Y:S05]  /*1d6c0*/  @!P0 NANOSLEEP.SYNCS 0x989680 ;  /* 0x009896800000895d */ /* 0x010fea0003900000 */
[----:B------:R-:W4:Y:S02]  /*1d6d0*/  @!P0 SYNCS.PHASECHK.TRANS64 P0, [R5+URZ+0x2a880], R4 ;  /* 0x02a88004050085a7 */ /* 0x000f24000800007f */
[----:B----4-:R-:W-:Y:S05]  /*1d6e0*/  @!P0 BRA `(.L_x_1314) ;  /* 0xfffffffc00f08947 */ /* 0x010fea000383ffff */
[----:B------:R-:W-:Y:S05]  /*1d6f0*/  BRA `(.L_x_1315) ;  /* 0xffffffec00e87947 */ /* 0x000fea000383ffff */
.L_x_1351:
        /* <DEDUP_REMOVED lines=16> */
.L_x_2930:


//--------------------- .text._ZN7cutlass13device_kernelIN5flash11enable_sm90INS1_16FlashAttnFwdSm90INS1_25CollectiveMainloopFwdSm90ILi2EN4cute5tupleIJNS5_1CILi1EEES8_S8_EEENS6_IJNS7_ILi128EEESA_NS7_ILi192EEEEEELi192ENS_12float_e4m3_tEfNS_4arch4Sm90ELb0ELb1ELb1ELb1ELb0ELb1ELb0ELb1ELb1ELb1ELb1ELb0EEENS1_21CollectiveEpilogueFwdINS6_IJSA_SB_SA_EEES9_NS_10bfloat16_tESF_Li256ELb1ELb1ELb1ELb1EEENS1_36VarlenDynamicPersistentTileSchedulerILi128ELi128ELi256ELi128ELb1ELb1ELb1ELb1ELb0ELb1EEEEEEEEEvNT_6ParamsE --------------------------
	.section	.text._ZN7cutlass13device_kernelIN5flash11enable_sm90INS1_16FlashAttnFwdSm90INS1_25CollectiveMainloopFwdSm90ILi2EN4cute5tupleIJNS5_1CILi1EEES8_S8_EEENS6_IJNS7_ILi128EEESA_NS7_ILi192EEEEEELi192ENS_12float_e4m3_tEfNS_4arch4Sm90ELb0ELb1ELb1ELb1ELb0ELb1ELb0ELb1ELb1ELb1ELb1ELb0EEENS1_21CollectiveEpilogueFwdINS6_IJSA_SB_SA_EEES9_NS_10bfloat16_tESF_Li256ELb1ELb1ELb1ELb1EEENS1_36VarlenDynamicPersistentTileSchedulerILi128ELi128ELi256ELi128ELb1ELb1ELb1ELb1ELb0ELb1EEEEEEEEEvNT_6ParamsE,"ax",@progbits
	.align	128
.text._ZN7cutlass13device_kernelIN5flash11enable_sm90INS1_16FlashAttnFwdSm90INS1_25CollectiveMainloopFwdSm90ILi2EN4cute5tupleIJNS5_1CILi1EEES8_S8_EEENS6_IJNS7_ILi128EEESA_NS7_ILi192EEEEEELi192ENS_12float_e4m3_tEfNS_4arch4Sm90ELb0ELb1ELb1ELb1ELb0ELb1ELb0ELb1ELb1ELb1ELb1ELb0EEENS1_21CollectiveEpilogueFwdINS6_IJSA_SB_SA_EEES9_NS_10bfloat16_tESF_Li256ELb1ELb1ELb1ELb1EEENS1_36VarlenDynamicPersistentTileSchedulerILi128ELi128ELi256ELi128ELb1ELb1ELb1ELb1ELb0ELb1EEEEEEEEEvNT_6ParamsE:
        .type           _ZN7cutlass13device_kernelIN5flash11enable_sm90INS1_16FlashAttnFwdSm90INS1_25CollectiveMainloopFwdSm90ILi2EN4cute5tupleIJNS5_1CILi1EEES8_S8_EEENS6_IJNS7_ILi128EEESA_NS7_ILi192EEEEEELi192ENS_12float_e4m3_tEfNS_4arch4Sm90ELb0ELb1ELb1ELb1ELb0ELb1ELb0ELb1ELb1ELb1ELb1ELb0EEENS1_21CollectiveEpilogueFwdINS6_IJSA_SB_SA_EEES9_NS_10bfloat16_tESF_Li256ELb1ELb1ELb1ELb1EEENS1_36VarlenDynamicPersistentTileSchedulerILi128ELi128ELi256ELi128ELb1ELb1ELb1ELb1ELb0ELb1EEEEEEEEEvNT_6ParamsE,@function
        .size           _ZN7cutlass13device_kernelIN5flash11enable_sm90INS1_16FlashAttnFwdSm90INS1_25CollectiveMainloopFwdSm90ILi2EN4cute5tupleIJNS5_1CILi1EEES8_S8_EEENS6_IJNS7_ILi128EEESA_NS7_ILi192EEEEEELi192ENS_12float_e4m3_tEfNS_4arch4Sm90ELb0ELb1ELb1ELb1ELb0ELb1ELb0ELb1ELb1ELb1ELb1ELb0EEENS1_21CollectiveEpilogueFwdINS6_IJSA_SB_SA_EEES9_NS_10bfloat16_tESF_Li256ELb1ELb1ELb1ELb1EEENS1_36VarlenDynamicPersistentTileSchedulerILi128ELi128ELi256ELi128ELb1ELb1ELb1ELb1ELb0ELb1EEEEEEEEEvNT_6ParamsE,(.L_x_2931 - _ZN7cutlass13device_kernelIN5flash11enable_sm90INS1_16FlashAttnFwdSm90INS1_25CollectiveMainloopFwdSm90ILi2EN4cute5tupleIJNS5_1CILi1EEES8_S8_EEENS6_IJNS7_ILi128EEESA_NS7_ILi192EEEEEELi192ENS_12float_e4m3_tEfNS_4arch4Sm90ELb0ELb1ELb1ELb1ELb0ELb1ELb0ELb1ELb1ELb1ELb1ELb0EEENS1_21CollectiveEpilogueFwdINS6_IJSA_SB_SA_EEES9_NS_10bfloat16_tESF_Li256ELb1ELb1ELb1ELb1EEENS1_36VarlenDynamicPersistentTileSchedulerILi128ELi128ELi256ELi128ELb1ELb1ELb1ELb1ELb0ELb1EEEEEEEEEvNT_6ParamsE)
        .other          _ZN7cutlass13device_kernelIN5flash11enable_sm90INS1_16FlashAttnFwdSm90INS1_25CollectiveMainloopFwdSm90ILi2EN4cute5tupleIJNS5_1CILi1EEES8_S8_EEENS6_IJNS7_ILi128EEESA_NS7_ILi192EEEEEELi192ENS_12float_e4m3_tEfNS_4arch4Sm90ELb0ELb1ELb1ELb1ELb0ELb1ELb0ELb1ELb1ELb1ELb1ELb0EEENS1_21CollectiveEpilogueFwdINS6_IJSA_SB_SA_EEES9_NS_10bfloat16_tESF_Li256ELb1ELb1ELb1ELb1EEENS1_36VarlenDynamicPersistentTileSchedulerILi128ELi128ELi256ELi128ELb1ELb1ELb1ELb1ELb0ELb1EEEEEEEEEvNT_6ParamsE,@"STO_CUDA_ENTRY STV_DEFAULT"
_ZN7cutlass13device_kernelIN5flash11enable_sm90INS1_16FlashAttnFwdSm90INS1_25CollectiveMainloopFwdSm90ILi2EN4cute5tupleIJNS5_1CILi1EEES8_S8_EEENS6_IJNS7_ILi128EEESA_NS7_ILi192EEEEEELi192ENS_12float_e4m3_tEfNS_4arch4Sm90ELb0ELb1ELb1ELb1ELb0ELb1ELb0ELb1ELb1ELb1ELb1ELb0EEENS1_21CollectiveEpilogueFwdINS6_IJSA_SB_SA_EEES9_NS_10bfloat16_tESF_Li256ELb1ELb1ELb1ELb1EEENS1_36VarlenDynamicPersistentTileSchedulerILi128ELi128ELi256ELi128ELb1ELb1ELb1ELb1ELb0ELb1EEEEEEEEEvNT_6ParamsE:
        /* <DEDUP_REMOVED lines=24> */
.L_x_1353:
[----:B------:R-:W-:Y:S05]  /*0180*/  BSYNC B0 ;  /* 0x0000000000007941 */ /* 0x000fea0003800000 */
.L_x_1352:
        /* <DEDUP_REMOVED lines=41> */
.L_x_1354:
        /* <DEDUP_REMOVED lines=22> */
.L_x_1355:
        /* <DEDUP_REMOVED lines=18> */
.L_x_1356:
        /* <DEDUP_REMOVED lines=22> */
.L_x_1357:
        /* <DEDUP_REMOVED lines=22> */
.L_x_1358:
        /* <DEDUP_REMOVED lines=8> */
.L_x_1361:
        /* <DEDUP_REMOVED lines=8> */
[----:B-1----:R-:W-:-:S06]  /*0a60*/  ULEA UR4, UR36, UR4, 0x18 ;  /* 0x0000000424047291 */ /* 0x002fcc000f8ec03f */
[----:B------:R-:W-:Y:S01]  /*0a70*/  IMAD.U32 R16, RZ, RZ, UR4 ;  /* 0x00000004ff107e24 */ /* 0x000fe2000f8e00ff */
[----:B0-----:R-:W-:Y:S01]  /*0a80*/  SHF.R.U32.HI R0, RZ, 0x7, R0 ;  /* 0x00000007ff007819 */ /* 0x001fe20000011600 */
[----:B------:R-:W-:-:S03]  /*0a90*/  ULDC UR4, c[0x0][0xc3c] ;  /* 0x00030f0000047ab9 */ /* 0x000fc60000000800 */
[----:B------:R-:W-:-:S13]  /*0aa0*/  ISETP.NE.AND P0, PT, R0, 0x1, PT ;  /* 0x000000010000780c */ /* 0x000fda0003f05270 */
[----:B------:R-:W-:Y:S08]  /*0ab0*/  @!P0 BAR.ARV 0x9, 0x100 ;  /* 0x0244000000008b1d */ /* 0x000ff00000002000 */
[----:B------:R-:W-:Y:S06]  /*0ac0*/  BAR.SYNC.DEFER_BLOCKING 0x5, 0x180 ;  /* 0x0146000000007b1d */ /* 0x000fec0000010000 */
[----:B------:R-:W0:Y:S02]  /*0ad0*/  LDS.128 R212, [R16+0x2a8d0] ;  /* 0x02a8d00010d47984 */ /* 0x000e240000000c00 */
[----:B------:R-:W-:Y:S06]  /*0ae0*/  BAR.ARV 0x4, 0x180 ;  /* 0x0106000000007b1d */ /* 0x000fec0000002000 */
[----:B0-----:R-:W-:-:S13]  /*0af0*/  ISETP.GE.AND P0, PT, R215, UR4, PT ;  /* 0x00000004d7007c0c */ /* 0x001fda000bf06270 */
[----:B------:R-:W-:Y:S05]  /*0b00*/  @P0 BRA `(.L_x_1362) ;  /* 0x000002d800640947 */ /* 0x000fea0003800000 */
[----:B------:R-:W0:Y:S01]  /*0b10*/  S2R R0, SR_TID.X ;  /* 0x0000000000007919 */ /* 0x000e220000002100 */
[----:B------:R-:W-:Y:S01]  /*0b20*/  R2UR UR39, R16 ;  /* 0x00000000102772ca */ /* 0x000fe200000e0000 */
[----:B------:R-:W-:Y:S01]  /*0b30*/  IMAD.MOV.U32 R17, RZ, RZ, RZ ;  /* 0x000000ffff117224 */ /* 0x000fe200078e00ff */
[----:B------:R-:W-:Y:S01]  /*0b40*/  CS2R R18, SRZ ;  /* 0x0000000000127805 */ /* 0x000fe2000001ff00 */
[----:B------:R-:W-:Y:S01]  /*0b50*/  IMAD.MOV.U32 R206, RZ, RZ, RZ ;  /* 0x000000ffffce7224 */ /* 0x000fe200078e00ff */
[----:B------:R-:W-:Y:S01]  /*0b60*/  ULOP3.LUT UR42, UR37, 0x1, URZ, 0xfc, !UPT ;  /* 0x00000001252a7892 */ /* 0x000fe2000f8efc3f */
[----:B------:R-:W-:-:S08]  /*0b70*/  UMOV UR38, URZ ;  /* 0x0000003f00267c82 */ /* 0x000fd00008000000 */
[----:B------:R-:W-:Y:S01]  /*0b80*/  UIADD3 UR39, UR39, 0x18400, URZ ;  /* 0x0001840027277890 */ /* 0x000fe2000fffe03f */
[----:B0-----:R-:W-:-:S05]  /*0b90*/  VIADD R0, R0, 0xffffff80 ;  /* 0xffffff8000007836 */ /* 0x001fca0000000000 */
[-C--:B------:R-:W-:Y:S02]  /*0ba0*/  LEA.HI R4, R0, R0.reuse, RZ, 0x1 ;  /* 0x0000000000047211 */ /* 0x080fe400078f08ff */
[----:B------:R-:W-:Y:S02]  /*0bb0*/  SHF.R.S32.HI R3, RZ, 0x1f, R0 ;  /* 0x0000001fff037819 */ /* 0x000fe40000011400 */
[----:B------:R-:W-:Y:S02]  /*0bc0*/  SHF.R.S32.HI R201, RZ, 0x1, R4 ;  /* 0x00000001ffc97819 */ /* 0x000fe40000011404 */
[CC--:B------:R-:W-:Y:S02]  /*0bd0*/  LEA.HI R7, R3.reuse, R0.reuse, RZ, 0x5 ;  /* 0x0000000003077211 */ /* 0x0c0fe400078f28ff */
[CC--:B------:R-:W-:Y:S02]  /*0be0*/  LEA.HI R2, R3.reuse, R0.reuse, RZ, 0x7 ;  /* 0x0000000003027211 */ /* 0x0c0fe400078f38ff */
[----:B------:R-:W-:Y:S01]  /*0bf0*/  LEA.HI R6, R3, R0, RZ, 0x2 ;  /* 0x0000000003067211 */ /* 0x000fe200078f10ff */
[----:B------:R-:W-:Y:S01]  /*0c00*/  IMAD.SHL.U32 R9, R7, 0x20, RZ ;  /* 0x0000002007097824 */ /* 0x000fe200078e00ff */
[----:B------:R-:W-:-:S02]  /*0c10*/  LOP3.LUT R5, R4, 0xfffffffe, RZ, 0xc0, !PT ;  /* 0xfffffffe04057812 */ /* 0x000fc400078ec0ff */
[----:B------:R-:W-:Y:S02]  /*0c20*/  LEA.HI R3, R3, R0, RZ, 0x4 ;  /* 0x0000000003037211 */ /* 0x000fe400078f20ff */
[----:B------:R-:W-:Y:S01]  /*0c30*/  LEA.HI R4, R4, R201, RZ, 0x1 ;  /* 0x000000c904047211 */ /* 0x000fe200078f08ff */
[----:B------:R-:W-:Y:S01]  /*0c40*/  IMAD.IADD R5, R0, 0x1, -R5 ;  /* 0x0000000100057824 */ /* 0x000fe200078e0a05 */
[----:B------:R-:W-:Y:S02]  /*0c50*/  LOP3.LUT R7, R3, 0x3fffff0, RZ, 0xc0, !PT ;  /* 0x03fffff003077812 */ /* 0x000fe400078ec0ff */
[----:B------:R-:W-:Y:S01]  /*0c60*/  LOP3.LUT R11, R2, 0xffffff80, RZ, 0xc0, !PT ;  /* 0xffffff80020b7812 */ /* 0x000fe200078ec0ff */
[----:B------:R-:W-:Y:S01]  /*0c70*/  IMAD.SHL.U32 R204, R5, 0x8, RZ ;  /* 0x0000000805cc7824 */ /* 0x000fe200078e00ff */
[----:B------:R-:W-:Y:S01]  /*0c80*/  LOP3.LUT R4, R4, 0x3fffffe, RZ, 0xc0, !PT ;  /* 0x03fffffe04047812 */ /* 0x000fe200078ec0ff */
[C---:B------:R-:W-:Y:S01]  /*0c90*/  IMAD.IADD R7, R0.reuse, 0x1, -R7 ;  /* 0x0000000100077824 */ /* 0x040fe200078e0a07 */
[----:B------:R-:W-:Y:S01]  /*0ca0*/  SHF.R.S32.HI R8, RZ, 0x4, R3 ;  /* 0x00000004ff087819 */ /* 0x000fe20000011403 */
[----:B------:R-:W-:Y:S01]  /*0cb0*/  IMAD.IADD R14, R0, 0x1, -R11 ;  /* 0x00000001000e7824 */ /* 0x000fe200078e0a0b */
[----:B------:R-:W-:Y:S01]  /*0cc0*/  LOP3.LUT R13, R6, 0xfffffffc, RZ, 0xc0, !PT ;  /* 0xfffffffc060d7812 */ /* 0x000fe200078ec0ff */
[----:B------:R-:W-:Y:S01]  /*0cd0*/  IMAD.IADD R4, R201, 0x1, -R4 ;  /* 0x00000001c9047824 */ /* 0x000fe200078e0a04 */
[----:B------:R-:W-:Y:S01]  /*0ce0*/  LOP3.LUT R10, R9, 0xfffffc00, RZ, 0xc0, !PT ;  /* 0xfffffc00090a7812 */ /* 0x000fe200078ec0ff */
[----:B------:R-:W-:Y:S01]  /*0cf0*/  VIADD R217, R204, 0x20 ;  /* 0x00000020ccd97836 */ /* 0x000fe20000000000 */
[----:B------:R-:W-:Y:S01]  /*0d00*/  LEA.HI R3, R3, R8, RZ, 0x1 ;  /* 0x0000000803037211 */ /* 0x000fe200078f08ff */
[----:B------:R-:W-:Y:S01]  /*0d10*/  IMAD.IADD R13, R0, 0x1, -R13 ;  /* 0x00000001000d7824 */ /* 0x000fe200078e0a0d */
[----:B------:R-:W-:Y:S01]  /*0d20*/  SHF.R.S32.HI R0, RZ, 0x2, R6 ;  /* 0x00000002ff007819 */ /* 0x000fe20000011406 */
[----:B------:R-:W-:Y:S01]  /*0d30*/  IMAD R10, R7, 0x40, R10 ;  /* 0x00000040070a7824 */ /* 0x000fe200078e020a */
[----:B------:R-:W-:Y:S01]  /*0d40*/  SHF.R.S32.HI R7, RZ, 0x1f, R6 ;  /* 0x0000001fff077819 */ /* 0x000fe20000011406 */
[----:B------:R-:W-:Y:S01]  /*0d50*/  IMAD R210, R8, 0x8, R4 ;  /* 0x0000000808d27824 */ /* 0x000fe200078e0204 */
[----:B------:R-:W-:Y:S01]  /*0d60*/  SHF.R.S32.HI R4, RZ, 0x1f, R14 ;  /* 0x0000001fff047819 */ /* 0x000fe2000001140e */
[----:B------:R-:W-:Y:S01]  /*0d70*/  VIADD R216, R204, 0x40 ;  /* 0x00000040ccd87836 */ /* 0x000fe20000000000 */
[----:B------:R-:W-:Y:S01]  /*0d80*/  LOP3.LUT R9, R3, 0x1ffffffe, RZ, 0xc0, !PT ;  /* 0x1ffffffe03097812 */ /* 0x000fe200078ec0ff */
[----:B------:R-:W-:Y:S01]  /*0d90*/  STL [R1+0x24], R14 ;  /* 0x0000240e01007387 */ /* 0x000fe20000100800 */
[----:B------:R-:W-:Y:S01]  /*0da0*/  SHF.R.S32.HI R3, RZ, 0x7, R2 ;  /* 0x00000007ff037819 */ /* 0x000fe20000011402 */
[----:B------:R-:W-:Y:S01]  /*0db0*/  IMAD.SHL.U32 R22, R5, 0x10, RZ ;  /* 0x0000001005167824 */ /* 0x000fe200078e00ff */
[----:B------:R-:W-:Y:S01]  /*0dc0*/  LEA.HI R7, R7, R0, RZ, 0x2 ;  /* 0x0000000007077211 */ /* 0x000fe200078f10ff */
[----:B------:R-:W-:Y:S01]  /*0dd0*/  IMAD.IADD R9, R8, 0x1, -R9 ;  /* 0x0000000108097824 */ /* 0x000fe200078e0a09 */
[----:B------:R-:W-:Y:S01]  /*0de0*/  LEA.HI R6, R4, R14, RZ, 0x2 ;  /* 0x0000000e04067211 */ /* 0x000fe200078f10ff */
[----:B------:R-:W-:Y:S01]  /*0df0*/  IMAD.SHL.U32 R210, R210, 0x40, RZ ;  /* 0x00000040d2d27824 */ /* 0x000fe200078e00ff */
[----:B------:R-:W-:Y:S01]  /*0e00*/  LEA.HI R2, R2, R3, RZ, 0x1 ;  /* 0x0000000302027211 */ /* 0x000fe200078f08ff */
[----:B------:R-:W-:Y:S01]  /*0e10*/  IMAD R9, R9, 0x8, R10 ;  /* 0x0000000809097824 */ /* 0x000fe200078e020a */
[----:B------:R-:W-:Y:S01]  /*0e20*/  LOP3.LUT R7, R7, 0xfffffffc, RZ, 0xc0, !PT ;  /* 0xfffffffc07077812 */ /* 0x000fe200078ec0ff */
[C---:B------:R-:W-:Y:S01]  /*0e30*/  VIADD R218, R204.reuse, 0x10 ;  /* 0x00000010ccda7836 */ /* 0x040fe20000000000 */
[--C-:B------:R-:W-:Y:S01]  /*0e40*/  SHF.R.S32.HI R8, RZ, 0x2, R6.reuse ;  /* 0x00000002ff087819 */ /* 0x100fe20000011406 */
[----:B------:R-:W-:Y:S01]  /*0e50*/  VIADD R219, R204, 0x30 ;  /* 0x00000030ccdb7836 */ /* 0x000fe20000000000 */
[----:B------:R-:W-:Y:S01]  /*0e60*/  SHF.R.S32.HI R11, RZ, 0x1f, R6 ;  /* 0x0000001fff0b7819 */ /* 0x000fe20000011406 */
[----:B------:R-:W-:Y:S01]  /*0e70*/  IMAD.IADD R7, R0, 0x1, -R7 ;  /* 0x0000000100077824 */ /* 0x000fe200078e0a07 */
[----:B------:R-:W-:Y:S01]  /*0e80*/  LOP3.LUT R2, R2, 0x3fffffe, RZ, 0xc0, !PT ;  /* 0x03fffffe02027812 */ /* 0x000fe200078ec0ff */
[----:B------:R-:W-:Y:S01]  /*0e90*/  IMAD.IADD R0, R204, 0x1, R217 ;  /* 0x00000001cc007824 */ /* 0x000fe200078e02d9 */
[----:B------:R-:W-:Y:S01]  /*0ea0*/  LEA.HI R11, R11, R8, RZ, 0x3 ;  /* 0x000000080b0b7211 */ /* 0x000fe200078f18ff */
[----:B------:R-:W-:Y:S01]  /*0eb0*/  IMAD.SHL.U32 R7, R7, 0x80, RZ ;  /* 0x0000008007077824 */ /* 0x000fe200078e00ff */
[----:B------:R-:W-:Y:S01]  /*0ec0*/  LEA.HI R4, R4, R14, RZ, 0x5 ;  /* 0x0000000e04047211 */ /* 0x000fe200078f28ff */
[----:B------:R-:W-:Y:S01]  /*0ed0*/  IMAD.IADD R2, R3, 0x1, -R2 ;  /* 0x0000000103027824 */ /* 0x000fe200078e0a02 */
[----:B------:R-:W-:Y:S01]  /*0ee0*/  LOP3.LUT R11, R11, 0xfffffff8, RZ, 0xc0, !PT ;  /* 0xfffffff80b0b7812 */ /* 0x000fe200078ec0ff */
[----:B------:R-:W-:Y:S01]  /*0ef0*/  IMAD.IADD R3, R204, 0x1, R216 ;  /* 0x00000001cc037824 */ /* 0x000fe200078e02d8 */
[----:B------:R-:W-:Y:S01]  /*0f00*/  SHF.R.S32.HI R15, RZ, 0x1f, R0 ;  /* 0x0000001fff0f7819 */ /* 0x000fe20000011400 */
[----:B------:R0:W-:Y:S01]  /*0f10*/  STL [R1+0x6c], R9 ;  /* 0x00006c0901007387 */ /* 0x0001e20000100800 */
[----:B------:R-:W-:Y:S01]  /*0f20*/  SHF.R.S32.HI R4, RZ, 0x5, R4 ;  /* 0x00000005ff047819 */ /* 0x000fe20000011404 */
[----:B------:R-:W-:Y:S01]  /*0f30*/  IMAD.IADD R11, R8, 0x1, -R11 ;  /* 0x00000001080b7824 */ /* 0x000fe200078e0a0b */
[----:B------:R-:W-:Y:S01]  /*0f40*/  SHF.R.S32.HI R8, RZ, 0x1f, R3 ;  /* 0x0000001fff087819 */ /* 0x000fe20000011403 */
[----:B------:R-:W-:Y:S01]  /*0f50*/  VIADD R220, R204, 0x50 ;  /* 0x00000050ccdc7836 */ /* 0x000fe20000000000 */
[----:B------:R-:W-:Y:S01]  /*0f60*/  LEA.HI R10, R15, R0, RZ, 0x6 ;  /* 0x000000000f0a7211 */ /* 0x000fe200078f30ff */
[----:B------:R-:W-:Y:S01]  /*0f70*/  IMAD R11, R4, 0x10, R11 ;  /* 0x00000010040b7824 */ /* 0x000fe200078e020b */
[----:B------:R-:W-:-:S02]  /*0f80*/  LOP3.LUT R208, R7, 0x180, RZ, 0xc0, !PT ;  /* 0x0000018007d07812 */ /* 0x000fc400078ec0ff */
[----:B------:R-:W-:Y:S01]  /*0f90*/  LOP3.LUT R6, R6, 0x7ffffffc, RZ, 0xc0, !PT ;  /* 0x7ffffffc06067812 */ /* 0x000fe200078ec0ff */
[----:B------:R-:W-:Y:S01]  /*0fa0*/  IMAD.SHL.U32 R10, R10, 0x80, RZ ;  /* 0x000000800a0a7824 */ /* 0x000fe200078e00ff */
[----:B0-----:R-:W-:Y:S01]  /*0fb0*/  LEA.HI R9, R15, R0, RZ, 0x4 ;  /* 0x000000000f097211 */ /* 0x001fe200078f20ff */
[----:B------:R-:W-:Y:S01]  /*0fc0*/  IMAD R12, R2, 0x40, R11 ;  /* 0x00000040020c7824 */ /* 0x000fe200078e020b */
[----:B------:R-:W-:Y:S01]  /*0fd0*/  LEA.HI R0, R13, R13, RZ, 0x1 ;  /* 0x0000000d0d007211 */ /* 0x000fe200078f08ff */
[----:B------:R-:W-:Y:S01]  /*0fe0*/  IMAD.IADD R6, R14, 0x1, -R6 ;  /* 0x000000010e067824 */ /* 0x000fe200078e0a06 */
[CC--:B------:R-:W-:Y:S02]  /*0ff0*/  LEA.HI R15, R8.reuse, R3.reuse, RZ, 0x4 ;  /* 0x00000003080f7211 */ /* 0x0c0fe400078f20ff */
[----:B------:R-:W-:Y:S01]  /*1000*/  LEA.HI R3, R8, R3, RZ, 0x6 ;  /* 0x0000000308037211 */ /* 0x000fe200078f30ff */
[----:B------:R-:W-:Y:S01]  /*1010*/  IMAD.SHL.U32 R200, R6, 0x2, RZ ;  /* 0x0000000206c87824 */ /* 0x000fe200078e00ff */
[----:B------:R-:W-:Y:S01]  /*1020*/  LOP3.LUT R0, R0, 0x1ffffffe, RZ, 0xc0, !PT ;  /* 0x1ffffffe00007812 */ /* 0x000fe200078ec0ff */
[----:B------:R-:W-:Y:S01]  /*1030*/  STL [R1+0x68], R12 ;  /* 0x0000680c01007387 */ /* 0x000fe20000100800 */
[----:B------:R-:W-:Y:S01]  /*1040*/  LOP3.LUT R4, R208, 0x30, R9, 0xf8, !PT ;  /* 0x00000030d0047812 */ /* 0x000fe200078ef809 */
[----:B------:R-:W-:Y:S01]  /*1050*/  IMAD.SHL.U32 R7, R3, 0x80, RZ ;  /* 0x0000008003077824 */ /* 0x000fe200078e00ff */
[----:B------:R-:W-:Y:S01]  /*1060*/  SHF.R.U32.HI R209, RZ, 0x3, R208 ;  /* 0x00000003ffd17819 */ /* 0x000fe200000116d0 */
[----:B------:R-:W-:Y:S01]  /*1070*/  IMAD.IADD R221, R13, 0x1, -R0 ;  /* 0x000000010ddd7824 */ /* 0x000fe200078e0a00 */
[----:B------:R-:W-:Y:S01]  /*1080*/  LOP3.LUT R3, R10, 0xffffe000, RZ, 0xc0, !PT ;  /* 0xffffe0000a037812 */ /* 0x000fe200078ec0ff */
[----:B------:R-:W-:Y:S01]  /*1090*/  VIADD R236, R200, 0x50 ;  /* 0x00000050c8ec7836 */ /* 0x000fe20000000000 */
[-C--:B------:R-:W-:Y:S01]  /*10a0*/  LOP3.LUT R4, R4, R209.reuse, RZ, 0x3c, !PT ;  /* 0x000000d104047212 */ /* 0x080fe200078e3cff */
[C---:B------:R-:W-:Y:S01]  /*10b0*/  VIADD R235, R200.reuse, 0x58 ;  /* 0x00000058c8eb7836 */ /* 0x040fe20000000000 */
[----:B------:R-:W-:Y:S01]  /*10c0*/  SHF.R.S32.HI R0, RZ, 0x1f, R201 ;  /* 0x0000001fff007819 */ /* 0x000fe200000114c9 */
[----:B------:R-:W-:Y:S01]  /*10d0*/  VIADD R233, R200, 0x68 ;  /* 0x00000068c8e97836 */ /* 0x000fe20000000000 */
[--C-:B------:R-:W-:Y:S01]  /*10e0*/  LOP3.LUT R0, R208, 0x10, R22.reuse, 0xf8, !PT ;  /* 0x00000010d0007812 */ /* 0x100fe200078ef816 */
[----:B------:R-:W-:Y:S01]  /*10f0*/  VIADD R232, R200, 0x70 ;  /* 0x00000070c8e87836 */ /* 0x000fe20000000000 */
[----:B------:R-:W-:Y:S01]  /*1100*/  LOP3.LUT R2, R208, 0x30, R22, 0xf8, !PT ;  /* 0x00000030d0027812 */ /* 0x000fe200078ef816 */
[----:B------:R-:W-:Y:S01]  /*1110*/  VIADD R230, R200, 0x80 ;  /* 0x00000080c8e67836 */ /* 0x000fe20000000000 */
[----:B------:R-:W-:Y:S01]  /*1120*/  LOP3.LUT R8, R208, 0x30, R15, 0xf8, !PT ;  /* 0x00000030d0087812 */ /* 0x000fe200078ef80f */
[C---:B------:R-:W-:Y:S01]  /*1130*/  VIADD R229, R200.reuse, 0x88 ;  /* 0x00000088c8e57836 */ /* 0x040fe20000000000 */
[----:B------:R-:W-:Y:S01]  /*1140*/  LOP3.LUT R9, R7, 0xffffe000, RZ, 0xc0, !PT ;  /* 0xffffe00007097812 */ /* 0x000fe200078ec0ff */
[----:B------:R-:W-:Y:S01]  /*1150*/  VIADD R237, R200, 0x48 ;  /* 0x00000048c8ed7836 */ /* 0x000fe20000000000 */
[-C--:B------:R-:W-:Y:S01]  /*1160*/  IADD3 R7, R4, R210.reuse, R3 ;  /* 0x000000d204077210 */ /* 0x080fe20007ffe003 */
[----:B------:R-:W-:Y:S01]  /*1170*/  VIADD R4, R200, 0x30 ;  /* 0x00000030c8047836 */ /* 0x000fe20000000000 */
[-C--:B------:R-:W-:Y:S01]  /*1180*/  LOP3.LUT R223, R0, R209.reuse, RZ, 0x3c, !PT ;  /* 0x000000d100df7212 */ /* 0x080fe200078e3cff */
[----:B------:R-:W-:Y:S01]  /*1190*/  VIADD R234, R200, 0x60 ;  /* 0x00000060c8ea7836 */ /* 0x000fe20000000000 */
[-C--:B------:R-:W-:Y:S01]  /*11a0*/  LOP3.LUT R3, R2, R209.reuse, RZ, 0x3c, !PT ;  /* 0x000000d102037212 */ /* 0x080fe200078e3cff */
[C---:B------:R-:W-:Y:S01]  /*11b0*/  VIADD R2, R200.reuse, 0x38 ;  /* 0x00000038c8027836 */ /* 0x040fe20000000000 */
[----:B------:R-:W-:Y:S01]  /*11c0*/  SHF.R.S32.HI R0, RZ, 0x1f, R200 ;  /* 0x0000001fff007819 */ /* 0x000fe200000114c8 */
[----:B------:R-:W-:Y:S01]  /*11d0*/  VIADD R0, R200, 0x40 ;  /* 0x00000040c8007836 */ /* 0x000fe20000000000 */
[----:B------:R-:W-:Y:S01]  /*11e0*/  LOP3.LUT R8, R8, R209, RZ, 0x3c, !PT ;  /* 0x000000d108087212 */ /* 0x000fe200078e3cff */
[C---:B------:R-:W-:Y:S01]  /*11f0*/  VIADD R231, R200.reuse, 0x78 ;  /* 0x00000078c8e77836 */ /* 0x040fe20000000000 */
[----:B------:R-:W-:Y:S01]  /*1200*/  SHF.R.S32.HI R2, RZ, 0x1f, R2 ;  /* 0x0000001fff027819 */ /* 0x000fe20000011402 */
[----:B------:R-:W-:Y:S01]  /*1210*/  VIADD R11, R200, 0x8 ;  /* 0x00000008c80b7836 */ /* 0x000fe20000000000 */
[-C--:B------:R-:W-:Y:S01]  /*1220*/  IADD3 R9, R8, R210.reuse, R9 ;  /* 0x000000d208097210 */ /* 0x080fe20007ffe009 */
        /* <DEDUP_REMOVED lines=9> */
[----:B------:R-:W-:Y:S01]  /*12c0*/  IADD3 R3, R16, R210, R3 ;  /* 0x000000d210037210 */ /* 0x000fe20007ffe003 */
[----:B------:R-:W-:Y:S01]  /*12d0*/  VIADD R226, R200, 0x98 ;  /* 0x00000098c8e27836 */ /* 0x000fe20000000000 */
[----:B------:R-:W-:Y:S01]  /*12e0*/  SHF.R.S32.HI R0, RZ, 0x1f, R232 ;  /* 0x0000001fff007819 */ /* 0x000fe200000114e8 */
[----:B------:R-:W-:Y:S01]  /*12f0*/  IMAD.IADD R223, R210, 0x1, R223 ;  /* 0x00000001d2df7824 */ /* 0x000fe200078e02df */
[----:B------:R-:W-:Y:S01]  /*1300*/  SHF.R.S32.HI R2, RZ, 0x1f, R230 ;  /* 0x0000001fff027819 */ /* 0x000fe200000114e6 */
[C---:B------:R-:W-:Y:S01]  /*1310*/  IMAD.IADD R2, R16.reuse, 0x1, R7 ;  /* 0x0000000110027824 */ /* 0x040fe200078e0207 */
[----:B------:R-:W-:Y:S01]  /*1320*/  SHF.R.S32.HI R0, RZ, 0x1f, R229 ;  /* 0x0000001fff007819 */ /* 0x000fe200000114e5 */
[----:B------:R-:W-:Y:S01]  /*1330*/  IMAD.IADD R0, R16, 0x1, R9 ;  /* 0x0000000110007824 */ /* 0x000fe200078e0209 */
[----:B------:R0:W-:Y:S01]  /*1340*/  STL [R1+0x64], R3 ;  /* 0x0000640301007387 */ /* 0x0001e20000100800 */
[----:B------:R-:W-:Y:S01]  /*1350*/  SHF.R.S32.HI R11, RZ, 0x1f, R11 ;  /* 0x0000001fff0b7819 */ /* 0x000fe2000001140b */
[----:B------:R-:W-:Y:S01]  /*1360*/  IMAD R221, R221, 0x8, R12 ;  /* 0x00000008dddd7824 */ /* 0x000fe200078e020c */
[----:B------:R-:W-:Y:S01]  /*1370*/  SHF.R.S32.HI R10, RZ, 0x1f, R10 ;  /* 0x0000001fff0a7819 */ /* 0x000fe2000001140a */
[----:B------:R1:W-:Y:S01]  /*1380*/  STL [R1+0x60], R2 ;  /* 0x0000600201007387 */ /* 0x0003e20000100800 */
[----:B------:R-:W-:-:S02]  /*1390*/  SHF.R.S32.HI R6, RZ, 0x1f, R6 ;  /* 0x0000001fff067819 */ /* 0x000fc40000011406 */
[----:B------:R-:W-:Y:S01]  /*13a0*/  SHF.R.S32.HI R5, RZ, 0x1f, R5 ;  /* 0x0000001fff057819 */ /* 0x000fe20000011405 */
[----:B------:R1:W-:Y:S01]  /*13b0*/  STL [R1+0x5c], R0 ;  /* 0x00005c0001007387 */ /* 0x0003e20000100800 */
[----:B0-----:R-:W-:Y:S02]  /*13c0*/  SHF.R.S32.HI R3, RZ, 0x1f, R8 ;  /* 0x0000001fff037819 */ /* 0x001fe40000011408 */
[----:B------:R-:W-:Y:S02]  /*13d0*/  SHF.R.S32.HI R3, RZ, 0x1f, R4 ;  /* 0x0000001fff037819 */ /* 0x000fe40000011404 */
[----:B------:R-:W-:Y:S02]  /*13e0*/  SHF.R.S32.HI R3, RZ, 0x1f, R237 ;  /* 0x0000001fff037819 */ /* 0x000fe400000114ed */
[----:B------:R-:W-:Y:S02]  /*13f0*/  SHF.R.S32.HI R3, RZ, 0x1f, R234 ;  /* 0x0000001fff037819 */ /* 0x000fe400000114ea */
[----:B------:R-:W-:-:S02]  /*1400*/  SHF.R.S32.HI R3, RZ, 0x1f, R231 ;  /* 0x0000001fff037819 */ /* 0x000fc400000114e7 */
[----:B-1----:R-:W-:-:S07]  /*1410*/  SHF.R.S32.HI R3, RZ, 0x1f, R228 ;  /* 0x0000001fff037819 */ /* 0x002fce00000114e4 */
.L_x_1594:
[----:B------:R-:W-:Y:S05]  /*1420*/  YIELD ;  /* 0x0000000000007946 */ /* 0x000fea0003800000 */
[----:B------:R-:W-:Y:S01]  /*1430*/  ULDC.64 UR4, c[0x0][0xa28] ;  /* 0x00028a0000047ab9 */ /* 0x000fe20000000a00 */
[----:B0--3--:R-:W0:Y:S01]  /*1440*/  LDC.64 R4, c[0x0][0xa08] ;  /* 0x00028200ff047b82 */ /* 0x009e220000000a00 */
[----:B------:R-:W-:Y:S01]  /*1450*/  ISETP.NE.U32.AND P1, PT, RZ, UR4, PT ;  /* 0x00000004ff007c0c */ /* 0x000fe2000bf25070 */
[----:B------:R-:W-:Y:S02]  /*1460*/  IMAD.MOV.U32 R29, RZ, RZ, RZ ;  /* 0x000000ffff1d7224 */ /* 0x000fe400078e00ff */
[----:B------:R-:W-:Y:S01]  /*1470*/  IMAD.MOV.U32 R10, RZ, RZ, RZ ;  /* 0x000000ffff0a7224 */ /* 0x000fe200078e00ff */
[----:B------:R-:W-:Y:S01]  /*1480*/  ISETP.NE.AND.EX P1, PT, RZ, UR5, PT, P1 ;  /* 0x00000005ff007c0c */ /* 0x000fe2000bf25310 */
[----:B------:R-:W-:-:S02]  /*1490*/  ULDC.64 UR4, c[0x0][0xa18] ;  /* 0x0002860000047ab9 */ /* 0x000fc40000000a00 */
[----:B------:R-:W-:-:S04]  /*14a0*/  ISETP.NE.U32.AND P2, PT, RZ, UR4, PT ;  /* 0x00000004ff007c0c */ /* 0x000fc8000bf45070 */
[----:B------:R-:W-:Y:S01]  /*14b0*/  ISETP.NE.AND.EX P2, PT, RZ, UR5, PT, P2 ;  /* 0x00000005ff007c0c */ /* 0x000fe2000bf45320 */
[----:B------:R-:W-:Y:S02]  /*14c0*/  ULDC.64 UR4, c[0x0][0xa08] ;  /* 0x0002820000047ab9 */ /* 0x000fe40000000a00 */
[----:B------:R-:W-:-:S03]  /*14d0*/  ISETP.NE.U32.AND P0, PT, RZ, UR4, PT ;  /* 0x00000004ff007c0c */ /* 0x000fc6000bf05070 */
[----:B-1----:R-:W1:Y:S01]  /*14e0*/  @P1 LDC.64 R2, c[0x0][0xa28] ;  /* 0x00028a00ff021b82 */ /* 0x002e620000000a00 */
[----:B------:R-:W-:Y:S01]  /*14f0*/  ISETP.NE.AND.EX P0, PT, RZ, UR5, PT, P0 ;  /* 0x00000005ff007c0c */ /* 0x000fe2000bf05300 */
[----:B0-----:R-:W-:-:S06]  /*1500*/  IMAD.WIDE R8, R215, 0x4, R4 ;  /* 0x00000004d7087825 */ /* 0x001fcc00078e0204 */
[----:B------:R-:W0:Y:S01]  /*1510*/  @P2 LDC.64 R6, c[0x0][0xa18] ;  /* 0x00028600ff062b82 */ /* 0x000e220000000a00 */
[----:B------:R-:W-:Y:S02]  /*1520*/  ULDC UR4, c[0x0][0x288] ;  /* 0x0000a20000047ab9 */ /* 0x000fe40000000800 */
[----:B------:R-:W-:Y:S01]  /*1530*/  IMAD.U32 R202, RZ, RZ, UR4 ;  /* 0x00000004ffca7e24 */ /* 0x000fe2000f8e00ff */
[----:B------:R-:W-:Y:S02]  /*1540*/  ULDC.64 UR4, c[0x0][0x418] ;  /* 0x0001060000047ab9 */ /* 0x000fe40000000a00 */
[----:B-----5:R-:W5:Y:S01]  /*1550*/  @P0 LDG.E R29, desc[UR40][R8.64] ;  /* 0x00000028081d0981 */ /* 0x020f62000c1e1900 */
[----:B-1----:R-:W-:-:S04]  /*1560*/  @P1 IMAD.WIDE R2, R215, 0x4, R2 ;  /* 0x00000004d7021825 */ /* 0x002fc800078e0202 */
[----:B0-----:R-:W-:Y:S01]  /*1570*/  @P2 IMAD.WIDE R4, R215, 0x4, R6 ;  /* 0x00000004d7042825 */ /* 0x001fe200078e0206 */
[----:B------:R-:W-:Y:S01]  /*1580*/  UISETP.NE.U32.AND UP0, UPT, UR4, URZ, UPT ;  /* 0x0000003f0400728c */ /* 0x000fe2000bf05070 */
[----:B------:R0:W5:Y:S02]  /*1590*/  @P1 LDG.E R10, desc[UR40][R2.64] ;  /* 0x00000028020a1981 */ /* 0x000164000c1e1900 */
[----:B------:R-:W-:Y:S02]  /*15a0*/  ULDC UR4, c[0x0][0x424] ;  /* 0x0001090000047ab9 */ /* 0x000fe40000000800 */
[----:B------:R1:W5:Y:S01]  /*15b0*/  @P2 LDG.E R202, desc[UR40][R4.64] ;  /* 0x0000002804ca2981 */ /* 0x000362000c1e1900 */
[----:B------:R-:W-:-:S03]  /*15c0*/  UISETP.NE.AND.EX UP0, UPT, UR5, URZ, UPT, UP0 ;  /* 0x0000003f0500728c */ /* 0x000fc6000bf05300 */
[----:B------:R-:W-:Y:S01]  /*15d0*/  ULDC UR5, c[0x0][0x2f0] ;  /* 0x0000bc0000057ab9 */ /* 0x000fe20000000800 */
[----:B------:R-:W-:-:S04]  /*15e0*/  USEL UR4, UR4, 0x1, UP0 ;  /* 0x0000000104047887 */ /* 0x000fc80008000000 */
[----:B------:R-:W-:-:S03]  /*15f0*/  UIMAD UR4, UR4, UR5, URZ ;  /* 0x00000005040472a4 */ /* 0x000fc6000f8e023f */
[----:B------:R-:W-:Y:S02]  /*1600*/  ULDC UR5, c[0x0][0x348] ;  /* 0x0000d20000057ab9 */ /* 0x000fe40000000800 */
[----:B0-----:R-:W-:Y:S02]  /*1610*/  IMAD.U32 R2, RZ, RZ, UR5 ;  /* 0x00000005ff027e24 */ /* 0x001fe4000f8e00ff */
[----:B------:R-:W-:Y:S01]  /*1620*/  IMAD.U32 R30, RZ, RZ, UR4 ;  /* 0x00000004ff1e7e24 */ /* 0x000fe2000f8e00ff */
[----:B-1--4-:R-:W-:Y:S06]  /*1630*/  @P2 BRA `(.L_x_1363) ;  /* 0x0000000000242947 */ /* 0x012fec0003800000 */
        /* <DEDUP_REMOVED lines=9> */
.L_x_1363:
[----:B------:R-:W-:Y:S01]  /*16d0*/  ULDC.64 UR4, c[0x0][0xa20] ;  /* 0x0002880000047ab9 */ /* 0x000fe20000000a00 */
[C---:B------:R-:W-:Y:S01]  /*16e0*/  LOP3.LUT R3, R214.reuse, 0xff000000, RZ, 0xc0, !PT ;  /* 0xff000000d6037812 */ /* 0x040fe200078ec0ff */
[----:B------:R-:W-:Y:S01]  /*16f0*/  IMAD.MOV.U32 R225, RZ, RZ, R215 ;  /* 0x000000ffffe17224 */ /* 0x000fe200078e00d7 */
[----:B------:R-:W-:Y:S02]  /*1700*/  ISETP.NE.U32.AND P1, PT, RZ, UR4, PT ;  /* 0x00000004ff007c0c */ /* 0x000fe4000bf25070 */
[C---:B------:R-:W-:Y:S02]  /*1710*/  LOP3.LUT R0, R214.reuse, 0xff0000, RZ, 0xc0, !PT ;  /* 0x00ff0000d6007812 */ /* 0x040fe400078ec0ff */
[----:B------:R-:W-:Y:S02]  /*1720*/  ISETP.NE.AND.EX P1, PT, RZ, UR5, PT, P1 ;  /* 0x00000005ff007c0c */ /* 0x000fe4000bf25310 */
[----:B------:R-:W-:Y:S02]  /*1730*/  SHF.R.U32.HI R3, RZ, 0x8, R3 ;  /* 0x00000008ff037819 */ /* 0x000fe40000011603 */
[----:B------:R-:W-:-:S02]  /*1740*/  LOP3.LUT R222, R214, 0xffff, RZ, 0xc0, !PT ;  /* 0x0000ffffd6de7812 */ /* 0x000fc400078ec0ff */
[----:B------:R-:W-:-:S07]  /*1750*/  LEA.HI R224, R0, R3, RZ, 0x10 ;  /* 0x0000000300e07211 */ /* 0x000fce00078f80ff */
[----:B------:R-:W-:Y:S05]  /*1760*/  @!P1 BRA `(.L_x_1364) ;  /* 0x0000000000109947 */ /* 0x000fea0003800000 */
[----:B------:R-:W0:Y:S02]  /*1770*/  LDC.64 R4, c[0x0][0xa20] ;  /* 0x00028800ff047b82 */ /* 0x000e240000000a00 */
[----:B0-----:R-:W-:-:S05]  /*1780*/  IMAD.WIDE R4, R215, 0x4, R4 ;  /* 0x00000004d7047825 */ /* 0x001fca00078e0204 */
[----:B------:R0:W5:Y:S01]  /*1790*/  LDG.E R30, desc[UR40][R4.64] ;  /* 0x00000028041e7981 */ /* 0x000162000c1e1900 */
[----:B------:R-:W-:Y:S05]  /*17a0*/  BRA `(.L_x_1365) ;  /* 0x0000000000107947 */ /* 0x000fea0003800000 */
.L_x_1364:
[----:B------:R-:W-:Y:S05]  /*17b0*/  @!P0 BRA `(.L_x_1365) ;  /* 0x00000000000c8947 */ /* 0x000fea0003800000 */
[----:B------:R-:W2:Y:S04]  /*17c0*/  LDG.E R3, desc[UR40][R8.64] ;  /* 0x0000002808037981 */ /* 0x000ea8000c1e1900 */
[----:B------:R-:W2:Y:S02]  /*17d0*/  LDG.E R30, desc[UR40][R8.64+0x4] ;  /* 0x00000428081e7981 */ /* 0x000ea4000c1e1900 */
[----:B--2---:R-:W-:-:S07]  /*17e0*/  IMAD.IADD R30, R30, 0x1, -R3 ;  /* 0x000000011e1e7824 */ /* 0x004fce00078e0a03 */
.L_x_1365:
[----:B------:R-:W-:Y:S01]  /*17f0*/  ULDC.64 UR4, c[0x0][0xa10] ;  /* 0x0002840000047ab9 */ /* 0x000fe20000000a00 */
[----:B0-----:R-:W0:Y:S01]  /*1800*/  LDC R4, c[0x0][0x448] ;  /* 0x00011200ff047b82 */ /* 0x001e220000000800 */
[----:B------:R-:W-:-:S04]  /*1810*/  ISETP.NE.U32.AND P0, PT, RZ, UR4, PT ;  /* 0x00000004ff007c0c */ /* 0x000fc8000bf05070 */
[----:B------:R-:W-:Y:S01]  /*1820*/  ISETP.NE.AND.EX P0, PT, RZ, UR5, PT, P0 ;  /* 0x00000005ff007c0c */ /* 0x000fe2000bf05300 */
[----:B------:R-:W-:Y:S02]  /*1830*/  ULDC.64 UR4, c[0x0][0xa30] ;  /* 0x00028c0000047ab9 */ /* 0x000fe40000000a00 */
[----:B------:R-:W-:-:S04]  /*1840*/  ISETP.NE.U32.AND P1, PT, RZ, UR4, PT ;  /* 0x00000004ff007c0c */ /* 0x000fc8000bf25070 */
[----:B------:R-:W-:-:S06]  /*1850*/  ISETP.NE.AND.EX P1, PT, RZ, UR5, PT, P1 ;  /* 0x00000005ff007c0c */ /* 0x000fcc000bf25310 */
[----:B------:R-:W1:Y:S08]  /*1860*/  @P0 LDC.64 R6, c[0x0][0xa10] ;  /* 0x00028400ff060b82 */ /* 0x000e700000000a00 */
[----:B------:R-:W2:Y:S01]  /*1870*/  @P1 LDC.64 R8, c[0x0][0xa30] ;  /* 0x00028c00ff081b82 */ /* 0x000ea20000000a00 */
[----:B-1----:R-:W-:-:S05]  /*1880*/  @P0 IMAD.WIDE R6, R215, 0x4, R6 ;  /* 0x00000004d7060825 */ /* 0x002fca00078e0206 */
[----:B------:R-:W3:Y:S04]  /*1890*/  @P0 LDG.E R0, desc[UR40][R6.64] ;  /* 0x0000002806000981 */ /* 0x000ee8000c1e1900 */
[----:B------:R-:W3:Y:S01]  /*18a0*/  @P0 LDG.E R3, desc[UR40][R6.64+0x4] ;  /* 0x0000042806030981 */ /* 0x000ee2000c1e1900 */
[----:B-----5:R-:W-:Y:S02]  /*18b0*/  IMAD.MOV.U32 R26, RZ, RZ, R30 ;  /* 0x000000ffff1a7224 */ /* 0x020fe400078e001e */
[----:B--2---:R-:W-:-:S05]  /*18c0*/  @P1 IMAD.WIDE R8, R215, 0x4, R8 ;  /* 0x00000004d7081825 */ /* 0x004fca00078e0208 */
[----:B------:R1:W5:Y:S01]  /*18d0*/  @P1 LDG.E R26, desc[UR40][R8.64] ;  /* 0x00000028081a1981 */ /* 0x000362000c1e1900 */
[----:B0-----:R-:W-:Y:S01]  /*18e0*/  ISETP.NE.AND P1, PT, R4, 0x1, PT ;  /* 0x000000010400780c */ /* 0x001fe20003f25270 */
[----:B------:R-:W-:Y:S01]  /*18f0*/  IMAD.SHL.U32 R207, R213, 0x80, RZ ;  /* 0x00000080d5cf7824 */ /* 0x000fe200078e00ff */
[----:B------:R-:W0:Y:S01]  /*1900*/  LDC.64 R4, c[0x0][0x9e0] ;  /* 0x00027800ff047b82 */ /* 0x000e220000000a00 */
[----:B------:R-:W-:-:S10]  /*1910*/  IMAD.IADD R13, R30, 0x1, -R10 ;  /* 0x000000011e0d7824 */ /* 0x000fd400078e0a0a */
[----:B------:R-:W2:Y:S08]  /*1920*/  @P1 LDC R11, c[0x0][0x44c] ;  /* 0x00011300ff0b1b82 */ /* 0x000eb00000000800 */
[----:B------:R-:W4:Y:S01]  /*1930*/  @P1 LDC R12, c[0x0][0x450] ;  /* 0x00011400ff0c1b82 */ /* 0x000f220000000800 */
[----:B0-----:R-:W-:Y:S01]  /*1940*/  ISETP.GE.AND P2, PT, R5, 0x1, PT ;  /* 0x000000010500780c */ /* 0x001fe20003f46270 */
[----:B---3--:R-:W-:-:S02]  /*1950*/  @P0 IMAD.IADD R2, R3, 0x1, -R0 ;  /* 0x0000000103020824 */ /* 0x008fc400078e0a00 */
[----:B------:R-:W-:Y:S02]  /*1960*/  VIADD R0, R207, 0x7f ;  /* 0x0000007fcf007836 */ /* 0x000fe40000000000 */
[----:B------:R-:W-:Y:S02]  /*1970*/  IMAD.IADD R203, R13, 0x1, R2 ;  /* 0x000000010dcb7824 */ /* 0x000fe400078e0202 */
[----:B--2---:R-:W-:-:S03]  /*1980*/  @P1 IMAD.HI.U32 R3, R0, R11, RZ ;  /* 0x0000000b00031227 */ /* 0x004fc600078e00ff */
[C---:B------:R-:W-:Y:S01]  /*1990*/  IADD3 R28, R203.reuse, 0x1, -R202 ;  /* 0x00000001cb1c7810 */ /* 0x040fe20007ffe8ca */
[----:B------:R-:W-:Y:S01]  /*19a0*/  IMAD.MOV.U32 R7, RZ, RZ, R0 ;  /* 0x000000ffff077224 */ /* 0x000fe200078e0000 */
[----:B----4-:R-:W-:Y:S01]  /*19b0*/  @P1 SHF.R.U32.HI R7, RZ, R12, R3 ;  /* 0x0000000cff071219 */ /* 0x010fe20000011603 */
[----:B------:R-:W-:-:S04]  /*19c0*/  VIADD R0, R203, 0x7f ;  /* 0x0000007fcb007836 */ /* 0x000fc80000000000 */
[----:B-1----:R-:W-:Y:S01]  /*19d0*/  IMAD.IADD R9, R28, 0x1, R7 ;  /* 0x000000011c097824 */ /* 0x002fe200078e0207 */
[----:B------:R-:W-:-:S03]  /*19e0*/  SHF.R.S32.HI R3, RZ, 0x1f, R0 ;  /* 0x0000001fff037819 */ /* 0x000fc60000011400 */
[----:B------:R-:W-:Y:S01]  /*19f0*/  IMAD.IADD R4, R9, 0x1, R4 ;  /* 0x0000000109047824 */ /* 0x000fe200078e0204 */
[----:B------:R-:W-:-:S04]  /*1a00*/  LEA.HI R3, R3, R0, RZ, 0x7 ;  /* 0x0000000003037211 */ /* 0x000fc800078f38ff */
[----:B------:R-:W-:Y:S01]  /*1a10*/  SHF.R.S32.HI R27, RZ, 0x7, R3 ;  /* 0x00000007ff1b7819 */ /* 0x000fe20000011403 */
[----:B------:R-:W-:Y:S06]  /*1a20*/  @!P2 BRA `(.L_x_1366) ;  /* 0x000000000048a947 */ /* 0x000fec0003800000 */
[C---:B------:R-:W-:Y:S01]  /*1a30*/  ISETP.GT.AND P0, PT, R9.reuse, RZ, PT ;  /* 0x000000ff0900720c */ /* 0x040fe20003f04270 */
[----:B------:R-:W-:Y:S01]  /*1a40*/  BSSY B0, `(.L_x_1367) ;  /* 0x000000e000007945 */ /* 0x000fe20003800000 */
[----:B------:R-:W-:-:S11]  /*1a50*/  VIADD R0, R9, 0xffffffff ;  /* 0xffffffff09007836 */ /* 0x000fd60000000000 */
[----:B------:R-:W-:Y:S05]  /*1a60*/  @P0 BRA `(.L_x_1368) ;  /* 0x00000000001c0947 */ /* 0x000fea0003800000 */
[----:B------:R-:W-:Y:S01]  /*1a70*/  ISETP.NE.AND P0, PT, R5, 0x1, PT ;  /* 0x000000010500780c */ /* 0x000fe20003f05270 */
[----:B------:R-:W-:-:S12]  /*1a80*/  IMAD.MOV R3, RZ, RZ, -R9 ;  /* 0x000000ffff037224 */ /* 0x000fd800078e0a09 */
[----:B------:R-:W0:Y:S02]  /*1a90*/  @P0 LDC.64 R6, c[0x0][0x9e8] ;  /* 0x00027a00ff060b82 */ /* 0x000e240000000a00 */
[----:B0-----:R-:W-:-:S05]  /*1aa0*/  @P0 IMAD.HI.U32 R0, R3, R6, RZ ;  /* 0x0000000603000227 */ /* 0x001fca00078e00ff */
[----:B------:R-:W-:-:S04]  /*1ab0*/  @P0 SHF.R.U32.HI R3, RZ, R7, R0 ;  /* 0x00000007ff030219 */ /* 0x000fc80000011600 */
[----:B------:R-:W-:Y:S01]  /*1ac0*/  LOP3.LUT R0, RZ, R3, RZ, 0x33, !PT ;  /* 0x00000003ff007212 */ /* 0x000fe200078e33ff */
[----:B------:R-:W-:Y:S06]  /*1ad0*/  BRA `(.L_x_1369) ;  /* 0x0000000000107947 */ /* 0x000fec0003800000 */
.L_x_1368:
[----:B------:R-:W-:-:S13]  /*1ae0*/  ISETP.NE.AND P0, PT, R5, 0x1, PT ;  /* 0x000000010500780c */ /* 0x000fda0003f05270 */
[----:B------:R-:W0:Y:S02]  /*1af0*/  @P0 LDC.64 R6, c[0x0][0x9e8] ;  /* 0x00027a00ff060b82 */ /* 0x000e240000000a00 */
[----:B0-----:R-:W-:-:S05]  /*1b00*/  @P0 IMAD.HI.U32 R6, R0, R6, RZ ;  /* 0x0000000600060227 */ /* 0x001fca00078e00ff */
[----:B------:R-:W-:-:S07]  /*1b10*/  @P0 SHF.R.U32.HI R0, RZ, R7, R6 ;  /* 0x00000007ff000219 */ /* 0x000fce0000011606 */
.L_x_1369:
[----:B------:R-:W-:Y:S05]  /*1b20*/  BSYNC B0 ;  /* 0x0000000000007941 */ /* 0x000fea0003800000 */
.L_x_1367:
[----:B------:R-:W-:-:S05]  /*1b30*/  IMAD R3, R0, R5, R5 ;  /* 0x0000000500037224 */ /* 0x000fca00078e0205 */
[----:B------:R-:W-:-:S07]  /*1b40*/  VIMNMX R4, R4, R3, PT ;  /* 0x0000000304047248 */ /* 0x000fce0003fe0100 */
.L_x_1366:
[----:B------:R-:W0:Y:S01]  /*1b50*/  @P1 LDC R0, c[0x0][0x44c] ;  /* 0x00011300ff001b82 */ /* 0x000e220000000800 */
[----:B------:R-:W-:Y:S01]  /*1b60*/  VIADD R4, R4, 0x7f ;  /* 0x0000007f04047836 */ /* 0x000fe20000000000 */
[----:B------:R-:W-:Y:S01]  /*1b70*/  ULDC UR4, c[0x0][0x9dc] ;  /* 0x0002770000047ab9 */ /* 0x000fe20000000800 */
[----:B------:R-:W-:Y:S02]  /*1b80*/  IMAD.MOV.U32 R7, RZ, RZ, R207 ;  /* 0x000000ffff077224 */ /* 0x000fe400078e00cf */
[----:B------:R-:W-:Y:S01]  /*1b90*/  IMAD.IADD R102, R203, 0x1, -R202 ;  /* 0x00000001cb667824 */ /* 0x000fe200078e0aca */
[----:B------:R-:W-:Y:S02]  /*1ba0*/  SHF.R.S32.HI R3, RZ, 0x1f, R4 ;  /* 0x0000001fff037819 */ /* 0x000fe40000011404 */
[----:B------:R-:W1:Y:S02]  /*1bb0*/  @P1 LDC R9, c[0x0][0x450] ;  /* 0x00011400ff091b82 */ /* 0x000e640000000800 */
[----:B------:R-:W-:Y:S01]  /*1bc0*/  LEA.HI R3, R3, R4, RZ, 0x7 ;  /* 0x0000000403037211 */ /* 0x000fe200078f38ff */
[----:B0-----:R-:W-:-:S05]  /*1bd0*/  @P1 IMAD.HI.U32 R0, R207, R0, RZ ;  /* 0x00000000cf001227 */ /* 0x001fca00078e00ff */
[----:B-1----:R-:W-:Y:S02]  /*1be0*/  @P1 SHF.R.U32.HI R7, RZ, R9, R0 ;  /* 0x00000009ff071219 */ /* 0x002fe40000011600 */
[----:B------:R-:W-:-:S03]  /*1bf0*/  SHF.R.S32.HI R0, RZ, 0x7, R3 ;  /* 0x00000007ff007819 */ /* 0x000fc60000011403 */
[----:B------:R-:W-:Y:S01]  /*1c00*/  IMAD.IADD R3, R102, 0x1, R7 ;  /* 0x0000000166037824 */ /* 0x000fe200078e0207 */
[----:B------:R-:W-:-:S03]  /*1c10*/  VIMNMX R8, R27, R0, PT ;  /* 0x000000001b087248 */ /* 0x000fc60003fe0100 */
[----:B------:R-:W-:Y:S01]  /*1c20*/  VIADD R0, R3, -UR4 ;  /* 0x8000000403007c36 */ /* 0x000fe20008000000 */
[----:B------:R-:W-:Y:S06]  /*1c30*/  @!P2 BRA `(.L_x_1370) ;  /* 0x000000000044a947 */ /* 0x000fec0003800000 */
[----:B------:R-:W-:Y:S01]  /*1c40*/  ISETP.GT.AND P0, PT, R3, -0x1, PT ;  /* 0xffffffff0300780c */ /* 0x000fe20003f04270 */
[----:B------:R-:W-:-:S12]  /*1c50*/  BSSY B0, `(.L_x_1371) ;  /* 0x000000d000007945 */ /* 0x000fd80003800000 */
[----:B------:R-:W-:Y:S05]  /*1c60*/  @P0 BRA `(.L_x_1372) ;  /* 0x00000000001c0947 */ /* 0x000fea0003800000 */
[----:B------:R-:W-:Y:S02]  /*1c70*/  ISETP.NE.AND P0, PT, R5, 0x1, PT ;  /* 0x000000010500780c */ /* 0x000fe40003f05270 */
[----:B------:R-:W-:-:S11]  /*1c80*/  LOP3.LUT R3, RZ, R3, RZ, 0x33, !PT ;  /* 0x00000003ff037212 */ /* 0x000fd600078e33ff */
[----:B------:R-:W0:Y:S02]  /*1c90*/  @P0 LDC.64 R6, c[0x0][0x9e8] ;  /* 0x00027a00ff060b82 */ /* 0x000e240000000a00 */
[----:B0-----:R-:W-:-:S05]  /*1ca0*/  @P0 IMAD.HI.U32 R4, R3, R6, RZ ;  /* 0x0000000603040227 */ /* 0x001fca00078e00ff */
[----:B------:R-:W-:-:S04]  /*1cb0*/  @P0 SHF.R.U32.HI R3, RZ, R7, R4 ;  /* 0x00000007ff030219 */ /* 0x000fc80000011604 */
[----:B------:R-:W-:Y:S01]  /*1cc0*/  LOP3.LUT R3, RZ, R3, RZ, 0x33, !PT ;  /* 0x00000003ff037212 */ /* 0x000fe200078e33ff */
[----:B------:R-:W-:Y:S06]  /*1cd0*/  BRA `(.L_x_1373) ;  /* 0x0000000000107947 */ /* 0x000fec0003800000 */
.L_x_1372:
[----:B------:R-:W-:-:S13]  /*1ce0*/  ISETP.NE.AND P0, PT, R5, 0x1, PT ;  /* 0x000000010500780c */ /* 0x000fda0003f05270 */
[----:B------:R-:W0:Y:S02]  /*1cf0*/  @P0 LDC.64 R6, c[0x0][0x9e8] ;  /* 0x00027a00ff060b82 */ /* 0x000e240000000a00 */
[----:B0-----:R-:W-:-:S05]  /*1d00*/  @P0 IMAD.HI.U32 R4, R3, R6, RZ ;  /* 0x0000000603040227 */ /* 0x001fca00078e00ff */
[----:B------:R-:W-:-:S07]  /*1d10*/  @P0 SHF.R.U32.HI R3, RZ, R7, R4 ;  /* 0x00000007ff030219 */ /* 0x000fce0000011604 */
.L_x_1373:
[----:B------:R-:W-:Y:S05]  /*1d20*/  BSYNC B0 ;  /* 0x0000000000007941 */ /* 0x000fea0003800000 */
.L_x_1371:
[----:B------:R-:W-:-:S05]  /*1d30*/  IMAD R3, R3, R5, RZ ;  /* 0x0000000503037224 */ /* 0x000fca00078e02ff */
[----:B------:R-:W-:-:S07]  /*1d40*/  VIMNMX R0, R0, R3, !PT ;  /* 0x0000000300007248 */ /* 0x000fce0007fe0100 */
.L_x_1370:
[----:B------:R-:W-:Y:S01]  /*1d50*/  SHF.R.S32.HI R3, RZ, 0x1f, R0 ;  /* 0x0000001fff037819 */ /* 0x000fe20000011400 */
[----:B------:R-:W-:Y:S01]  /*1d60*/  BSSY B0, `(.L_x_1374) ;  /* 0x0000028000007945 */ /* 0x000fe20003800000 */
[----:B------:R-:W-:Y:S02]  /*1d70*/  LOP3.LUT R227, R224, 0xff, RZ, 0xc0, !PT ;  /* 0x000000ffe0e37812 */ /* 0x000fe400078ec0ff */
[----:B------:R-:W-:Y:S01]  /*1d80*/  LEA.HI R3, R3, R0, RZ, 0x7 ;  /* 0x0000000003037211 */ /* 0x000fe200078f38ff */
[----:B------:R-:W-:Y:S01]  /*1d90*/  IMAD.MOV.U32 R0, RZ, RZ, RZ ;  /* 0x000000ffff007224 */ /* 0x000fe200078e00ff */
[----:B------:R-:W-:Y:S02]  /*1da0*/  SHF.R.U32.HI R224, RZ, 0x10, R224 ;  /* 0x00000010ffe07819 */ /* 0x000fe400000116e0 */
[----:B------:R-:W-:-:S04]  /*1db0*/  SHF.R.S32.HI R3, RZ, 0x7, R3 ;  /* 0x00000007ff037819 */ /* 0x000fc80000011403 */
[----:B------:R-:W-:-:S04]  /*1dc0*/  VIMNMX R9, RZ, R3, !PT ;  /* 0x00000003ff097248 */ /* 0x000fc80007fe0100 */
[----:B------:R-:W-:-:S13]  /*1dd0*/  ISETP.GT.AND P0, PT, R8, R9, PT ;  /* 0x000000090800720c */ /* 0x000fda0003f04270 */
[----:B------:R-:W-:Y:S05]  /*1de0*/  @!P0 BRA `(.L_x_1375) ;  /* 0x00000000007c8947 */ /* 0x000fea0003800000 */
[----:B------:R-:W-:Y:S01]  /*1df0*/  ISETP.NE.AND P0, PT, R224, RZ, PT ;  /* 0x000000ffe000720c */ /* 0x000fe20003f05270 */
[----:B------:R-:W-:-:S03]  /*1e00*/  ULDC UR4, c[0x0][0x9f0] ;  /* 0x00027c0000047ab9 */ /* 0x000fc60000000800 */
[----:B------:R-:W-:-:S04]  /*1e10*/  SEL R11, R224, UR4, P0 ;  /* 0x00000004e00b7c07 */ /* 0x000fc80008000000 */
[-C--:B------:R-:W-:Y:S02]  /*1e20*/  IABS R6, R11.reuse ;  /* 0x0000000b00067213 */ /* 0x080fe40000000000 */
[----:B------:R-:W-:Y:S02]  /*1e30*/  IADD3 R0, R11, -0x1, R8 ;  /* 0xffffffff0b007810 */ /* 0x000fe40007ffe008 */
[----:B------:R-:W0:Y:S01]  /*1e40*/  I2F.RP R3, R6 ;  /* 0x0000000600037306 */ /* 0x000e220000209400 */
[----:B------:R-:W-:Y:S02]  /*1e50*/  IABS R12, R11 ;  /* 0x0000000b000c7213 */ /* 0x000fe40000000000 */
[----:B------:R-:W-:-:S05]  /*1e60*/  IMAD.IADD R0, R0, 0x1, -R9 ;  /* 0x0000000100007824 */ /* 0x000fca00078e0a09 */
[----:B------:R-:W-:Y:S02]  /*1e70*/  IABS R10, R0 ;  /* 0x00000000000a7213 */ /* 0x000fe40000000000 */
[----:B------:R-:W-:-:S04]  /*1e80*/  LOP3.LUT R0, R0, R11, RZ, 0x3c, !PT ;  /* 0x0000000b00007212 */ /* 0x000fc800078e3cff */
[----:B------:R-:W-:Y:S01]  /*1e90*/  ISETP.GE.AND P2, PT, R0, RZ, PT ;  /* 0x000000ff0000720c */ /* 0x000fe20003f46270 */
[----:B0-----:R-:W0:Y:S02]  /*1ea0*/  MUFU.RCP R3, R3 ;  /* 0x0000000300037308 */ /* 0x001e240000001000 */
[----:B0-----:R-:W-:Y:S02]  /*1eb0*/  VIADD R4, R3, 0xffffffe ;  /* 0x0ffffffe03047836 */ /* 0x001fe40000000000 */
[----:B------:R-:W-:-:S04]  /*1ec0*/  IMAD.MOV R3, RZ, RZ, -R12 ;  /* 0x000000ffff037224 */ /* 0x000fc800078e0a0c */
[----:B------:R0:W1:Y:S02]  /*1ed0*/  F2I.FTZ.U32.TRUNC.NTZ R5, R4 ;  /* 0x0000000400057305 */ /* 0x000064000021f000 */
[----:B0-----:R-:W-:Y:S02]  /*1ee0*/  IMAD.MOV.U32 R4, RZ, RZ, RZ ;  /* 0x000000ffff047224 */ /* 0x001fe400078e00ff */
[----:B-1----:R-:W-:-:S04]  /*1ef0*/  IMAD.MOV R7, RZ, RZ, -R5 ;  /* 0x000000ffff077224 */ /* 0x002fc800078e0a05 */
[----:B------:R-:W-:-:S04]  /*1f00*/  IMAD R7, R7, R6, RZ ;  /* 0x0000000607077224 */ /* 0x000fc800078e02ff */
[----:B------:R-:W-:-:S04]  /*1f10*/  IMAD.HI.U32 R5, R5, R7, R4 ;  /* 0x0000000705057227 */ /* 0x000fc800078e0004 */
[----:B------:R-:W-:-:S04]  /*1f20*/  IMAD.MOV.U32 R4, RZ, RZ, R10 ;  /* 0x000000ffff047224 */ /* 0x000fc800078e000a */
        /* <DEDUP_REMOVED lines=11> */
.L_x_1375:
[----:B------:R-:W-:Y:S05]  /*1fe0*/  BSYNC B0 ;  /* 0x0000000000007941 */ /* 0x000fea0003800000 */
.L_x_1374:
[----:B------:R-:W-:-:S05]  /*1ff0*/  IMAD R3, R227, R0, R9 ;  /* 0x00000000e3037224 */ /* 0x000fca00078e0209 */
[C---:B------:R-:W-:Y:S01]  /*2000*/  VIADDMNMX R0, R3.reuse, R0, R8, PT ;  /* 0x0000000003007246 */ /* 0x040fe20003800108 */
[----:B------:R-:W-:-:S04]  /*2010*/  IMAD R3, R3, 0x80, -R13 ;  /* 0x0000008003037824 */ /* 0x000fc800078e0a0d */
[----:B------:R-:W-:Y:S01]  /*2020*/  IMAD R5, R0, 0x80, -R13 ;  /* 0x0000008000057824 */ /* 0x000fe200078e0a0d */
[----:B------:R-:W-:-:S04]  /*2030*/  VIMNMX R3, RZ, R3, !PT ;  /* 0x00000003ff037248 */ /* 0x000fc80007fe0100 */
[----:B------:R-:W-:Y:S02]  /*2040*/  VIMNMX R0, R5, R2, PT ;  /* 0x0000000205007248 */ /* 0x000fe40003fe0100 */
[----:B------:R-:W-:Y:S02]  /*2050*/  SHF.R.U32.HI R25, RZ, 0x7, R3 ;  /* 0x00000007ff197819 */ /* 0x000fe40000011603 */
[----:B------:R-:W-:-:S03]  /*2060*/  ISETP.GT.AND P0, PT, R0, R3, PT ;  /* 0x000000030000720c */ /* 0x000fc60003f04270 */
[----:B------:R-:W-:-:S10]  /*2070*/  IMAD.MOV.U32 R24, RZ, RZ, R25 ;  /* 0x000000ffff187224 */ /* 0x000fd400078e0019 */
[----:B------:R-:W-:-:S05]  /*2080*/  @P0 VIADD R0, R0, 0x7f ;  /* 0x0000007f00000836 */ /* 0x000fca0000000000 */
[----:B------:R-:W-:-:S04]  /*2090*/  @P0 SHF.R.S32.HI R3, RZ, 0x1f, R0 ;  /* 0x0000001fff030819 */ /* 0x000fc80000011400 */
[----:B------:R-:W-:-:S04]  /*20a0*/  @P0 LEA.HI R3, R3, R0, RZ, 0x7 ;  /* 0x0000000003030211 */ /* 0x000fc800078f38ff */
[----:B------:R-:W-:Y:S02]  /*20b0*/  @P0 SHF.R.S32.HI R24, RZ, 0x7, R3 ;  /* 0x00000007ff180819 */ /* 0x000fe40000011403 */
        /* <DEDUP_REMOVED lines=22> */
[----:B-1---5:R-:W-:Y:S05]  /*2220*/  CALL.ABS.NOINC R14 ;  /* 0x000000000e007343 */ /* 0x022fea0003c00000 */
.L_x_1378:
[----:B------:R-:W-:Y:S05]  /*2230*/  BSYNC B6 ;  /* 0x0000000000067941 */ /* 0x000fea0003800000 */
.L_x_1377:
        /* <DEDUP_REMOVED lines=20> */
.L_x_1380:
[----:B------:R-:W-:Y:S05]  /*2380*/  BSYNC B6 ;  /* 0x0000000000067941 */ /* 0x000fea0003800000 */
.L_x_1379:
[----:B------:R-:W-:Y:S01]  /*2390*/  ULDC.64 UR4, c[0x0][0x9f8] ;  /* 0x00027e0000047ab9 */ /* 0x000fe20000000a00 */
[----:B------:R-:W-:Y:S01]  /*23a0*/  IMAD.MOV.U32 R0, RZ, RZ, R215 ;  /* 0x000000ffff007224 */ /* 0x000fe200078e00d7 */
[----:B------:R-:W-:Y:S01]  /*23b0*/  ISETP.NE.U32.AND P0, PT, RZ, UR4, PT ;  /* 0x00000004ff007c0c */ /* 0x000fe2000bf05070 */
[----:B------:R-:W0:Y:S01]  /*23c0*/  S2R R20, SR_TID.X ;  /* 0x0000000000147919 */ /* 0x000e220000002100 */
[----:B------:R-:W1:Y:S02]  /*23d0*/  LDC.64 R84, c[0x0][0x300] ;  /* 0x0000c000ff547b82 */ /* 0x000e640000000a00 */
[----:B------:R-:W-:Y:S01]  /*23e0*/  ISETP.NE.AND.EX P0, PT, RZ, UR5, PT, P0 ;  /* 0x00000005ff007c0c */ /* 0x000fe2000bf05300 */
[----:B------:R-:W-:Y:S01]  /*23f0*/  IMAD.IADD R29, R29, 0x1, R30 ;  /* 0x000000011d1d7824 */ /* 0x000fe200078e021e */
[----:B------:R-:W-:-:S04]  /*2400*/  ULDC.64 UR4, c[0x0][0xa08] ;  /* 0x0002820000047ab9 */ /* 0x000fc80000000a00 */
[----:B------:R-:W2:Y:S08]  /*2410*/  LDC.64 R82, c[0x0][0x408] ;  /* 0x00010200ff527b82 */ /* 0x000eb00000000a00 */
[----:B------:R-:W3:Y:S01]  /*2420*/  @P0 LDC.64 R4, c[0x0][0x9f8] ;  /* 0x00027e00ff040b82 */ /* 0x000ee20000000a00 */
[----:B------:R-:W-:Y:S01]  /*2430*/  SHF.R.S32.HI R23, RZ, 0x1f, R22 ;  /* 0x0000001fff177819 */ /* 0x000fe20000011416 */
[----:B------:R-:W-:Y:S01]  /*2440*/  VIADD R103, R22, 0x20 ;  /* 0x0000002016677836 */ /* 0x000fe20000000000 */
[----:B------:R-:W-:-:S05]  /*2450*/  SHF.R.S32.HI R12, RZ, 0x1f, R201 ;  /* 0x0000001fff0c7819 */ /* 0x000fca00000114c9 */
[----:B------:R-:W4:Y:S01]  /*2460*/  LDC R77, c[0x0][0x3f4] ;  /* 0x0000fd00ff4d7b82 */ /* 0x000f220000000800 */
[----:B------:R-:W-:-:S07]  /*2470*/  VIADD R94, R22, 0x40 ;  /* 0x00000040165e7836 */ /* 0x000fce0000000000 */
[----:B------:R-:W2:Y:S01]  /*2480*/  LDC.64 R80, c[0x0][0x3f8] ;  /* 0x0000fe00ff507b82 */ /* 0x000ea20000000a00 */
[----:B---3--:R-:W-:-:S05]  /*2490*/  @P0 IMAD.WIDE R4, R215, 0x4, R4 ;  /* 0x00000004d7040825 */ /* 0x008fca00078e0204 */
[----:B------:R3:W3:Y:S01]  /*24a0*/  @P0 LDG.E R0, desc[UR40][R4.64] ;  /* 0x0000002804000981 */ /* 0x0006e2000c1e1900 */
[----:B------:R-:W-:Y:S01]  /*24b0*/  SHF.R.S32.HI R13, RZ, 0x1f, R29 ;  /* 0x0000001fff0d7819 */ /* 0x000fe2000001141d */
[----:B0-----:R-:W-:Y:S01]  /*24c0*/  VIADD R9, R20, 0xffffff80 ;  /* 0xffffff8014097836 */ /* 0x001fe20000000000 */
[----:B------:R-:W-:Y:S01]  /*24d0*/  ISETP.NE.U32.AND P0, PT, RZ, UR4, PT ;  /* 0x00000004ff007c0c */ /* 0x000fe2000bf05070 */
[-C--:B-1----:R-:W-:Y:S01]  /*24e0*/  IMAD.WIDE.U32 R6, R29, R84.reuse, RZ ;  /* 0x000000541d067225 */ /* 0x082fe200078e00ff */
[----:B------:R-:W-:Y:S02]  /*24f0*/  SHF.R.U32.HI R20, RZ, 0x7, R20 ;  /* 0x00000007ff147819 */ /* 0x000fe40000011614 */
[----:B------:R-:W-:Y:S01]  /*2500*/  ISETP.NE.AND.EX P0, PT, RZ, UR5, PT, P0 ;  /* 0x00000005ff007c0c */ /* 0x000fe2000bf05300 */
[----:B------:R-:W-:Y:S01]  /*2510*/  IMAD R8, R13, R84, RZ ;  /* 0x000000540d087224 */ /* 0x000fe200078e02ff */
[----:B------:R-:W-:Y:S01]  /*2520*/  ULDC.64 UR4, c[0x0][0x308] ;  /* 0x0000c20000047ab9 */ /* 0x000fe20000000a00 */
[----:B------:R-:W-:Y:S01]  /*2530*/  ISETP.NE.AND P6, PT, R20, 0x1, PT ;  /* 0x000000011400780c */ /* 0x000fe20003fc5270 */
[C---:B------:R-:W-:Y:S01]  /*2540*/  VIADD R93, R22.reuse, 0x60 ;  /* 0x00000060165d7836 */ /* 0x040fe20000000000 */
[----:B------:R-:W-:Y:S01]  /*2550*/  SHF.R.S32.HI R205, RZ, 0x1f, R204 ;  /* 0x0000001fffcd7819 */ /* 0x000fe200000114cc */
[----:B------:R-:W-:Y:S01]  /*2560*/  IMAD R3, R29, R85, R8 ;  /* 0x000000551d037224 */ /* 0x000fe200078e0208 */
[----:B------:R-:W-:Y:S01]  /*2570*/  SHF.R.S32.HI R8, RZ, 0x1f, R9 ;  /* 0x0000001fff087819 */ /* 0x000fe20000011409 */
[----:B------:R-:W-:Y:S01]  /*2580*/  VIADD R92, R22, 0x80 ;  /* 0x00000080165c7836 */ /* 0x000fe20000000000 */
[----:B----4-:R-:W-:Y:S01]  /*2590*/  ISETP.GE.AND P2, PT, R94, R77, PT ;  /* 0x0000004d5e00720c */ /* 0x010fe20003f46270 */
[----:B------:R-:W-:Y:S01]  /*25a0*/  IMAD.IADD R7, R7, 0x1, R3 ;  /* 0x0000000107077824 */ /* 0x000fe200078e0203 */
[----:B------:R-:W-:Y:S01]  /*25b0*/  LEA.HI R8, R8, R9, RZ, 0x2 ;  /* 0x0000000908087211 */ /* 0x000fe200078f10ff */
[----:B--2---:R-:W-:Y:S01]  /*25c0*/  IMAD.WIDE.U32 R54, R201, R80, R22 ;  /* 0x00000050c9367225 */ /* 0x004fe200078e0016 */
[----:B------:R-:W-:-:S02]  /*25d0*/  P2R R105, PR, RZ, 0x4 ;  /* 0x00000004ff697803 */ /* 0x000fc40000000000 */
[----:B------:R-:W-:Y:S01]  /*25e0*/  SHF.R.S32.HI R10, RZ, 0x2, R8 ;  /* 0x00000002ff0a7819 */ /* 0x000fe20000011408 */
[----:B---3--:R-:W-:Y:S01]  /*25f0*/  IMAD.WIDE.U32 R4, R222, UR4, R6 ;  /* 0x00000004de047c25 */ /* 0x008fe2000f8e0006 */
[----:B------:R-:W-:-:S03]  /*2600*/  SHF.R.S32.HI R9, RZ, 0x1f, R8 ;  /* 0x0000001fff097819 */ /* 0x000fc60000011408 */
[----:B------:R-:W-:Y:S01]  /*2610*/  IMAD R5, R222, UR5, R5 ;  /* 0x00000005de057c24 */ /* 0x000fe2000f8e0205 */
[----:B------:R-:W-:Y:S01]  /*2620*/  LEA.HI R6, R9, R10, RZ, 0x2 ;  /* 0x0000000a09067211 */ /* 0x000fe200078f10ff */
[----:B------:R-:W-:Y:S01]  /*2630*/  ULDC.64 UR4, c[0x0][0x310] ;  /* 0x0000c40000047ab9 */ /* 0x000fe20000000a00 */
[C---:B------:R-:W-:Y:S02]  /*2640*/  IMAD.WIDE.U32 R52, R201.reuse, R80, R204 ;  /* 0x00000050c9347225 */ /* 0x040fe400078e00cc */
[----:B------:R-:W-:Y:S02]  /*2650*/  LOP3.LUT R7, R6, 0xfffffffc, RZ, 0xc0, !PT ;  /* 0xfffffffc06077812 */ /* 0x000fe400078ec0ff */
[----:B------:R-:W-:Y:S02]  /*2660*/  IMAD R6, R12, R84, RZ ;  /* 0x000000540c067224 */ /* 0x000fe400078e02ff */
[----:B------:R-:W-:-:S04]  /*2670*/  IMAD.WIDE.U32 R58, R201, R82, R22 ;  /* 0x00000052c93a7225 */ /* 0x000fc800078e0016 */
[C---:B------:R-:W-:Y:S01]  /*2680*/  IMAD R95, R201.reuse, R85, R6 ;  /* 0x00000055c95f7224 */ /* 0x040fe200078e0206 */
[----:B------:R-:W-:Y:S01]  /*2690*/  SHF.L.U64.HI R85, R84, 0x7, R85 ;  /* 0x0000000754557819 */ /* 0x000fe20000010255 */
[----:B------:R-:W-:-:S04]  /*26a0*/  IMAD.WIDE.U32 R56, R201, R82, R204 ;  /* 0x00000052c9387225 */ /* 0x000fc800078e00cc */
[----:B------:R-:W-:Y:S02]  /*26b0*/  VIADD R79, R22, 0xa0 ;  /* 0x000000a0164f7836 */ /* 0x000fe40000000000 */
[----:B------:R-:W-:Y:S01]  /*26c0*/  VIADD R78, R20, 0x8 ;  /* 0x00000008144e7836 */ /* 0x000fe20000000000 */
[----:B------:R-:W-:Y:S02]  /*26d0*/  SHF.R.S32.HI R3, RZ, 0x1f, R0 ;  /* 0x0000001fff037819 */ /* 0x000fe40000011400 */
[----:B------:R-:W-:Y:S01]  /*26e0*/  SEL R8, R0, RZ, !P0 ;  /* 0x000000ff00087207 */ /* 0x000fe20004000000 */
[----:B------:R-:W-:Y:S01]  /*26f0*/  IMAD.IADD R0, R10, 0x1, -R7 ;  /* 0x000000010a007824 */ /* 0x000fe200078e0a07 */
[----:B------:R-:W-:-:S03]  /*2700*/  SEL R9, R3, RZ, !P0 ;  /* 0x000000ff03097207 */ /* 0x000fc60004000000 */
[----:B------:R-:W-:-:S04]  /*2710*/  IMAD.WIDE.U32 R62, R8, UR4, R4 ;  /* 0x00000004083e7c25 */ /* 0x000fc8000f8e0004 */
[----:B------:R-:W-:Y:S02]  /*2720*/  IMAD R3, R9, UR4, RZ ;  /* 0x0000000409037c24 */ /* 0x000fe4000f8e02ff */
[----:B------:R-:W-:-:S04]  /*2730*/  IMAD.WIDE.U32 R4, R201, R84, R22 ;  /* 0x00000054c9047225 */ /* 0x000fc800078e0016 */
[----:B------:R-:W-:Y:S01]  /*2740*/  IMAD R3, R8, UR5, R3 ;  /* 0x0000000508037c24 */ /* 0x000fe2000f8e0203 */
[----:B------:R-:W-:Y:S05]  /*2750*/  @!P6 WARPSYNC.ALL ;  /* 0x000000000000e948 */ /* 0x000fea0003800000 */
[----:B------:R-:W-:Y:S01]  /*2760*/  ULDC.64 UR4, c[0x0][0x330] ;  /* 0x0000cc0000047ab9 */ /* 0x000fe20000000a00 */
[----:B------:R-:W-:Y:S01]  /*2770*/  IMAD.IADD R101, R63, 0x1, R3 ;  /* 0x000000013f657824 */ /* 0x000fe200078e0203 */
[----:B------:R-:W-:Y:S01]  /*2780*/  ULDC.64 UR6, c[0x0][0x338] ;  /* 0x0000ce0000067ab9 */ /* 0x000fe20000000a00 */
[C---:B------:R-:W-:Y:S01]  /*2790*/  IMAD.WIDE.U32 R60, R222.reuse, UR4, R22 ;  /* 0x00000004de3c7c25 */ /* 0x040fe2000f8e0016 */
[----:B------:R-:W-:Y:S01]  /*27a0*/  ULDC UR4, c[0x0][0x2f4] ;  /* 0x0000bd0000047ab9 */ /* 0x000fe20000000800 */
[----:B------:R-:W-:Y:S01]  /*27b0*/  @!P6 BAR.SYNC.DEFER_BLOCKING 0x9, 0x100 ;  /* 0x024400000000eb1d */ /* 0x000fe20000010000 */
[----:B------:R-:W-:Y:S01]  /*27c0*/  ISETP.GE.AND P1, PT, R103, UR4, PT ;  /* 0x0000000467007c0c */ /* 0x000fe2000bf26270 */
[----:B------:R-:W-:Y:S01]  /*27d0*/  IMAD R61, R222, UR5, R61 ;  /* 0x00000005de3d7c24 */ /* 0x000fe2000f8e023d */
[----:B------:R-:W-:Y:S01]  /*27e0*/  ISETP.GE.AND P0, PT, R22, UR4, PT ;  /* 0x0000000416007c0c */ /* 0x000fe2000bf06270 */
[----:B------:R-:W-:Y:S01]  /*27f0*/  IMAD.SHL.U32 R84, R84, 0x80, RZ ;  /* 0x0000008054547824 */ /* 0x000fe200078e00ff */
[----:B------:R-:W-:Y:S01]  /*2800*/  SEL R6, RZ, 0xffffffff, P1 ;  /* 0xffffffffff067807 */ /* 0x000fe20000800000 */
[----:B------:R-:W-:Y:S01]  /*2810*/  IMAD.WIDE.U32 R60, R8, UR6, R60 ;  /* 0x00000006083c7c25 */ /* 0x000fe2000f8e003c */
[----:B------:R-:W-:-:S02]  /*2820*/  IADD3 R100, P1, R62, R4, RZ ;  /* 0x000000043e647210 */ /* 0x000fc40007f3e0ff */
[----:B------:R-:W-:Y:S01]  /*2830*/  SEL R3, RZ, 0x1, P0 ;  /* 0x00000001ff037807 */ /* 0x000fe20000000000 */
[----:B------:R-:W-:Y:S01]  /*2840*/  IMAD.SHL.U32 R6, R6, 0x2, RZ ;  /* 0x0000000206067824 */ /* 0x000fe200078e00ff */
[----:B------:R-:W-:Y:S01]  /*2850*/  LOP3.LUT P0, RZ, R0, 0x2, RZ, 0xc0, !PT ;  /* 0x0000000200ff7812 */ /* 0x000fe2000780c0ff */
[----:B------:R-:W-:Y:S01]  /*2860*/  IMAD R4, R12, R82, RZ ;  /* 0x000000520c047224 */ /* 0x000fe200078e02ff */
[----:B------:R-:W-:Y:S02]  /*2870*/  IADD3.X R95, R101, R5, R95, P1, !PT ;  /* 0x00000005655f7210 */ /* 0x000fe40000ffe45f */
[----:B------:R-:W-:Y:S01]  /*2880*/  ISETP.GE.AND P0, PT, R94, UR4, PT ;  /* 0x000000045e007c0c */ /* 0x000fe2000bf06270 */
[----:B------:R-:W-:Y:S01]  /*2890*/  IMAD R7, R201, R83, R4 ;  /* 0x00000053c9077224 */ /* 0x000fe200078e0204 */
[----:B------:R-:W-:Y:S02]  /*28a0*/  ISETP.GE.AND P1, PT, R93, UR4, PT ;  /* 0x000000045d007c0c */ /* 0x000fe4000bf26270 */
[----:B------:R-:W-:Y:S01]  /*28b0*/  LOP3.LUT R3, R6, 0x2, R3, 0xe2, !PT ;  /* 0x0000000206037812 */ /* 0x000fe200078ee203 */
[----:B------:R-:W-:Y:S01]  /*28c0*/  IMAD R6, R12, R80, RZ ;  /* 0x000000500c067224 */ /* 0x000fe200078e02ff */
[----:B------:R-:W-:Y:S01]  /*28d0*/  SEL R4, RZ, 0x4, P0 ;  /* 0x00000004ff047807 */ /* 0x000fe20000000000 */
[----:B------:R-:W-:Y:S01]  /*28e0*/  IMAD.IADD R59, R59, 0x1, R7 ;  /* 0x000000013b3b7824 */ /* 0x000fe200078e0207 */
[----:B------:R-:W-:Y:S01]  /*28f0*/  SEL R5, RZ, 0x8, P1 ;  /* 0x00000008ff057807 */ /* 0x000fe20000800000 */
[----:B------:R-:W-:Y:S01]  /*2900*/  IMAD.IADD R57, R7, 0x1, R57 ;  /* 0x0000000107397824 */ /* 0x000fe200078e0239 */
[----:B------:R-:W-:Y:S01]  /*2910*/  ISETP.GE.AND P0, PT, R92, UR4, PT ;  /* 0x000000045c007c0c */ /* 0x000fe2000bf06270 */
[----:B-----5:R-:W-:Y:S01]  /*2920*/  IMAD.WIDE.U32 R58, R26, R82, R58 ;  /* 0x000000521a3a7225 */ /* 0x020fe200078e003a */
[----:B------:R-:W-:-:S02]  /*2930*/  LOP3.LUT R3, R5, R3, R4, 0xfe, !PT ;  /* 0x0000000305037212 */ /* 0x000fc400078efe04 */
[----:B------:R-:W-:Y:S01]  /*2940*/  SEL R4, RZ, 0x10, P0 ;  /* 0x00000010ff047807 */ /* 0x000fe20000000000 */
[----:B------:R-:W-:Y:S01]  /*2950*/  IMAD R5, R9, UR6, RZ ;  /* 0x0000000609057c24 */ /* 0x000fe2000f8e02ff */
[-C--:B------:R-:W-:Y:S01]  /*2960*/  ISETP.GE.AND P0, PT, R22, R77.reuse, PT ;  /* 0x0000004d1600720c */ /* 0x080fe20003f06270 */
[----:B------:R-:W-:Y:S01]  /*2970*/  IMAD.WIDE.U32 R56, R26, R82, R56 ;  /* 0x000000521a387225 */ /* 0x000fe200078e0038 */
[----:B------:R-:W-:Y:S02]  /*2980*/  LOP3.LUT R4, R3, R4, RZ, 0xfc, !PT ;  /* 0x0000000403047212 */ /* 0x000fe400078efcff */
[----:B------:R-:W-:Y:S01]  /*2990*/  ISETP.GE.AND P1, PT, R103, R77, PT ;  /* 0x0000004d6700720c */ /* 0x000fe20003f26270 */
[----:B------:R-:W-:Y:S01]  /*29a0*/  IMAD R11, R8, UR7, R5 ;  /* 0x00000007080b7c24 */ /* 0x000fe2000f8e0205 */
[----:B------:R-:W-:Y:S01]  /*29b0*/  SEL R3, R77, RZ, P0 ;  /* 0x000000ff4d037207 */ /* 0x000fe20000000000 */
[----:B------:R-:W-:Y:S01]  /*29c0*/  IMAD R5, R201, R81, R6 ;  /* 0x00000051c9057224 */ /* 0x000fe200078e0206 */
[----:B------:R-:W-:Y:S01]  /*29d0*/  SEL R6, R77, RZ, P1 ;  /* 0x000000ff4d067207 */ /* 0x000fe20000800000 */
[----:B------:R-:W-:Y:S01]  /*29e0*/  IMAD.IADD R66, R61, 0x1, R11 ;  /* 0x000000013d427824 */ /* 0x000fe200078e020b */
[----:B------:R-:W-:Y:S01]  /*29f0*/  SEL R7, R77, RZ, P2 ;  /* 0x000000ff4d077207 */ /* 0x000fe20001000000 */
[----:B------:R-:W-:Y:S01]  /*2a00*/  IMAD.IADD R3, R22, 0x1, R3 ;  /* 0x0000000116037824 */ /* 0x000fe200078e0203 */
[----:B------:R-:W-:Y:S01]  /*2a10*/  SHF.R.S32.HI R9, RZ, 0x1f, R26 ;  /* 0x0000001fff097819 */ /* 0x000fe2000001141a */
[----:B------:R-:W-:Y:S01]  /*2a20*/  IMAD.IADD R55, R55, 0x1, R5 ;  /* 0x0000000137377824 */ /* 0x000fe200078e0205 */
[----:B------:R-:W-:Y:S01]  /*2a30*/  IADD3 R30, P2, R201, R29, RZ ;  /* 0x0000001dc91e7210 */ /* 0x000fe20007f5e0ff */
[----:B------:R-:W-:Y:S01]  /*2a40*/  IMAD.IADD R53, R5, 0x1, R53 ;  /* 0x0000000105357824 */ /* 0x000fe200078e0235 */
[----:B------:R-:W-:Y:S01]  /*2a50*/  LOP3.LUT R65, R4, 0x1, RZ, 0xc0, !PT ;  /* 0x0000000104417812 */ /* 0x000fe200078ec0ff */
[----:B------:R-:W-:Y:S01]  /*2a60*/  IMAD.IADD R5, R103, 0x1, R6 ;  /* 0x0000000167057824 */ /* 0x000fe200078e0206 */
[----:B------:R-:W-:Y:S01]  /*2a70*/  SHF.R.S32.HI R6, RZ, 0x1f, R3 ;  /* 0x0000001fff067819 */ /* 0x000fe20000011403 */
[----:B------:R-:W-:-:S02]  /*2a80*/  IMAD.IADD R7, R94, 0x1, R7 ;  /* 0x000000015e077824 */ /* 0x000fc400078e0207 */
[----:B------:R-:W-:Y:S01]  /*2a90*/  IMAD.X R31, R12, 0x1, R13, P2 ;  /* 0x000000010c1f7824 */ /* 0x000fe200010e060d */
[-C--:B------:R-:W-:Y:S01]  /*2aa0*/  LEA.HI R91, R6, R3.reuse, RZ, 0x4 ;  /* 0x00000003065b7211 */ /* 0x080fe200078f20ff */
[-C--:B------:R-:W-:Y:S01]  /*2ab0*/  IMAD.WIDE.U32 R54, R26, R80.reuse, R54 ;  /* 0x000000501a367225 */ /* 0x080fe200078e0036 */
[----:B------:R-:W-:Y:S02]  /*2ac0*/  LEA.HI R3, R6, R3, RZ, 0x6 ;  /* 0x0000000306037211 */ /* 0x000fe400078f30ff */
[----:B------:R-:W-:Y:S01]  /*2ad0*/  LOP3.LUT R6, R208, 0x30, R91, 0xf8, !PT ;  /* 0x00000030d0067812 */ /* 0x000fe200078ef85b */
[----:B------:R-:W-:Y:S01]  /*2ae0*/  IMAD.WIDE.U32 R52, R26, R80, R52 ;  /* 0x000000501a347225 */ /* 0x000fe200078e0034 */
[----:B------:R-:W-:Y:S02]  /*2af0*/  SHF.R.S32.HI R8, RZ, 0x1f, R5 ;  /* 0x0000001fff087819 */ /* 0x000fe40000011405 */
[----:B------:R-:W-:Y:S01]  /*2b00*/  LOP3.LUT R6, R6, R209, RZ, 0x3c, !PT ;  /* 0x000000d106067212 */ /* 0x000fe200078e3cff */
[----:B------:R-:W-:Y:S01]  /*2b10*/  IMAD.SHL.U32 R3, R3, 0x80, RZ ;  /* 0x0000008003037824 */ /* 0x000fe200078e00ff */
[----:B------:R-:W-:Y:S01]  /*2b20*/  SHF.R.S32.HI R10, RZ, 0x1f, R7 ;  /* 0x0000001fff0a7819 */ /* 0x000fe20000011407 */
[----:B------:R-:W-:Y:S01]  /*2b30*/  IMAD.SHL.U32 R77, R77, 0x2, RZ ;  /* 0x000000024d4d7824 */ /* 0x000fe200078e00ff */
[----:B------:R-:W-:-:S02]  /*2b40*/  LEA.HI R90, R8, R5, RZ, 0x4 ;  /* 0x00000005085a7211 */ /* 0x000fc400078f20ff */
[----:B------:R-:W-:Y:S02]  /*2b50*/  LOP3.LUT R3, R3, 0xffffe000, RZ, 0xc0, !PT ;  /* 0xffffe00003037812 */ /* 0x000fe400078ec0ff */
[----:B------:R-:W-:Y:S02]  /*2b60*/  LEA.HI R89, R10, R7, RZ, 0x4 ;  /* 0x000000070a597211 */ /* 0x000fe400078f20ff */
[----:B------:R-:W-:Y:S01]  /*2b70*/  IADD3 R88, R6, R3, R210 ;  /* 0x0000000306587210 */ /* 0x000fe20007ffe0d2 */
[C---:B------:R-:W-:Y:S01]  /*2b80*/  IMAD R3, R9.reuse, R82, RZ ;  /* 0x0000005209037224 */ /* 0x040fe200078e02ff */
[----:B------:R-:W-:Y:S01]  /*2b90*/  LEA.HI R5, R8, R5, RZ, 0x6 ;  /* 0x0000000508057211 */ /* 0x000fe200078f30ff */
[----:B------:R-:W-:Y:S01]  /*2ba0*/  IMAD R9, R9, R80, RZ ;  /* 0x0000005009097224 */ /* 0x000fe200078e02ff */
[----:B------:R-:W-:Y:S01]  /*2bb0*/  LEA.HI R7, R10, R7, RZ, 0x6 ;  /* 0x000000070a077211 */ /* 0x000fe200078f30ff */
[----:B------:R-:W-:Y:S01]  /*2bc0*/  IMAD R3, R26, R83, R3 ;  /* 0x000000531a037224 */ /* 0x000fe200078e0203 */
[----:B------:R-:W-:Y:S01]  /*2bd0*/  ISETP.GE.AND P2, PT, R79, UR4, PT ;  /* 0x000000044f007c0c */ /* 0x000fe2000bf46270 */
[----:B------:R-:W-:Y:S01]  /*2be0*/  IMAD.SHL.U32 R5, R5, 0x80, RZ ;  /* 0x0000008005057824 */ /* 0x000fe200078e00ff */
[C---:B------:R-:W-:Y:S01]  /*2bf0*/  LOP3.LUT R8, R208.reuse, 0x30, R90, 0xf8, !PT ;  /* 0x00000030d0087812 */ /* 0x040fe200078ef85a */
[----:B------:R-:W-:Y:S01]  /*2c00*/  IMAD.IADD R76, R59, 0x1, R3 ;  /* 0x000000013b4c7824 */ /* 0x000fe200078e0203 */
[----:B------:R-:W-:Y:S01]  /*2c10*/  LOP3.LUT R10, R208, 0x30, R89, 0xf8, !PT ;  /* 0x00000030d00a7812 */ /* 0x000fe200078ef859 */
[----:B------:R-:W-:Y:S01]  /*2c20*/  IMAD.IADD R75, R3, 0x1, R57 ;  /* 0x00000001034b7824 */ /* 0x000fe200078e0239 */
[----:B------:R-:W-:Y:S01]  /*2c30*/  SEL R3, RZ, 0x20, P2 ;  /* 0x00000020ff037807 */ /* 0x000fe20001000000 */
[----:B------:R-:W-:Y:S01]  /*2c40*/  IMAD.SHL.U32 R7, R7, 0x80, RZ ;  /* 0x0000008007077824 */ /* 0x000fe200078e00ff */
[----:B------:R-:W-:Y:S01]  /*2c50*/  LOP3.LUT R5, R5, 0xffffe000, RZ, 0xc0, !PT ;  /* 0xffffe00005057812 */ /* 0x000fe200078ec0ff */
[----:B------:R-:W-:Y:S01]  /*2c60*/  IMAD R9, R26, R81, R9 ;  /* 0x000000511a097224 */ /* 0x000fe200078e0209 */
[----:B------:R-:W-:-:S02]  /*2c70*/  LOP3.LUT R3, R4, R3, RZ, 0xfc, !PT ;  /* 0x0000000304037212 */ /* 0x000fc400078efcff */
[-C--:B------:R-:W-:Y:S01]  /*2c80*/  LOP3.LUT R8, R8, R209.reuse, RZ, 0x3c, !PT ;  /* 0x000000d108087212 */ /* 0x080fe200078e3cff */
[----:B------:R-:W-:Y:S01]  /*2c90*/  IMAD.IADD R74, R55, 0x1, R9 ;  /* 0x00000001374a7824 */ /* 0x000fe200078e0209 */
[----:B------:R-:W-:Y:S01]  /*2ca0*/  LOP3.LUT R7, R7, 0xffffe000, RZ, 0xc0, !PT ;  /* 0xffffe00007077812 */ /* 0x000fe200078ec0ff */
[----:B------:R-:W-:Y:S01]  /*2cb0*/  IMAD.IADD R73, R9, 0x1, R53 ;  /* 0x0000000109497824 */ /* 0x000fe200078e0235 */
[----:B------:R-:W-:Y:S02]  /*2cc0*/  LOP3.LUT R10, R10, R209, RZ, 0x3c, !PT ;  /* 0x000000d10a0a7212 */ /* 0x000fe400078e3cff */
[----:B------:R-:W-:Y:S02]  /*2cd0*/  LOP3.LUT R72, R91, 0xfffffff0, RZ, 0xc0, !PT ;  /* 0xfffffff05b487812 */ /* 0x000fe400078ec0ff */
[----:B------:R-:W-:Y:S02]  /*2ce0*/  LOP3.LUT R71, R90, 0xfffffff0, RZ, 0xc0, !PT ;  /* 0xfffffff05a477812 */ /* 0x000fe400078ec0ff */
[----:B------:R-:W-:-:S02]  /*2cf0*/  LOP3.LUT R70, R89, 0xfffffff0, RZ, 0xc0, !PT ;  /* 0xfffffff059467812 */ /* 0x000fc400078ec0ff */
[C---:B------:R-:W-:Y:S01]  /*2d00*/  SHF.L.U64.HI R83, R82.reuse, 0x7, R83 ;  /* 0x0000000752537819 */ /* 0x040fe20000010253 */
[----:B------:R-:W-:Y:S01]  /*2d10*/  IMAD.SHL.U32 R82, R82, 0x80, RZ ;  /* 0x0000008052527824 */ /* 0x000fe200078e00ff */
[C---:B------:R-:W-:Y:S01]  /*2d20*/  SHF.L.U64.HI R81, R80.reuse, 0x7, R81 ;  /* 0x0000000750517819 */ /* 0x040fe20000010251 */
[----:B------:R-:W-:Y:S01]  /*2d30*/  IMAD.SHL.U32 R80, R80, 0x80, RZ ;  /* 0x0000008050507824 */ /* 0x000fe200078e00ff */
[C---:B------:R-:W-:Y:S02]  /*2d40*/  LOP3.LUT R64, R3.reuse, 0x2, RZ, 0xc0, !PT ;  /* 0x0000000203407812 */ /* 0x040fe400078ec0ff */
[C---:B------:R-:W-:Y:S02]  /*2d50*/  LOP3.LUT R29, R3.reuse, 0x4, RZ, 0xc0, !PT ;  /* 0x00000004031d7812 */ /* 0x040fe400078ec0ff */
[C---:B------:R-:W-:Y:S02]  /*2d60*/  LOP3.LUT R21, R3.reuse, 0x8, RZ, 0xc0, !PT ;  /* 0x0000000803157812 */ /* 0x040fe400078ec0ff */
[----:B------:R-:W-:-:S02]  /*2d70*/  LOP3.LUT R20, R3, 0x10, RZ, 0xc0, !PT ;  /* 0x0000001003147812 */ /* 0x000fc400078ec0ff */
[--C-:B------:R-:W-:Y:S02]  /*2d80*/  IADD3 R87, R8, R5, R210.reuse ;  /* 0x0000000508577210 */ /* 0x100fe40007ffe0d2 */
[----:B------:R-:W-:Y:S02]  /*2d90*/  IADD3 R86, R10, R7, R210 ;  /* 0x000000070a567210 */ /* 0x000fe40007ffe0d2 */
[----:B------:R-:W-:Y:S02]  /*2da0*/  SHF.R.S32.HI R69, RZ, 0x1f, R72 ;  /* 0x0000001fff457819 */ /* 0x000fe40000011448 */
[----:B------:R-:W-:Y:S02]  /*2db0*/  SHF.R.S32.HI R68, RZ, 0x1f, R71 ;  /* 0x0000001fff447819 */ /* 0x000fe40000011447 */
[----:B------:R-:W-:Y:S02]  /*2dc0*/  SHF.R.S32.HI R67, RZ, 0x1f, R70 ;  /* 0x0000001fff437819 */ /* 0x000fe40000011446 */
[----:B------:R-:W-:-:S07]  /*2dd0*/  LOP3.LUT R3, R3, 0x20, RZ, 0xc0, !PT ;  /* 0x0000002003037812 */ /* 0x000fce00078ec0ff */
.L_x_1436:
[----:B0-----:R-:W0:Y:S01]  /*2de0*/  LDC.64 R96, c[0x0][0x2e8] ;  /* 0x0000ba00ff607b82 */ /* 0x001e220000000a00 */
[----:B------:R-:W-:Y:S01]  /*2df0*/  VIADD R24, R24, 0xffffffff ;  /* 0xffffffff18187836 */ /* 0x000fe20000000000 */
[----:B------:R-:W-:Y:S01]  /*2e00*/  LOP3.LUT P4, RZ, R0, 0x2, RZ, 0xc0, !PT ;  /* 0x0000000200ff7812 */ /* 0x000fe2000788c0ff */
[----:B------:R-:W-:Y:S01]  /*2e10*/  IMAD R107, R17, 0x6000, R223 ;  /* 0x00006000116b7824 */ /* 0x000fe200078e02df */
[----:B------:R-:W-:Y:S05]  /*2e20*/  YIELD ;  /* 0x0000000000007946 */ /* 0x000fea0003800000 */
[----:B-1----:R-:W1:Y:S01]  /*2e30*/  LDC R110, c[0x0][0x3f4] ;  /* 0x0000fd00ff6e7b82 */ /* 0x002e620000000800 */
[----:B------:R-:W-:Y:S01]  /*2e40*/  SHF.R.S32.HI R4, RZ, 0x1f, R24 ;  /* 0x0000001fff047819 */ /* 0x000fe20000011418 */
[-C--:B------:R-:W-:Y:S01]  /*2e50*/  IMAD R5, R85, R24.reuse, RZ ;  /* 0x0000001855057224 */ /* 0x080fe200078e02ff */
[----:B------:R-:W-:Y:S01]  /*2e60*/  BSSY B0, `(.L_x_1381) ;  /* 0x0000655000007945 */ /* 0x000fe20003800000 */
[----:B------:R-:W-:-:S04]  /*2e70*/  IMAD.WIDE.U32 R48, R84, R24, RZ ;  /* 0x0000001854307225 */ /* 0x000fc800078e00ff */
[----:B------:R-:W-:-:S04]  /*2e80*/  IMAD R5, R4, R84, R5 ;  /* 0x0000005404057224 */ /* 0x000fc800078e0205 */
[----:B------:R-:W-:Y:S02]  /*2e90*/  IMAD.IADD R99, R49, 0x1, R5 ;  /* 0x0000000131637824 */ /* 0x000fe400078e0205 */
[C---:B------:R-:W-:Y:S01]  /*2ea0*/  VIADD R5, R107.reuse, 0x20 ;  /* 0x000000206b057836 */ /* 0x040fe20000000000 */
[----:B0-----:R-:W-:Y:S01]  /*2eb0*/  IADD3 R8, P2, P3, R48, R96, R100 ;  /* 0x0000006030087210 */ /* 0x001fe20007b5e064 */
[----:B------:R-:W-:Y:S02]  /*2ec0*/  @P4 VIADD R5, R107, 0xffffffe0 ;  /* 0xffffffe06b054836 */ /* 0x000fe40000000000 */
[C---:B------:R-:W-:Y:S01]  /*2ed0*/  IMAD.IADD R107, R16.reuse, 0x1, R107 ;  /* 0x00000001106b7824 */ /* 0x040fe200078e026b */
[----:B------:R-:W-:Y:S01]  /*2ee0*/  IADD3.X R9, R99, R97, R95, P2, P3 ;  /* 0x0000006163097210 */ /* 0x000fe200017e645f */
[----:B------:R-:W-:Y:S01]  /*2ef0*/  IMAD.IADD R106, R16, 0x1, R5 ;  /* 0x00000001106a7824 */ /* 0x000fe200078e0205 */
[----:B------:R-:W-:Y:S02]  /*2f00*/  ISETP.GT.AND P2, PT, R24, R25, PT ;  /* 0x000000191800720c */ /* 0x000fe40003f44270 */
[----:B-1----:R-:W-:-:S13]  /*2f10*/  ISETP.GE.AND P3, PT, R110, 0x1, PT ;  /* 0x000000016e00780c */ /* 0x002fda0003f66270 */
[----:B------:R-:W-:Y:S05]  /*2f20*/  @!P3 BRA `(.L_x_1382) ;  /* 0x0000006000a0b947 */ /* 0x000fea0003800000 */
[----:B------:R-:W-:Y:S01]  /*2f30*/  ULDC.U8 UR4, c[0x0][0x410] ;  /* 0x0001040000047ab9 */ /* 0x000fe20000000000 */
[-C--:B------:R-:W-:Y:S01]  /*2f40*/  IMAD R5, R81, R24.reuse, RZ ;  /* 0x0000001851057224 */ /* 0x080fe200078e02ff */
[----:B------:R-:W-:Y:S01]  /*2f50*/  ISETP.NE.AND P3, PT, RZ, UR4, PT ;  /* 0x00000004ff007c0c */ /* 0x000fe2000bf65270 */
[----:B------:R-:W-:Y:S02]  /*2f60*/  IMAD R7, R83, R24, RZ ;  /* 0x0000001853077224 */ /* 0x000fe400078e02ff */
[----:B------:R-:W-:Y:S02]  /*2f70*/  IMAD R108, R24, -0x80, R2 ;  /* 0xffffff80186c7824 */ /* 0x000fe400078e0202 */
[C---:B------:R-:W-:Y:S02]  /*2f80*/  IMAD R5, R4.reuse, R80, R5 ;  /* 0x0000005004057224 */ /* 0x040fe400078e0205 */
[----:B------:R-:W-:Y:S01]  /*2f90*/  IMAD R7, R4, R82, R7 ;  /* 0x0000005204077224 */ /* 0x000fe200078e0207 */
[----:B------:R-:W-:Y:S01]  /*2fa0*/  VIMNMX R108, R108, 0x80, PT ;  /* 0x000000806c6c7848 */ /* 0x000fe20003fe0100 */
[----:B------:R-:W-:-:S04]  /*2fb0*/  IMAD.WIDE.U32 R46, R80, R24, RZ ;  /* 0x00000018502e7225 */ /* 0x000fc800078e00ff */
[----:B------:R-:W-:-:S04]  /*2fc0*/  IMAD.WIDE.U32 R44, R82, R24, RZ ;  /* 0x00000018522c7225 */ /* 0x000fc800078e00ff */
[----:B------:R-:W-:Y:S02]  /*2fd0*/  IMAD.IADD R98, R47, 0x1, R5 ;  /* 0x000000012f627824 */ /* 0x000fe400078e0205 */
        /* <DEDUP_REMOVED lines=53> */
.L_x_1385:
[----:B------:R-:W-:Y:S05]  /*3330*/  BSYNC B1 ;  /* 0x0000000000017941 */ /* 0x000fea0003800000 */
.L_x_1384:
[----:B------:R-:W-:Y:S01]  /*3340*/  UISETP.NE.AND UP0, UPT, UR42, 0x3, UPT ;  /* 0x000000032a00788c */ /* 0x000fe2000bf05270 */
[----:B0----5:R-:W-:Y:S02]  /*3350*/  IMAD.MOV.U32 R44, RZ, RZ, R10 ;  /* 0x000000ffff2c7224 */ /* 0x021fe400078e000a */
[----:B------:R-:W-:Y:S02]  /*3360*/  IMAD.MOV.U32 R46, RZ, RZ, R14 ;  /* 0x000000ffff2e7224 */ /* 0x000fe400078e000e */
[----:B------:R-:W-:Y:S01]  /*3370*/  IMAD.MOV.U32 R98, RZ, RZ, R34 ;  /* 0x000000ffff627224 */ /* 0x000fe200078e0022 */
[----:B------:R-:W-:Y:S01]  /*3380*/  PLOP3.LUT P3, PT, PT, PT, UP0, 0x80, 0x0 ;  /* 0x000000000000781c */ /* 0x000fe20003f6f008 */
        /* <DEDUP_REMOVED lines=11> */
.L_x_1386:
[----:B------:R-:W-:Y:S01]  /*3440*/  IMAD R104, R17, 0x8, R16 ;  /* 0x0000000811687824 */ /* 0x000fe200078e0210 */
[----:B------:R-:W-:Y:S01]  /*3450*/  SHF.L.U32 R109, R206, 0x1f, RZ ;  /* 0x0000001fce6d7819 */ /* 0x000fe200000006ff */
[----:B------:R-:W-:Y:S03]  /*3460*/  BSSY B1, `(.L_x_1387) ;  /* 0x0000003000017945 */ /* 0x000fe60003800000 */
[----:B------:R-:W0:Y:S02]  /*3470*/  SYNCS.PHASECHK.TRANS64.TRYWAIT P5, [R104+URZ+0x2a890], R109 ;  /* 0x02a8906d680075a7 */ /* 0x000e2400080a017f */
[----:B0-----:R-:W-:Y:S05]  /*3480*/  @!P5 BRA `(.L_x_1388) ;  /* 0x000002b0000cd947 */ /* 0x001fea0003800000 */
.L_x_1755:
[----:B------:R-:W-:Y:S05]  /*3490*/  BSYNC B1 ;  /* 0x0000000000017941 */ /* 0x000fea0003800000 */
.L_x_1387:
[----:B------:R-:W-:Y:S05]  /*34a0*/  @P4 BRA `(.L_x_1389) ;  /* 0x0000005c00c04947 */ /* 0x000fea0003800000 */
[----:B------:R-:W-:Y:S01]  /*34b0*/  ISETP.NE.AND P4, PT, R65, RZ, PT ;  /* 0x000000ff4100720c */ /* 0x000fe20003f85270 */
[----:B------:R-:W-:-:S12]  /*34c0*/  BSSY B1, `(.L_x_1390) ;  /* 0x000006f000017945 */ /* 0x000fd80003800000 */
[----:B------:R-:W-:Y:S05]  /*34d0*/  @!P4 BRA `(.L_x_1391) ;  /* 0x0000000400b4c947 */ /* 0x000fea0003800000 */
[----:B------:R1:W2:Y:S01]  /*34e0*/  LDS.128 R4, [R107+0x1e400] ;  /* 0x01e400006b047984 */ /* 0x0002a20000000c00 */
[----:B------:R-:W-:Y:S01]  /*34f0*/  ISETP.GE.AND P4, PT, R204, R110, PT ;  /* 0x0000006ecc00720c */ /* 0x000fe20003f86270 */
[----:B------:R-:W-:-:S12]  /*3500*/  BSSY B2, `(.L_x_1392) ;  /* 0x0000069000027945 */ /* 0x000fd80003800000 */
[----:B-1----:R-:W-:Y:S05]  /*3510*/  @P4 BRA `(.L_x_1393) ;  /* 0x00000004009c4947 */ /* 0x002fea0003800000 */
[----:B------:R-:W-:Y:S02]  /*3520*/  SHF.R.U32.HI R96, RZ, 0x8, R97 ;  /* 0x00000008ff607819 */ /* 0x000fe40000011661 */
[----:B------:R-:W-:Y:S02]  /*3530*/  SHF.R.U32.HI R50, RZ, 0x8, R51 ;  /* 0x00000008ff327819 */ /* 0x000fe40000011633 */
[----:B------:R-:W-:Y:S01]  /*3540*/  SHF.R.U32.HI R116, RZ, 0x10, R97 ;  /* 0x00000010ff747819 */ /* 0x000fe20000011661 */
[----:B------:R-:W-:Y:S01]  /*3550*/  IMAD.SHL.U32 R96, R96, 0x100, RZ ;  /* 0x0000010060607824 */ /* 0x000fe200078e00ff */
[----:B------:R-:W-:Y:S01]  /*3560*/  LOP3.LUT R97, R97, 0xff0000ff, RZ, 0xc0, !PT ;  /* 0xff0000ff61617812 */ /* 0x000fe200078ec0ff */
[----:B------:R-:W-:Y:S01]  /*3570*/  IMAD.SHL.U32 R50, R50, 0x100, RZ ;  /* 0x0000010032327824 */ /* 0x000fe200078e00ff */
[----:B------:R-:W-:Y:S02]  /*3580*/  SHF.R.U32.HI R118, RZ, 0x10, R51 ;  /* 0x00000010ff767819 */ /* 0x000fe40000011633 */
[----:B------:R-:W-:Y:S01]  /*3590*/  LOP3.LUT R115, R51, 0xff0000ff, RZ, 0xc0, !PT ;  /* 0xff0000ff33737812 */ /* 0x000fe200078ec0ff */
[----:B--2---:R-:W-:Y:S01]  /*35a0*/  IMAD.MOV.U32 R51, RZ, RZ, R4 ;  /* 0x000000ffff337224 */ /* 0x004fe200078e0004 */
[----:B------:R-:W-:Y:S01]  /*35b0*/  LOP3.LUT R117, R97, 0xff00, R96, 0xf8, !PT ;  /* 0x0000ff0061757812 */ /* 0x000fe200078ef860 */
[----:B------:R-:W-:Y:S01]  /*35c0*/  IMAD.U32 R96, R116, 0x10000, RZ ;  /* 0x0001000074607824 */ /* 0x000fe200078e00ff */
[----:B------:R-:W-:-:S02]  /*35d0*/  F2FP.F16.E4M3.UNPACK_B R4, R5 ;  /* 0x00000005ff04723e */ /* 0x000fc400020006ff */
[----:B------:R-:W-:Y:S02]  /*35e0*/  F2FP.F16.E4M3.UNPACK_B R97, R125.H1 ;  /* 0x0000007dff61723e */ /* 0x000fe400030006ff */
[----:B------:R-:W-:Y:S01]  /*35f0*/  LOP3.LUT R115, R115, 0xff00, R50, 0xf8, !PT ;  /* 0x0000ff0073737812 */ /* 0x000fe200078ef832 */
[----:B------:R-:W-:Y:S01]  /*3600*/  IMAD.U32 R50, R118, 0x10000, RZ ;  /* 0x0001000076327824 */ /* 0x000fe200078e00ff */
[----:B------:R-:W-:Y:S01]  /*3610*/  LOP3.LUT R121, R117, 0xff0000, R96, 0xf8, !PT ;  /* 0x00ff000075797812 */ /* 0x000fe200078ef860 */
[--C-:B------:R-:W-:Y:S01]  /*3620*/  HADD2.F32 R96, -RZ, R4.reuse.H1_H1 ;  /* 0x30000004ff607230 */ /* 0x100fe20000004100 */
[----:B------:R-:W-:Y:S01]  /*3630*/  F2FP.F16.E4M3.UNPACK_B R116, R124.H1 ;  /* 0x0000007cff74723e */ /* 0x000fe200030006ff */
[--C-:B------:R-:W-:Y:S01]  /*3640*/  HADD2.F32 R119, -RZ, R97.reuse.H0_H0 ;  /* 0x20000061ff777230 */ /* 0x100fe20000004100 */
[----:B------:R-:W-:Y:S01]  /*3650*/  F2FP.F16.E4M3.UNPACK_B R5, R5.H1 ;  /* 0x00000005ff05723e */ /* 0x000fe200030006ff */
[----:B------:R-:W-:Y:S01]  /*3660*/  HADD2.F32 R4, -RZ, R4.H0_H0 ;  /* 0x20000004ff047230 */ /* 0x000fe20000004100 */
[----:B------:R-:W-:Y:S01]  /*3670*/  LOP3.LUT R50, R115, 0xff0000, R50, 0xf8, !PT ;  /* 0x00ff000073327812 */ /* 0x000fe200078ef832 */
[----:B------:R-:W-:-:S02]  /*3680*/  HADD2.F32 R118, -RZ, R97.H1_H1 ;  /* 0x30000061ff767230 */ /* 0x000fc40000004100 */
[-C--:B------:R-:W-:Y:S01]  /*3690*/  FMUL.FTZ R123, R96, R119.reuse ;  /* 0x00000077607b7220 */ /* 0x080fe20000410000 */
[--C-:B------:R-:W-:Y:S02]  /*36a0*/  HADD2.F32 R117, -RZ, R116.reuse.H0_H0 ;  /* 0x20000074ff757230 */ /* 0x100fe40000004100 */
[--C-:B------:R-:W-:Y:S02]  /*36b0*/  HADD2.F32 R115, -RZ, R5.reuse.H1_H1 ;  /* 0x30000005ff737230 */ /* 0x100fe40000004100 */
[----:B------:R-:W-:Y:S02]  /*36c0*/  HADD2.F32 R97, -RZ, R5.H0_H0 ;  /* 0x20000005ff617230 */ /* 0x000fe40000004100 */
[C---:B------:R-:W-:Y:S01]  /*36d0*/  FMUL.FTZ R5, R4.reuse, R119 ;  /* 0x0000007704057220 */ /* 0x040fe20000410000 */
[----:B------:R-:W-:Y:S02]  /*36e0*/  HADD2.F32 R116, -RZ, R116.H1_H1 ;  /* 0x30000074ff747230 */ /* 0x000fe40000004100 */
[-C--:B------:R-:W-:Y:S01]  /*36f0*/  FMUL.FTZ R120, R115, R118.reuse ;  /* 0x0000007673787220 */ /* 0x080fe20000410000 */
[-C--:B------:R-:W-:Y:S01]  /*3700*/  FFMA.FTZ R4, R4, R117.reuse, -R123 ;  /* 0x0000007504047223 */ /* 0x080fe2000001087b */
[----:B------:R-:W-:Y:S01]  /*3710*/  FFMA.FTZ R5, R96, R117, R5 ;  /* 0x0000007560057223 */ /* 0x000fe20000010005 */
[----:B------:R-:W-:Y:S01]  /*3720*/  FMUL.FTZ R122, R97, R118 ;  /* 0x00000076617a7220 */ /* 0x000fe20000410000 */
[----:B------:R-:W-:-:S02]  /*3730*/  F2FP.F16.E4M3.UNPACK_B R96, R51.H1 ;  /* 0x00000033ff60723e */ /* 0x000fc400030006ff */
[----:B------:R-:W-:Y:S01]  /*3740*/  F2FP.F16.E4M3.UNPACK_B R51, R51 ;  /* 0x00000033ff33723e */ /* 0x000fe200020006ff */
[-C--:B------:R-:W-:Y:S01]  /*3750*/  FFMA.FTZ R126, R115, R116.reuse, R122 ;  /* 0x00000074737e7223 */ /* 0x080fe2000001007a */
[----:B------:R-:W-:Y:S01]  /*3760*/  F2FP.F16.E4M3.UNPACK_B R118, R125 ;  /* 0x0000007dff76723e */ /* 0x000fe200020006ff */
[----:B------:R-:W-:Y:S01]  /*3770*/  FFMA.FTZ R125, R97, R116, -R120 ;  /* 0x00000074617d7223 */ /* 0x000fe20000010878 */
[----:B------:R-:W-:Y:S01]  /*3780*/  F2FP.F16.E4M3.UNPACK_B R116, R124 ;  /* 0x0000007cff74723e */ /* 0x000fe200020006ff */
[--C-:B------:R-:W-:Y:S02]  /*3790*/  HADD2.F32 R97, -RZ, R96.reuse.H0_H0 ;  /* 0x20000060ff617230 */ /* 0x100fe40000004100 */
[----:B------:R-:W-:Y:S01]  /*37a0*/  HADD2.F32 R115, -RZ, R96.H1_H1 ;  /* 0x30000060ff737230 */ /* 0x000fe20000004100 */
[----:B------:R-:W-:Y:S01]  /*37b0*/  F2FP.SATFINITE.E4M3.F32.PACK_AB_MERGE_C R128, R126, R125, RZ ;  /* 0x0000007d7e80723e */ /* 0x000fe200048070ff */
[----:B------:R-:W-:Y:S02]  /*37c0*/  HADD2.F32 R96, -RZ, R51.H0_H0 ;  /* 0x20000033ff607230 */ /* 0x000fe40000004100 */
[--C-:B------:R-:W-:Y:S01]  /*37d0*/  HADD2.F32 R120, -RZ, R118.reuse.H1_H1 ;  /* 0x30000076ff787230 */ /* 0x100fe20000004100 */
[----:B------:R-:W-:Y:S01]  /*37e0*/  F2FP.SATFINITE.E4M3.F32.PACK_AB_MERGE_C R5, R5, R4, R128 ;  /* 0x000000040505723e */ /* 0x000fe20004807080 */
[----:B------:R-:W-:-:S02]  /*37f0*/  HADD2.F32 R117, -RZ, R118.H0_H0 ;  /* 0x20000076ff757230 */ /* 0x000fc40000004100 */
[----:B------:R-:W-:Y:S02]  /*3800*/  HADD2.F32 R51, -RZ, R51.H1_H1 ;  /* 0x30000033ff337230 */ /* 0x000fe40000004100 */
[-C--:B------:R-:W-:Y:S01]  /*3810*/  FMUL.FTZ R122, R115, R120.reuse ;  /* 0x00000078737a7220 */ /* 0x080fe20000410000 */
[--C-:B------:R-:W-:Y:S02]  /*3820*/  HADD2.F32 R118, -RZ, R116.reuse.H1_H1 ;  /* 0x30000074ff767230 */ /* 0x100fe40000004100 */
[----:B------:R-:W-:Y:S01]  /*3830*/  FMUL.FTZ R124, R97, R120 ;  /* 0x00000078617c7220 */ /* 0x000fe20000410000 */
[----:B------:R-:W-:Y:S02]  /*3840*/  HADD2.F32 R116, -RZ, R116.H0_H0 ;  /* 0x20000074ff747230 */ /* 0x000fe40000004100 */
[-C--:B------:R-:W-:Y:S01]  /*3850*/  FMUL.FTZ R119, R51, R117.reuse ;  /* 0x0000007533777220 */ /* 0x080fe20000410000 */
[C---:B------:R-:W-:Y:S01]  /*3860*/  FMUL.FTZ R120, R96.reuse, R117 ;  /* 0x0000007560787220 */ /* 0x040fe20000410000 */
[-C--:B------:R-:W-:Y:S01]  /*3870*/  FFMA.FTZ R122, R97, R118.reuse, -R122 ;  /* 0x00000076617a7223 */ /* 0x080fe2000001087a */
[----:B------:R-:W-:Y:S01]  /*3880*/  FFMA.FTZ R115, R115, R118, R124 ;  /* 0x0000007673737223 */ /* 0x000fe2000001007c */
[-C--:B------:R-:W-:Y:S01]  /*3890*/  FFMA.FTZ R123, R96, R116.reuse, -R119 ;  /* 0x00000074607b7223 */ /* 0x080fe20000010877 */
[----:B------:R-:W-:Y:S01]  /*38a0*/  F2FP.F16.E4M3.UNPACK_B R96, R7.H1 ;  /* 0x00000007ff60723e */ /* 0x000fe200030006ff */
[----:B------:R-:W-:Y:S01]  /*38b0*/  FFMA.FTZ R124, R51, R116, R120 ;  /* 0x00000074337c7223 */ /* 0x000fe20000010078 */
[----:B------:R-:W-:-:S02]  /*38c0*/  F2FP.F16.E4M3.UNPACK_B R119, R121.H1 ;  /* 0x00000079ff77723e */ /* 0x000fc400030006ff */
[----:B------:R-:W-:Y:S01]  /*38d0*/  F2FP.SATFINITE.E4M3.F32.PACK_AB_MERGE_C R127, R115, R122, RZ ;  /* 0x0000007a737f723e */ /* 0x000fe200048070ff */
[--C-:B------:R-:W-:Y:S01]  /*38e0*/  HADD2.F32 R115, -RZ, R96.reuse.H1_H1 ;  /* 0x30000060ff737230 */ /* 0x100fe20000004100 */
[----:B------:R-:W-:Y:S01]  /*38f0*/  F2FP.F16.E4M3.UNPACK_B R117, R50.H1 ;  /* 0x00000032ff75723e */ /* 0x000fe200030006ff */
[----:B------:R-:W-:Y:S01]  /*3900*/  HADD2.F32 R122, -RZ, R119.H1_H1 ;  /* 0x30000077ff7a7230 */ /* 0x000fe20000004100 */
[----:B------:R-:W-:Y:S01]  /*3910*/  F2FP.F16.E4M3.UNPACK_B R51, R6.H1 ;  /* 0x00000006ff33723e */ /* 0x000fe200030006ff */
[----:B------:R-:W-:Y:S01]  /*3920*/  HADD2.F32 R97, -RZ, R96.H0_H0 ;  /* 0x20000060ff617230 */ /* 0x000fe20000004100 */
        /* <DEDUP_REMOVED lines=10> */
[-C--:B------:R-:W-:Y:S01]  /*39d0*/  FMUL.FTZ R122, R96, R120.reuse ;  /* 0x00000078607a7220 */ /* 0x080fe20000410000 */
[----:B------:R-:W-:Y:S01]  /*39e0*/  F2FP.F16.E4M3.UNPACK_B R7, R7 ;  /* 0x00000007ff07723e */ /* 0x000fe200020006ff */
[C---:B------:R-:W-:Y:S01]  /*39f0*/  FMUL.FTZ R97, R51.reuse, R120 ;  /* 0x0000007833617220 */ /* 0x040fe20000410000 */
[----:B------:R-:W-:Y:S01]  /*3a00*/  F2FP.F16.E4M3.UNPACK_B R6, R6 ;  /* 0x00000006ff06723e */ /* 0x000fe200020006ff */
[----:B------:R-:W-:Y:S01]  /*3a10*/  FFMA.FTZ R122, R51, R50, -R122 ;  /* 0x00000032337a7223 */ /* 0x000fe2000001087a */
[----:B------:R-:W-:-:S02]  /*3a20*/  HADD2.F32 R121, -RZ, R121.H0_H0 ;  /* 0x20000079ff797230 */ /* 0x000fc40000004100 */
[----:B------:R-:W-:Y:S01]  /*3a30*/  FFMA.FTZ R97, R96, R50, R97 ;  /* 0x0000003260617223 */ /* 0x000fe20000010061 */
[--C-:B------:R-:W-:Y:S02]  /*3a40*/  HADD2.F32 R50, -RZ, R7.reuse.H0_H0 ;  /* 0x20000007ff327230 */ /* 0x100fe40000004100 */
[----:B------:R-:W-:Y:S01]  /*3a50*/  FFMA.FTZ R126, R115, R118, R126 ;  /* 0x00000076737e7223 */ /* 0x000fe2000001007e */
[----:B------:R-:W-:Y:S01]  /*3a60*/  HADD2.F32 R51, -RZ, R7.H1_H1 ;  /* 0x30000007ff337230 */ /* 0x000fe20000004100 */
[----:B------:R-:W-:Y:S01]  /*3a70*/  F2FP.SATFINITE.E4M3.F32.PACK_AB_MERGE_C R4, R124, R123, R127 ;  /* 0x0000007b7c04723e */ /* 0x000fe2000480707f */
[--C-:B------:R-:W-:Y:S01]  /*3a80*/  HADD2.F32 R7, -RZ, R6.reuse.H0_H0 ;  /* 0x20000006ff077230 */ /* 0x100fe20000004100 */
[----:B------:R-:W-:Y:S01]  /*3a90*/  F2FP.SATFINITE.E4M3.F32.PACK_AB_MERGE_C R97, R97, R122, RZ ;  /* 0x0000007a6161723e */ /* 0x000fe200048070ff */
[----:B------:R-:W-:Y:S01]  /*3aa0*/  HADD2.F32 R6, -RZ, R6.H1_H1 ;  /* 0x30000006ff067230 */ /* 0x000fe20000004100 */
[----:B------:R-:W-:Y:S01]  /*3ab0*/  F2FP.SATFINITE.E4M3.F32.PACK_AB_MERGE_C R125, R126, R125, RZ ;  /* 0x0000007d7e7d723e */ /* 0x000fe200048070ff */
[----:B------:R-:W-:-:S02]  /*3ac0*/  HADD2.F32 R119, -RZ, R119.H0_H0 ;  /* 0x20000077ff777230 */ /* 0x000fc40000004100 */
[----:B------:R-:W-:Y:S02]  /*3ad0*/  HADD2.F32 R117, -RZ, R117.H0_H0 ;  /* 0x20000075ff757230 */ /* 0x000fe40000004100 */
[----:B------:R-:W-:Y:S01]  /*3ae0*/  FMUL.FTZ R96, R6, R121 ;  /* 0x0000007906607220 */ /* 0x000fe20000410000 */
[----:B------:R-:W-:Y:S02]  /*3af0*/  HADD2.F32 R116, -RZ, R116.H0_H0 ;  /* 0x20000074ff747230 */ /* 0x000fe40000004100 */
[-C--:B------:R-:W-:Y:S01]  /*3b00*/  FMUL.FTZ R115, R51, R119.reuse ;  /* 0x0000007733737220 */ /* 0x080fe20000410000 */
[C---:B------:R-:W-:Y:S01]  /*3b10*/  FMUL.FTZ R118, R50.reuse, R119 ;  /* 0x0000007732767220 */ /* 0x040fe20000410000 */
[----:B------:R-:W-:Y:S02]  /*3b20*/  FMUL.FTZ R121, R7, R121 ;  /* 0x0000007907797220 */ /* 0x000fe40000410000 */
[-C--:B------:R-:W-:Y:S01]  /*3b30*/  FFMA.FTZ R115, R50, R117.reuse, -R115 ;  /* 0x0000007532737223 */ /* 0x080fe20000010873 */
[----:B------:R-:W-:Y:S01]  /*3b40*/  FFMA.FTZ R118, R51, R117, R118 ;  /* 0x0000007533767223 */ /* 0x000fe20000010076 */
[-C--:B------:R-:W-:Y:S01]  /*3b50*/  FFMA.FTZ R96, R7, R116.reuse, -R96 ;  /* 0x0000007407607223 */ /* 0x080fe20000010860 */
[----:B------:R-:W-:-:S03]  /*3b60*/  FFMA.FTZ R121, R6, R116, R121 ;  /* 0x0000007406797223 */ /* 0x000fc60000010079 */
[----:B------:R-:W-:Y:S02]  /*3b70*/  F2FP.SATFINITE.E4M3.F32.PACK_AB_MERGE_C R7, R118, R115, R125 ;  /* 0x000000737607723e */ /* 0x000fe4000480707d */
[----:B------:R-:W-:-:S07]  /*3b80*/  F2FP.SATFINITE.E4M3.F32.PACK_AB_MERGE_C R6, R121, R96, R97 ;  /* 0x000000607906723e */ /* 0x000fce0004807061 */
.L_x_1393:
[----:B------:R-:W-:Y:S05]  /*3b90*/  BSYNC B2 ;  /* 0x0000000000027941 */ /* 0x000fea0003800000 */
.L_x_1392:
[----:B--2---:R1:W-:Y:S02]  /*3ba0*/  STG.E.128 desc[UR40][R8.64], R4 ;  /* 0x0000000408007986 */ /* 0x0043e4000c101d28 */
.L_x_1391:
[----:B------:R-:W-:Y:S05]  /*3bb0*/  BSYNC B1 ;  /* 0x0000000000017941 */ /* 0x000fea0003800000 */
.L_x_1390:
[----:B------:R-:W-:Y:S01]  /*3bc0*/  ISETP.NE.AND P4, PT, R64, RZ, PT ;  /* 0x000000ff4000720c */ /* 0x000fe20003f85270 */
[----:B------:R-:W-:-:S12]  /*3bd0*/  BSSY B1, `(.L_x_1394) ;  /* 0x000006f000017945 */ /* 0x000fd80003800000 */
[----:B------:R-:W-:Y:S05]  /*3be0*/  @!P4 BRA `(.L_x_1395) ;  /* 0x0000000400b4c947 */ /* 0x000fea0003800000 */
[----:B-1----:R1:W2:Y:S01]  /*3bf0*/  LDS.128 R4, [R106+0x1e400] ;  /* 0x01e400006a047984 */ /* 0x0022a20000000c00 */
[----:B------:R-:W-:Y:S01]  /*3c00*/  ISETP.GE.AND P4, PT, R218, R110, PT ;  /* 0x0000006eda00720c */ /* 0x000fe20003f86270 */
[----:B------:R-:W-:-:S12]  /*3c10*/  BSSY B2, `(.L_x_1396) ;  /* 0x0000069000027945 */ /* 0x000fd80003800000 */
[----:B-1----:R-:W-:Y:S05]  /*3c20*/  @P4 BRA `(.L_x_1397) ;  /* 0x00000004009c4947 */ /* 0x002fea0003800000 */
[----:B------:R-:W-:Y:S02]  /*3c30*/  SHF.R.U32.HI R97, RZ, 0x8, R43 ;  /* 0x00000008ff617819 */ /* 0x000fe4000001162b */
[----:B------:R-:W-:Y:S02]  /*3c40*/  SHF.R.U32.HI R42, RZ, 0x8, R49 ;  /* 0x00000008ff2a7819 */ /* 0x000fe40000011631 */
[----:B------:R-:W-:Y:S02]  /*3c50*/  LOP3.LUT R48, R43, 0xff0000ff, RZ, 0xc0, !PT ;  /* 0xff0000ff2b307812 */ /* 0x000fe400078ec0ff */
[----:B------:R-:W-:Y:S01]  /*3c60*/  SHF.R.U32.HI R96, RZ, 0x10, R43 ;  /* 0x00000010ff607819 */ /* 0x000fe2000001162b */
[----:B------:R-:W-:Y:S01]  /*3c70*/  IMAD.SHL.U32 R43, R97, 0x100, RZ ;  /* 0x00000100612b7824 */ /* 0x000fe200078e00ff */
[----:B------:R-:W-:Y:S02]  /*3c80*/  LOP3.LUT R50, R49, 0xff0000ff, RZ, 0xc0, !PT ;  /* 0xff0000ff31327812 */ /* 0x000fe400078ec0ff */
[----:B------:R-:W-:Y:S01]  /*3c90*/  SHF.R.U32.HI R51, RZ, 0x10, R49 ;  /* 0x00000010ff337819 */ /* 0x000fe20000011631 */
[----:B------:R-:W-:Y:S01]  /*3ca0*/  IMAD.SHL.U32 R49, R42, 0x100, RZ ;  /* 0x000001002a317824 */ /* 0x000fe200078e00ff */
[----:B------:R-:W-:Y:S01]  /*3cb0*/  LOP3.LUT R43, R48, 0xff00, R43, 0xf8, !PT ;  /* 0x0000ff00302b7812 */ /* 0x000fe200078ef82b */
[----:B--2---:R-:W-:Y:S01]  /*3cc0*/  IMAD.MOV.U32 R42, RZ, RZ, R4 ;  /* 0x000000ffff2a7224 */ /* 0x004fe200078e0004 */
[----:B------:R-:W-:Y:S01]  /*3cd0*/  F2FP.F16.E4M3.UNPACK_B R4, R5 ;  /* 0x00000005ff04723e */ /* 0x000fe200020006ff */
[----:B------:R-:W-:Y:S01]  /*3ce0*/  IMAD.U32 R48, R96, 0x10000, RZ ;  /* 0x0001000060307824 */ /* 0x000fe200078e00ff */
[----:B------:R-:W-:Y:S01]  /*3cf0*/  LOP3.LUT R50, R50, 0xff00, R49, 0xf8, !PT ;  /* 0x0000ff0032327812 */ /* 0x000fe200078ef831 */
[----:B------:R-:W-:Y:S01]  /*3d00*/  IMAD.U32 R51, R51, 0x10000, RZ ;  /* 0x0001000033337824 */ /* 0x000fe200078e00ff */
[----:B------:R-:W-:-:S02]  /*3d10*/  F2FP.F16.E4M3.UNPACK_B R49, R114.H1 ;  /* 0x00000072ff31723e */ /* 0x000fc400030006ff */
[----:B------:R-:W-:Y:S01]  /*3d20*/  LOP3.LUT R96, R43, 0xff0000, R48, 0xf8, !PT ;  /* 0x00ff00002b607812 */ /* 0x000fe200078ef830 */
[--C-:B------:R-:W-:Y:S01]  /*3d30*/  HADD2.F32 R43, -RZ, R4.reuse.H1_H1 ;  /* 0x30000004ff2b7230 */ /* 0x100fe20000004100 */
[----:B------:R-:W-:Y:S01]  /*3d40*/  LOP3.LUT R116, R50, 0xff0000, R51, 0xf8, !PT ;  /* 0x00ff000032747812 */ /* 0x000fe200078ef833 */
[--C-:B------:R-:W-:Y:S01]  /*3d50*/  HADD2.F32 R97, -RZ, R49.reuse.H0_H0 ;  /* 0x20000031ff617230 */ /* 0x100fe20000004100 */
[----:B------:R-:W-:Y:S01]  /*3d60*/  F2FP.F16.E4M3.UNPACK_B R50, R113.H1 ;  /* 0x00000071ff32723e */ /* 0x000fe200030006ff */
[----:B------:R-:W-:Y:S01]  /*3d70*/  HADD2.F32 R4, -RZ, R4.H0_H0 ;  /* 0x20000004ff047230 */ /* 0x000fe20000004100 */
[----:B------:R-:W-:Y:S01]  /*3d80*/  F2FP.F16.E4M3.UNPACK_B R5, R5.H1 ;  /* 0x00000005ff05723e */ /* 0x000fe200030006ff */
[----:B------:R-:W-:Y:S02]  /*3d90*/  HADD2.F32 R115, -RZ, R49.H1_H1 ;  /* 0x30000031ff737230 */ /* 0x000fe40000004100 */
[----:B------:R-:W-:Y:S01]  /*3da0*/  FMUL.FTZ R117, R43, R97 ;  /* 0x000000612b757220 */ /* 0x000fe20000410000 */
[----:B------:R-:W-:-:S02]  /*3db0*/  HADD2.F32 R51, -RZ, R50.H0_H0 ;  /* 0x20000032ff337230 */ /* 0x000fc40000004100 */
[----:B------:R-:W-:Y:S01]  /*3dc0*/  FMUL.FTZ R118, R4, R97 ;  /* 0x0000006104767220 */ /* 0x000fe20000410000 */
[--C-:B------:R-:W-:Y:S01]  /*3dd0*/  HADD2.F32 R49, -RZ, R5.reuse.H1_H1 ;  /* 0x30000005ff317230 */ /* 0x100fe20000004100 */
[----:B------:R-:W-:Y:S01]  /*3de0*/  F2FP.F16.E4M3.UNPACK_B R114, R114 ;  /* 0x00000072ff72723e */ /* 0x000fe200020006ff */
[----:B------:R-:W-:Y:S02]  /*3df0*/  HADD2.F32 R48, -RZ, R5.H0_H0 ;  /* 0x20000005ff307230 */ /* 0x000fe40000004100 */
[----:B------:R-:W-:Y:S01]  /*3e00*/  FFMA.FTZ R5, R43, R51, R118 ;  /* 0x000000332b057223 */ /* 0x000fe20000010076 */
[----:B------:R-:W-:Y:S02]  /*3e10*/  HADD2.F32 R50, -RZ, R50.H1_H1 ;  /* 0x30000032ff327230 */ /* 0x000fe40000004100 */
[CC--:B------:R-:W-:Y:S01]  /*3e20*/  FMUL.FTZ R97, R49.reuse, R115.reuse ;  /* 0x0000007331617220 */ /* 0x0c0fe20000410000 */
        /* <DEDUP_REMOVED lines=21> */
[CC--:B------:R-:W-:Y:S01]  /*3f80*/  FMUL.FTZ R51, R43.reuse, R114.reuse ;  /* 0x000000722b337220 */ /* 0x0c0fe20000410000 */
[----:B------:R-:W-:Y:S01]  /*3f90*/  FMUL.FTZ R118, R42, R114 ;  /* 0x000000722a767220 */ /* 0x000fe20000410000 */
[----:B------:R-:W-:Y:S02]  /*3fa0*/  F2FP.F16.E4M3.UNPACK_B R50, R96.H1 ;  /* 0x00000060ff32723e */ /* 0x000fe400030006ff */
[----:B------:R-:W-:Y:S01]  /*3fb0*/  F2FP.SATFINITE.E4M3.F32.PACK_AB_MERGE_C R121, R120, R97, RZ ;  /* 0x000000617879723e */ /* 0x000fe200048070ff */
[----:B------:R-:W-:Y:S01]  /*3fc0*/  FFMA.FTZ R118, R43, R113, -R118 ;  /* 0x000000712b767223 */ /* 0x000fe20000010876 */
[----:B------:R-:W-:Y:S01]  /*3fd0*/  F2FP.F16.E4M3.UNPACK_B R43, R7.H1 ;  /* 0x00000007ff2b723e */ /* 0x000fe200030006ff */
[----:B------:R-:W-:Y:S01]  /*3fe0*/  FFMA.FTZ R115, R42, R113, R51 ;  /* 0x000000712a737223 */ /* 0x000fe20000010033 */
[----:B------:R-:W-:Y:S01]  /*3ff0*/  F2FP.F16.E4M3.UNPACK_B R97, R116.H1 ;  /* 0x00000074ff61723e */ /* 0x000fe200030006ff */
[----:B------:R-:W-:Y:S01]  /*4000*/  HADD2.F32 R51, -RZ, R50.H1_H1 ;  /* 0x30000032ff337230 */ /* 0x000fe20000004100 */
[----:B------:R-:W-:Y:S01]  /*4010*/  F2FP.F16.E4M3.UNPACK_B R42, R6.H1 ;  /* 0x00000006ff2a723e */ /* 0x000fe200030006ff */
        /* <DEDUP_REMOVED lines=13> */
[-C--:B------:R-:W-:Y:S01]  /*40f0*/  FMUL.FTZ R117, R43, R113.reuse ;  /* 0x000000712b757220 */ /* 0x080fe20000410000 */
[----:B------:R-:W-:Y:S01]  /*4100*/  F2FP.F16.E4M3.UNPACK_B R6, R6 ;  /* 0x00000006ff06723e */ /* 0x000fe200020006ff */
[----:B------:R-:W-:Y:S01]  /*4110*/  FMUL.FTZ R114, R42, R113 ;  /* 0x000000712a727220 */ /* 0x000fe20000410000 */
[----:B------:R-:W-:-:S02]  /*4120*/  HADD2.F32 R97, -RZ, R97.H0_H0 ;  /* 0x20000061ff617230 */ /* 0x000fc40000004100 */
[-C--:B------:R-:W-:Y:S01]  /*4130*/  FFMA.FTZ R117, R42, R48.reuse, -R117 ;  /* 0x000000302a757223 */ /* 0x080fe20000010875 */
[--C-:B------:R-:W-:Y:S02]  /*4140*/  HADD2.F32 R42, -RZ, R7.reuse.H0_H0 ;  /* 0x20000007ff2a7230 */ /* 0x100fe40000004100 */
[----:B------:R-:W-:Y:S01]  /*4150*/  FFMA.FTZ R114, R43, R48, R114 ;  /* 0x000000302b727223 */ /* 0x000fe20000010072 */
[----:B------:R-:W-:Y:S02]  /*4160*/  HADD2.F32 R43, -RZ, R7.H1_H1 ;  /* 0x30000007ff2b7230 */ /* 0x000fe40000004100 */
[----:B------:R-:W-:Y:S01]  /*4170*/  FFMA.FTZ R122, R49, R51, R120 ;  /* 0x00000033317a7223 */ /* 0x000fe20000010078 */
[--C-:B------:R-:W-:Y:S02]  /*4180*/  HADD2.F32 R7, -RZ, R6.reuse.H0_H0 ;  /* 0x20000006ff077230 */ /* 0x100fe40000004100 */
[----:B------:R-:W-:Y:S01]  /*4190*/  FMUL.FTZ R120, R42, R97 ;  /* 0x000000612a787220 */ /* 0x000fe20000410000 */
[----:B------:R-:W-:-:S02]  /*41a0*/  HADD2.F32 R6, -RZ, R6.H1_H1 ;  /* 0x30000006ff067230 */ /* 0x000fc40000004100 */
[----:B------:R-:W-:Y:S01]  /*41b0*/  FMUL.FTZ R51, R43, R97 ;  /* 0x000000612b337220 */ /* 0x000fe20000410000 */
[----:B------:R-:W-:Y:S01]  /*41c0*/  HADD2.F32 R116, -RZ, R116.H0_H0 ;  /* 0x20000074ff747230 */ /* 0x000fe20000004100 */
[----:B------:R-:W-:Y:S01]  /*41d0*/  F2FP.SATFINITE.E4M3.F32.PACK_AB_MERGE_C R114, R114, R117, RZ ;  /* 0x000000757272723e */ /* 0x000fe200048070ff */
[----:B------:R-:W-:Y:S01]  /*41e0*/  HADD2.F32 R50, -RZ, R50.H0_H0 ;  /* 0x20000032ff327230 */ /* 0x000fe20000004100 */
[----:B------:R-:W-:Y:S01]  /*41f0*/  F2FP.SATFINITE.E4M3.F32.PACK_AB_MERGE_C R119, R122, R119, RZ ;  /* 0x000000777a77723e */ /* 0x000fe200048070ff */
[----:B------:R-:W-:Y:S02]  /*4200*/  HADD2.F32 R96, -RZ, R96.H0_H0 ;  /* 0x20000060ff607230 */ /* 0x000fe40000004100 */
[-C--:B------:R-:W-:Y:S01]  /*4210*/  FMUL.FTZ R48, R6, R116.reuse ;  /* 0x0000007406307220 */ /* 0x080fe20000410000 */
[----:B------:R-:W-:Y:S01]  /*4220*/  FMUL.FTZ R49, R7, R116 ;  /* 0x0000007407317220 */ /* 0x000fe20000410000 */
[-C--:B------:R-:W-:Y:S01]  /*4230*/  FFMA.FTZ R51, R42, R50.reuse, -R51 ;  /* 0x000000322a337223 */ /* 0x080fe20000010833 */
[----:B------:R-:W-:Y:S01]  /*4240*/  FFMA.FTZ R120, R43, R50, R120 ;  /* 0x000000322b787223 */ /* 0x000fe20000010078 */
[-C--:B------:R-:W-:Y:S01]  /*4250*/  FFMA.FTZ R48, R7, R96.reuse, -R48 ;  /* 0x0000006007307223 */ /* 0x080fe20000010830 */
[----:B------:R-:W-:Y:S01]  /*4260*/  FFMA.FTZ R49, R6, R96, R49 ;  /* 0x0000006006317223 */ /* 0x000fe20000010031 */
[----:B------:R-:W-:-:S02]  /*4270*/  F2FP.SATFINITE.E4M3.F32.PACK_AB_MERGE_C R4, R115, R118, R121 ;  /* 0x000000767304723e */ /* 0x000fc40004807079 */
[----:B------:R-:W-:Y:S02]  /*4280*/  F2FP.SATFINITE.E4M3.F32.PACK_AB_MERGE_C R7, R120, R51, R119 ;  /* 0x000000337807723e */ /* 0x000fe40004807077 */
[----:B------:R-:W-:-:S07]  /*4290*/  F2FP.SATFINITE.E4M3.F32.PACK_AB_MERGE_C R6, R49, R48, R114 ;  /* 0x000000303106723e */ /* 0x000fce0004807072 */
.L_x_1397:
[----:B------:R-:W-:Y:S05]  /*42a0*/  BSYNC B2 ;  /* 0x0000000000027941 */ /* 0x000fea0003800000 */
.L_x_1396:
[----:B--2---:R2:W-:Y:S02]  /*42b0*/  STG.E.128 desc[UR40][R8.64+0x20], R4 ;  /* 0x0000200408007986 */ /* 0x0045e4000c101d28 */
.L_x_1395:
[----:B------:R-:W-:Y:S05]  /*42c0*/  BSYNC B1 ;  /* 0x0000000000017941 */ /* 0x000fea0003800000 */
.L_x_1394:
[----:B------:R-:W-:Y:S01]  /*42d0*/  ISETP.NE.AND P4, PT, R29, RZ, PT ;  /* 0x000000ff1d00720c */ /* 0x000fe20003f85270 */
[----:B------:R-:W-:-:S12]  /*42e0*/  BSSY B1, `(.L_x_1398) ;  /* 0x000006f000017945 */ /* 0x000fd80003800000 */
[----:B------:R-:W-:Y:S05]  /*42f0*/  @!P4 BRA `(.L_x_1399) ;  /* 0x0000000400b4c947 */ /* 0x000fea0003800000 */
[----:B-12---:R1:W2:Y:S01]  /*4300*/  LDS.128 R4, [R107+0x20400] ;  /* 0x020400006b047984 */ /* 0x0062a20000000c00 */
[----:B------:R-:W-:Y:S01]  /*4310*/  ISETP.GE.AND P4, PT, R217, R110, PT ;  /* 0x0000006ed900720c */ /* 0x000fe20003f86270 */
[----:B------:R-:W-:-:S12]  /*4320*/  BSSY B2, `(.L_x_1400) ;  /* 0x0000069000027945 */ /* 0x000fd80003800000 */
[----:B-1----:R-:W-:Y:S05]  /*4330*/  @P4 BRA `(.L_x_1401) ;  /* 0x00000004009c4947 */ /* 0x002fea0003800000 */
[----:B------:R-:W-:Y:S02]  /*4340*/  SHF.R.U32.HI R43, RZ, 0x8, R39 ;  /* 0x00000008ff2b7819 */ /* 0x000fe40000011627 */
[----:B------:R-:W-:Y:S02]  /*4350*/  SHF.R.U32.HI R38, RZ, 0x8, R41 ;  /* 0x00000008ff267819 */ /* 0x000fe40000011629 */
[----:B------:R-:W-:Y:S02]  /*4360*/  SHF.R.U32.HI R49, RZ, 0x10, R39 ;  /* 0x00000010ff317819 */ /* 0x000fe40000011627 */
[----:B------:R-:W-:Y:S01]  /*4370*/  LOP3.LUT R40, R39, 0xff0000ff, RZ, 0xc0, !PT ;  /* 0xff0000ff27287812 */ /* 0x000fe200078ec0ff */
[----:B------:R-:W-:Y:S01]  /*4380*/  IMAD.SHL.U32 R39, R43, 0x100, RZ ;  /* 0x000001002b277824 */ /* 0x000fe200078e00ff */
[----:B------:R-:W-:Y:S02]  /*4390*/  SHF.R.U32.HI R48, RZ, 0x10, R41 ;  /* 0x00000010ff307819 */ /* 0x000fe40000011629 */
[----:B------:R-:W-:Y:S01]  /*43a0*/  LOP3.LUT R42, R41, 0xff0000ff, RZ, 0xc0, !PT ;  /* 0xff0000ff292a7812 */ /* 0x000fe200078ec0ff */
        /* <DEDUP_REMOVED lines=53> */
[-C--:B------:R-:W-:Y:S01]  /*4700*/  F2FP.F16.E4M3.UNPACK_B R49, R51.reuse.H1 ;  /* 0x00000033ff31723e */ /* 0x080fe200030006ff */
        /* <DEDUP_REMOVED lines=42> */
.L_x_1401:
[----:B------:R-:W-:Y:S05]  /*49b0*/  BSYNC B2 ;  /* 0x0000000000027941 */ /* 0x000fea0003800000 */
.L_x_1400:
[----:B--2---:R3:W-:Y:S02]  /*49c0*/  STG.E.128 desc[UR40][R8.64+0x40], R4 ;  /* 0x0000400408007986 */ /* 0x0047e4000c101d28 */
.L_x_1399:
[----:B------:R-:W-:Y:S05]  /*49d0*/  BSYNC B1 ;  /* 0x0000000000017941 */ /* 0x000fea0003800000 */
.L_x_1398:
[----:B------:R-:W-:Y:S01]  /*49e0*/  ISETP.NE.AND P4, PT, R21, RZ, PT ;  /* 0x000000ff1500720c */ /* 0x000fe20003f85270 */
[----:B------:R-:W-:-:S12]  /*49f0*/  BSSY B1, `(.L_x_1402) ;  /* 0x000006f000017945 */ /* 0x000fd80003800000 */
[----:B------:R-:W-:Y:S05]  /*4a00*/  @!P4 BRA `(.L_x_1403) ;  /* 0x0000000400b4c947 */ /* 0x000fea0003800000 */
[----:B-123--:R1:W2:Y:S01]  /*4a10*/  LDS.128 R4, [R106+0x20400] ;  /* 0x020400006a047984 */ /* 0x00e2a20000000c00 */
        /* <DEDUP_REMOVED lines=106> */
.L_x_1405:
[----:B------:R-:W-:Y:S05]  /*50c0*/  BSYNC B2 ;  /* 0x0000000000027941 */ /* 0x000fea0003800000 */
.L_x_1404:
[----:B--2---:R4:W-:Y:S02]  /*50d0*/  STG.E.128 desc[UR40][R8.64+0x60], R4 ;  /* 0x0000600408007986 */ /* 0x0049e4000c101d28 */
.L_x_1403:
[----:B------:R-:W-:Y:S05]  /*50e0*/  BSYNC B1 ;  /* 0x0000000000017941 */ /* 0x000fea0003800000 */
.L_x_1402:
[----:B------:R-:W-:Y:S01]  /*50f0*/  ISETP.NE.AND P4, PT, R20, RZ, PT ;  /* 0x000000ff1400720c */ /* 0x000fe20003f85270 */
[----:B------:R-:W-:-:S12]  /*5100*/  BSSY B1, `(.L_x_1406) ;  /* 0x0000070000017945 */ /* 0x000fd80003800000 */
[----:B------:R-:W-:Y:S05]  /*5110*/  @!P4 BRA `(.L_x_1407) ;  /* 0x0000000400b8c947 */ /* 0x000fea0003800000 */
[----:B-1234-:R1:W2:Y:S01]  /*5120*/  LDS.128 R4, [R107+0x22400] ;  /* 0x022400006b047984 */ /* 0x01e2a20000000c00 */
[----:B------:R-:W-:Y:S01]  /*5130*/  ISETP.GE.AND P4, PT, R216, R110, PT ;  /* 0x0000006ed800720c */ /* 0x000fe20003f86270 */
[----:B------:R-:W-:-:S12]  /*5140*/  BSSY B2, `(.L_x_1408) ;  /* 0x000006a000027945 */ /* 0x000fd80003800000 */
[----:B-1----:R-:W-:Y:S05]  /*5150*/  @P4 BRA `(.L_x_1409) ;  /* 0x0000000400a04947 */ /* 0x002fea0003800000 */
[----:B------:R-:W-:Y:S01]  /*5160*/  SHF.R.U32.HI R35, RZ, 0x8, R33 ;  /* 0x00000008ff237819 */ /* 0x000fe20000011621 */
[----:B--2---:R-:W-:Y:S01]  /*5170*/  IMAD.MOV.U32 R32, RZ, RZ, R7 ;  /* 0x000000ffff207224 */ /* 0x004fe200078e0007 */
[----:B------:R-:W-:Y:S01]  /*5180*/  SHF.R.U32.HI R14, RZ, 0x8, R15 ;  /* 0x00000008ff0e7819 */ /* 0x000fe2000001160f */
[----:B------:R-:W-:Y:S01]  /*5190*/  IMAD.MOV.U32 R7, RZ, RZ, R4 ;  /* 0x000000ffff077224 */ /* 0x000fe200078e0004 */
[----:B------:R-:W-:Y:S02]  /*51a0*/  SHF.R.U32.HI R36, RZ, 0x10, R33 ;  /* 0x00000010ff247819 */ /* 0x000fe40000011621 */
[----:B------:R-:W-:Y:S01]  /*51b0*/  LOP3.LUT R34, R33, 0xff0000ff, RZ, 0xc0, !PT ;  /* 0xff0000ff21227812 */ /* 0x000fe200078ec0ff */
[----:B------:R-:W-:Y:S01]  /*51c0*/  IMAD.SHL.U32 R33, R35, 0x100, RZ ;  /* 0x0000010023217824 */ /* 0x000fe200078e00ff */
[----:B------:R-:W-:Y:S01]  /*51d0*/  SHF.R.U32.HI R37, RZ, 0x10, R15 ;  /* 0x00000010ff257819 */ /* 0x000fe2000001160f */
[----:B------:R-:W-:Y:S01]  /*51e0*/  IMAD.SHL.U32 R14, R14, 0x100, RZ ;  /* 0x000001000e0e7824 */ /* 0x000fe200078e00ff */
[----:B------:R-:W-:-:S02]  /*51f0*/  LOP3.LUT R15, R15, 0xff0000ff, RZ, 0xc0, !PT ;  /* 0xff0000ff0f0f7812 */ /* 0x000fc400078ec0ff */
[----:B------:R-:W-:Y:S01]  /*5200*/  LOP3.LUT R38, R34, 0xff00, R33, 0xf8, !PT ;  /* 0x0000ff0022267812 */ /* 0x000fe200078ef821 */
[----:B------:R-:W-:Y:S01]  /*5210*/  IMAD.U32 R33, R36, 0x10000, RZ ;  /* 0x0001000024217824 */ /* 0x000fe200078e00ff */
[----:B------:R-:W-:Y:S01]  /*5220*/  LOP3.LUT R15, R15, 0xff00, R14, 0xf8, !PT ;  /* 0x0000ff000f0f7812 */ /* 0x000fe200078ef80e */
[----:B------:R-:W-:Y:S01]  /*5230*/  IMAD.U32 R14, R37, 0x10000, RZ ;  /* 0x00010000250e7824 */ /* 0x000fe200078e00ff */
[----:B------:R-:W-:Y:S02]  /*5240*/  F2FP.F16.E4M3.UNPACK_B R4, R5 ;  /* 0x00000005ff04723e */ /* 0x000fe400020006ff */
[----:B------:R-:W-:Y:S02]  /*5250*/  F2FP.F16.E4M3.UNPACK_B R34, R47.H1 ;  /* 0x0000002fff22723e */ /* 0x000fe400030006ff */
[----:B------:R-:W-:Y:S02]  /*5260*/  F2FP.F16.E4M3.UNPACK_B R5, R5.H1 ;  /* 0x00000005ff05723e */ /* 0x000fe400030006ff */
[----:B------:R-:W-:Y:S01]  /*5270*/  LOP3.LUT R39, R38, 0xff0000, R33, 0xf8, !PT ;  /* 0x00ff000026277812 */ /* 0x000fe200078ef821 */
[--C-:B------:R-:W-:Y:S01]  /*5280*/  HADD2.F32 R38, -RZ, R34.reuse.H1_H1 ;  /* 0x30000022ff267230 */ /* 0x100fe20000004100 */
[----:B------:R-:W-:Y:S01]  /*5290*/  LOP3.LUT R36, R15, 0xff0000, R14, 0xf8, !PT ;  /* 0x00ff00000f247812 */ /* 0x000fe200078ef80e */
[----:B------:R-:W-:Y:S01]  /*52a0*/  HADD2.F32 R15, -RZ, R5.H1_H1 ;  /* 0x30000005ff0f7230 */ /* 0x000fe20000004100 */
[----:B------:R-:W-:Y:S01]  /*52b0*/  F2FP.F16.E4M3.UNPACK_B R33, R46.H1 ;  /* 0x0000002eff21723e */ /* 0x000fe200030006ff */
[----:B------:R-:W-:Y:S01]  /*52c0*/  HADD2.F32 R37, -RZ, R34.H0_H0 ;  /* 0x20000022ff257230 */ /* 0x000fe20000004100 */
[----:B------:R-:W-:Y:S01]  /*52d0*/  F2FP.F16.E4M3.UNPACK_B R47, R47 ;  /* 0x0000002fff2f723e */ /* 0x000fe200020006ff */
[----:B------:R-:W-:-:S02]  /*52e0*/  HADD2.F32 R14, -RZ, R4.H1_H1 ;  /* 0x30000004ff0e7230 */ /* 0x000fc40000004100 */
[----:B------:R-:W-:Y:S01]  /*52f0*/  FMUL.FTZ R40, R15, R38 ;  /* 0x000000260f287220 */ /* 0x000fe20000410000 */
[----:B------:R-:W-:Y:S01]  /*5300*/  HADD2.F32 R5, -RZ, R5.H0_H0 ;  /* 0x20000005ff057230 */ /* 0x000fe20000004100 */
[----:B------:R-:W-:Y:S01]  /*5310*/  F2FP.F16.E4M3.UNPACK_B R46, R46 ;  /* 0x0000002eff2e723e */ /* 0x000fe200020006ff */
[--C-:B------:R-:W-:Y:S02]  /*5320*/  HADD2.F32 R34, -RZ, R33.reuse.H1_H1 ;  /* 0x30000021ff227230 */ /* 0x100fe40000004100 */
[----:B------:R-:W-:Y:S01]  /*5330*/  FMUL.FTZ R41, R14, R37 ;  /* 0x000000250e297220 */ /* 0x000fe20000410000 */
[----:B------:R-:W-:Y:S02]  /*5340*/  HADD2.F32 R4, -RZ, R4.H0_H0 ;  /* 0x20000004ff047230 */ /* 0x000fe40000004100 */
[C---:B------:R-:W-:Y:S01]  /*5350*/  FMUL.FTZ R38, R5.reuse, R38 ;  /* 0x0000002605267220 */ /* 0x040fe20000410000 */
[----:B------:R-:W-:Y:S02]  /*5360*/  HADD2.F32 R35, -RZ, R33.H0_H0 ;  /* 0x20000021ff237230 */ /* 0x000fe40000004100 */
[-C--:B------:R-:W-:Y:S01]  /*5370*/  FFMA.FTZ R42, R5, R34.reuse, -R40 ;  /* 0x00000022052a7223 */ /* 0x080fe20000010828 */
[----:B------:R-:W-:Y:S01]  /*5380*/  F2FP.F16.E4M3.UNPACK_B R5, R7.H1 ;  /* 0x00000007ff05723e */ /* 0x000fe200030006ff */
[C---:B------:R-:W-:Y:S01]  /*5390*/  FMUL.FTZ R37, R4.reuse, R37 ;  /* 0x0000002504257220 */ /* 0x040fe20000410000 */
[----:B------:R-:W-:Y:S01]  /*53a0*/  F2FP.F16.E4M3.UNPACK_B R7, R7 ;  /* 0x00000007ff07723e */ /* 0x000fe200020006ff */
[----:B------:R-:W-:Y:S01]  /*53b0*/  FFMA.FTZ R49, R15, R34, R38 ;  /* 0x000000220f317223 */ /* 0x000fe20000010026 */
[-C--:B------:R-:W-:Y:S01]  /*53c0*/  FFMA.FTZ R4, R4, R35.reuse, -R41 ;  /* 0x0000002304047223 */ /* 0x080fe20000010829 */
[----:B------:R-:W-:Y:S01]  /*53d0*/  FFMA.FTZ R43, R14, R35, R37 ;  /* 0x000000230e2b7223 */ /* 0x000fe20000010025 */
[----:B------:R-:W-:-:S02]  /*53e0*/  HADD2.F32 R14, -RZ, R5.H0_H0 ;  /* 0x20000005ff0e7230 */ /* 0x000fc40000004100 */
[----:B------:R-:W-:Y:S01]  /*53f0*/  HADD2.F32 R15, -RZ, R5.H1_H1 ;  /* 0x30000005ff0f7230 */ /* 0x000fe20000004100 */
[----:B------:R-:W-:Y:S01]  /*5400*/  F2FP.SATFINITE.E4M3.F32.PACK_AB_MERGE_C R49, R49, R42, RZ ;  /* 0x0000002a3131723e */ /* 0x000fe200048070ff */
[----:B------:R-:W-:Y:S02]  /*5410*/  HADD2.F32 R5, -RZ, R7.H0_H0 ;  /* 0x20000007ff057230 */ /* 0x000fe40000004100 */
[--C-:B------:R-:W-:Y:S02]  /*5420*/  HADD2.F32 R35, -RZ, R47.reuse.H1_H1 ;  /* 0x3000002fff237230 */ /* 0x100fe40000004100 */
[----:B------:R-:W-:Y:S02]  /*5430*/  HADD2.F32 R34, -RZ, R47.H0_H0 ;  /* 0x2000002fff227230 */ /* 0x000fe40000004100 */
[----:B------:R-:W-:Y:S02]  /*5440*/  HADD2.F32 R7, -RZ, R7.H1_H1 ;  /* 0x30000007ff077230 */ /* 0x000fe40000004100 */
[----:B------:R-:W-:Y:S01]  /*5450*/  FMUL.FTZ R37, R15, R35 ;  /* 0x000000230f257220 */ /* 0x000fe20000410000 */
[----:B------:R-:W-:-:S02]  /*5460*/  HADD2.F32 R33, -RZ, R46.H1_H1 ;  /* 0x3000002eff217230 */ /* 0x000fc40000004100 */
[C---:B------:R-:W-:Y:S01]  /*5470*/  FMUL.FTZ R40, R14.reuse, R35 ;  /* 0x000000230e287220 */ /* 0x040fe20000410000 */
[----:B------:R-:W-:Y:S02]  /*5480*/  HADD2.F32 R46, -RZ, R46.H0_H0 ;  /* 0x2000002eff2e7230 */ /* 0x000fe40000004100 */
[-C--:B------:R-:W-:Y:S01]  /*5490*/  FMUL.FTZ R38, R7, R34.reuse ;  /* 0x0000002207267220 */ /* 0x080fe20000410000 */
[----:B------:R-:W-:Y:S01]  /*54a0*/  FMUL.FTZ R34, R5, R34 ;  /* 0x0000002205227220 */ /* 0x000fe20000410000 */
[-C--:B------:R-:W-:Y:S01]  /*54b0*/  FFMA.FTZ R37, R14, R33.reuse, -R37 ;  /* 0x000000210e257223 */ /* 0x080fe20000010825 */
[----:B------:R-:W-:Y:S01]  /*54c0*/  FFMA.FTZ R14, R15, R33, R40 ;  /* 0x000000210f0e7223 */ /* 0x000fe20000010028 */
[----:B------:R-:W-:Y:S01]  /*54d0*/  F2FP.F16.E4M3.UNPACK_B R35, R39.H1 ;  /* 0x00000027ff23723e */ /* 0x000fe200030006ff */
[----:B------:R-:W-:Y:S01]  /*54e0*/  FFMA.FTZ R41, R7, R46, R34 ;  /* 0x0000002e07297223 */ /* 0x000fe20000010022 */
[----:B------:R-:W-:Y:S01]  /*54f0*/  F2FP.F16.E4M3.UNPACK_B R7, R32.H1 ;  /* 0x00000020ff07723e */ /* 0x000fe200030006ff */
[----:B------:R-:W-:Y:S01]  /*5500*/  FFMA.FTZ R40, R5, R46, -R38 ;  /* 0x0000002e05287223 */ /* 0x000fe20000010826 */
[----:B------:R-:W-:Y:S01]  /*5510*/  F2FP.SATFINITE.E4M3.F32.PACK_AB_MERGE_C R48, R14, R37, RZ ;  /* 0x000000250e30723e */ /* 0x000fe200048070ff */
[----:B------:R-:W-:Y:S01]  /*5520*/  HADD2.F32 R37, -RZ, R35.H1_H1 ;  /* 0x30000023ff257230 */ /* 0x000fe20000004100 */
[----:B------:R-:W-:Y:S01]  /*5530*/  F2FP.F16.E4M3.UNPACK_B R33, R36.H1 ;  /* 0x00000024ff21723e */ /* 0x000fe200030006ff */
[--C-:B------:R-:W-:Y:S01]  /*5540*/  HADD2.F32 R15, -RZ, R7.reuse.H1_H1 ;  /* 0x30000007ff0f7230 */ /* 0x100fe20000004100 */
[----:B------:R-:W-:Y:S01]  /*5550*/  F2FP.F16.E4M3.UNPACK_B R5, R6.H1 ;  /* 0x00000006ff05723e */ /* 0x000fe200030006ff */
[----:B------:R-:W-:Y:S01]  /*5560*/  HADD2.F32 R14, -RZ, R7.H0_H0 ;  /* 0x20000007ff0e7230 */ /* 0x000fe20000004100 */
        /* <DEDUP_REMOVED lines=13> */
[----:B------:R-:W-:Y:S01]  /*5640*/  F2FP.F16.E4M3.UNPACK_B R6, R6 ;  /* 0x00000006ff06723e */ /* 0x000fe200020006ff */
[----:B------:R-:W-:Y:S01]  /*5650*/  FFMA.FTZ R46, R15, R34, R46 ;  /* 0x000000220f2e7223 */ /* 0x000fe2000001002e */
[-C--:B------:R-:W-:Y:S01]  /*5660*/  FFMA.FTZ R42, R5, R14.reuse, -R42 ;  /* 0x0000000e052a7223 */ /* 0x080fe2000001082a */
[----:B------:R-:W-:Y:S01]  /*5670*/  FFMA.FTZ R15, R7, R14, R38 ;  /* 0x0000000e070f7223 */ /* 0x000fe20000010026 */
[----:B------:R-:W-:-:S02]  /*5680*/  HADD2.F32 R7, -RZ, R32.H0_H0 ;  /* 0x20000020ff077230 */ /* 0x000fc40000004100 */
[----:B------:R-:W-:Y:S01]  /*5690*/  HADD2.F32 R5, -RZ, R6.H0_H0 ;  /* 0x20000006ff057230 */ /* 0x000fe20000004100 */
[----:B------:R-:W-:Y:S01]  /*56a0*/  F2FP.SATFINITE.E4M3.F32.PACK_AB_MERGE_C R46, R46, R47, RZ ;  /* 0x0000002f2e2e723e */ /* 0x000fe200048070ff */
[----:B------:R-:W-:Y:S01]  /*56b0*/  HADD2.F32 R32, -RZ, R32.H1_H1 ;  /* 0x30000020ff207230 */ /* 0x000fe20000004100 */
[----:B------:R-:W-:Y:S01]  /*56c0*/  F2FP.SATFINITE.E4M3.F32.PACK_AB_MERGE_C R15, R15, R42, RZ ;  /* 0x0000002a0f0f723e */ /* 0x000fe200048070ff */
[----:B------:R-:W-:Y:S02]  /*56d0*/  HADD2.F32 R35, -RZ, R35.H0_H0 ;  /* 0x20000023ff237230 */ /* 0x000fe40000004100 */
[----:B------:R-:W-:Y:S02]  /*56e0*/  HADD2.F32 R6, -RZ, R6.H1_H1 ;  /* 0x30000006ff067230 */ /* 0x000fe40000004100 */
[----:B------:R-:W-:Y:S02]  /*56f0*/  HADD2.F32 R39, -RZ, R39.H0_H0 ;  /* 0x20000027ff277230 */ /* 0x000fe40000004100 */
[----:B------:R-:W-:Y:S01]  /*5700*/  FMUL.FTZ R34, R32, R35 ;  /* 0x0000002320227220 */ /* 0x000fe20000410000 */
[----:B------:R-:W-:-:S02]  /*5710*/  HADD2.F32 R33, -RZ, R33.H0_H0 ;  /* 0x20000021ff217230 */ /* 0x000fc40000004100 */
        /* <DEDUP_REMOVED lines=8> */
[----:B------:R-:W-:Y:S02]  /*57a0*/  F2FP.SATFINITE.E4M3.F32.PACK_AB_MERGE_C R5, R43, R4, R49 ;  /* 0x000000042b05723e */ /* 0x000fe40004807031 */
[----:B------:R-:W-:-:S02]  /*57b0*/  F2FP.SATFINITE.E4M3.F32.PACK_AB_MERGE_C R4, R41, R40, R48 ;  /* 0x000000282904723e */ /* 0x000fc40004807030 */
[----:B------:R-:W-:Y:S02]  /*57c0*/  F2FP.SATFINITE.E4M3.F32.PACK_AB_MERGE_C R6, R39, R14, R15 ;  /* 0x0000000e2706723e */ /* 0x000fe4000480700f */
[----:B------:R-:W-:-:S07]  /*57d0*/  F2FP.SATFINITE.E4M3.F32.PACK_AB_MERGE_C R7, R35, R34, R46 ;  /* 0x000000222307723e */ /* 0x000fce000480702e */
.L_x_1409:
[----:B------:R-:W-:Y:S05]  /*57e0*/  BSYNC B2 ;  /* 0x0000000000027941 */ /* 0x000fea0003800000 */
.L_x_1408:
[----:B--2---:R1:W-:Y:S02]  /*57f0*/  STG.E.128 desc[UR40][R8.64+0x80], R4 ;  /* 0x0000800408007986 */ /* 0x0043e4000c101d28 */
.L_x_1407:
[----:B------:R-:W-:Y:S05]  /*5800*/  BSYNC B1 ;  /* 0x0000000000017941 */ /* 0x000fea0003800000 */
.L_x_1406:
[----:B------:R-:W-:-:S13]  /*5810*/  ISETP.NE.AND P4, PT, R3, RZ, PT ;  /* 0x000000ff0300720c */ /* 0x000fda0003f85270 */
[----:B------:R-:W-:Y:S05]  /*5820*/  @!P4 BRA `(.L_x_1389) ;  /* 0x0000003800e0c947 */ /* 0x000fea0003800000 */
[----:B-1234-:R1:W2:Y:S01]  /*5830*/  LDS.128 R4, [R106+0x22400] ;  /* 0x022400006a047984 */ /* 0x01e2a20000000c00 */
[----:B------:R-:W-:Y:S01]  /*5840*/  ISETP.GE.AND P4, PT, R220, R110, PT ;  /* 0x0000006edc00720c */ /* 0x000fe20003f86270 */
[----:B------:R-:W-:-:S12]  /*5850*/  BSSY B1, `(.L_x_1410) ;  /* 0x000006b000017945 */ /* 0x000fd80003800000 */
[----:B-1----:R-:W-:Y:S05]  /*5860*/  @P4 BRA `(.L_x_1411) ;  /* 0x0000000400a44947 */ /* 0x002fea0003800000 */
[----:B------:R-:W-:Y:S01]  /*5870*/  SHF.R.U32.HI R34, RZ, 0x8, R11 ;  /* 0x00000008ff227819 */ /* 0x000fe2000001160b */
[----:B--2---:R-:W-:Y:S01]  /*5880*/  IMAD.MOV.U32 R12, RZ, RZ, R7 ;  /* 0x000000ffff0c7224 */ /* 0x004fe200078e0007 */
[--C-:B------:R-:W-:Y:S02]  /*5890*/  SHF.R.U32.HI R15, RZ, 0x8, R13.reuse ;  /* 0x00000008ff0f7819 */ /* 0x100fe4000001160d */
[----:B------:R-:W-:Y:S01]  /*58a0*/  LOP3.LUT R14, R13, 0xff0000ff, RZ, 0xc0, !PT ;  /* 0xff0000ff0d0e7812 */ /* 0x000fe200078ec0ff */
[----:B------:R-:W-:Y:S01]  /*58b0*/  IMAD.SHL.U32 R7, R34, 0x100, RZ ;  /* 0x0000010022077824 */ /* 0x000fe200078e00ff */
[----:B------:R-:W-:Y:S01]  /*58c0*/  SHF.R.U32.HI R32, RZ, 0x10, R13 ;  /* 0x00000010ff207819 */ /* 0x000fe2000001160d */
[----:B------:R-:W-:Y:S01]  /*58d0*/  IMAD.SHL.U32 R13, R15, 0x100, RZ ;  /* 0x000001000f0d7824 */ /* 0x000fe200078e00ff */
[----:B------:R-:W-:Y:S02]  /*58e0*/  LOP3.LUT R10, R11, 0xff0000ff, RZ, 0xc0, !PT ;  /* 0xff0000ff0b0a7812 */ /* 0x000fe400078ec0ff */
[----:B------:R-:W-:Y:S01]  /*58f0*/  SHF.R.U32.HI R33, RZ, 0x10, R11 ;  /* 0x00000010ff217819 */ /* 0x000fe2000001160b */
[----:B------:R-:W-:Y:S01]  /*5900*/  IMAD.U32 R32, R32, 0x10000, RZ ;  /* 0x0001000020207824 */ /* 0x000fe200078e00ff */
[----:B------:R-:W-:Y:S01]  /*5910*/  LOP3.LUT R7, R10, 0xff00, R7, 0xf8, !PT ;  /* 0x0000ff000a077812 */ /* 0x000fe200078ef807 */
[----:B------:R-:W-:Y:S01]  /*5920*/  IMAD.MOV.U32 R11, RZ, RZ, R6 ;  /* 0x000000ffff0b7224 */ /* 0x000fe200078e0006 */
[----:B------:R-:W-:Y:S01]  /*5930*/  LOP3.LUT R13, R14, 0xff00, R13, 0xf8, !PT ;  /* 0x0000ff000e0d7812 */ /* 0x000fe200078ef80d */
[----:B------:R-:W-:Y:S01]  /*5940*/  IMAD.U32 R10, R33, 0x10000, RZ ;  /* 0x00010000210a7824 */ /* 0x000fe200078e00ff */
[----:B------:R-:W-:-:S02]  /*5950*/  F2FP.F16.E4M3.UNPACK_B R14, R45.H1 ;  /* 0x0000002dff0e723e */ /* 0x000fc400030006ff */
[-C--:B------:R-:W-:Y:S02]  /*5960*/  F2FP.F16.E4M3.UNPACK_B R6, R5.reuse ;  /* 0x00000005ff06723e */ /* 0x080fe400020006ff */
[----:B------:R-:W-:Y:S01]  /*5970*/  LOP3.LUT R34, R13, 0xff0000, R32, 0xf8, !PT ;  /* 0x00ff00000d227812 */ /* 0x000fe200078ef820 */
[----:B------:R-:W-:Y:S01]  /*5980*/  HADD2.F32 R32, -RZ, R14.H0_H0 ;  /* 0x2000000eff207230 */ /* 0x000fe20000004100 */
[----:B------:R-:W-:Y:S01]  /*5990*/  LOP3.LUT R15, R7, 0xff0000, R10, 0xf8, !PT ;  /* 0x00ff0000070f7812 */ /* 0x000fe200078ef80a */
[----:B------:R-:W-:Y:S01]  /*59a0*/  HADD2.F32 R7, -RZ, R6.H1_H1 ;  /* 0x30000006ff077230 */ /* 0x000fe20000004100 */
[----:B------:R-:W-:Y:S01]  /*59b0*/  F2FP.F16.E4M3.UNPACK_B R13, R44.H1 ;  /* 0x0000002cff0d723e */ /* 0x000fe200030006ff */
[----:B------:R-:W-:Y:S01]  /*59c0*/  HADD2.F32 R33, -RZ, R14.H1_H1 ;  /* 0x3000000eff217230 */ /* 0x000fe20000004100 */
[----:B------:R-:W-:Y:S01]  /*59d0*/  F2FP.F16.E4M3.UNPACK_B R5, R5.H1 ;  /* 0x00000005ff05723e */ /* 0x000fe200030006ff */
[----:B------:R-:W-:Y:S02]  /*59e0*/  HADD2.F32 R6, -RZ, R6.H0_H0 ;  /* 0x20000006ff067230 */ /* 0x000fe40000004100 */
[----:B------:R-:W-:Y:S01]  /*59f0*/  FMUL.FTZ R35, R7, R32 ;  /* 0x0000002007237220 */ /* 0x000fe20000410000 */
[----:B------:R-:W-:Y:S01]  /*5a00*/  HADD2.F32 R14, -RZ, R13.H0_H0 ;  /* 0x2000000dff0e7230 */ /* 0x000fe20000004100 */
[----:B------:R-:W-:Y:S01]  /*5a10*/  F2FP.F16.E4M3.UNPACK_B R45, R45 ;  /* 0x0000002dff2d723e */ /* 0x000fe200020006ff */
[----:B------:R-:W-:-:S02]  /*5a20*/  HADD2.F32 R10, -RZ, R5.H1_H1 ;  /* 0x30000005ff0a7230 */ /* 0x000fc40000004100 */
[C---:B------:R-:W-:Y:S01]  /*5a30*/  FMUL.FTZ R32, R6.reuse, R32 ;  /* 0x0000002006207220 */ /* 0x040fe20000410000 */
[----:B------:R-:W-:Y:S02]  /*5a40*/  HADD2.F32 R5, -RZ, R5.H0_H0 ;  /* 0x20000005ff057230 */ /* 0x000fe40000004100 */
[-C--:B------:R-:W-:Y:S01]  /*5a50*/  FFMA.FTZ R36, R6, R14.reuse, -R35 ;  /* 0x0000000e06247223 */ /* 0x080fe20000010823 */
[----:B------:R-:W-:Y:S02]  /*5a60*/  HADD2.F32 R13, -RZ, R13.H1_H1 ;  /* 0x3000000dff0d7230 */ /* 0x000fe40000004100 */
[CC--:B------:R-:W-:Y:S01]  /*5a70*/  FMUL.FTZ R6, R10.reuse, R33.reuse ;  /* 0x000000210a067220 */ /* 0x0c0fe20000410000 */
[----:B------:R-:W-:Y:S01]  /*5a80*/  FFMA.FTZ R37, R7, R14, R32 ;  /* 0x0000000e07257223 */ /* 0x000fe20000010020 */
[C---:B------:R-:W-:Y:S01]  /*5a90*/  FMUL.FTZ R33, R5.reuse, R33 ;  /* 0x0000002105217220 */ /* 0x040fe20000410000 */
[----:B------:R-:W-:Y:S01]  /*5aa0*/  F2FP.F16.E4M3.UNPACK_B R44, R44 ;  /* 0x0000002cff2c723e */ /* 0x000fe200020006ff */
[-C--:B------:R-:W-:Y:S01]  /*5ab0*/  FFMA.FTZ R38, R5, R13.reuse, -R6 ;  /* 0x0000000d05267223 */ /* 0x080fe20000010806 */
[-C--:B------:R-:W-:Y:S01]  /*5ac0*/  F2FP.F16.E4M3.UNPACK_B R5, R4.reuse.H1 ;  /* 0x00000004ff05723e */ /* 0x080fe200030006ff */
        /* <DEDUP_REMOVED lines=8> */
[----:B------:R-:W-:Y:S02]  /*5b50*/  HADD2.F32 R45, -RZ, R45.H0_H0 ;  /* 0x2000002dff2d7230 */ /* 0x000fe40000004100 */
[----:B------:R-:W-:Y:S01]  /*5b60*/  FMUL.FTZ R33, R7, R13 ;  /* 0x0000000d07217220 */ /* 0x000fe20000410000 */
[----:B------:R-:W-:-:S02]  /*5b70*/  HADD2.F32 R4, -RZ, R4.H1_H1 ;  /* 0x30000004ff047230 */ /* 0x000fc40000004100 */
[--C-:B------:R-:W-:Y:S02]  /*5b80*/  HADD2.F32 R10, -RZ, R44.reuse.H1_H1 ;  /* 0x3000002cff0a7230 */ /* 0x100fe40000004100 */
[----:B------:R-:W-:Y:S02]  /*5b90*/  HADD2.F32 R44, -RZ, R44.H0_H0 ;  /* 0x2000002cff2c7230 */ /* 0x000fe40000004100 */
[-C--:B------:R-:W-:Y:S01]  /*5ba0*/  FMUL.FTZ R14, R4, R45.reuse ;  /* 0x0000002d040e7220 */ /* 0x080fe20000410000 */
[----:B------:R-:W-:Y:S01]  /*5bb0*/  FMUL.FTZ R45, R5, R45 ;  /* 0x0000002d052d7220 */ /* 0x000fe20000410000 */
[-C--:B------:R-:W-:Y:S01]  /*5bc0*/  FFMA.FTZ R33, R6, R10.reuse, -R33 ;  /* 0x0000000a06217223 */ /* 0x080fe20000010821 */
[----:B------:R-:W-:Y:S01]  /*5bd0*/  FFMA.FTZ R32, R7, R10, R32 ;  /* 0x0000000a07207223 */ /* 0x000fe20000010020 */
[----:B------:R-:W-:Y:S01]  /*5be0*/  FFMA.FTZ R35, R5, R44, -R14 ;  /* 0x0000002c05237223 */ /* 0x000fe2000001080e */
        /* <DEDUP_REMOVED lines=12> */
[----:B------:R-:W-:Y:S01]  /*5cb0*/  FMUL.FTZ R39, R7, R33 ;  /* 0x0000002107277220 */ /* 0x000fe20000410000 */
[----:B------:R-:W-:-:S02]  /*5cc0*/  HADD2.F32 R5, -RZ, R4.H1_H1 ;  /* 0x30000004ff057230 */ /* 0x000fc40000004100 */
[C---:B------:R-:W-:Y:S01]  /*5cd0*/  FMUL.FTZ R38, R6.reuse, R33 ;  /* 0x0000002106267220 */ /* 0x040fe20000410000 */
[----:B------:R-:W-:Y:S02]  /*5ce0*/  HADD2.F32 R32, -RZ, R34.H1_H1 ;  /* 0x30000022ff207230 */ /* 0x000fe40000004100 */
[----:B------:R-:W-:Y:S01]  /*5cf0*/  FFMA.FTZ R39, R6, R13, -R39 ;  /* 0x0000000d06277223 */ /* 0x000fe20000010827 */
[----:B------:R-:W-:Y:S01]  /*5d00*/  HADD2.F32 R4, -RZ, R4.H0_H0 ;  /* 0x20000004ff047230 */ /* 0x000fe20000004100 */
[----:B------:R-:W-:Y:S01]  /*5d10*/  F2FP.F16.E4M3.UNPACK_B R11, R11 ;  /* 0x0000000bff0b723e */ /* 0x000fe200020006ff */
        /* <DEDUP_REMOVED lines=11> */
[----:B------:R-:W-:Y:S02]  /*5dd0*/  HADD2.F32 R12, -RZ, R12.H1_H1 ;  /* 0x3000000cff0c7230 */ /* 0x000fe40000004100 */
[----:B------:R-:W-:Y:S01]  /*5de0*/  FMUL.FTZ R7, R11, R34 ;  /* 0x000000220b077220 */ /* 0x000fe20000410000 */
[----:B------:R-:W-:-:S02]  /*5df0*/  HADD2.F32 R14, -RZ, R14.H0_H0 ;  /* 0x2000000eff0e7230 */ /* 0x000fc40000004100 */
[----:B------:R-:W-:Y:S01]  /*5e00*/  FMUL.FTZ R34, R4, R34 ;  /* 0x0000002204227220 */ /* 0x000fe20000410000 */
        /* <DEDUP_REMOVED lines=12> */
[----:B------:R-:W-:Y:S01]  /*5ed0*/  F2FP.SATFINITE.E4M3.F32.PACK_AB_MERGE_C R5, R37, R36, R41 ;  /* 0x000000242505723e */ /* 0x000fe20004807029 */
[----:B------:R-:W-:Y:S01]  /*5ee0*/  IMAD.MOV.U32 R6, RZ, RZ, R32 ;  /* 0x000000ffff067224 */ /* 0x000fe200078e0020 */
[----:B------:R-:W-:-:S07]  /*5ef0*/  F2FP.SATFINITE.E4M3.F32.PACK_AB_MERGE_C R4, R44, R35, R40 ;  /* 0x000000232c04723e */ /* 0x000fce0004807028 */
.L_x_1411:
[----:B------:R-:W-:Y:S05]  /*5f00*/  BSYNC B1 ;  /* 0x0000000000017941 */ /* 0x000fea0003800000 */
.L_x_1410:
[----:B--2---:R1:W-:Y:S01]  /*5f10*/  STG.E.128 desc[UR40][R8.64+0xa0], R4 ;  /* 0x0000a00408007986 */ /* 0x0043e2000c101d28 */
[----:B------:R-:W-:Y:S05]  /*5f20*/  BRA `(.L_x_1389) ;  /* 0x0000003400207947 */ /* 0x000fea0003800000 */
.L_x_1383:
        /* <DEDUP_REMOVED lines=42> */
.L_x_1413:
[----:B------:R-:W-:Y:S05]  /*61d0*/  BSYNC B1 ;  /* 0x0000000000017941 */ /* 0x000fea0003800000 */
.L_x_1412:
[----:B------:R-:W-:Y:S01]  /*61e0*/  UISETP.NE.AND UP0, UPT, UR42, 0x3, UPT ;  /* 0x000000032a00788c */ /* 0x000fe2000bf05270 */
[----:B-----5:R-:W-:Y:S02]  /*61f0*/  IMAD.MOV.U32 R111, RZ, RZ, R6 ;  /* 0x000000ffff6f7224 */ /* 0x020fe400078e0006 */
        /* <DEDUP_REMOVED lines=14> */
.L_x_1414:
[----:B------:R-:W-:Y:S01]  /*62e0*/  IMAD R104, R17, 0x8, R16 ;  /* 0x0000000811687824 */ /* 0x000fe200078e0210 */
[----:B------:R-:W-:Y:S01]  /*62f0*/  SHF.L.U32 R109, R206, 0x1f, RZ ;  /* 0x0000001fce6d7819 */ /* 0x000fe200000006ff */
[----:B------:R-:W-:Y:S03]  /*6300*/  BSSY B1, `(.L_x_1415) ;  /* 0x0000003000017945 */ /* 0x000fe60003800000 */
[----:B------:R-:W1:Y:S02]  /*6310*/  SYNCS.PHASECHK.TRANS64.TRYWAIT P5, [R104+URZ+0x2a890], R109 ;  /* 0x02a8906d680075a7 */ /* 0x000e6400080a017f */
[----:B-1----:R-:W-:Y:S05]  /*6320*/  @!P5 BRA `(.L_x_1416) ;  /* 0x000002800078d947 */ /* 0x002fea0003800000 */
.L_x_1756:
[----:B------:R-:W-:Y:S05]  /*6330*/  BSYNC B1 ;  /* 0x0000000000017941 */ /* 0x000fea0003800000 */
.L_x_1415:
[----:B------:R-:W-:Y:S05]  /*6340*/  @P4 BRA `(.L_x_1389) ;  /* 0x0000003000184947 */ /* 0x000fea0003800000 */
[----:B------:R-:W2:Y:S01]  /*6350*/  LDC R116, c[0x0][0x2f4] ;  /* 0x0000bd00ff747b82 */ /* 0x000ea20000000800 */
[----:B------:R-:W-:Y:S01]  /*6360*/  ISETP.NE.AND P4, PT, R65, RZ, PT ;  /* 0x000000ff4100720c */ /* 0x000fe20003f85270 */
[----:B------:R-:W-:Y:S01]  /*6370*/  ULDC.64 UR4, c[0x0][0x300] ;  /* 0x0000c00000047ab9 */ /* 0x000fe20000000a00 */
[----:B0-----:R-:W-:Y:S01]  /*6380*/  SHF.R.S32.HI R44, RZ, 0x1f, R201 ;  /* 0x0000001fff2c7819 */ /* 0x001fe200000114c9 */
[----:B------:R-:W-:Y:S01]  /*6390*/  IMAD.MOV.U32 R98, RZ, RZ, R48 ;  /* 0x000000ffff627224 */ /* 0x000fe200078e0030 */
[----:B------:R-:W-:Y:S03]  /*63a0*/  BSSY B1, `(.L_x_1417) ;  /* 0x00000f6000017945 */ /* 0x000fe60003800000 */
[----:B------:R-:W-:Y:S02]  /*63b0*/  IMAD R44, R44, UR4, RZ ;  /* 0x000000042c2c7c24 */ /* 0x000fe4000f8e02ff */
[----:B------:R-:W-:-:S04]  /*63c0*/  IMAD.WIDE.U32 R98, R201, UR4, R98 ;  /* 0x00000004c9627c25 */ /* 0x000fc8000f8e0062 */
[----:B------:R-:W-:-:S04]  /*63d0*/  IMAD R45, R201, UR5, R44 ;  /* 0x00000005c92d7c24 */ /* 0x000fc8000f8e022c */
[----:B------:R-:W-:Y:S02]  /*63e0*/  IMAD.IADD R118, R45, 0x1, R99 ;  /* 0x000000012d767824 */ /* 0x000fe400078e0263 */
[----:B--2---:R-:W-:Y:S01]  /*63f0*/  IMAD.IADD R120, R116, 0x1, -R77 ;  /* 0x0000000174787824 */ /* 0x004fe200078e0a4d */
[----:B------:R-:W-:Y:S06]  /*6400*/  @!P4 BRA `(.L_x_1418) ;  /* 0x0000000c00bcc947 */ /* 0x000fec0003800000 */
[----:B------:R-:W-:Y:S01]  /*6410*/  SEL R44, R77, R120, !P0 ;  /* 0x000000784d2c7207 */ /* 0x000fe20004000000 */
[----:B------:R-:W-:Y:S01]  /*6420*/  BSSY B2, `(.L_x_1419) ;  /* 0x00000e3000027945 */ /* 0x000fe20003800000 */
[----:B------:R-:W-:Y:S02]  /*6430*/  IADD3 R123, P4, P5, R62, R98, R72 ;  /* 0x000000623e7b7210 */ /* 0x000fe40007d9e048 */
[----:B------:R-:W-:Y:S02]  /*6440*/  SHF.R.S32.HI R45, RZ, 0x1f, R44 ;  /* 0x0000001fff2d7819 */ /* 0x000fe4000001142c */
[----:B------:R-:W-:Y:S02]  /*6450*/  IADD3.X R122, R101, R118, R69, P4, P5 ;  /* 0x00000076657a7210 */ /* 0x000fe400027ea445 */
[----:B------:R-:W-:Y:S02]  /*6460*/  LEA.HI R45, R45, R44, RZ, 0x5 ;  /* 0x0000002c2d2d7211 */ /* 0x000fe400078f28ff */
[----:B------:R-:W-:-:S02]  /*6470*/  ISETP.GE.AND P4, PT, R22, R110, PT ;  /* 0x0000006e1600720c */ /* 0x000fc40003f86270 */
[----:B------:R-:W-:-:S04]  /*6480*/  SHF.R.S32.HI R44, RZ, 0x5, R45 ;  /* 0x00000005ff2c7819 */ /* 0x000fc8000001142d */
[----:B------:R-:W-:-:S04]  /*6490*/  LEA.HI.SX32 R44, R91, R44, 0x1c ;  /* 0x0000002c5b2c7211 */ /* 0x000fc800078fe2ff */
[----:B------:R-:W-:Y:S01]  /*64a0*/  SHF.R.S32.HI R45, RZ, 0x1f, R44 ;  /* 0x0000001fff2d7819 */ /* 0x000fe2000001142c */
[----:B------:R-:W-:-:S03]  /*64b0*/  IMAD.SHL.U32 R125, R44, 0x10, RZ ;  /* 0x000000102c7d7824 */ /* 0x000fc600078e00ff */
[----:B------:R-:W-:Y:S02]  /*64c0*/  LEA.HI R45, R45, R44, RZ, 0x2 ;  /* 0x0000002c2d2d7211 */ /* 0x000fe400078f10ff */
[----:B------:R-:W-:-:S03]  /*64d0*/  LOP3.LUT R44, R208, 0x30, R125, 0xf8, !PT ;  /* 0x00000030d02c7812 */ /* 0x000fc600078ef87d */
[----:B------:R-:W-:Y:S01]  /*64e0*/  IMAD.SHL.U32 R45, R45, 0x800, RZ ;  /* 0x000008002d2d7824 */ /* 0x000fe200078e00ff */
[----:B------:R-:W-:-:S04]  /*64f0*/  LOP3.LUT R44, R44, R209, RZ, 0x3c, !PT ;  /* 0x000000d12c2c7212 */ /* 0x000fc800078e3cff */
[----:B------:R-:W-:-:S04]  /*6500*/  LOP3.LUT R45, R45, 0xffffe000, RZ, 0xc0, !PT ;  /* 0xffffe0002d2d7812 */ /* 0x000fc800078ec0ff */
[----:B------:R-:W-:Y:S01]  /*6510*/  IADD3 R44, R44, R45, R210 ;  /* 0x0000002d2c2c7210 */ /* 0x000fe20007ffe0d2 */
[----:B------:R-:W-:-:S04]  /*6520*/  IMAD R45, R17, 0x6000, R88 ;  /* 0x00006000112d7824 */ /* 0x000fc800078e0258 */
[----:B------:R-:W-:Y:S02]  /*6530*/  IMAD R47, R17, 0x6000, R44 ;  /* 0x00006000112f7824 */ /* 0x000fe400078e022c */
[C---:B------:R-:W-:Y:S02]  /*6540*/  IMAD.IADD R45, R16.reuse, 0x1, R45 ;  /* 0x00000001102d7824 */ /* 0x040fe400078e022d */
[----:B------:R-:W-:-:S04]  /*6550*/  IMAD.IADD R48, R16, 0x1, R47 ;  /* 0x0000000110307824 */ /* 0x000fc800078e022f */
[----:B------:R-:W0:Y:S04]  /*6560*/  LDS.128 R44, [R45+0x1e400] ;  /* 0x01e400002d2c7984 */ /* 0x000e280000000c00 */
[----:B------:R-:W2:Y:S01]  /*6570*/  LDS.128 R48, [R48+0x1e400] ;  /* 0x01e4000030307984 */ /* 0x000ea20000000c00 */
[----:B------:R-:W-:Y:S05]  /*6580*/  @P4 BRA `(.L_x_1420) ;  /* 0x0000000c00304947 */ /* 0x000fea0003800000 */
[--C-:B------:R-:W-:Y:S02]  /*6590*/  SHF.R.U32.HI R12, RZ, 0x8, R13.reuse ;  /* 0x00000008ff0c7819 */ /* 0x100fe4000001160d */
[----:B------:R-:W-:Y:S02]  /*65a0*/  SHF.R.U32.HI R132, RZ, 0x10, R13 ;  /* 0x00000010ff847819 */ /* 0x000fe4000001160d */
[----:B------:R-:W-:Y:S01]  /*65b0*/  LOP3.LUT R13, R13, 0xff0000ff, RZ, 0xc0, !PT ;  /* 0xff0000ff0d0d7812 */ /* 0x000fe200078ec0ff */
[----:B------:R-:W-:Y:S01]  /*65c0*/  IMAD.SHL.U32 R12, R12, 0x100, RZ ;  /* 0x000001000c0c7824 */ /* 0x000fe200078e00ff */
[----:B------:R-:W-:Y:S02]  /*65d0*/  SHF.R.U32.HI R14, RZ, 0x8, R15 ;  /* 0x00000008ff0e7819 */ /* 0x000fe4000001160f */
[----:B------:R-:W-:Y:S02]  /*65e0*/  SHF.R.U32.HI R42, RZ, 0x8, R43 ;  /* 0x00000008ff2a7819 */ /* 0x000fe4000001162b */
[----:B------:R-:W-:Y:S01]  /*65f0*/  LOP3.LUT R13, R13, 0xff00, R12, 0xf8, !PT ;  /* 0x0000ff000d0d7812 */ /* 0x000fe200078ef80c */
[----:B------:R-:W-:Y:S01]  /*6600*/  IMAD.SHL.U32 R12, R14, 0x100, RZ ;  /* 0x000001000e0c7824 */ /* 0x000fe200078e00ff */
[----:B------:R-:W-:Y:S01]  /*6610*/  SHF.R.U32.HI R129, RZ, 0x10, R15 ;  /* 0x00000010ff817819 */ /* 0x000fe2000001160f */
[----:B------:R-:W-:Y:S01]  /*6620*/  IMAD.U32 R14, R132, 0x10000, RZ ;  /* 0x00010000840e7824 */ /* 0x000fe200078e00ff */
[----:B------:R-:W-:Y:S01]  /*6630*/  SHF.R.U32.HI R40, RZ, 0x8, R41 ;  /* 0x00000008ff287819 */ /* 0x000fe20000011629 */
[----:B------:R-:W-:Y:S01]  /*6640*/  IMAD.SHL.U32 R42, R42, 0x100, RZ ;  /* 0x000001002a2a7824 */ /* 0x000fe200078e00ff */
[----:B------:R-:W-:-:S02]  /*6650*/  SHF.R.U32.HI R131, RZ, 0x10, R43 ;  /* 0x00000010ff837819 */ /* 0x000fc4000001162b */
[----:B------:R-:W-:Y:S01]  /*6660*/  LOP3.LUT R43, R43, 0xff0000ff, RZ, 0xc0, !PT ;  /* 0xff0000ff2b2b7812 */ /* 0x000fe200078ec0ff */
[----:B------:R-:W-:Y:S01]  /*6670*/  IMAD.SHL.U32 R40, R40, 0x100, RZ ;  /* 0x0000010028287824 */ /* 0x000fe200078e00ff */
[----:B------:R-:W-:Y:S01]  /*6680*/  LOP3.LUT R15, R15, 0xff0000ff, RZ, 0xc0, !PT ;  /* 0xff0000ff0f0f7812 */ /* 0x000fe200078ec0ff */
[----:B------:R-:W-:Y:S01]  /*6690*/  IMAD.U32 R131, R131, 0x10000, RZ ;  /* 0x0001000083837824 */ /* 0x000fe200078e00ff */
[----:B------:R-:W-:Y:S01]  /*66a0*/  LOP3.LUT R14, R13, 0xff0000, R14, 0xf8, !PT ;  /* 0x00ff00000d0e7812 */ /* 0x000fe200078ef80e */
[----:B------:R-:W-:Y:S01]  /*66b0*/  IMAD.U32 R13, R129, 0x10000, RZ ;  /* 0x00010000810d7824 */ /* 0x000fe200078e00ff */
[----:B------:R-:W-:Y:S02]  /*66c0*/  SHF.R.U32.HI R130, RZ, 0x10, R41 ;  /* 0x00000010ff827819 */ /* 0x000fe40000011629 */
[----:B------:R-:W-:Y:S02]  /*66d0*/  LOP3.LUT R136, R43, 0xff00, R42, 0xf8, !PT ;  /* 0x0000ff002b887812 */ /* 0x000fe400078ef82a */
[----:B------:R-:W-:-:S02]  /*66e0*/  LOP3.LUT R41, R41, 0xff0000ff, RZ, 0xc0, !PT ;  /* 0xff0000ff29297812 */ /* 0x000fc400078ec0ff */
[----:B------:R-:W-:Y:S01]  /*66f0*/  LOP3.LUT R12, R15, 0xff00, R12, 0xf8, !PT ;  /* 0x0000ff000f0c7812 */ /* 0x000fe200078ef80c */
[----:B------:R-:W-:Y:S01]  /*6700*/  IMAD.U32 R15, R130, 0x10000, RZ ;  /* 0x00010000820f7824 */ /* 0x000fe200078e00ff */
[----:B------:R-:W-:Y:S02]  /*6710*/  F2FP.F16.E4M3.UNPACK_B R132, R128.H1 ;  /* 0x00000080ff84723e */ /* 0x000fe400030006ff */
[----:B--2---:R-:W-:Y:S02]  /*6720*/  F2FP.F16.E4M3.UNPACK_B R43, R48.H1 ;  /* 0x00000030ff2b723e */ /* 0x004fe400030006ff */
[----:B0-----:R-:W-:Y:S02]  /*6730*/  F2FP.F16.E4M3.UNPACK_B R42, R44.H1 ;  /* 0x0000002cff2a723e */ /* 0x001fe400030006ff */
[----:B------:R-:W-:Y:S01]  /*6740*/  LOP3.LUT R134, R41, 0xff00, R40, 0xf8, !PT ;  /* 0x0000ff0029867812 */ /* 0x000fe200078ef828 */
[----:B------:R-:W-:Y:S01]  /*6750*/  HADD2.F32 R41, -RZ, R43.H0_H0 ;  /* 0x2000002bff297230 */ /* 0x000fe20000004100 */
[----:B------:R-:W-:Y:S01]  /*6760*/  LOP3.LUT R13, R12, 0xff0000, R13, 0xf8, !PT ;  /* 0x00ff00000c0d7812 */ /* 0x000fe200078ef80d */
[----:B------:R-:W-:Y:S01]  /*6770*/  HADD2.F32 R12, -RZ, R132.H0_H0 ;  /* 0x20000084ff0c7230 */ /* 0x000fe20000004100 */
[----:B------:R-:W-:Y:S01]  /*6780*/  F2FP.F16.E4M3.UNPACK_B R129, R127.H1 ;  /* 0x0000007fff81723e */ /* 0x000fe200030006ff */
[----:B------:R-:W-:Y:S01]  /*6790*/  HADD2.F32 R40, -RZ, R42.H0_H0 ;  /* 0x2000002aff287230 */ /* 0x000fe20000004100 */
[----:B------:R-:W-:Y:S01]  /*67a0*/  LOP3.LUT R15, R134, 0xff0000, R15, 0xf8, !PT ;  /* 0x00ff0000860f7812 */ /* 0x000fe200078ef80f */
[----:B------:R-:W-:-:S02]  /*67b0*/  HADD2.F32 R134, -RZ, R132.H1_H1 ;  /* 0x30000084ff867230 */ /* 0x000fc40000004100 */
[CC--:B------:R-:W-:Y:S01]  /*67c0*/  FMUL.FTZ R133, R41.reuse, R12.reuse ;  /* 0x0000000c29857220 */ /* 0x0c0fe20000410000 */
[--C-:B------:R-:W-:Y:S02]  /*67d0*/  HADD2.F32 R130, -RZ, R129.reuse.H0_H0 ;  /* 0x20000081ff827230 */ /* 0x100fe40000004100 */
[----:B------:R-:W-:Y:S01]  /*67e0*/  FMUL.FTZ R138, R40, R12 ;  /* 0x0000000c288a7220 */ /* 0x000fe20000410000 */
[----:B------:R-:W-:Y:S01]  /*67f0*/  LOP3.LUT R12, R136, 0xff0000, R131, 0xf8, !PT ;  /* 0x00ff0000880c7812 */ /* 0x000fe200078ef883 */
[----:B------:R-:W-:Y:S01]  /*6800*/  HADD2.F32 R131, -RZ, R129.H1_H1 ;  /* 0x30000081ff837230 */ /* 0x000fe20000004100 */
[----:B------:R-:W-:Y:S01]  /*6810*/  F2FP.F16.E4M3.UNPACK_B R132, R128 ;  /* 0x00000080ff84723e */ /* 0x000fe200020006ff */
[-C--:B------:R-:W-:Y:S01]  /*6820*/  FFMA.FTZ R40, R40, R130.reuse, -R133 ;  /* 0x0000008228287223 */ /* 0x080fe20000010885 */
[----:B------:R-:W-:Y:S01]  /*6830*/  FFMA.FTZ R41, R41, R130, R138 ;  /* 0x0000008229297223 */ /* 0x000fe2000001008a */
[----:B------:R-:W-:Y:S01]  /*6840*/  HADD2.F32 R129, -RZ, R43.H1_H1 ;  /* 0x3000002bff817230 */ /* 0x000fe20000004100 */
[----:B------:R-:W-:Y:S01]  /*6850*/  F2FP.F16.E4M3.UNPACK_B R130, R127 ;  /* 0x0000007fff82723e */ /* 0x000fe200020006ff */
[----:B------:R-:W-:Y:S01]  /*6860*/  HADD2.F32 R42, -RZ, R42.H1_H1 ;  /* 0x3000002aff2a7230 */ /* 0x000fe20000004100 */
[----:B------:R-:W-:Y:S01]  /*6870*/  F2FP.F16.E4M3.UNPACK_B R48, R48 ;  /* 0x00000030ff30723e */ /* 0x000fe200020006ff */
[----:B------:R-:W-:Y:S01]  /*6880*/  HADD2.F32 R133, -RZ, R132.H0_H0 ;  /* 0x20000084ff857230 */ /* 0x000fe20000004100 */
[----:B------:R-:W-:Y:S01]  /*6890*/  F2FP.F16.E4M3.UNPACK_B R127, R44 ;  /* 0x0000002cff7f723e */ /* 0x000fe200020006ff */
[-C--:B------:R-:W-:Y:S01]  /*68a0*/  FMUL.FTZ R43, R129, R134.reuse ;  /* 0x00000086812b7220 */ /* 0x080fe20000410000 */
[----:B------:R-:W-:Y:S01]  /*68b0*/  FMUL.FTZ R134, R42, R134 ;  /* 0x000000862a867220 */ /* 0x000fe20000410000 */
[----:B------:R-:W-:-:S02]  /*68c0*/  HADD2.F32 R128, -RZ, R48.H0_H0 ;  /* 0x20000030ff807230 */ /* 0x000fc40000004100 */
[----:B------:R-:W-:Y:S02]  /*68d0*/  HADD2.F32 R44, -RZ, R127.H0_H0 ;  /* 0x2000007fff2c7230 */ /* 0x000fe40000004100 */
[-C--:B------:R-:W-:Y:S01]  /*68e0*/  FFMA.FTZ R43, R42, R131.reuse, -R43 ;  /* 0x000000832a2b7223 */ /* 0x080fe2000001082b */
[----:B------:R-:W-:Y:S01]  /*68f0*/  FFMA.FTZ R42, R129, R131, R134 ;  /* 0x00000083812a7223 */ /* 0x000fe20000010086 */
[----:B------:R-:W-:Y:S02]  /*6900*/  HADD2.F32 R131, -RZ, R130.H0_H0 ;  /* 0x20000082ff837230 */ /* 0x000fe40000004100 */
[-C--:B------:R-:W-:Y:S01]  /*6910*/  FMUL.FTZ R135, R128, R133.reuse ;  /* 0x0000008580877220 */ /* 0x080fe20000410000 */
[----:B------:R-:W-:Y:S01]  /*6920*/  FMUL.FTZ R133, R44, R133 ;  /* 0x000000852c857220 */ /* 0x000fe20000410000 */
[----:B------:R-:W-:Y:S01]  /*6930*/  HADD2.F32 R132, -RZ, R132.H1_H1 ;  /* 0x30000084ff847230 */ /* 0x000fe20000004100 */
[----:B------:R-:W-:Y:S01]  /*6940*/  F2FP.F16.E4M3.UNPACK_B R134, R124.H1 ;  /* 0x0000007cff86723e */ /* 0x000fe200030006ff */
[----:B------:R-:W-:-:S02]  /*6950*/  HADD2.F32 R129, -RZ, R48.H1_H1 ;  /* 0x30000030ff817230 */ /* 0x000fc40000004100 */
[-C--:B------:R-:W-:Y:S01]  /*6960*/  FFMA.FTZ R48, R128, R131.reuse, R133 ;  /* 0x0000008380307223 */ /* 0x080fe20000010085 */
[----:B------:R-:W-:Y:S02]  /*6970*/  HADD2.F32 R127, -RZ, R127.H1_H1 ;  /* 0x3000007fff7f7230 */ /* 0x000fe40000004100 */
[----:B------:R-:W-:Y:S01]  /*6980*/  FFMA.FTZ R44, R44, R131, -R135 ;  /* 0x000000832c2c7223 */ /* 0x000fe20000010887 */
[----:B------:R-:W-:Y:S02]  /*6990*/  HADD2.F32 R130, -RZ, R130.H1_H1 ;  /* 0x30000082ff827230 */ /* 0x000fe40000004100 */
[----:B------:R-:W-:Y:S01]  /*69a0*/  FMUL.FTZ R128, R129, R132 ;  /* 0x0000008481807220 */ /* 0x000fe20000410000 */
[----:B------:R-:W-:Y:S01]  /*69b0*/  F2FP.F16.E4M3.UNPACK_B R131, R50.H1 ;  /* 0x00000032ff83723e */ /* 0x000fe200030006ff */
[C---:B------:R-:W-:Y:S01]  /*69c0*/  FMUL.FTZ R136, R127.reuse, R132 ;  /* 0x000000847f887220 */ /* 0x040fe20000410000 */
[----:B------:R-:W-:Y:S01]  /*69d0*/  F2FP.F16.E4M3.UNPACK_B R133, R126.H1 ;  /* 0x0000007eff85723e */ /* 0x000fe200030006ff */
[----:B------:R-:W-:Y:S01]  /*69e0*/  FFMA.FTZ R127, R127, R130, -R128 ;  /* 0x000000827f7f7223 */ /* 0x000fe20000010880 */
[----:B------:R-:W-:Y:S01]  /*69f0*/  F2FP.F16.E4M3.UNPACK_B R128, R46.H1 ;  /* 0x0000002eff80723e */ /* 0x000fe200030006ff */
[----:B------:R-:W-:-:S02]  /*6a00*/  HADD2.F32 R137, -RZ, R134.H0_H0 ;  /* 0x20000086ff897230 */ /* 0x000fc40000004100 */
[----:B------:R-:W-:Y:S01]  /*6a10*/  FFMA.FTZ R129, R129, R130, R136 ;  /* 0x0000008281817223 */ /* 0x000fe20000010088 */
[----:B------:R-:W-:Y:S01]  /*6a20*/  HADD2.F32 R132, -RZ, R131.H0_H0 ;  /* 0x20000083ff847230 */ /* 0x000fe20000004100 */
[----:B------:R-:W-:Y:S01]  /*6a30*/  F2FP.F16.E4M3.UNPACK_B R46, R46 ;  /* 0x0000002eff2e723e */ /* 0x000fe200020006ff */
        /* <DEDUP_REMOVED lines=8> */
[----:B------:R-:W-:Y:S01]  /*6ac0*/  HADD2.F32 R128, -RZ, R128.H1_H1 ;  /* 0x30000080ff807230 */ /* 0x000fe20000004100 */
[----:B------:R-:W-:Y:S01]  /*6ad0*/  F2FP.F16.E4M3.UNPACK_B R130, R124 ;  /* 0x0000007cff82723e */ /* 0x000fe200020006ff */
[----:B------:R-:W-:Y:S02]  /*6ae0*/  HADD2.F32 R133, -RZ, R133.H1_H1 ;  /* 0x30000085ff857230 */ /* 0x000fe40000004100 */
[----:B------:R-:W-:Y:S01]  /*6af0*/  FMUL.FTZ R139, R131, R134 ;  /* 0x00000086838b7220 */ /* 0x000fe20000410000 */
[----:B------:R-:W-:Y:S01]  /*6b00*/  F2FP.F16.E4M3.UNPACK_B R124, R50 ;  /* 0x00000032ff7c723e */ /* 0x000fe200020006ff */
[----:B------:R-:W-:Y:S01]  /*6b10*/  FMUL.FTZ R134, R128, R134 ;  /* 0x0000008680867220 */ /* 0x000fe20000410000 */
[----:B------:R-:W-:Y:S01]  /*6b20*/  FFMA.FTZ R132, R132, R135, R137 ;  /* 0x0000008784847223 */ /* 0x000fe20000010089 */
[----:B------:R-:W-:Y:S01]  /*6b30*/  FFMA.FTZ R143, R128, R133, -R139 ;  /* 0x00000085808f7223 */ /* 0x000fe2000001088b */
[----:B------:R-:W-:Y:S01]  /*6b40*/  F2FP.F16.E4M3.UNPACK_B R128, R126 ;  /* 0x0000007eff80723e */ /* 0x000fe200020006ff */
[----:B------:R-:W-:-:S02]  /*6b50*/  HADD2.F32 R126, -RZ, R124.H0_H0 ;  /* 0x2000007cff7e7230 */ /* 0x000fc40000004100 */
[----:B------:R-:W-:Y:S01]  /*6b60*/  FFMA.FTZ R145, R131, R133, R134 ;  /* 0x0000008583917223 */ /* 0x000fe20000010086 */
[--C-:B------:R-:W-:Y:S01]  /*6b70*/  HADD2.F32 R135, -RZ, R130.reuse.H0_H0 ;  /* 0x20000082ff877230 */ /* 0x100fe20000004100 */
[----:B------:R-:W-:Y:S01]  /*6b80*/  F2FP.SATFINITE.E4M3.F32.PACK_AB_MERGE_C R40, R43, R40, RZ ;  /* 0x000000282b28723e */ /* 0x000fe200048070ff */
[----:B------:R-:W-:Y:S01]  /*6b90*/  HADD2.F32 R137, -RZ, R130.H1_H1 ;  /* 0x30000082ff897230 */ /* 0x000fe20000004100 */
[----:B------:R-:W-:Y:S01]  /*6ba0*/  F2FP.F16.E4M3.UNPACK_B R42, R49 ;  /* 0x00000031ff2a723e */ /* 0x000fe200020006ff */
[----:B------:R-:W-:Y:S02]  /*6bb0*/  HADD2.F32 R50, -RZ, R46.H0_H0 ;  /* 0x2000002eff327230 */ /* 0x000fe40000004100 */
[----:B------:R-:W-:Y:S01]  /*6bc0*/  FMUL.FTZ R139, R126, R135 ;  /* 0x000000877e8b7220 */ /* 0x000fe20000410000 */
[----:B------:R-:W-:Y:S01]  /*6bd0*/  HADD2.F32 R124, -RZ, R124.H1_H1 ;  /* 0x3000007cff7c7230 */ /* 0x000fe20000004100 */
[----:B------:R-:W-:Y:S01]  /*6be0*/  F2FP.F16.E4M3.UNPACK_B R43, R15 ;  /* 0x0000000fff2b723e */ /* 0x000fe200020006ff */
[----:B------:R-:W-:-:S02]  /*6bf0*/  HADD2.F32 R46, -RZ, R46.H1_H1 ;  /* 0x3000002eff2e7230 */ /* 0x000fc40000004100 */
[----:B------:R-:W-:Y:S01]  /*6c00*/  FMUL.FTZ R135, R50, R135 ;  /* 0x0000008732877220 */ /* 0x000fe20000410000 */
[--C-:B------:R-:W-:Y:S02]  /*6c10*/  HADD2.F32 R131, -RZ, R128.reuse.H0_H0 ;  /* 0x20000080ff837230 */ /* 0x100fe40000004100 */
[-C--:B------:R-:W-:Y:S01]  /*6c20*/  FMUL.FTZ R141, R124, R137.reuse ;  /* 0x000000897c8d7220 */ /* 0x080fe20000410000 */
[----:B------:R-:W-:Y:S02]  /*6c30*/  HADD2.F32 R133, -RZ, R128.H1_H1 ;  /* 0x30000080ff857230 */ /* 0x000fe40000004100 */
[----:B------:R-:W-:Y:S01]  /*6c40*/  FMUL.FTZ R137, R46, R137 ;  /* 0x000000892e897220 */ /* 0x000fe20000410000 */
[----:B------:R-:W-:Y:S01]  /*6c50*/  F2FP.SATFINITE.E4M3.F32.PACK_AB_MERGE_C R48, R129, R48, R41 ;  /* 0x000000308130723e */ /* 0x000fe20004807029 */
[----:B------:R-:W-:Y:S01]  /*6c60*/  FFMA.FTZ R139, R50, R131, -R139 ;  /* 0x00000083328b7223 */ /* 0x000fe2000001088b */
[----:B------:R-:W-:Y:S01]  /*6c70*/  F2FP.F16.E4M3.UNPACK_B R41, R45 ;  /* 0x0000002dff29723e */ /* 0x000fe200020006ff */
[----:B------:R-:W-:Y:S01]  /*6c80*/  FFMA.FTZ R50, R126, R131, R135 ;  /* 0x000000837e327223 */ /* 0x000fe20000010087 */
[----:B------:R-:W-:Y:S01]  /*6c90*/  FFMA.FTZ R137, R124, R133, R137 ;  /* 0x000000857c897223 */ /* 0x000fe20000010089 */
[----:B------:R-:W-:Y:S01]  /*6ca0*/  F2FP.SATFINITE.E4M3.F32.PACK_AB_MERGE_C R44, R127, R44, R40 ;  /* 0x0000002c7f2c723e */ /* 0x000fe20004807028 */
        /* <DEDUP_REMOVED lines=16> */
[----:B------:R-:W-:Y:S01]  /*6db0*/  F2FP.F16.E4M3.UNPACK_B R127, R15.H1 ;  /* 0x0000000fff7f723e */ /* 0x000fe200030006ff */
[C---:B------:R-:W-:Y:S01]  /*6dc0*/  FMUL.FTZ R129, R43.reuse, R128 ;  /* 0x000000802b817220 */ /* 0x040fe20000410000 */
[----:B------:R-:W-:Y:S01]  /*6dd0*/  F2FP.F16.E4M3.UNPACK_B R14, R14.H1 ;  /* 0x0000000eff0e723e */ /* 0x000fe200030006ff */
[-C--:B------:R-:W-:Y:S01]  /*6de0*/  FFMA.FTZ R43, R43, R126.reuse, -R124 ;  /* 0x0000007e2b2b7223 */ /* 0x080fe2000001087c */
[----:B------:R-:W-:Y:S02]  /*6df0*/  HADD2.F32 R124, -RZ, R49.H0_H0 ;  /* 0x20000031ff7c7230 */ /* 0x000fe40000004100 */
[----:B------:R-:W-:Y:S01]  /*6e00*/  FFMA.FTZ R42, R42, R126, R129 ;  /* 0x0000007e2a2a7223 */ /* 0x000fe20000010081 */
[----:B------:R-:W-:Y:S01]  /*6e10*/  HADD2.F32 R128, -RZ, R127.H0_H0 ;  /* 0x2000007fff807230 */ /* 0x000fe20000004100 */
[----:B------:R-:W-:Y:S01]  /*6e20*/  F2FP.SATFINITE.E4M3.F32.PACK_AB_MERGE_C R132, R145, R132, RZ ;  /* 0x000000849184723e */ /* 0x000fe200048070ff */
[----:B------:R-:W-:-:S02]  /*6e30*/  HADD2.F32 R15, -RZ, R45.H0_H0 ;  /* 0x2000002dff0f7230 */ /* 0x000fc40000004100 */
[----:B------:R-:W-:Y:S01]  /*6e40*/  FFMA.FTZ R46, R46, R133, -R141 ;  /* 0x000000852e2e7223 */ /* 0x000fe2000001088d */
[----:B------:R-:W-:Y:S02]  /*6e50*/  HADD2.F32 R126, -RZ, R49.H1_H1 ;  /* 0x30000031ff7e7230 */ /* 0x000fe40000004100 */
[-C--:B------:R-:W-:Y:S01]  /*6e60*/  FMUL.FTZ R130, R124, R128.reuse ;  /* 0x000000807c827220 */ /* 0x080fe20000410000 */
[----:B------:R-:W-:Y:S02]  /*6e70*/  HADD2.F32 R127, -RZ, R127.H1_H1 ;  /* 0x3000007fff7f7230 */ /* 0x000fe40000004100 */
[----:B------:R-:W-:Y:S01]  /*6e80*/  FMUL.FTZ R129, R15, R128 ;  /* 0x000000800f817220 */ /* 0x000fe20000410000 */
[--C-:B------:R-:W-:Y:S01]  /*6e90*/  HADD2.F32 R49, -RZ, R14.reuse.H0_H0 ;  /* 0x2000000eff317230 */ /* 0x100fe20000004100 */
[----:B------:R-:W-:Y:S01]  /*6ea0*/  F2FP.SATFINITE.E4M3.F32.PACK_AB_MERGE_C R50, R137, R50, R132 ;  /* 0x000000328932723e */ /* 0x000fe20004807084 */
[----:B------:R-:W-:Y:S02]  /*6eb0*/  HADD2.F32 R45, -RZ, R45.H1_H1 ;  /* 0x3000002dff2d7230 */ /* 0x000fe40000004100 */
[----:B------:R-:W-:Y:S01]  /*6ec0*/  FMUL.FTZ R132, R126, R127 ;  /* 0x0000007f7e847220 */ /* 0x000fe20000410000 */
[----:B------:R-:W-:-:S02]  /*6ed0*/  HADD2.F32 R128, -RZ, R14.H1_H1 ;  /* 0x3000000eff807230 */ /* 0x000fc40000004100 */
[-C--:B------:R-:W-:Y:S01]  /*6ee0*/  FFMA.FTZ R14, R15, R49.reuse, -R130 ;  /* 0x000000310f0e7223 */ /* 0x080fe20000010882 */
[----:B------:R-:W-:Y:S01]  /*6ef0*/  F2FP.SATFINITE.E4M3.F32.PACK_AB_MERGE_C R136, R143, R136, RZ ;  /* 0x000000888f88723e */ /* 0x000fe200048070ff */
[----:B------:R-:W-:Y:S01]  /*6f00*/  FFMA.FTZ R15, R124, R49, R129 ;  /* 0x000000317c0f7223 */ /* 0x000fe20000010081 */
[C---:B------:R-:W-:Y:S01]  /*6f10*/  FMUL.FTZ R129, R45.reuse, R127 ;  /* 0x0000007f2d817220 */ /* 0x040fe20000410000 */
[-C--:B------:R-:W-:Y:S01]  /*6f20*/  FFMA.FTZ R45, R45, R128.reuse, -R132 ;  /* 0x000000802d2d7223 */ /* 0x080fe20000010884 */
[----:B------:R-:W-:Y:S02]  /*6f30*/  F2FP.SATFINITE.E4M3.F32.PACK_AB_MERGE_C R46, R46, R139, R136 ;  /* 0x0000008b2e2e723e */ /* 0x000fe40004807088 */
[----:B------:R-:W-:Y:S01]  /*6f40*/  F2FP.F16.E4M3.UNPACK_B R49, R47 ;  /* 0x0000002fff31723e */ /* 0x000fe200020006ff */
[----:B------:R-:W-:Y:S01]  /*6f50*/  FFMA.FTZ R136, R126, R128, R129 ;  /* 0x000000807e887223 */ /* 0x000fe20000010081 */
[----:B------:R-:W-:Y:S02]  /*6f60*/  F2FP.F16.E4M3.UNPACK_B R132, R12 ;  /* 0x0000000cff84723e */ /* 0x000fe400020006ff */
[----:B------:R-:W-:-:S02]  /*6f70*/  F2FP.F16.E4M3.UNPACK_B R126, R51.H1 ;  /* 0x00000033ff7e723e */ /* 0x000fc400030006ff */
[----:B------:R-:W-:Y:S01]  /*6f80*/  F2FP.F16.E4M3.UNPACK_B R133, R12.H1 ;  /* 0x0000000cff85723e */ /* 0x000fe200030006ff */
[----:B------:R-:W-:Y:S01]  /*6f90*/  HADD2.F32 R134, -RZ, R132.H0_H0 ;  /* 0x20000084ff867230 */ /* 0x000fe20000004100 */
[----:B------:R-:W-:Y:S01]  /*6fa0*/  F2FP.F16.E4M3.UNPACK_B R47, R47.H1 ;  /* 0x0000002fff2f723e */ /* 0x000fe200030006ff */
[----:B------:R-:W-:Y:S01]  /*6fb0*/  HADD2.F32 R12, -RZ, R126.H0_H0 ;  /* 0x2000007eff0c7230 */ /* 0x000fe20000004100 */
[----:B------:R-:W-:Y:S01]  /*6fc0*/  F2FP.F16.E4M3.UNPACK_B R127, R51 ;  /* 0x00000033ff7f723e */ /* 0x000fe200020006ff */
[----:B------:R-:W-:Y:S01]  /*6fd0*/  HADD2.F32 R51, -RZ, R49.H0_H0 ;  /* 0x20000031ff337230 */ /* 0x000fe20000004100 */
[-C--:B------:R-:W-:Y:S01]  /*6fe0*/  F2FP.F16.E4M3.UNPACK_B R129, R13.reuse ;  /* 0x0000000dff81723e */ /* 0x080fe200020006ff */
[----:B------:R-:W-:Y:S01]  /*6ff0*/  HADD2.F32 R135, -RZ, R133.H0_H0 ;  /* 0x20000085ff877230 */ /* 0x000fe20000004100 */
[----:B------:R-:W-:Y:S01]  /*7000*/  F2FP.F16.E4M3.UNPACK_B R13, R13.H1 ;  /* 0x0000000dff0d723e */ /* 0x000fe200030006ff */
[----:B------:R-:W-:Y:S02]  /*7010*/  HADD2.F32 R124, -RZ, R47.H0_H0 ;  /* 0x2000002fff7c7230 */ /* 0x000fe40000004100 */
[----:B------:R-:W-:Y:S01]  /*7020*/  FMUL.FTZ R137, R51, R134 ;  /* 0x0000008633897220 */ /* 0x000fe20000410000 */
[----:B------:R-:W-:-:S02]  /*7030*/  HADD2.F32 R128, -RZ, R127.H0_H0 ;  /* 0x2000007fff807230 */ /* 0x000fc40000004100 */
[-C--:B------:R-:W-:Y:S01]  /*7040*/  FMUL.FTZ R139, R12, R135.reuse ;  /* 0x000000870c8b7220 */ /* 0x080fe20000410000 */
[----:B------:R-:W-:Y:S02]  /*7050*/  HADD2.F32 R130, -RZ, R129.H0_H0 ;  /* 0x20000081ff827230 */ /* 0x000fe40000004100 */
[----:B------:R-:W-:Y:S01]  /*7060*/  FMUL.FTZ R135, R124, R135 ;  /* 0x000000877c877220 */ /* 0x000fe20000410000 */
[----:B------:R-:W-:Y:S02]  /*7070*/  HADD2.F32 R126, -RZ, R126.H1_H1 ;  /* 0x3000007eff7e7230 */ /* 0x000fe40000004100 */
[C---:B------:R-:W-:Y:S01]  /*7080*/  FMUL.FTZ R138, R128.reuse, R134 ;  /* 0x00000086808a7220 */ /* 0x040fe20000410000 */
[----:B------:R-:W-:Y:S02]  /*7090*/  HADD2.F32 R133, -RZ, R133.H1_H1 ;  /* 0x30000085ff857230 */ /* 0x000fe40000004100 */
[----:B------:R-:W-:Y:S01]  /*70a0*/  FFMA.FTZ R137, R128, R130, R137 ;  /* 0x0000008280897223 */ /* 0x000fe20000010089 */
[----:B------:R-:W-:-:S02]  /*70b0*/  HADD2.F32 R47, -RZ, R47.H1_H1 ;  /* 0x3000002fff2f7230 */ /* 0x000fc40000004100 */
[----:B------:R-:W-:Y:S01]  /*70c0*/  FFMA.FTZ R138, R51, R130, -R138 ;  /* 0x00000082338a7223 */ /* 0x000fe2000001088a */
[----:B------:R-:W-:Y:S02]  /*70d0*/  HADD2.F32 R131, -RZ, R13.H0_H0 ;  /* 0x2000000dff837230 */ /* 0x000fe40000004100 */
[-C--:B------:R-:W-:Y:S01]  /*70e0*/  FMUL.FTZ R128, R126, R133.reuse ;  /* 0x000000857e807220 */ /* 0x080fe20000410000 */
[----:B------:R-:W-:Y:S02]  /*70f0*/  HADD2.F32 R127, -RZ, R127.H1_H1 ;  /* 0x3000007fff7f7230 */ /* 0x000fe40000004100 */
[----:B------:R-:W-:Y:S01]  /*7100*/  FMUL.FTZ R133, R47, R133 ;  /* 0x000000852f857220 */ /* 0x000fe20000410000 */
[----:B------:R-:W-:Y:S02]  /*7110*/  HADD2.F32 R132, -RZ, R132.H1_H1 ;  /* 0x30000084ff847230 */ /* 0x000fe40000004100 */
[----:B------:R-:W-:Y:S01]  /*7120*/  FFMA.FTZ R135, R12, R131, R135 ;  /* 0x000000830c877223 */ /* 0x000fe20000010087 */
[----:B------:R-:W-:-:S02]  /*7130*/  HADD2.F32 R13, -RZ, R13.H1_H1 ;  /* 0x3000000dff0d7230 */ /* 0x000fc40000004100 */
[----:B------:R-:W-:Y:S01]  /*7140*/  FFMA.FTZ R139, R124, R131, -R139 ;  /* 0x000000837c8b7223 */ /* 0x000fe2000001088b */
[----:B------:R-:W-:Y:S02]  /*7150*/  HADD2.F32 R49, -RZ, R49.H1_H1 ;  /* 0x30000031ff317230 */ /* 0x000fe40000004100 */
[-C--:B------:R-:W-:Y:S01]  /*7160*/  FMUL.FTZ R124, R127, R132.reuse ;  /* 0x000000847f7c7220 */ /* 0x080fe20000410000 */
[----:B------:R-:W-:Y:S02]  /*7170*/  HADD2.F32 R12, -RZ, R129.H1_H1 ;  /* 0x30000081ff0c7230 */ /* 0x000fe40000004100 */
[-C--:B------:R-:W-:Y:S01]  /*7180*/  FFMA.FTZ R128, R47, R13.reuse, -R128 ;  /* 0x0000000d2f807223 */ /* 0x080fe20000010880 */
[----:B------:R-:W-:Y:S01]  /*7190*/  FFMA.FTZ R126, R126, R13, R133 ;  /* 0x0000000d7e7e7223 */ /* 0x000fe20000010085 */
[----:B------:R-:W-:Y:S01]  /*71a0*/  FMUL.FTZ R132, R49, R132 ;  /* 0x0000008431847220 */ /* 0x000fe20000410000 */
[----:B------:R-:W-:Y:S01]  /*71b0*/  F2FP.SATFINITE.E4M3.F32.PACK_AB_MERGE_C R14, R45, R14, RZ ;  /* 0x0000000e2d0e723e */ /* 0x000fe200048070ff */
[-C--:B------:R-:W-:Y:S01]  /*71c0*/  FFMA.FTZ R49, R49, R12.reuse, -R124 ;  /* 0x0000000c31317223 */ /* 0x080fe2000001087c */
[----:B------:R-:W-:Y:S01]  /*71d0*/  F2FP.SATFINITE.E4M3.F32.PACK_AB_MERGE_C R128, R128, R139, RZ ;  /* 0x0000008b8080723e */ /* 0x000fe200048070ff */
[----:B------:R-:W-:Y:S01]  /*71e0*/  FFMA.FTZ R132, R127, R12, R132 ;  /* 0x0000000c7f847223 */ /* 0x000fe20000010084 */
[----:B------:R-:W-:-:S02]  /*71f0*/  F2FP.SATFINITE.E4M3.F32.PACK_AB_MERGE_C R15, R136, R15, RZ ;  /* 0x0000000f880f723e */ /* 0x000fc400048070ff */
[----:B------:R-:W-:Y:S02]  /*7200*/  F2FP.SATFINITE.E4M3.F32.PACK_AB_MERGE_C R126, R126, R135, RZ ;  /* 0x000000877e7e723e */ /* 0x000fe400048070ff */
[----:B------:R-:W-:Y:S02]  /*7210*/  F2FP.SATFINITE.E4M3.F32.PACK_AB_MERGE_C R47, R49, R138, R128 ;  /* 0x0000008a312f723e */ /* 0x000fe40004807080 */
[----:B------:R-:W-:Y:S02]  /*7220*/  F2FP.SATFINITE.E4M3.F32.PACK_AB_MERGE_C R45, R43, R40, R14 ;  /* 0x000000282b2d723e */ /* 0x000fe4000480700e */
[----:B------:R-:W-:Y:S02]  /*7230*/  F2FP.SATFINITE.E4M3.F32.PACK_AB_MERGE_C R49, R42, R41, R15 ;  /* 0x000000292a31723e */ /* 0x000fe4000480700f */
[----:B------:R-:W-:-:S07]  /*7240*/  F2FP.SATFINITE.E4M3.F32.PACK_AB_MERGE_C R51, R132, R137, R126 ;  /* 0x000000898433723e */ /* 0x000fce000480707e */
.L_x_1420:
[----:B------:R-:W-:Y:S05]  /*7250*/  BSYNC B2 ;  /* 0x0000000000027941 */ /* 0x000fea0003800000 */
.L_x_1419:
        /* <DEDUP_REMOVED lines=9> */
[----:B--2---:R0:W-:Y:S03]  /*72f0*/  @!P4 STG.E.128 desc[UR40][R14.64], R48 ;  /* 0x000000300e00c986 */ /* 0x0041e6000c101d28 */
.L_x_1418:
[----:B------:R-:W-:Y:S05]  /*7300*/  BSYNC B1 ;  /* 0x0000000000017941 */ /* 0x000fea0003800000 */
.L_x_1417:
[----:B------:R-:W-:Y:S01]  /*7310*/  ISETP.NE.AND P4, PT, R64, RZ, PT ;  /* 0x000000ff4000720c */ /* 0x000fe20003f85270 */
[----:B------:R-:W-:-:S12]  /*7320*/  BSSY B1, `(.L_x_1421) ;  /* 0x00000f2000017945 */ /* 0x000fd80003800000 */
[----:B------:R-:W-:Y:S05]  /*7330*/  @!P4 BRA `(.L_x_1422) ;  /* 0x0000000c00c0c947 */ /* 0x000fea0003800000 */
[----:B0-----:R-:W-:Y:S01]  /*7340*/  SEL R12, R77, R120, !P1 ;  /* 0x000000784d0c7207 */ /* 0x001fe20004800000 */
        /* <DEDUP_REMOVED lines=24> */
[----:B------:R-:W-:Y:S02]  /*74d0*/  LOP3.LUT R8, R9, 0xff0000ff, RZ, 0xc0, !PT ;  /* 0xff0000ff09087812 */ /* 0x000fe400078ec0ff */
[----:B------:R-:W-:Y:S01]  /*74e0*/  SHF.R.U32.HI R51, RZ, 0x10, R9 ;  /* 0x00000010ff337819 */ /* 0x000fe20000011609 */
[----:B------:R-:W-:Y:S01]  /*74f0*/  IMAD.SHL.U32 R9, R124, 0x100, RZ ;  /* 0x000001007c097824 */ /* 0x000fe200078e00ff */
[----:B------:R-:W-:Y:S02]  /*7500*/  SHF.R.U32.HI R50, RZ, 0x8, R11 ;  /* 0x00000008ff327819 */ /* 0x000fe4000001160b */
[----:B------:R-:W-:Y:S02]  /*7510*/  SHF.R.U32.HI R49, RZ, 0x8, R39 ;  /* 0x00000008ff317819 */ /* 0x000fe40000011627 */
[----:B------:R-:W-:-:S02]  /*7520*/  LOP3.LUT R10, R11, 0xff0000ff, RZ, 0xc0, !PT ;  /* 0xff0000ff0b0a7812 */ /* 0x000fc400078ec0ff */
[----:B------:R-:W-:Y:S01]  /*7530*/  SHF.R.U32.HI R48, RZ, 0x10, R11 ;  /* 0x00000010ff307819 */ /* 0x000fe2000001160b */
[----:B------:R-:W-:Y:S01]  /*7540*/  IMAD.SHL.U32 R11, R50, 0x100, RZ ;  /* 0x00000100320b7824 */ /* 0x000fe200078e00ff */
[----:B------:R-:W-:Y:S01]  /*7550*/  LOP3.LUT R8, R8, 0xff00, R9, 0xf8, !PT ;  /* 0x0000ff0008087812 */ /* 0x000fe200078ef809 */
[----:B------:R-:W-:Y:S01]  /*7560*/  IMAD.U32 R9, R51, 0x10000, RZ ;  /* 0x0001000033097824 */ /* 0x000fe200078e00ff */
[--C-:B------:R-:W-:Y:S01]  /*7570*/  SHF.R.U32.HI R46, RZ, 0x8, R37.reuse ;  /* 0x00000008ff2e7819 */ /* 0x100fe20000011625 */
[----:B------:R-:W-:Y:S01]  /*7580*/  IMAD.SHL.U32 R49, R49, 0x100, RZ ;  /* 0x0000010031317824 */ /* 0x000fe200078e00ff */
[----:B------:R-:W-:Y:S02]  /*7590*/  LOP3.LUT R36, R37, 0xff0000ff, RZ, 0xc0, !PT ;  /* 0xff0000ff25247812 */ /* 0x000fe400078ec0ff */
[----:B------:R-:W-:Y:S01]  /*75a0*/  SHF.R.U32.HI R123, RZ, 0x10, R37 ;  /* 0x00000010ff7b7819 */ /* 0x000fe20000011625 */
[----:B0-----:R-:W-:Y:S01]  /*75b0*/  IMAD.MOV.U32 R37, RZ, RZ, R12 ;  /* 0x000000ffff257224 */ /* 0x001fe200078e000c */
[----:B------:R-:W-:-:S02]  /*75c0*/  LOP3.LUT R38, R39, 0xff0000ff, RZ, 0xc0, !PT ;  /* 0xff0000ff27267812 */ /* 0x000fc400078ec0ff */
[----:B------:R-:W-:Y:S01]  /*75d0*/  SHF.R.U32.HI R122, RZ, 0x10, R39 ;  /* 0x00000010ff7a7819 */ /* 0x000fe20000011627 */
[----:B------:R-:W-:Y:S01]  /*75e0*/  IMAD.SHL.U32 R39, R46, 0x100, RZ ;  /* 0x000001002e277824 */ /* 0x000fe200078e00ff */
[----:B------:R-:W-:Y:S02]  /*75f0*/  LOP3.LUT R11, R10, 0xff00, R11, 0xf8, !PT ;  /* 0x0000ff000a0b7812 */ /* 0x000fe400078ef80b */
[----:B------:R-:W-:Y:S01]  /*7600*/  LOP3.LUT R10, R8, 0xff0000, R9, 0xf8, !PT ;  /* 0x00ff0000080a7812 */ /* 0x000fe200078ef809 */
[----:B------:R-:W-:Y:S01]  /*7610*/  IMAD.U32 R8, R48, 0x10000, RZ ;  /* 0x0001000030087824 */ /* 0x000fe200078e00ff */
[----:B------:R-:W-:Y:S01]  /*7620*/  LOP3.LUT R51, R38, 0xff00, R49, 0xf8, !PT ;  /* 0x0000ff0026337812 */ /* 0x000fe200078ef831 */
[----:B------:R-:W-:Y:S01]  /*7630*/  IMAD.U32 R122, R122, 0x10000, RZ ;  /* 0x000100007a7a7824 */ /* 0x000fe200078e00ff */
[----:B------:R-:W-:Y:S02]  /*7640*/  F2FP.F16.E4M3.UNPACK_B R48, R121.H1 ;  /* 0x00000079ff30723e */ /* 0x000fe400030006ff */
[----:B--2---:R-:W-:-:S02]  /*7650*/  F2FP.F16.E4M3.UNPACK_B R46, R40.H1 ;  /* 0x00000028ff2e723e */ /* 0x004fc400030006ff */
[----:B------:R-:W-:Y:S01]  /*7660*/  F2FP.F16.E4M3.UNPACK_B R38, R37.H1 ;  /* 0x00000025ff26723e */ /* 0x000fe200030006ff */
[----:B------:R-:W-:Y:S01]  /*7670*/  HADD2.F32 R9, -RZ, R48.H0_H0 ;  /* 0x20000030ff097230 */ /* 0x000fe20000004100 */
[----:B------:R-:W-:Y:S01]  /*7680*/  LOP3.LUT R50, R36, 0xff00, R39, 0xf8, !PT ;  /* 0x0000ff0024327812 */ /* 0x000fe200078ef827 */
[----:B------:R-:W-:Y:S01]  /*7690*/  HADD2.F32 R36, -RZ, R46.H0_H0 ;  /* 0x2000002eff247230 */ /* 0x000fe20000004100 */
[----:B------:R-:W-:Y:S01]  /*76a0*/  F2FP.F16.E4M3.UNPACK_B R39, R117.H1 ;  /* 0x00000075ff27723e */ /* 0x000fe200030006ff */
[----:B------:R-:W-:Y:S01]  /*76b0*/  HADD2.F32 R12, -RZ, R38.H0_H0 ;  /* 0x20000026ff0c7230 */ /* 0x000fe20000004100 */
[----:B------:R-:W-:Y:S01]  /*76c0*/  LOP3.LUT R8, R11, 0xff0000, R8, 0xf8, !PT ;  /* 0x00ff00000b087812 */ /* 0x000fe200078ef808 */
[----:B------:R-:W-:Y:S02]  /*76d0*/  IMAD.U32 R11, R123, 0x10000, RZ ;  /* 0x000100007b0b7824 */ /* 0x000fe400078e00ff */
[----:B------:R-:W-:Y:S01]  /*76e0*/  FMUL.FTZ R123, R36, R9 ;  /* 0x00000009247b7220 */ /* 0x000fe20000410000 */
[----:B------:R-:W-:-:S02]  /*76f0*/  HADD2.F32 R49, -RZ, R39.H0_H0 ;  /* 0x20000027ff317230 */ /* 0x000fc40000004100 */
[----:B------:R-:W-:Y:S01]  /*7700*/  FMUL.FTZ R125, R12, R9 ;  /* 0x000000090c7d7220 */ /* 0x000fe20000410000 */
[----:B------:R-:W-:Y:S01]  /*7710*/  HADD2.F32 R48, -RZ, R48.H1_H1 ;  /* 0x30000030ff307230 */ /* 0x000fe20000004100 */
[----:B------:R-:W-:Y:S01]  /*7720*/  LOP3.LUT R11, R50, 0xff0000, R11, 0xf8, !PT ;  /* 0x00ff0000320b7812 */ /* 0x000fe200078ef80b */
[----:B------:R-:W-:Y:S02]  /*7730*/  HADD2.F32 R50, -RZ, R39.H1_H1 ;  /* 0x30000027ff327230 */ /* 0x000fe40000004100 */
[-C--:B------:R-:W-:Y:S01]  /*7740*/  FFMA.FTZ R12, R12, R49.reuse, -R123 ;  /* 0x000000310c0c7223 */ /* 0x080fe2000001087b */
[----:B------:R-:W-:Y:S01]  /*7750*/  FFMA.FTZ R36, R36, R49, R125 ;  /* 0x0000003124247223 */ /* 0x000fe2000001007d */
[----:B------:R-:W-:Y:S01]  /*7760*/  HADD2.F32 R39, -RZ, R38.H1_H1 ;  /* 0x30000026ff277230 */ /* 0x000fe20000004100 */
[----:B------:R-:W-:Y:S01]  /*7770*/  F2FP.F16.E4M3.UNPACK_B R121, R121 ;  /* 0x00000079ff79723e */ /* 0x000fe200020006ff */
[----:B------:R-:W-:Y:S01]  /*7780*/  HADD2.F32 R49, -RZ, R46.H1_H1 ;  /* 0x3000002eff317230 */ /* 0x000fe20000004100 */
[----:B------:R-:W-:-:S02]  /*7790*/  F2FP.F16.E4M3.UNPACK_B R40, R40 ;  /* 0x00000028ff28723e */ /* 0x000fc400020006ff */
[----:B------:R-:W-:Y:S01]  /*77a0*/  F2FP.F16.E4M3.UNPACK_B R46, R37 ;  /* 0x00000025ff2e723e */ /* 0x000fe200020006ff */
[-C--:B------:R-:W-:Y:S01]  /*77b0*/  FMUL.FTZ R124, R39, R48.reuse ;  /* 0x00000030277c7220 */ /* 0x080fe20000410000 */
[----:B------:R-:W-:Y:S01]  /*77c0*/  LOP3.LUT R9, R51, 0xff0000, R122, 0xf8, !PT ;  /* 0x00ff000033097812 */ /* 0x000fe200078ef87a */
[----:B------:R-:W-:Y:S01]  /*77d0*/  FMUL.FTZ R122, R49, R48 ;  /* 0x00000030317a7220 */ /* 0x000fe20000410000 */
[----:B------:R-:W-:Y:S01]  /*77e0*/  F2FP.F16.E4M3.UNPACK_B R117, R117 ;  /* 0x00000075ff75723e */ /* 0x000fe200020006ff */
[----:B------:R-:W-:Y:S02]  /*77f0*/  HADD2.F32 R123, -RZ, R121.H0_H0 ;  /* 0x20000079ff7b7230 */ /* 0x000fe40000004100 */
[----:B------:R-:W-:Y:S02]  /*7800*/  HADD2.F32 R48, -RZ, R40.H0_H0 ;  /* 0x20000028ff307230 */ /* 0x000fe40000004100 */
[----:B------:R-:W-:Y:S01]  /*7810*/  FFMA.FTZ R37, R39, R50, -R122 ;  /* 0x0000003227257223 */ /* 0x000fe2000001087a */
[----:B------:R-:W-:-:S02]  /*7820*/  HADD2.F32 R38, -RZ, R46.H0_H0 ;  /* 0x2000002eff267230 */ /* 0x000fc40000004100 */
[----:B------:R-:W-:Y:S01]  /*7830*/  FFMA.FTZ R39, R49, R50, R124 ;  /* 0x0000003231277223 */ /* 0x000fe2000001007c */
        /* <DEDUP_REMOVED lines=9> */
[CC--:B------:R-:W-:Y:S01]  /*78d0*/  FMUL.FTZ R51, R49.reuse, R121.reuse ;  /* 0x0000007931337220 */ /* 0x0c0fe20000410000 */
[----:B------:R-:W-:Y:S01]  /*78e0*/  F2FP.F16.E4M3.UNPACK_B R50, R42.H1 ;  /* 0x0000002aff32723e */ /* 0x000fe200030006ff */
[C---:B------:R-:W-:Y:S01]  /*78f0*/  FMUL.FTZ R124, R46.reuse, R121 ;  /* 0x000000792e7c7220 */ /* 0x040fe20000410000 */
[----:B------:R-:W-:Y:S01]  /*7900*/  F2FP.F16.E4M3.UNPACK_B R48, R119.H1 ;  /* 0x00000077ff30723e */ /* 0x000fe200030006ff */
[----:B------:R-:W-:Y:S01]  /*7910*/  FFMA.FTZ R123, R46, R117, -R51 ;  /* 0x000000752e7b7223 */ /* 0x000fe20000010833 */
[----:B------:R-:W-:Y:S01]  /*7920*/  F2FP.F16.E4M3.UNPACK_B R121, R115.H1 ;  /* 0x00000073ff79723e */ /* 0x000fe200030006ff */
[----:B------:R-:W-:Y:S01]  /*7930*/  HADD2.F32 R51, -RZ, R50.H0_H0 ;  /* 0x20000032ff337230 */ /* 0x000fe20000004100 */
[-C--:B------:R-:W-:Y:S01]  /*7940*/  F2FP.F16.E4M3.UNPACK_B R46, R14.reuse.H1 ;  /* 0x0000000eff2e723e */ /* 0x080fe200030006ff */
[----:B------:R-:W-:Y:S01]  /*7950*/  FFMA.FTZ R125, R49, R117, R124 ;  /* 0x00000075317d7223 */ /* 0x000fe2000001007c */
[----:B------:R-:W-:Y:S01]  /*7960*/  HADD2.F32 R117, -RZ, R48.H1_H1 ;  /* 0x30000030ff757230 */ /* 0x000fe20000004100 */
[----:B------:R-:W-:Y:S01]  /*7970*/  F2FP.F16.E4M3.UNPACK_B R119, R119 ;  /* 0x00000077ff77723e */ /* 0x000fe200020006ff */
[----:B------:R-:W-:Y:S01]  /*7980*/  HADD2.F32 R50, -RZ, R50.H1_H1 ;  /* 0x30000032ff327230 */ /* 0x000fe20000004100 */
[----:B------:R-:W-:Y:S01]  /*7990*/  F2FP.F16.E4M3.UNPACK_B R14, R14 ;  /* 0x0000000eff0e723e */ /* 0x000fe200020006ff */
[----:B------:R-:W-:Y:S01]  /*79a0*/  HADD2.F32 R122, -RZ, R48.H0_H0 ;  /* 0x20000030ff7a7230 */ /* 0x000fe20000004100 */
[----:B------:R-:W-:Y:S01]  /*79b0*/  F2FP.F16.E4M3.UNPACK_B R115, R115 ;  /* 0x00000073ff73723e */ /* 0x000fe200020006ff */
[----:B------:R-:W-:-:S02]  /*79c0*/  HADD2.F32 R48, -RZ, R46.H0_H0 ;  /* 0x2000002eff307230 */ /* 0x000fc40000004100 */
[----:B------:R-:W-:Y:S01]  /*79d0*/  FMUL.FTZ R129, R50, R117 ;  /* 0x0000007532817220 */ /* 0x000fe20000410000 */
[--C-:B------:R-:W-:Y:S02]  /*79e0*/  HADD2.F32 R49, -RZ, R121.reuse.H0_H0 ;  /* 0x20000079ff317230 */ /* 0x100fe40000004100 */
[-C--:B------:R-:W-:Y:S01]  /*79f0*/  FMUL.FTZ R127, R51, R122.reuse ;  /* 0x0000007a337f7220 */ /* 0x080fe20000410000 */
[----:B------:R-:W-:Y:S02]  /*7a00*/  HADD2.F32 R46, -RZ, R46.H1_H1 ;  /* 0x3000002eff2e7230 */ /* 0x000fe40000004100 */
[C---:B------:R-:W-:Y:S01]  /*7a10*/  FMUL.FTZ R122, R48.reuse, R122 ;  /* 0x0000007a307a7220 */ /* 0x040fe20000410000 */
[----:B------:R-:W-:Y:S02]  /*7a20*/  HADD2.F32 R121, -RZ, R121.H1_H1 ;  /* 0x30000079ff797230 */ /* 0x000fe40000004100 */
[----:B------:R-:W-:Y:S01]  /*7a30*/  FFMA.FTZ R127, R48, R49, -R127 ;  /* 0x00000031307f7223 */ /* 0x000fe2000001087f */
[----:B------:R-:W-:Y:S01]  /*7a40*/  F2FP.SATFINITE.E4M3.F32.PACK_AB_MERGE_C R12, R37, R12, RZ ;  /* 0x0000000c250c723e */ /* 0x000fe200048070ff */
[C---:B------:R-:W-:Y:S01]  /*7a50*/  FMUL.FTZ R117, R46.reuse, R117 ;  /* 0x000000752e757220 */ /* 0x040fe20000410000 */
[----:B------:R-:W-:Y:S01]  /*7a60*/  FFMA.FTZ R122, R51, R49, R122 ;  /* 0x00000031337a7223 */ /* 0x000fe2000001007a */
[----:B------:R-:W-:Y:S01]  /*7a70*/  FFMA.FTZ R124, R46, R121, -R129 ;  /* 0x000000792e7c7223 */ /* 0x000fe20000010881 */
[----:B------:R-:W-:Y:S01]  /*7a80*/  F2FP.F16.E4M3.UNPACK_B R46, R42 ;  /* 0x0000002aff2e723e */ /* 0x000fe200020006ff */
[----:B------:R-:W-:-:S02]  /*7a90*/  HADD2.F32 R51, -RZ, R119.H0_H0 ;  /* 0x20000077ff337230 */ /* 0x000fc40000004100 */
[----:B------:R-:W-:Y:S01]  /*7aa0*/  FFMA.FTZ R129, R50, R121, R117 ;  /* 0x0000007932817223 */ /* 0x000fe20000010075 */
[----:B------:R-:W-:Y:S01]  /*7ab0*/  HADD2.F32 R119, -RZ, R119.H1_H1 ;  /* 0x30000077ff777230 */ /* 0x000fe20000004100 */
[----:B------:R-:W-:Y:S01]  /*7ac0*/  F2FP.SATFINITE.E4M3.F32.PACK_AB_MERGE_C R36, R39, R36, RZ ;  /* 0x000000242724723e */ /* 0x000fe200048070ff */
[----:B------:R-:W-:Y:S01]  /*7ad0*/  HADD2.F32 R48, -RZ, R46.H0_H0 ;  /* 0x2000002eff307230 */ /* 0x000fe20000004100 */
[----:B------:R-:W-:Y:S01]  /*7ae0*/  F2FP.SATFINITE.E4M3.F32.PACK_AB_MERGE_C R12, R123, R38, R12 ;  /* 0x000000267b0c723e */ /* 0x000fe2000480700c */
[----:B------:R-:W-:Y:S01]  /*7af0*/  HADD2.F32 R42, -RZ, R14.H0_H0 ;  /* 0x2000000eff2a7230 */ /* 0x000fe20000004100 */
[----:B------:R-:W-:Y:S01]  /*7b00*/  F2FP.F16.E4M3.UNPACK_B R39, R41 ;  /* 0x00000029ff27723e */ /* 0x000fe200020006ff */
        /* <DEDUP_REMOVED lines=12> */
[-C--:B------:R-:W-:Y:S01]  /*7bd0*/  FFMA.FTZ R14, R14, R115.reuse, -R121 ;  /* 0x000000730e0e7223 */ /* 0x080fe20000010879 */
[----:B------:R-:W-:Y:S01]  /*7be0*/  FFMA.FTZ R119, R46, R115, R119 ;  /* 0x000000732e777223 */ /* 0x000fe20000010077 */
[----:B------:R-:W-:Y:S01]  /*7bf0*/  F2FP.SATFINITE.E4M3.F32.PACK_AB_MERGE_C R40, R125, R40, R36 ;  /* 0x000000287d28723e */ /* 0x000fe20004807024 */
[----:B------:R-:W-:Y:S01]  /*7c00*/  HADD2.F32 R46, -RZ, R39.H0_H0 ;  /* 0x20000027ff2e7230 */ /* 0x000fe20000004100 */
[----:B------:R-:W-:Y:S01]  /*7c10*/  F2FP.SATFINITE.E4M3.F32.PACK_AB_MERGE_C R124, R124, R127, RZ ;  /* 0x0000007f7c7c723e */ /* 0x000fe200048070ff */
[----:B------:R-:W-:Y:S01]  /*7c20*/  HADD2.F32 R115, -RZ, R38.H0_H0 ;  /* 0x20000026ff737230 */ /* 0x000fe20000004100 */
[----:B------:R-:W-:Y:S01]  /*7c30*/  F2FP.F16.E4M3.UNPACK_B R49, R10 ;  /* 0x0000000aff31723e */ /* 0x000fe200020006ff */
[----:B------:R-:W-:Y:S01]  /*7c40*/  HADD2.F32 R36, -RZ, R37.H0_H0 ;  /* 0x20000025ff247230 */ /* 0x000fe20000004100 */
[----:B------:R-:W-:Y:S01]  /*7c50*/  F2FP.SATFINITE.E4M3.F32.PACK_AB_MERGE_C R14, R14, R117, R124 ;  /* 0x000000750e0e723e */ /* 0x000fe2000480707c */
        /* <DEDUP_REMOVED lines=9> */
[----:B------:R-:W-:-:S02]  /*7cf0*/  HADD2.F32 R49, -RZ, R49.H1_H1 ;  /* 0x30000031ff317230 */ /* 0x000fc40000004100 */
[-C--:B------:R-:W-:Y:S01]  /*7d00*/  FMUL.FTZ R51, R48, R115.reuse ;  /* 0x0000007330337220 */ /* 0x080fe20000410000 */
[C---:B------:R-:W-:Y:S01]  /*7d10*/  FMUL.FTZ R115, R38.reuse, R115 ;  /* 0x0000007326737220 */ /* 0x040fe20000410000 */
[----:B------:R-:W-:Y:S01]  /*7d20*/  F2FP.F16.E4M3.UNPACK_B R50, R11.H1 ;  /* 0x0000000bff32723e */ /* 0x000fe200030006ff */
[----:B------:R-:W-:Y:S01]  /*7d30*/  HADD2.F32 R46, -RZ, R41.H0_H0 ;  /* 0x20000029ff2e7230 */ /* 0x000fe20000004100 */
[----:B------:R-:W-:Y:S01]  /*7d40*/  F2FP.F16.E4M3.UNPACK_B R39, R13.H1 ;  /* 0x0000000dff27723e */ /* 0x000fe200030006ff */
[-C--:B------:R-:W-:Y:S01]  /*7d50*/  FFMA.FTZ R13, R38, R49.reuse, -R51 ;  /* 0x00000031260d7223 */ /* 0x080fe20000010833 */
[----:B------:R-:W-:Y:S01]  /*7d60*/  F2FP.SATFINITE.E4M3.F32.PACK_AB_MERGE_C R122, R129, R122, RZ ;  /* 0x0000007a817a723e */ /* 0x000fe200048070ff */
[----:B------:R-:W-:Y:S01]  /*7d70*/  FFMA.FTZ R38, R48, R49, R115 ;  /* 0x0000003130267223 */ /* 0x000fe20000010073 */
[----:B------:R-:W-:Y:S01]  /*7d80*/  F2FP.F16.E4M3.UNPACK_B R10, R10.H1 ;  /* 0x0000000aff0a723e */ /* 0x000fe200030006ff */
[----:B------:R-:W-:Y:S01]  /*7d90*/  HADD2.F32 R49, -RZ, R50.H0_H0 ;  /* 0x20000032ff317230 */ /* 0x000fe20000004100 */
[----:B------:R-:W-:Y:S01]  /*7da0*/  F2FP.SATFINITE.E4M3.F32.PACK_AB_MERGE_C R42, R119, R42, R122 ;  /* 0x0000002a772a723e */ /* 0x000fe2000480707a */
[----:B------:R-:W-:Y:S01]  /*7db0*/  HADD2.F32 R11, -RZ, R39.H0_H0 ;  /* 0x20000027ff0b7230 */ /* 0x000fe20000004100 */
[----:B------:R-:W-:Y:S01]  /*7dc0*/  F2FP.F16.E4M3.UNPACK_B R115, R9.H1 ;  /* 0x00000009ff73723e */ /* 0x000fe200030006ff */
[----:B------:R-:W-:-:S02]  /*7dd0*/  HADD2.F32 R41, -RZ, R41.H1_H1 ;  /* 0x30000029ff297230 */ /* 0x000fc40000004100 */
[CC--:B------:R-:W-:Y:S01]  /*7de0*/  FMUL.FTZ R124, R46.reuse, R49.reuse ;  /* 0x000000312e7c7220 */ /* 0x0c0fe20000410000 */
[----:B------:R-:W-:Y:S02]  /*7df0*/  HADD2.F32 R122, -RZ, R50.H1_H1 ;  /* 0x30000032ff7a7230 */ /* 0x000fe40000004100 */
[----:B------:R-:W-:Y:S01]  /*7e00*/  FMUL.FTZ R49, R11, R49 ;  /* 0x000000310b317220 */ /* 0x000fe20000410000 */
[--C-:B------:R-:W-:Y:S01]  /*7e10*/  HADD2.F32 R48, -RZ, R10.reuse.H0_H0 ;  /* 0x2000000aff307230 */ /* 0x100fe20000004100 */
[----:B------:R-:W-:Y:S01]  /*7e20*/  F2FP.F16.E4M3.UNPACK_B R51, R9 ;  /* 0x00000009ff33723e */ /* 0x000fe200020006ff */
[----:B------:R-:W-:Y:S01]  /*7e30*/  HADD2.F32 R39, -RZ, R39.H1_H1 ;  /* 0x30000027ff277230 */ /* 0x000fe20000004100 */
[----:B------:R-:W-:Y:S01]  /*7e40*/  F2FP.F16.E4M3.UNPACK_B R9, R8 ;  /* 0x00000008ff09723e */ /* 0x000fe200020006ff */
[----:B------:R-:W-:Y:S02]  /*7e50*/  HADD2.F32 R50, -RZ, R10.H1_H1 ;  /* 0x3000000aff327230 */ /* 0x000fe40000004100 */
[----:B------:R-:W-:Y:S01]  /*7e60*/  FMUL.FTZ R10, R41, R122 ;  /* 0x0000007a290a7220 */ /* 0x000fe20000410000 */
[-C--:B------:R-:W-:Y:S01]  /*7e70*/  FFMA.FTZ R119, R46, R48.reuse, R49 ;  /* 0x000000302e777223 */ /* 0x080fe20000010031 */
[----:B------:R-:W-:Y:S01]  /*7e80*/  F2FP.F16.E4M3.UNPACK_B R46, R43 ;  /* 0x0000002bff2e723e */ /* 0x000fe200020006ff */
[----:B------:R-:W-:Y:S01]  /*7e90*/  FFMA.FTZ R124, R11, R48, -R124 ;  /* 0x000000300b7c7223 */ /* 0x000fe2000001087c */
[C---:B------:R-:W-:Y:S01]  /*7ea0*/  FFMA.FTZ R121, R39.reuse, R50, -R10 ;  /* 0x0000003227797223 */ /* 0x040fe2000001080a */
[----:B------:R-:W-:Y:S01]  /*7eb0*/  F2FP.F16.E4M3.UNPACK_B R10, R15 ;  /* 0x0000000fff0a723e */ /* 0x000fe200020006ff */
[----:B------:R-:W-:Y:S01]  /*7ec0*/  FMUL.FTZ R122, R39, R122 ;  /* 0x0000007a277a7220 */ /* 0x000fe20000410000 */
[----:B------:R-:W-:Y:S01]  /*7ed0*/  F2FP.F16.E4M3.UNPACK_B R43, R43.H1 ;  /* 0x0000002bff2b723e */ /* 0x000fe200030006ff */
[----:B------:R-:W-:Y:S01]  /*7ee0*/  HADD2.F32 R117, -RZ, R115.H0_H0 ;  /* 0x20000073ff757230 */ /* 0x000fe20000004100 */
[----:B------:R-:W-:Y:S01]  /*7ef0*/  F2FP.F16.E4M3.UNPACK_B R15, R15.H1 ;  /* 0x0000000fff0f723e */ /* 0x000fe200030006ff */
[----:B------:R-:W-:Y:S01]  /*7f00*/  FFMA.FTZ R126, R41, R50, R122 ;  /* 0x00000032297e7223 */ /* 0x000fe2000001007a */
[----:B------:R-:W-:Y:S01]  /*7f10*/  F2FP.F16.E4M3.UNPACK_B R48, R8.H1 ;  /* 0x00000008ff30723e */ /* 0x000fe200030006ff */
[----:B------:R-:W-:Y:S01]  /*7f20*/  HADD2.F32 R8, -RZ, R43.H0_H0 ;  /* 0x2000002bff087230 */ /* 0x000fe20000004100 */
[----:B------:R-:W-:Y:S01]  /*7f30*/  F2FP.SATFINITE.E4M3.F32.PACK_AB_MERGE_C R121, R121, R124, RZ ;  /* 0x0000007c7979723e */ /* 0x000fe200048070ff */
[----:B------:R-:W-:Y:S01]  /*7f40*/  HADD2.F32 R39, -RZ, R15.H0_H0 ;  /* 0x2000000fff277230 */ /* 0x000fe20000004100 */
[----:B------:R-:W-:Y:S01]  /*7f50*/  F2FP.SATFINITE.E4M3.F32.PACK_AB_MERGE_C R119, R126, R119, RZ ;  /* 0x000000777e77723e */ /* 0x000fe200048070ff */
[----:B------:R-:W-:-:S02]  /*7f60*/  HADD2.F32 R41, -RZ, R46.H0_H0 ;  /* 0x2000002eff297230 */ /* 0x000fc40000004100 */
[CC--:B------:R-:W-:Y:S01]  /*7f70*/  FMUL.FTZ R130, R8.reuse, R117.reuse ;  /* 0x0000007508827220 */ /* 0x0c0fe20000410000 */
[----:B------:R-:W-:Y:S02]  /*7f80*/  HADD2.F32 R122, -RZ, R51.H0_H0 ;  /* 0x20000033ff7a7230 */ /* 0x000fe40000004100 */
[----:B------:R-:W-:Y:S01]  /*7f90*/  FMUL.FTZ R117, R39, R117 ;  /* 0x0000007527757220 */ /* 0x000fe20000410000 */
[----:B------:R-:W-:Y:S01]  /*7fa0*/  HADD2.F32 R49, -RZ, R48.H0_H0 ;  /* 0x20000030ff317230 */ /* 0x000fe20000004100 */
[----:B------:R-:W-:Y:S01]  /*7fb0*/  F2FP.SATFINITE.E4M3.F32.PACK_AB_MERGE_C R13, R13, R36, R121 ;  /* 0x000000240d0d723e */ /* 0x000fe20004807079 */
[----:B------:R-:W-:Y:S02]  /*7fc0*/  HADD2.F32 R11, -RZ, R10.H0_H0 ;  /* 0x2000000aff0b7230 */ /* 0x000fe40000004100 */
[----:B------:R-:W-:Y:S01]  /*7fd0*/  FMUL.FTZ R128, R41, R122 ;  /* 0x0000007a29807220 */ /* 0x000fe20000410000 */
[----:B------:R-:W-:Y:S02]  /*7fe0*/  HADD2.F32 R50, -RZ, R9.H0_H0 ;  /* 0x20000009ff327230 */ /* 0x000fe40000004100 */
[----:B------:R-:W-:Y:S01]  /*7ff0*/  FFMA.FTZ R117, R8, R49, R117 ;  /* 0x0000003108757223 */ /* 0x000fe20000010075 */
[----:B------:R-:W-:-:S02]  /*8000*/  HADD2.F32 R43, -RZ, R43.H1_H1 ;  /* 0x3000002bff2b7230 */ /* 0x000fc40000004100 */
[C---:B------:R-:W-:Y:S01]  /*8010*/  FMUL.FTZ R122, R11.reuse, R122 ;  /* 0x0000007a0b7a7220 */ /* 0x040fe20000410000 */
[----:B------:R-:W-:Y:S02]  /*8020*/  HADD2.F32 R8, -RZ, R115.H1_H1 ;  /* 0x30000073ff087230 */ /* 0x000fe40000004100 */
[-C--:B------:R-:W-:Y:S01]  /*8030*/  FFMA.FTZ R128, R11, R50.reuse, -R128 ;  /* 0x000000320b807223 */ /* 0x080fe20000010880 */
[----:B------:R-:W-:Y:S02]  /*8040*/  HADD2.F32 R15, -RZ, R15.H1_H1 ;  /* 0x3000000fff0f7230 */ /* 0x000fe40000004100 */
[----:B------:R-:W-:Y:S01]  /*8050*/  FFMA.FTZ R122, R41, R50, R122 ;  /* 0x00000032297a7223 */ /* 0x000fe2000001007a */
[----:B------:R-:W-:Y:S02]  /*8060*/  HADD2.F32 R46, -RZ, R46.H1_H1 ;  /* 0x3000002eff2e7230 */ /* 0x000fe40000004100 */
[----:B------:R-:W-:Y:S01]  /*8070*/  FMUL.FTZ R50, R43, R8 ;  /* 0x000000082b327220 */ /* 0x000fe20000410000 */
[----:B------:R-:W-:-:S02]  /*8080*/  HADD2.F32 R51, -RZ, R51.H1_H1 ;  /* 0x30000033ff337230 */ /* 0x000fc40000004100 */
[----:B------:R-:W-:Y:S01]  /*8090*/  FMUL.FTZ R8, R15, R8 ;  /* 0x000000080f087220 */ /* 0x000fe20000410000 */
[----:B------:R-:W-:Y:S02]  /*80a0*/  HADD2.F32 R10, -RZ, R10.H1_H1 ;  /* 0x3000000aff0a7230 */ /* 0x000fe40000004100 */
[----:B------:R-:W-:Y:S01]  /*80b0*/  FFMA.FTZ R130, R39, R49, -R130 ;  /* 0x0000003127827223 */ /* 0x000fe20000010882 */
[----:B------:R-:W-:Y:S02]  /*80c0*/  HADD2.F32 R48, -RZ, R48.H1_H1 ;  /* 0x30000030ff307230 */ /* 0x000fe40000004100 */
[-C--:B------:R-:W-:Y:S01]  /*80d0*/  FMUL.FTZ R11, R46, R51.reuse ;  /* 0x000000332e0b7220 */ /* 0x080fe20000410000 */
[----:B------:R-:W-:Y:S02]  /*80e0*/  HADD2.F32 R9, -RZ, R9.H1_H1 ;  /* 0x30000009ff097230 */ /* 0x000fe40000004100 */
[----:B------:R-:W-:Y:S01]  /*80f0*/  FMUL.FTZ R51, R10, R51 ;  /* 0x000000330a337220 */ /* 0x000fe20000410000 */
[----:B------:R-:W-:Y:S01]  /*8100*/  F2FP.SATFINITE.E4M3.F32.PACK_AB_MERGE_C R41, R38, R37, R119 ;  /* 0x000000252629723e */ /* 0x000fe20004807077 */
[-C--:B------:R-:W-:Y:S01]  /*8110*/  FFMA.FTZ R15, R15, R48.reuse, -R50 ;  /* 0x000000300f0f7223 */ /* 0x080fe20000010832 */
[----:B------:R-:W-:Y:S01]  /*8120*/  FFMA.FTZ R8, R43, R48, R8 ;  /* 0x000000302b087223 */ /* 0x000fe20000010008 */
[-C--:B------:R-:W-:Y:S01]  /*8130*/  FFMA.FTZ R11, R10, R9.reuse, -R11 ;  /* 0x000000090a0b7223 */ /* 0x080fe2000001080b */
[----:B------:R-:W-:-:S02]  /*8140*/  FFMA.FTZ R51, R46, R9, R51 ;  /* 0x000000092e337223 */ /* 0x000fc40000010033 */
[----:B------:R-:W-:Y:S02]  /*8150*/  F2FP.SATFINITE.E4M3.F32.PACK_AB_MERGE_C R15, R15, R130, RZ ;  /* 0x000000820f0f723e */ /* 0x000fe400048070ff */
[----:B------:R-:W-:Y:S02]  /*8160*/  F2FP.SATFINITE.E4M3.F32.PACK_AB_MERGE_C R8, R8, R117, RZ ;  /* 0x000000750808723e */ /* 0x000fe400048070ff */
[----:B------:R-:W-:Y:S02]  /*8170*/  F2FP.SATFINITE.E4M3.F32.PACK_AB_MERGE_C R15, R11, R128, R15 ;  /* 0x000000800b0f723e */ /* 0x000fe4000480700f */
[----:B------:R-:W-:-:S07]  /*8180*/  F2FP.SATFINITE.E4M3.F32.PACK_AB_MERGE_C R43, R51, R122, R8 ;  /* 0x0000007a332b723e */ /* 0x000fce0004807008 */
.L_x_1424:
[----:B------:R-:W-:Y:S05]  /*8190*/  BSYNC B2 ;  /* 0x0000000000027941 */ /* 0x000fea0003800000 */
.L_x_1423:
        /* <DEDUP_REMOVED lines=10> */
.L_x_1422:
[----:B------:R-:W-:Y:S05]  /*8240*/  BSYNC B1 ;  /* 0x0000000000017941 */ /* 0x000fea0003800000 */
.L_x_1421:
[----:B------:R-:W-:-:S13]  /*8250*/  ISETP.NE.AND P4, PT, R29, RZ, PT ;  /* 0x000000ff1d00720c */ /* 0x000fda0003f85270 */
[----:B------:R-:W-:Y:S05]  /*8260*/  @!P4 BRA `(.L_x_1389) ;  /* 0x000000100050c947 */ /* 0x000fea0003800000 */
[----:B------:R-:W-:Y:S01]  /*8270*/  ISETP.NE.AND P6, PT, R105, RZ, PT ;  /* 0x000000ff6900720c */ /* 0x000fe20003fc5270 */
[----:B------:R-:W-:Y:S01]  /*8280*/  BSSY B1, `(.L_x_1425) ;  /* 0x00000e8000017945 */ /* 0x000fe20003800000 */
[----:B------:R-:W-:Y:S02]  /*8290*/  IADD3 R37, P4, P5, R62, R98, R70 ;  /* 0x000000623e257210 */ /* 0x000fe40007d9e046 */
[----:B------:R-:W-:Y:S02]  /*82a0*/  SEL R120, R77, R120, !P6 ;  /* 0x000000784d787207 */ /* 0x000fe40007000000 */
[----:B---3--:R-:W-:Y:S02]  /*82b0*/  IADD3.X R8, R101, R118, R67, P4, P5 ;  /* 0x0000007665087210 */ /* 0x008fe400027ea443 */
[----:B------:R-:W-:Y:S02]  /*82c0*/  SHF.R.S32.HI R9, RZ, 0x1f, R120 ;  /* 0x0000001fff097819 */ /* 0x000fe40000011478 */
[----:B------:R-:W-:-:S02]  /*82d0*/  IADD3 R36, P4, R37, R96, RZ ;  /* 0x0000006025247210 */ /* 0x000fc40007f9e0ff */
[----:B------:R-:W-:-:S03]  /*82e0*/  LEA.HI R9, R9, R120, RZ, 0x5 ;  /* 0x0000007809097211 */ /* 0x000fc600078f28ff */
[----:B------:R-:W-:Y:S01]  /*82f0*/  IMAD.X R37, R8, 0x1, R97, P4 ;  /* 0x0000000108257824 */ /* 0x000fe200020e0661 */
[----:B------:R-:W-:Y:S02]  /*8300*/  SHF.R.S32.HI R8, RZ, 0x5, R9 ;  /* 0x00000005ff087819 */ /* 0x000fe40000011409 */
[----:B------:R-:W-:Y:S02]  /*8310*/  ISETP.GE.AND P4, PT, R94, R110, PT ;  /* 0x0000006e5e00720c */ /* 0x000fe40003f86270 */
        /* <DEDUP_REMOVED lines=12> */
[----:B0-----:R-:W-:-:S04]  /*83e0*/  IMAD.IADD R12, R16, 0x1, R11 ;  /* 0x00000001100c7824 */ /* 0x001fc800078e020b */
[----:B------:R-:W0:Y:S04]  /*83f0*/  LDS.128 R8, [R9+0x1e400] ;  /* 0x01e4000009087984 */ /* 0x000e280000000c00 */
[----:B------:R-:W2:Y:S01]  /*8400*/  LDS.128 R12, [R12+0x1e400] ;  /* 0x01e400000c0c7984 */ /* 0x000ea20000000c00 */
[----:B------:R-:W-:Y:S05]  /*8410*/  @P4 BRA `(.L_x_1426) ;  /* 0x0000000c00384947 */ /* 0x000fea0003800000 */
[--C-:B------:R-:W-:Y:S01]  /*8420*/  SHF.R.U32.HI R4, RZ, 0x8, R5.reuse ;  /* 0x00000008ff047819 */ /* 0x100fe20000011605 */
[----:B0-----:R-:W-:Y:S01]  /*8430*/  IMAD.MOV.U32 R32, RZ, RZ, R8 ;  /* 0x000000ffff207224 */ /* 0x001fe200078e0008 */
[----:B------:R-:W-:Y:S02]  /*8440*/  SHF.R.U32.HI R42, RZ, 0x10, R5 ;  /* 0x00000010ff2a7819 */ /* 0x000fe40000011605 */
[----:B------:R-:W-:Y:S01]  /*8450*/  LOP3.LUT R5, R5, 0xff0000ff, RZ, 0xc0, !PT ;  /* 0xff0000ff05057812 */ /* 0x000fe200078ec0ff */
[----:B------:R-:W-:Y:S01]  /*8460*/  IMAD.SHL.U32 R4, R4, 0x100, RZ ;  /* 0x0000010004047824 */ /* 0x000fe200078e00ff */
[----:B------:R-:W-:Y:S02]  /*8470*/  SHF.R.U32.HI R38, RZ, 0x8, R7 ;  /* 0x00000008ff267819 */ /* 0x000fe40000011607 */
[----:B------:R-:W-:Y:S02]  /*8480*/  SHF.R.U32.HI R34, RZ, 0x8, R33 ;  /* 0x00000008ff227819 */ /* 0x000fe40000011621 */
[----:B------:R-:W-:-:S02]  /*8490*/  SHF.R.U32.HI R6, RZ, 0x8, R35 ;  /* 0x00000008ff067819 */ /* 0x000fc40000011623 */
[----:B------:R-:W-:Y:S01]  /*84a0*/  LOP3.LUT R5, R5, 0xff00, R4, 0xf8, !PT ;  /* 0x0000ff0005057812 */ /* 0x000fe200078ef804 */
[----:B------:R-:W-:Y:S01]  /*84b0*/  IMAD.SHL.U32 R4, R38, 0x100, RZ ;  /* 0x0000010026047824 */ /* 0x000fe200078e00ff */
[----:B------:R-:W-:Y:S01]  /*84c0*/  SHF.R.U32.HI R40, RZ, 0x10, R7 ;  /* 0x00000010ff287819 */ /* 0x000fe20000011607 */
[----:B------:R-:W-:Y:S01]  /*84d0*/  IMAD.SHL.U32 R8, R34, 0x100, RZ ;  /* 0x0000010022087824 */ /* 0x000fe200078e00ff */
[----:B------:R-:W-:Y:S02]  /*84e0*/  LOP3.LUT R7, R7, 0xff0000ff, RZ, 0xc0, !PT ;  /* 0xff0000ff07077812 */ /* 0x000fe400078ec0ff */
[----:B------:R-:W-:Y:S02]  /*84f0*/  SHF.R.U32.HI R45, RZ, 0x10, R33 ;  /* 0x00000010ff2d7819 */ /* 0x000fe40000011621 */
[----:B------:R-:W-:Y:S02]  /*8500*/  SHF.R.U32.HI R43, RZ, 0x10, R35 ;  /* 0x00000010ff2b7819 */ /* 0x000fe40000011623 */
[----:B------:R-:W-:Y:S01]  /*8510*/  LOP3.LUT R41, R35, 0xff0000ff, RZ, 0xc0, !PT ;  /* 0xff0000ff23297812 */ /* 0x000fe200078ec0ff */
[----:B--2---:R-:W-:Y:S01]  /*8520*/  IMAD.MOV.U32 R35, RZ, RZ, R12 ;  /* 0x000000ffff237224 */ /* 0x004fe200078e000c */
[----:B------:R-:W-:Y:S01]  /*8530*/  LOP3.LUT R33, R33, 0xff0000ff, RZ, 0xc0, !PT ;  /* 0xff0000ff21217812 */ /* 0x000fe200078ec0ff */
[----:B------:R-:W-:Y:S01]  /*8540*/  IMAD.SHL.U32 R12, R6, 0x100, RZ ;  /* 0x00000100060c7824 */ /* 0x000fe200078e00ff */
[----:B------:R-:W-:Y:S01]  /*8550*/  LOP3.LUT R7, R7, 0xff00, R4, 0xf8, !PT ;  /* 0x0000ff0007077812 */ /* 0x000fe200078ef804 */
[----:B------:R-:W-:Y:S01]  /*8560*/  IMAD.U32 R6, R42, 0x10000, RZ ;  /* 0x000100002a067824 */ /* 0x000fe200078e00ff */
[----:B------:R-:W-:Y:S01]  /*8570*/  LOP3.LUT R42, R33, 0xff00, R8, 0xf8, !PT ;  /* 0x0000ff00212a7812 */ /* 0x000fe200078ef808 */
[----:B------:R-:W-:Y:S01]  /*8580*/  IMAD.U32 R4, R40, 0x10000, RZ ;  /* 0x0001000028047824 */ /* 0x000fe200078e00ff */
[----:B------:R-:W-:Y:S01]  /*8590*/  F2FP.F16.E4M3.UNPACK_B R40, R114.H1 ;  /* 0x00000072ff28723e */ /* 0x000fe200030006ff */
[----:B------:R-:W-:Y:S01]  /*85a0*/  IMAD.U32 R43, R43, 0x10000, RZ ;  /* 0x000100002b2b7824 */ /* 0x000fe200078e00ff */
[----:B------:R-:W-:-:S02]  /*85b0*/  F2FP.F16.E4M3.UNPACK_B R38, R35.H1 ;  /* 0x00000023ff26723e */ /* 0x000fc400030006ff */
[----:B------:R-:W-:Y:S02]  /*85c0*/  F2FP.F16.E4M3.UNPACK_B R33, R32.H1 ;  /* 0x00000020ff21723e */ /* 0x000fe400030006ff */
[----:B------:R-:W-:Y:S01]  /*85d0*/  LOP3.LUT R44, R41, 0xff00, R12, 0xf8, !PT ;  /* 0x0000ff00292c7812 */ /* 0x000fe200078ef80c */
        /* <DEDUP_REMOVED lines=19> */
[----:B------:R-:W-:Y:S01]  /*8710*/  HADD2.F32 R34, -RZ, R33.H1_H1 ;  /* 0x30000021ff227230 */ /* 0x000fe20000004100 */
[----:B------:R-:W-:Y:S01]  /*8720*/  LOP3.LUT R7, R42, 0xff0000, R7, 0xf8, !PT ;  /* 0x00ff00002a077812 */ /* 0x000fe200078ef807 */
[----:B------:R-:W-:Y:S01]  /*8730*/  HADD2.F32 R42, -RZ, R114.H0_H0 ;  /* 0x20000072ff2a7230 */ /* 0x000fe20000004100 */
[----:B------:R-:W-:Y:S01]  /*8740*/  F2FP.F16.E4M3.UNPACK_B R112, R112 ;  /* 0x00000070ff70723e */ /* 0x000fe200020006ff */
[-C--:B------:R-:W-:Y:S01]  /*8750*/  FMUL.FTZ R45, R40, R43.reuse ;  /* 0x0000002b282d7220 */ /* 0x080fe20000410000 */
[----:B------:R-:W-:Y:S01]  /*8760*/  FMUL.FTZ R43, R34, R43 ;  /* 0x0000002b222b7220 */ /* 0x000fe20000410000 */
[----:B------:R-:W-:-:S02]  /*8770*/  HADD2.F32 R33, -RZ, R32.H0_H0 ;  /* 0x20000020ff217230 */ /* 0x000fc40000004100 */
[--C-:B------:R-:W-:Y:S02]  /*8780*/  HADD2.F32 R38, -RZ, R35.reuse.H0_H0 ;  /* 0x20000023ff267230 */ /* 0x100fe40000004100 */
[-C--:B------:R-:W-:Y:S01]  /*8790*/  FFMA.FTZ R49, R34, R41.reuse, -R45 ;  /* 0x0000002922317223 */ /* 0x080fe2000001082d */
[----:B------:R-:W-:Y:S01]  /*87a0*/  FFMA.FTZ R51, R40, R41, R43 ;  /* 0x0000002928337223 */ /* 0x000fe2000001002b */
[----:B------:R-:W-:Y:S02]  /*87b0*/  HADD2.F32 R34, -RZ, R112.H0_H0 ;  /* 0x20000070ff227230 */ /* 0x000fe40000004100 */
[-C--:B------:R-:W-:Y:S01]  /*87c0*/  FMUL.FTZ R41, R33, R42.reuse ;  /* 0x0000002a21297220 */ /* 0x080fe20000410000 */
[----:B------:R-:W-:Y:S02]  /*87d0*/  HADD2.F32 R114, -RZ, R114.H1_H1 ;  /* 0x30000072ff727230 */ /* 0x000fe40000004100 */
[----:B------:R-:W-:Y:S01]  /*87e0*/  FMUL.FTZ R40, R38, R42 ;  /* 0x0000002a26287220 */ /* 0x000fe20000410000 */
[----:B------:R-:W-:-:S02]  /*87f0*/  HADD2.F32 R35, -RZ, R35.H1_H1 ;  /* 0x30000023ff237230 */ /* 0x000fc40000004100 */
[-C--:B------:R-:W-:Y:S01]  /*8800*/  FFMA.FTZ R44, R38, R34.reuse, R41 ;  /* 0x00000022262c7223 */ /* 0x080fe20000010029 */
[----:B------:R-:W-:Y:S02]  /*8810*/  HADD2.F32 R32, -RZ, R32.H1_H1 ;  /* 0x30000020ff207230 */ /* 0x000fe40000004100 */
[----:B------:R-:W-:Y:S01]  /*8820*/  FFMA.FTZ R42, R33, R34, -R40 ;  /* 0x00000022212a7223 */ /* 0x000fe20000010828 */
[----:B------:R-:W-:Y:S02]  /*8830*/  HADD2.F32 R112, -RZ, R112.H1_H1 ;  /* 0x30000070ff707230 */ /* 0x000fe40000004100 */
[-C--:B------:R-:W-:Y:S01]  /*8840*/  FMUL.FTZ R41, R35, R114.reuse ;  /* 0x0000007223297220 */ /* 0x080fe20000410000 */
[----:B------:R-:W-:Y:S01]  /*8850*/  F2FP.F16.E4M3.UNPACK_B R33, R113.H1 ;  /* 0x00000071ff21723e */ /* 0x000fe200030006ff */
[C---:B------:R-:W-:Y:S01]  /*8860*/  FMUL.FTZ R114, R32.reuse, R114 ;  /* 0x0000007220727220 */ /* 0x040fe20000410000 */
[----:B------:R-:W-:Y:S01]  /*8870*/  F2FP.F16.E4M3.UNPACK_B R34, R14.H1 ;  /* 0x0000000eff22723e */ /* 0x000fe200030006ff */
[----:B------:R-:W-:Y:S01]  /*8880*/  FFMA.FTZ R45, R32, R112, -R41 ;  /* 0x00000070202d7223 */ /* 0x000fe20000010829 */
[----:B------:R-:W-:Y:S01]  /*8890*/  F2FP.F16.E4M3.UNPACK_B R40, R111.H1 ;  /* 0x0000006fff28723e */ /* 0x000fe200030006ff */
[----:B------:R-:W-:Y:S01]  /*88a0*/  HADD2.F32 R41, -RZ, R33.H0_H0 ;  /* 0x20000021ff297230 */ /* 0x000fe20000004100 */
[----:B------:R-:W-:Y:S01]  /*88b0*/  F2FP.F16.E4M3.UNPACK_B R32, R10.H1 ;  /* 0x0000000aff20723e */ /* 0x000fe200030006ff */
[----:B------:R-:W-:-:S02]  /*88c0*/  HADD2.F32 R38, -RZ, R34.H0_H0 ;  /* 0x20000022ff267230 */ /* 0x000fc40000004100 */
[----:B------:R-:W-:Y:S01]  /*88d0*/  FFMA.FTZ R47, R35, R112, R114 ;  /* 0x00000070232f7223 */ /* 0x000fe20000010072 */
[----:B------:R-:W-:Y:S01]  /*88e0*/  HADD2.F32 R43, -RZ, R33.H1_H1 ;  /* 0x30000021ff2b7230 */ /* 0x000fe20000004100 */
[----:B------:R-:W-:Y:S01]  /*88f0*/  F2FP.F16.E4M3.UNPACK_B R113, R113 ;  /* 0x00000071ff71723e */ /* 0x000fe200020006ff */
[----:B------:R-:W-:Y:S02]  /*8900*/  HADD2.F32 R33, -RZ, R32.H0_H0 ;  /* 0x20000020ff217230 */ /* 0x000fe40000004100 */
[-C--:B------:R-:W-:Y:S01]  /*8910*/  FMUL.FTZ R46, R38, R41.reuse ;  /* 0x00000029262e7220 */ /* 0x080fe20000410000 */
[----:B------:R-:W-:Y:S01]  /*8920*/  HADD2.F32 R35, -RZ, R40.H0_H0 ;  /* 0x20000028ff237230 */ /* 0x000fe20000004100 */
[----:B------:R-:W-:Y:S01]  /*8930*/  F2FP.F16.E4M3.UNPACK_B R10, R10 ;  /* 0x0000000aff0a723e */ /* 0x000fe200020006ff */
[----:B------:R-:W-:Y:S02]  /*8940*/  HADD2.F32 R34, -RZ, R34.H1_H1 ;  /* 0x30000022ff227230 */ /* 0x000fe40000004100 */
[----:B------:R-:W-:Y:S01]  /*8950*/  FMUL.FTZ R41, R33, R41 ;  /* 0x0000002921297220 */ /* 0x000fe20000410000 */
[----:B------:R-:W-:-:S02]  /*8960*/  HADD2.F32 R32, -RZ, R32.H1_H1 ;  /* 0x30000020ff207230 */ /* 0x000fc40000004100 */
[----:B------:R-:W-:Y:S01]  /*8970*/  FFMA.FTZ R46, R33, R35, -R46 ;  /* 0x00000023212e7223 */ /* 0x000fe2000001082e */
[----:B------:R-:W-:Y:S02]  /*8980*/  HADD2.F32 R33, -RZ, R40.H1_H1 ;  /* 0x30000028ff217230 */ /* 0x000fe40000004100 */
[----:B------:R-:W-:Y:S01]  /*8990*/  FMUL.FTZ R115, R34, R43 ;  /* 0x0000002b22737220 */ /* 0x000fe20000410000 */
[----:B------:R-:W-:Y:S01]  /*89a0*/  FFMA.FTZ R40, R38, R35, R41 ;  /* 0x0000002326287223 */ /* 0x000fe20000010029 */
[C---:B------:R-:W-:Y:S01]  /*89b0*/  FMUL.FTZ R43, R32.reuse, R43 ;  /* 0x0000002b202b7220 */ /* 0x040fe20000410000 */
[----:B------:R-:W-:Y:S01]  /*89c0*/  F2FP.F16.E4M3.UNPACK_B R111, R111 ;  /* 0x0000006fff6f723e */ /* 0x000fe200020006ff */
[-C--:B------:R-:W-:Y:S01]  /*89d0*/  FFMA.FTZ R115, R32, R33.reuse, -R115 ;  /* 0x0000002120737223 */ /* 0x080fe20000010873 */
[----:B------:R-:W-:Y:S01]  /*89e0*/  F2FP.F16.E4M3.UNPACK_B R32, R14 ;  /* 0x0000000eff20723e */ /* 0x000fe200020006ff */
[----:B------:R-:W-:Y:S01]  /*89f0*/  FFMA.FTZ R43, R34, R33, R43 ;  /* 0x00000021222b7223 */ /* 0x000fe2000001002b */
[----:B------:R-:W-:Y:S01]  /*8a00*/  HADD2.F32 R35, -RZ, R113.H0_H0 ;  /* 0x20000071ff237230 */ /* 0x000fe20000004100 */
[----:B------:R-:W-:Y:S01]  /*8a10*/  F2FP.SATFINITE.E4M3.F32.PACK_AB_MERGE_C R8, R49, R8, RZ ;  /* 0x000000083108723e */ /* 0x000fe200048070ff */
[----:B------:R-:W-:Y:S01]  /*8a20*/  HADD2.F32 R14, -RZ, R10.H0_H0 ;  /* 0x2000000aff0e7230 */ /* 0x000fe20000004100 */
[----:B------:R-:W-:Y:S01]  /*8a30*/  F2FP.SATFINITE.E4M3.F32.PACK_AB_MERGE_C R12, R51, R12, RZ ;  /* 0x0000000c330c723e */ /* 0x000fe200048070ff */
[----:B------:R-:W-:Y:S01]  /*8a40*/  HADD2.F32 R33, -RZ, R32.H0_H0 ;  /* 0x20000020ff217230 */ /* 0x000fe20000004100 */
[----:B------:R-:W-:Y:S01]  /*8a50*/  F2FP.SATFINITE.E4M3.F32.PACK_AB_MERGE_C R8, R45, R42, R8 ;  /* 0x0000002a2d08723e */ /* 0x000fe20004807008 */
[----:B------:R-:W-:-:S02]  /*8a60*/  HADD2.F32 R34, -RZ, R111.H0_H0 ;  /* 0x2000006fff227230 */ /* 0x000fc40000004100 */
[CC--:B------:R-:W-:Y:S01]  /*8a70*/  FMUL.FTZ R38, R14.reuse, R35.reuse ;  /* 0x000000230e267220 */ /* 0x0c0fe20000410000 */
[----:B------:R-:W-:Y:S02]  /*8a80*/  HADD2.F32 R113, -RZ, R113.H1_H1 ;  /* 0x30000071ff717230 */ /* 0x000fe40000004100 */
[C---:B------:R-:W-:Y:S01]  /*8a90*/  FMUL.FTZ R41, R33.reuse, R35 ;  /* 0x0000002321297220 */ /* 0x040fe20000410000 */
[----:B------:R-:W-:Y:S01]  /*8aa0*/  HADD2.F32 R32, -RZ, R32.H1_H1 ;  /* 0x30000020ff207230 */ /* 0x000fe20000004100 */
[----:B------:R-:W-:Y:S01]  /*8ab0*/  F2FP.F16.E4M3.UNPACK_B R42, R7 ;  /* 0x00000007ff2a723e */ /* 0x000fe200020006ff */
[----:B------:R-:W-:Y:S02]  /*8ac0*/  HADD2.F32 R10, -RZ, R10.H1_H1 ;  /* 0x3000000aff0a7230 */ /* 0x000fe40000004100 */
[-C--:B------:R-:W-:Y:S01]  /*8ad0*/  FFMA.FTZ R41, R14, R34.reuse, -R41 ;  /* 0x000000220e297223 */ /* 0x080fe20000010829 */
[----:B------:R-:W-:Y:S02]  /*8ae0*/  HADD2.F32 R111, -RZ, R111.H1_H1 ;  /* 0x3000006fff6f7230 */ /* 0x000fe40000004100 */
[-C--:B------:R-:W-:Y:S01]  /*8af0*/  FMUL.FTZ R35, R32, R113.reuse ;  /* 0x0000007120237220 */ /* 0x080fe20000410000 */
[----:B------:R-:W-:Y:S01]  /*8b00*/  FFMA.FTZ R14, R33, R34, R38 ;  /* 0x00000022210e7223 */ /* 0x000fe20000010026 */
[C---:B------:R-:W-:Y:S01]  /*8b10*/  FMUL.FTZ R113, R10.reuse, R113 ;  /* 0x000000710a717220 */ /* 0x040fe20000410000 */
[----:B------:R-:W-:Y:S01]  /*8b20*/  F2FP.F16.E4M3.UNPACK_B R34, R13 ;  /* 0x0000000dff22723e */ /* 0x000fe200020006ff */
[----:B------:R-:W-:Y:S01]  /*8b30*/  FFMA.FTZ R10, R10, R111, -R35 ;  /* 0x0000006f0a0a7223 */ /* 0x000fe20000010823 */
[----:B------:R-:W-:Y:S01]  /*8b40*/  F2FP.F16.E4M3.UNPACK_B R33, R9 ;  /* 0x00000009ff21723e */ /* 0x000fe200020006ff */
[----:B------:R-:W-:Y:S01]  /*8b50*/  FFMA.FTZ R113, R32, R111, R113 ;  /* 0x0000006f20717223 */ /* 0x000fe20000010071 */
[----:B------:R-:W-:Y:S01]  /*8b60*/  F2FP.SATFINITE.E4M3.F32.PACK_AB_MERGE_C R38, R43, R40, RZ ;  /* 0x000000282b26723e */ /* 0x000fe200048070ff */
[----:B------:R-:W-:Y:S01]  /*8b70*/  HADD2.F32 R35, -RZ, R34.H0_H0 ;  /* 0x20000022ff237230 */ /* 0x000fe20000004100 */
[----:B------:R-:W-:Y:S01]  /*8b80*/  F2FP.SATFINITE.E4M3.F32.PACK_AB_MERGE_C R46, R115, R46, RZ ;  /* 0x0000002e732e723e */ /* 0x000fe200048070ff */
[----:B------:R-:W-:Y:S01]  /*8b90*/  HADD2.F32 R43, -RZ, R42.H0_H0 ;  /* 0x2000002aff2b7230 */ /* 0x000fe20000004100 */
[----:B------:R-:W-:Y:S01]  /*8ba0*/  F2FP.F16.E4M3.UNPACK_B R40, R6 ;  /* 0x00000006ff28723e */ /* 0x000fe200020006ff */
[----:B------:R-:W-:Y:S01]  /*8bb0*/  HADD2.F32 R32, -RZ, R33.H0_H0 ;  /* 0x20000021ff207230 */ /* 0x000fe20000004100 */
[----:B------:R-:W-:-:S02]  /*8bc0*/  F2FP.SATFINITE.E4M3.F32.PACK_AB_MERGE_C R12, R47, R44, R12 ;  /* 0x0000002c2f0c723e */ /* 0x000fc4000480700c */
[----:B------:R-:W-:Y:S01]  /*8bd0*/  F2FP.SATFINITE.E4M3.F32.PACK_AB_MERGE_C R10, R10, R41, R46 ;  /* 0x000000290a0a723e */ /* 0x000fe2000480702e */
[----:B------:R-:W-:Y:S01]  /*8be0*/  HADD2.F32 R41, -RZ, R40.H0_H0 ;  /* 0x20000028ff297230 */ /* 0x000fe20000004100 */
[----:B------:R-:W-:Y:S01]  /*8bf0*/  F2FP.SATFINITE.E4M3.F32.PACK_AB_MERGE_C R14, R113, R14, R38 ;  /* 0x0000000e710e723e */ /* 0x000fe20004807026 */
[-C--:B------:R-:W-:Y:S01]  /*8c00*/  FMUL.FTZ R45, R35, R43.reuse ;  /* 0x0000002b232d7220 */ /* 0x080fe20000410000 */
[C---:B------:R-:W-:Y:S01]  /*8c10*/  FMUL.FTZ R44, R32.reuse, R43 ;  /* 0x0000002b202c7220 */ /* 0x040fe20000410000 */
[----:B------:R-:W-:Y:S01]  /*8c20*/  HADD2.F32 R38, -RZ, R34.H1_H1 ;  /* 0x30000022ff267230 */ /* 0x000fe20000004100 */
[----:B------:R-:W-:Y:S01]  /*8c30*/  F2FP.F16.E4M3.UNPACK_B R9, R9.H1 ;  /* 0x00000009ff09723e */ /* 0x000fe200030006ff */
[----:B------:R-:W-:Y:S02]  /*8c40*/  HADD2.F32 R43, -RZ, R42.H1_H1 ;  /* 0x3000002aff2b7230 */ /* 0x000fe40000004100 */
[----:B------:R-:W-:Y:S01]  /*8c50*/  FFMA.FTZ R32, R32, R41, -R45 ;  /* 0x0000002920207223 */ /* 0x000fe2000001082d */
[----:B------:R-:W-:-:S02]  /*8c60*/  HADD2.F32 R34, -RZ, R33.H1_H1 ;  /* 0x30000021ff227230 */ /* 0x000fc40000004100 */
[----:B------:R-:W-:Y:S01]  /*8c70*/  FFMA.FTZ R33, R35, R41, R44 ;  /* 0x0000002923217223 */ /* 0x000fe2000001002c */
[----:B------:R-:W-:Y:S02]  /*8c80*/  HADD2.F32 R35, -RZ, R40.H1_H1 ;  /* 0x30000028ff237230 */ /* 0x000fe40000004100 */
[----:B------:R-:W-:Y:S01]  /*8c90*/  FMUL.FTZ R41, R38, R43 ;  /* 0x0000002b26297220 */ /* 0x000fe20000410000 */
[----:B------:R-:W-:Y:S01]  /*8ca0*/  F2FP.F16.E4M3.UNPACK_B R13, R13.H1 ;  /* 0x0000000dff0d723e */ /* 0x000fe200030006ff */
[C---:B------:R-:W-:Y:S01]  /*8cb0*/  FMUL.FTZ R43, R34.reuse, R43 ;  /* 0x0000002b222b7220 */ /* 0x040fe20000410000 */
[----:B------:R-:W-:Y:S01]  /*8cc0*/  F2FP.F16.E4M3.UNPACK_B R40, R7.H1 ;  /* 0x00000007ff28723e */ /* 0x000fe200030006ff */
[-C--:B------:R-:W-:Y:S01]  /*8cd0*/  FFMA.FTZ R45, R34, R35.reuse, -R41 ;  /* 0x00000023222d7223 */ /* 0x080fe20000010829 */
[----:B------:R-:W-:Y:S02]  /*8ce0*/  HADD2.F32 R7, -RZ, R9.H0_H0 ;  /* 0x20000009ff077230 */ /* 0x000fe40000004100 */
[----:B------:R-:W-:Y:S01]  /*8cf0*/  FFMA.FTZ R46, R38, R35, R43 ;  /* 0x00000023262e7223 */ /* 0x000fe2000001002b */
[----:B------:R-:W-:Y:S01]  /*8d00*/  HADD2.F32 R34, -RZ, R13.H0_H0 ;  /* 0x2000000dff227230 */ /* 0x000fe20000004100 */
[----:B------:R-:W-:Y:S01]  /*8d10*/  F2FP.F16.E4M3.UNPACK_B R6, R6.H1 ;  /* 0x00000006ff06723e */ /* 0x000fe200030006ff */
[----:B------:R-:W-:-:S02]  /*8d20*/  HADD2.F32 R38, -RZ, R40.H0_H0 ;  /* 0x20000028ff267230 */ /* 0x000fc40000004100 */
[----:B------:R-:W-:Y:S02]  /*8d30*/  HADD2.F32 R13, -RZ, R13.H1_H1 ;  /* 0x3000000dff0d7230 */ /* 0x000fe40000004100 */
[----:B------:R-:W-:Y:S02]  /*8d40*/  HADD2.F32 R40, -RZ, R40.H1_H1 ;  /* 0x30000028ff287230 */ /* 0x000fe40000004100 */
[-C--:B------:R-:W-:Y:S01]  /*8d50*/  FMUL.FTZ R42, R34, R38.reuse ;  /* 0x00000026222a7220 */ /* 0x080fe20000410000 */
[--C-:B------:R-:W-:Y:S02]  /*8d60*/  HADD2.F32 R35, -RZ, R6.reuse.H0_H0 ;  /* 0x20000006ff237230 */ /* 0x100fe40000004100 */
[----:B------:R-:W-:Y:S01]  /*8d70*/  FMUL.FTZ R41, R7, R38 ;  /* 0x0000002607297220 */ /* 0x000fe20000410000 */
[----:B------:R-:W-:Y:S02]  /*8d80*/  HADD2.F32 R9, -RZ, R9.H1_H1 ;  /* 0x30000009ff097230 */ /* 0x000fe40000004100 */
[----:B------:R-:W-:-:S02]  /*8d90*/  HADD2.F32 R38, -RZ, R6.H1_H1 ;  /* 0x30000006ff267230 */ /* 0x000fc40000004100 */
[----:B------:R-:W-:Y:S01]  /*8da0*/  FMUL.FTZ R6, R13, R40 ;  /* 0x000000280d067220 */ /* 0x000fe20000410000 */
[-C--:B------:R-:W-:Y:S01]  /*8db0*/  FFMA.FTZ R48, R34, R35.reuse, R41 ;  /* 0x0000002322307223 */ /* 0x080fe20000010029 */
[----:B------:R-:W-:Y:S01]  /*8dc0*/  FFMA.FTZ R47, R7, R35, -R42 ;  /* 0x00000023072f7223 */ /* 0x000fe2000001082a */
[----:B------:R-:W-:Y:S01]  /*8dd0*/  F2FP.F16.E4M3.UNPACK_B R34, R15 ;  /* 0x0000000fff22723e */ /* 0x000fe200020006ff */
[C---:B------:R-:W-:Y:S01]  /*8de0*/  FFMA.FTZ R50, R9.reuse, R38, -R6 ;  /* 0x0000002609327223 */ /* 0x040fe20000010806 */
[----:B------:R-:W-:Y:S01]  /*8df0*/  FMUL.FTZ R40, R9, R40 ;  /* 0x0000002809287220 */ /* 0x000fe20000410000 */
[----:B------:R-:W-:Y:S02]  /*8e00*/  F2FP.F16.E4M3.UNPACK_B R6, R11 ;  /* 0x0000000bff06723e */ /* 0x000fe400020006ff */
[----:B------:R-:W-:Y:S01]  /*8e10*/  F2FP.F16.E4M3.UNPACK_B R15, R15.H1 ;  /* 0x0000000fff0f723e */ /* 0x000fe200030006ff */
[----:B------:R-:W-:Y:S01]  /*8e20*/  FFMA.FTZ R49, R13, R38, R40 ;  /* 0x000000260d317223 */ /* 0x000fe20000010028 */
[-C--:B------:R-:W-:Y:S01]  /*8e30*/  F2FP.F16.E4M3.UNPACK_B R41, R5.reuse ;  /* 0x00000005ff29723e */ /* 0x080fe200020006ff */
[----:B------:R-:W-:Y:S01]  /*8e40*/  HADD2.F32 R13, -RZ, R34.H0_H0 ;  /* 0x20000022ff0d7230 */ /* 0x000fe20000004100 */
[----:B------:R-:W-:Y:S01]  /*8e50*/  F2FP.F16.E4M3.UNPACK_B R42, R5.H1 ;  /* 0x00000005ff2a723e */ /* 0x000fe200030006ff */
[----:B------:R-:W-:Y:S01]  /*8e60*/  HADD2.F32 R7, -RZ, R6.H0_H0 ;  /* 0x20000006ff077230 */ /* 0x000fe20000004100 */
[----:B------:R-:W-:Y:S01]  /*8e70*/  F2FP.F16.E4M3.UNPACK_B R11, R11.H1 ;  /* 0x0000000bff0b723e */ /* 0x000fe200030006ff */
[----:B------:R-:W-:Y:S01]  /*8e80*/  HADD2.F32 R44, -RZ, R41.H0_H0 ;  /* 0x20000029ff2c7230 */ /* 0x000fe20000004100 */
[-C--:B------:R-:W-:Y:S01]  /*8e90*/  F2FP.F16.E4M3.UNPACK_B R5, R4.reuse ;  /* 0x00000004ff05723e */ /* 0x080fe200020006ff */
[----:B------:R-:W-:Y:S01]  /*8ea0*/  HADD2.F32 R43, -RZ, R42.H0_H0 ;  /* 0x2000002aff2b7230 */ /* 0x000fe20000004100 */
[----:B------:R-:W-:Y:S01]  /*8eb0*/  F2FP.F16.E4M3.UNPACK_B R35, R4.H1 ;  /* 0x00000004ff23723e */ /* 0x000fe200030006ff */
[----:B------:R-:W-:-:S02]  /*8ec0*/  HADD2.F32 R4, -RZ, R15.H0_H0 ;  /* 0x2000000fff047230 */ /* 0x000fc40000004100 */
[-C--:B------:R-:W-:Y:S01]  /*8ed0*/  FMUL.FTZ R110, R13, R44.reuse ;  /* 0x0000002c0d6e7220 */ /* 0x080fe20000410000 */
[----:B------:R-:W-:Y:S02]  /*8ee0*/  HADD2.F32 R9, -RZ, R11.H0_H0 ;  /* 0x2000000bff097230 */ /* 0x000fe40000004100 */
[----:B------:R-:W-:Y:S01]  /*8ef0*/  FMUL.FTZ R44, R7, R44 ;  /* 0x0000002c072c7220 */ /* 0x000fe20000410000 */
[----:B------:R-:W-:Y:S02]  /*8f00*/  HADD2.F32 R38, -RZ, R5.H0_H0 ;  /* 0x20000005ff267230 */ /* 0x000fe40000004100 */
[-C--:B------:R-:W-:Y:S01]  /*8f10*/  FMUL.FTZ R112, R4, R43.reuse ;  /* 0x0000002b04707220 */ /* 0x080fe20000410000 */
[----:B------:R-:W-:Y:S02]  /*8f20*/  HADD2.F32 R40, -RZ, R35.H0_H0 ;  /* 0x20000023ff287230 */ /* 0x000fe40000004100 */
[----:B------:R-:W-:Y:S01]  /*8f30*/  FMUL.FTZ R43, R9, R43 ;  /* 0x0000002b092b7220 */ /* 0x000fe20000410000 */
[----:B------:R-:W-:-:S02]  /*8f40*/  HADD2.F32 R15, -RZ, R15.H1_H1 ;  /* 0x3000000fff0f7230 */ /* 0x000fc40000004100 */
[-C--:B------:R-:W-:Y:S01]  /*8f50*/  FFMA.FTZ R110, R7, R38.reuse, -R110 ;  /* 0x00000026076e7223 */ /* 0x080fe2000001086e */
[----:B------:R-:W-:Y:S02]  /*8f60*/  HADD2.F32 R42, -RZ, R42.H1_H1 ;  /* 0x3000002aff2a7230 */ /* 0x000fe40000004100 */
[----:B------:R-:W-:Y:S01]  /*8f70*/  FFMA.FTZ R44, R13, R38, R44 ;  /* 0x000000260d2c7223 */ /* 0x000fe2000001002c */
        /* <DEDUP_REMOVED lines=17> */
[----:B------:R-:W-:-:S02]  /*9090*/  F2FP.SATFINITE.E4M3.F32.PACK_AB_MERGE_C R48, R49, R48, RZ ;  /* 0x000000303130723e */ /* 0x000fc400048070ff */
[----:B------:R-:W-:Y:S02]  /*90a0*/  F2FP.SATFINITE.E4M3.F32.PACK_AB_MERGE_C R11, R11, R112, RZ ;  /* 0x000000700b0b723e */ /* 0x000fe400048070ff */
[----:B------:R-:W-:Y:S02]  /*90b0*/  F2FP.SATFINITE.E4M3.F32.PACK_AB_MERGE_C R42, R42, R43, RZ ;  /* 0x0000002b2a2a723e */ /* 0x000fe400048070ff */
[----:B------:R-:W-:Y:S02]  /*90c0*/  F2FP.SATFINITE.E4M3.F32.PACK_AB_MERGE_C R9, R45, R32, R47 ;  /* 0x000000202d09723e */ /* 0x000fe4000480702f */
[----:B------:R-:W-:Y:S02]  /*90d0*/  F2FP.SATFINITE.E4M3.F32.PACK_AB_MERGE_C R11, R7, R110, R11 ;  /* 0x0000006e070b723e */ /* 0x000fe4000480700b */
[----:B------:R-:W-:Y:S02]  /*90e0*/  F2FP.SATFINITE.E4M3.F32.PACK_AB_MERGE_C R13, R46, R33, R48 ;  /* 0x000000212e0d723e */ /* 0x000fe40004807030 */
[----:B------:R-:W-:-:S07]  /*90f0*/  F2FP.SATFINITE.E4M3.F32.PACK_AB_MERGE_C R15, R41, R44, R42 ;  /* 0x0000002c290f723e */ /* 0x000fce000480702a */
.L_x_1426:
[----:B------:R-:W-:Y:S05]  /*9100*/  BSYNC B1 ;  /* 0x0000000000017941 */ /* 0x000fea0003800000 */
.L_x_1425:
[----:B0-----:R4:W-:Y:S01]  /*9110*/  STG.E.128 desc[UR40][R36.64], R8 ;  /* 0x0000000824007986 */ /* 0x0019e2000c101d28 */
[----:B------:R-:W-:-:S13]  /*9120*/  ISETP.GE.AND P4, PT, R39, R116, PT ;  /* 0x000000742700720c */ /* 0x000fda0003f86270 */
[----:B------:R-:W-:Y:S05]  /*9130*/  @P4 BRA `(.L_x_1389) ;  /* 0x00000000009c4947 */ /* 0x000fea0003800000 */
[--C-:B------:R-:W-:Y:S02]  /*9140*/  SHF.R.S32.HI R4, RZ, 0x1f, R39.reuse ;  /* 0x0000001fff047819 */ /* 0x100fe40000011427 */
[----:B------:R-:W-:-:S04]  /*9150*/  IADD3 R39, P4, P5, R62, R98, R39 ;  /* 0x000000623e277210 */ /* 0x000fc80007d9e027 */
[----:B------:R-:W-:Y:S02]  /*9160*/  IADD3.X R4, R101, R118, R4, P4, P5 ;  /* 0x0000007665047210 */ /* 0x000fe400027ea404 */
[----:B------:R-:W-:-:S05]  /*9170*/  IADD3 R96, P4, R39, R96, RZ ;  /* 0x0000006027607210 */ /* 0x000fca0007f9e0ff */
[----:B------:R-:W-:-:S05]  /*9180*/  IMAD.X R97, R4, 0x1, R97, P4 ;  /* 0x0000000104617824 */ /* 0x000fca00020e0661 */
[----:B--2---:R0:W-:Y:S01]  /*9190*/  STG.E.128 desc[UR40][R96.64], R12 ;  /* 0x0000000c60007986 */ /* 0x0041e2000c101d28 */
[----:B------:R-:W-:Y:S05]  /*91a0*/  BRA `(.L_x_1389) ;  /* 0x0000000000807947 */ /* 0x000fea0003800000 */
.L_x_1382:
[----:B------:R-:W-:-:S06]  /*91b0*/  UISETP.NE.AND UP0, UPT, UR42, 0x3, UPT ;  /* 0x000000032a00788c */ /* 0x000fcc000bf05270 */
[----:B------:R-:W-:-:S13]  /*91c0*/  PLOP3.LUT P3, PT, PT, PT, UP0, 0x80, 0x0 ;  /* 0x000000000000781c */ /* 0x000fda0003f6f008 */
[----:B------:R-:W-:Y:S05]  /*91d0*/  @!P3 BRA `(.L_x_1427) ;  /* 0x000000000004b947 */ /* 0x000fea0003800000 */
[----:B------:R-:W-:Y:S01]  /*91e0*/  BPT.TRAP 0x1 ;  /* 0x000000040000795c */ /* 0x000fe20000300000 */
.L_x_1427:
[----:B------:R-:W-:Y:S01]  /*91f0*/  IMAD R104, R17, 0x8, R16 ;  /* 0x0000000811687824 */ /* 0x000fe200078e0210 */
[----:B------:R-:W-:Y:S01]  /*9200*/  SHF.L.U32 R109, R206, 0x1f, RZ ;  /* 0x0000001fce6d7819 */ /* 0x000fe200000006ff */
[----:B------:R-:W-:Y:S01]  /*9210*/  IMAD R108, R24, -0x80, R2 ;  /* 0xffffff80186c7824 */ /* 0x000fe200078e0202 */
[----:B------:R-:W-:Y:S02]  /*9220*/  BSSY B1, `(.L_x_1428) ;  /* 0x0000004000017945 */ /* 0x000fe40003800000 */
[----:B------:R-:W0:Y:S02]  /*9230*/  SYNCS.PHASECHK.TRANS64.TRYWAIT P4, [R104+URZ+0x2a890], R109 ;  /* 0x02a8906d680075a7 */ /* 0x000e24000808017f */
[----:B------:R-:W-:Y:S01]  /*9240*/  VIMNMX R108, R108, 0x80, PT ;  /* 0x000000806c6c7848 */ /* 0x000fe20003fe0100 */
[----:B0-----:R-:W-:Y:S06]  /*9250*/  @!P4 BRA `(.L_x_1429) ;  /* 0x0000025000c0c947 */ /* 0x001fec0003800000 */
.L_x_1757:
[----:B------:R-:W-:Y:S05]  /*9260*/  BSYNC B1 ;  /* 0x0000000000017941 */ /* 0x000fea0003800000 */
.L_x_1428:
        /* <DEDUP_REMOVED lines=20> */
.L_x_1389:
[----:B------:R-:W-:Y:S05]  /*93b0*/  BSYNC B0 ;  /* 0x0000000000007941 */ /* 0x000fea0003800000 */
.L_x_1381:
[----:B-1234-:R-:W1:Y:S01]  /*93c0*/  S2R R4, SR_TID.X ;  /* 0x0000000000047919 */ /* 0x01ee620000002100 */
[----:B------:R-:W-:Y:S01]  /*93d0*/  @!PT LDS RZ, [RZ] ;  /* 0x00000000fffff984 */ /* 0x000fe20000000800 */
[----:B------:R-:W-:Y:S01]  /*93e0*/  @!PT LDS RZ, [RZ] ;  /* 0x00000000fffff984 */ /* 0x000fe20000000800 */
[----:B------:R-:W-:Y:S01]  /*93f0*/  @!PT LDS RZ, [RZ] ;  /* 0x00000000fffff984 */ /* 0x000fe20000000800 */
[----:B------:R-:W-:Y:S01]  /*9400*/  @!PT LDS RZ, [RZ] ;  /* 0x00000000fffff984 */ /* 0x000fe20000000800 */
[----:B------:R2:W-:Y:S06]  /*9410*/  MEMBAR.ALL.CTA ;  /* 0x0000000000007992 */ /* 0x0005ec0000008000 */
[----:B--2---:R-:W2:Y:S01]  /*9420*/  FENCE.VIEW.ASYNC.S ;  /* 0x00000000000073c6 */ /* 0x004ea20000000000 */
[----:B------:R-:W-:Y:S05]  /*9430*/  WARPSYNC.ALL ;  /* 0x0000000000007948 */ /* 0x000fea0003800000 */
[----:B------:R-:W-:Y:S01]  /*9440*/  BSSY B0, `(.L_x_1430) ;  /* 0x0000009000007945 */ /* 0x000fe20003800000 */
[----:B-1----:R-:W-:Y:S01]  /*9450*/  LOP3.LUT R4, R4, 0x7f, RZ, 0xc0, !PT ;  /* 0x0000007f04047812 */ /* 0x002fe200078ec0ff */
[----:B--2---:R1:W-:Y:S03]  /*9460*/  BAR.SYNC.DEFER_BLOCKING R78, 0x80 ;  /* 0x0002004e0000751d */ /* 0x0043e60000010000 */
[----:B------:R-:W-:-:S13]  /*9470*/  ISETP.NE.AND P4, PT, R4, RZ, PT ;  /* 0x000000ff0400720c */ /* 0x000fda0003f85270 */
[----:B------:R-:W-:-:S05]  /*9480*/  @!P4 VIADD R4, R104, 0x2a8a0 ;  /* 0x0002a8a06804c836 */ /* 0x000fca0000000000 */
[----:B------:R-:W-:-:S04]  /*9490*/  @!P4 PRMT R4, RZ, 0x654, R4 ;  /* 0x00000654ff04c816 */ /* 0x000fc80000000004 */
[----:B------:R1:W-:Y:S01]  /*94a0*/  @!P4 SYNCS.ARRIVE.TRANS64.RED.A1T0 RZ, [R4+URZ], RZ ;  /* 0x000000ff04ffc9a7 */ /* 0x0003e2000810043f */
[----:B------:R-:W-:Y:S05]  /*94b0*/  @!P3 BRA `(.L_x_1431) ;  /* 0x000000000004b947 */ /* 0x000fea0003800000 */
[----:B------:R-:W-:Y:S01]  /*94c0*/  BPT.TRAP 0x1 ;  /* 0x000000040000795c */ /* 0x000fe20000300000 */
.L_x_1431:
[----:B------:R-:W-:Y:S05]  /*94d0*/  BSYNC B0 ;  /* 0x0000000000007941 */ /* 0x000fea0003800000 */
.L_x_1430:
[----:B------:R-:W2:Y:S01]  /*94e0*/  SYNCS.PHASECHK.TRANS64.TRYWAIT P3, [R104+URZ+0x2a8b0], R109 ;  /* 0x02a8b06d680075a7 */ /* 0x000ea2000806017f */
[----:B------:R-:W-:Y:S04]  /*94f0*/  BSSY B0, `(.L_x_1432) ;  /* 0x0000002000007945 */ /* 0x000fe80003800000 */
[----:B--2---:R-:W-:Y:S05]  /*9500*/  @!P3 BRA `(.L_x_1433) ;  /* 0x000002500028b947 */ /* 0x004fea0003800000 */
.L_x_1758:
[----:B------:R-:W-:Y:S05]  /*9510*/  BSYNC B0 ;  /* 0x0000000000007941 */ /* 0x000fea0003800000 */
.L_x_1432:
[----:B------:R-:W-:Y:S01]  /*9520*/  ISETP.GE.AND P3, PT, R201, R108, PT ;  /* 0x0000006cc900720c */ /* 0x000fe20003f66270 */
[----:B------:R-:W-:-:S12]  /*9530*/  BSSY B0, `(.L_x_1434) ;  /* 0x000001f000007945 */ /* 0x000fd80003800000 */
[----:B------:R-:W-:Y:S05]  /*9540*/  @P3 BRA `(.L_x_1435) ;  /* 0x0000000000743947 */ /* 0x000fea0003800000 */
[----:B-1----:R-:W-:Y:S01]  /*9550*/  IMAD.WIDE R4, R24, 0x80, R30 ;  /* 0x0000008018047825 */ /* 0x002fe200078e021e */
[----:B------:R-:W-:Y:S01]  /*9560*/  ULDC.64 UR4, c[0x0][0x328] ;  /* 0x0000ca0000047ab9 */ /* 0x000fe20000000a00 */
[----:B------:R-:W-:Y:S02]  /*9570*/  ULDC.64 UR6, c[0x0][0x318] ;  /* 0x0000c60000067ab9 */ /* 0x000fe40000000a00 */
[----:B------:R-:W-:Y:S02]  /*9580*/  IMAD.MOV.U32 R6, RZ, RZ, R60 ;  /* 0x000000ffff067224 */ /* 0x000fe400078e003c */
[----:B------:R-:W-:Y:S02]  /*9590*/  IMAD.MOV.U32 R7, RZ, RZ, R66 ;  /* 0x000000ffff077224 */ /* 0x000fe400078e0042 */
[----:B------:R-:W-:Y:S02]  /*95a0*/  IMAD R5, R5, UR4, RZ ;  /* 0x0000000405057c24 */ /* 0x000fe4000f8e02ff */
[----:B------:R-:W-:Y:S01]  /*95b0*/  IMAD.WIDE.U32 R6, R4, UR4, R6 ;  /* 0x0000000404067c25 */ /* 0x000fe2000f8e0006 */
[----:B------:R-:W-:-:S03]  /*95c0*/  ULDC UR4, c[0x0][0x2f4] ;  /* 0x0000bd0000047ab9 */ /* 0x000fc60000000800 */
[----:B------:R-:W-:Y:S01]  /*95d0*/  IMAD R5, R4, UR5, R5 ;  /* 0x0000000504057c24 */ /* 0x000fe2000f8e0205 */
[----:B------:R-:W-:-:S04]  /*95e0*/  IADD3 R8, P3, R6, UR6, RZ ;  /* 0x0000000606087c10 */ /* 0x000fc8000ff7e0ff */
[----:B------:R-:W-:Y:S02]  /*95f0*/  IADD3.X R9, R7, UR7, R5, P3, !PT ;  /* 0x0000000707097c10 */ /* 0x000fe40009ffe405 */
[----:B------:R-:W-:-:S13]  /*9600*/  ISETP.GE.AND P3, PT, R22, UR4, PT ;  /* 0x0000000416007c0c */ /* 0x000fda000bf66270 */
[----:B------:R-:W1:Y:S04]  /*9610*/  @!P3 LDS.128 R4, [R107+0xc400] ;  /* 0x00c400006b04b984 */ /* 0x000e680000000c00 */
[----:B-1----:R-:W-:Y:S01]  /*9620*/  @!P3 STG.E.128 desc[UR40][R8.64], R4 ;  /* 0x000000040800b986 */ /* 0x002fe2000c101d28 */
        /* <DEDUP_REMOVED lines=14> */
[----:B-1----:R3:W-:Y:S02]  /*9710*/  @!P3 STG.E.128 desc[UR40][R8.64+0xa0], R4 ;  /* 0x0000a0040800b986 */ /* 0x0027e4000c101d28 */
.L_x_1435:
[----:B------:R-:W-:Y:S05]  /*9720*/  BSYNC B0 ;  /* 0x0000000000007941 */ /* 0x000fea0003800000 */
.L_x_1434:
[----:B------:R-:W-:Y:S01]  /*9730*/  @!PT LDS RZ, [RZ] ;  /* 0x00000000fffff984 */ /* 0x000fe20000000800 */
[----:B------:R-:W-:Y:S01]  /*9740*/  @!PT LDS RZ, [RZ] ;  /* 0x00000000fffff984 */ /* 0x000fe20000000800 */
[----:B------:R-:W-:Y:S01]  /*9750*/  @!PT LDS RZ, [RZ] ;  /* 0x00000000fffff984 */ /* 0x000fe20000000800 */
[----:B------:R-:W-:Y:S01]  /*9760*/  @!PT LDS RZ, [RZ] ;  /* 0x00000000fffff984 */ /* 0x000fe20000000800 */
[----:B------:R4:W-:Y:S06]  /*9770*/  MEMBAR.ALL.CTA ;  /* 0x0000000000007992 */ /* 0x0009ec0000008000 */
[----:B----4-:R-:W4:Y:S01]  /*9780*/  FENCE.VIEW.ASYNC.S ;  /* 0x00000000000073c6 */ /* 0x010f220000000000 */
[----:B------:R-:W-:Y:S02]  /*9790*/  VIADD R17, R17, 0x1 ;  /* 0x0000000111117836 */ /* 0x000fe40000000000 */
[----:B0-2---:R-:W-:Y:S01]  /*97a0*/  @!P4 VIADD R104, R104, 0x2a8c0 ;  /* 0x0002a8c06868c836 */ /* 0x005fe20000000000 */
[----:B----4-:R0:W-:Y:S02]  /*97b0*/  BAR.SYNC.DEFER_BLOCKING R78, 0x80 ;  /* 0x0002004e0000751d */ /* 0x0101e40000010000 */
[----:B------:R-:W-:-:S02]  /*97c0*/  ISETP.NE.AND P3, PT, R17, 0x2, PT ;  /* 0x000000021100780c */ /* 0x000fc40003f65270 */
[----:B------:R-:W-:Y:S02]  /*97d0*/  @!P4 PRMT R104, RZ, 0x654, R104 ;  /* 0x00000654ff68c816 */ /* 0x000fe40000000068 */
[----:B---3--:R-:W-:Y:S02]  /*97e0*/  SEL R5, RZ, 0x1, P3 ;  /* 0x00000001ff057807 */ /* 0x008fe40001800000 */
[----:B------:R-:W-:Y:S02]  /*97f0*/  SEL R17, R17, RZ, P3 ;  /* 0x000000ff11117207 */ /* 0x000fe40001800000 */
[----:B------:R-:W-:Y:S01]  /*9800*/  LOP3.LUT R206, R206, R5, RZ, 0x3c, !PT ;  /* 0x00000005cece7212 */ /* 0x000fe200078e3cff */
[----:B------:R0:W-:Y:S01]  /*9810*/  @!P4 SYNCS.ARRIVE.TRANS64.RED.A1T0 RZ, [R104+URZ], RZ ;  /* 0x000000ff68ffc9a7 */ /* 0x0001e2000810043f */
[----:B------:R-:W-:Y:S05]  /*9820*/  @P2 BRA `(.L_x_1436) ;  /* 0xffffff94006c2947 */ /* 0x000fea000383ffff */
[----:B-1----:R-:W1:Y:S01]  /*9830*/  S2R R4, SR_TID.X ;  /* 0x0000000000047919 */ /* 0x002e620000002100 */
[----:B------:R-:W-:Y:S02]  /*9840*/  PLOP3.LUT P0, PT, PT, PT, PT, 0x8, 0x0 ;  /* 0x000000000000781c */ /* 0x000fe40003f0e170 */
[----:B-1----:R-:W-:-:S04]  /*9850*/  SHF.R.U32.HI R4, RZ, 0x7, R4 ;  /* 0x00000007ff047819 */ /* 0x002fc80000011604 */
[----:B------:R-:W-:-:S13]  /*9860*/  ISETP.NE.AND P5, PT, R4, 0x1, PT ;  /* 0x000000010400780c */ /* 0x000fda0003fa5270 */
[----:B------:R-:W-:Y:S06]  /*9870*/  @!P5 BAR.ARV 0x9, 0x100 ;  /* 0x024400000000db1d */ /* 0x000fec0000002000 */
.L_x_1376:
[----:B------:R-:W1:Y:S01]  /*9880*/  LDC R0, c[0x0][0x448] ;  /* 0x00011200ff007b82 */ /* 0x000e620000000800 */
[----:B------:R-:W-:-:S07]  /*9890*/  VIADD R3, R207, 0x7f ;  /* 0x0000007fcf037836 */ /* 0x000fce0000000000 */
[----:B------:R-:W2:Y:S01]  /*98a0*/  LDC.64 R6, c[0x0][0x9e0] ;  /* 0x00027800ff067b82 */ /* 0x000ea20000000a00 */
[----:B-1----:R-:W-:Y:S02]  /*98b0*/  ISETP.NE.AND P1, PT, R0, 0x1, PT ;  /* 0x000000010000780c */ /* 0x002fe40003f25270 */
[----:B--2---:R-:W-:-:S11]  /*98c0*/  ISETP.GE.AND P2, PT, R7, 0x1, PT ;  /* 0x000000010700780c */ /* 0x004fd60003f46270 */
[----:B------:R-:W1:Y:S08]  /*98d0*/  @P1 LDC R0, c[0x0][0x44c] ;  /* 0x00011300ff001b82 */ /* 0x000e700000000800 */
[----:B------:R-:W2:Y:S01]  /*98e0*/  @P1 LDC R5, c[0x0][0x450] ;  /* 0x00011400ff051b82 */ /* 0x000ea20000000800 */
[----:B-1----:R-:W-:-:S05]  /*98f0*/  @P1 IMAD.HI.U32 R0, R3, R0, RZ ;  /* 0x0000000003001227 */ /* 0x002fca00078e00ff */
[----:B--2---:R-:W-:-:S05]  /*9900*/  @P1 SHF.R.U32.HI R3, RZ, R5, R0 ;  /* 0x00000005ff031219 */ /* 0x004fca0000011600 */
[----:B------:R-:W-:Y:S01]  /*9910*/  IMAD.IADD R3, R28, 0x1, R3 ;  /* 0x000000011c037824 */ /* 0x000fe200078e0203 */
[----:B------:R-:W-:Y:S06]  /*9920*/  @P0 BRA `(.L_x_1437) ;  /* 0x00000000000c0947 */ /* 0x000fec0003800000 */
[----:B------:R-:W1:Y:S01]  /*9930*/  FENCE.VIEW.ASYNC.G ;  /* 0x00000000000073c6 */ /* 0x000e620000000100 */
[----:B------:R-:W-:Y:S05]  /*9940*/  WARPSYNC.ALL ;  /* 0x0000000000007948 */ /* 0x000fea0003800000 */
[----:B-1----:R-:W-:Y:S06]  /*9950*/  BAR.ARV 0xc, 0x180 ;  /* 0x0306000000007b1d */ /* 0x002fec0000002000 */
.L_x_1437:
[----:B------:R-:W-:Y:S01]  /*9960*/  IMAD.IADD R0, R3, 0x1, R6 ;  /* 0x0000000103007824 */ /* 0x000fe200078e0206 */
[----:B------:R-:W-:Y:S06]  /*9970*/  @!P2 BRA `(.L_x_1438) ;  /* 0x000000000048a947 */ /* 0x000fec0003800000 */
[C---:B------:R-:W-:Y:S01]  /*9980*/  ISETP.GT.AND P0, PT, R3.reuse, RZ, PT ;  /* 0x000000ff0300720c */ /* 0x040fe20003f04270 */
[----:B------:R-:W-:Y:S01]  /*9990*/  BSSY B0, `(.L_x_1439) ;  /* 0x000000e000007945 */ /* 0x000fe20003800000 */
[----:B------:R-:W-:-:S11]  /*99a0*/  VIADD R2, R3, 0xffffffff ;  /* 0xffffffff03027836 */ /* 0x000fd60000000000 */
        /* <DEDUP_REMOVED lines=8> */
.L_x_1440:
[----:B------:R-:W-:-:S13]  /*9a30*/  ISETP.NE.AND P0, PT, R7, 0x1, PT ;  /* 0x000000010700780c */ /* 0x000fda0003f05270 */
[----:B------:R-:W1:Y:S02]  /*9a40*/  @P0 LDC.64 R4, c[0x0][0x9e8] ;  /* 0x00027a00ff040b82 */ /* 0x000e640000000a00 */
[----:B-1----:R-:W-:-:S05]  /*9a50*/  @P0 IMAD.HI.U32 R4, R2, R4, RZ ;  /* 0x0000000402040227 */ /* 0x002fca00078e00ff */
[----:B------:R-:W-:-:S07]  /*9a60*/  @P0 SHF.R.U32.HI R2, RZ, R5, R4 ;  /* 0x00000005ff020219 */ /* 0x000fce0000011604 */
.L_x_1441:
[----:B------:R-:W-:Y:S05]  /*9a70*/  BSYNC B0 ;  /* 0x0000000000007941 */ /* 0x000fea0003800000 */
.L_x_1439:
[----:B------:R-:W-:-:S05]  /*9a80*/  IMAD R3, R2, R7, R7 ;  /* 0x0000000702037224 */ /* 0x000fca00078e0207 */
[----:B------:R-:W-:-:S07]  /*9a90*/  VIMNMX R0, R0, R3, PT ;  /* 0x0000000300007248 */ /* 0x000fce0003fe0100 */
.L_x_1438:
[----:B------:R-:W1:Y:S01]  /*9aa0*/  @P1 LDC R2, c[0x0][0x44c] ;  /* 0x00011300ff021b82 */ /* 0x000e620000000800 */
[----:B------:R-:W-:Y:S01]  /*9ab0*/  VIADD R0, R0, 0x7f ;  /* 0x0000007f00007836 */ /* 0x000fe20000000000 */
[----:B------:R-:W-:Y:S01]  /*9ac0*/  ULDC UR4, c[0x0][0x9dc] ;  /* 0x0002770000047ab9 */ /* 0x000fe20000000800 */
[----:B------:R-:W-:-:S03]  /*9ad0*/  IMAD.MOV.U32 R5, RZ, RZ, R207 ;  /* 0x000000ffff057224 */ /* 0x000fc600078e00cf */
[----:B------:R-:W-:Y:S02]  /*9ae0*/  SHF.R.S32.HI R3, RZ, 0x1f, R0 ;  /* 0x0000001fff037819 */ /* 0x000fe40000011400 */
[----:B------:R-:W2:Y:S02]  /*9af0*/  @P1 LDC R9, c[0x0][0x450] ;  /* 0x00011400ff091b82 */ /* 0x000ea40000000800 */
[----:B------:R-:W-:-:S04]  /*9b00*/  LEA.HI R3, R3, R0, RZ, 0x7 ;  /* 0x0000000003037211 */ /* 0x000fc800078f38ff */
[----:B------:R-:W-:-:S04]  /*9b10*/  SHF.R.S32.HI R0, RZ, 0x7, R3 ;  /* 0x00000007ff007819 */ /* 0x000fc80000011403 */
[----:B------:R-:W-:Y:S01]  /*9b20*/  VIMNMX R27, R27, R0, PT ;  /* 0x000000001b1b7248 */ /* 0x000fe20003fe0100 */
[----:B-1----:R-:W-:-:S05]  /*9b30*/  @P1 IMAD.HI.U32 R2, R207, R2, RZ ;  /* 0x00000002cf021227 */ /* 0x002fca00078e00ff */
[----:B--2---:R-:W-:-:S05]  /*9b40*/  @P1 SHF.R.U32.HI R5, RZ, R9, R2 ;  /* 0x00000009ff051219 */ /* 0x004fca0000011602 */
[----:B------:R-:W-:-:S04]  /*9b50*/  IMAD.IADD R2, R102, 0x1, R5 ;  /* 0x0000000166027824 */ /* 0x000fc800078e0205 */
[----:B------:R-:W-:Y:S01]  /*9b60*/  VIADD R0, R2, -UR4 ;  /* 0x8000000402007c36 */ /* 0x000fe20008000000 */
[----:B------:R-:W-:Y:S06]  /*9b70*/  @!P2 BRA `(.L_x_1442) ;  /* 0x000000000044a947 */ /* 0x000fec0003800000 */
[----:B------:R-:W-:Y:S01]  /*9b80*/  ISETP.GT.AND P0, PT, R2, -0x1, PT ;  /* 0xffffffff0200780c */ /* 0x000fe20003f04270 */
[----:B------:R-:W-:-:S12]  /*9b90*/  BSSY B0, `(.L_x_1443) ;  /* 0x000000d000007945 */ /* 0x000fd80003800000 */
        /* <DEDUP_REMOVED lines=8> */
.L_x_1444:
[----:B------:R-:W-:-:S13]  /*9c20*/  ISETP.NE.AND P0, PT, R7, 0x1, PT ;  /* 0x000000010700780c */ /* 0x000fda0003f05270 */
[----:B------:R-:W1:Y:S02]  /*9c30*/  @P0 LDC.64 R4, c[0x0][0x9e8] ;  /* 0x00027a00ff040b82 */ /* 0x000e640000000a00 */
[----:B-1----:R-:W-:-:S05]  /*9c40*/  @P0 IMAD.HI.U32 R4, R2, R4, RZ ;  /* 0x0000000402040227 */ /* 0x002fca00078e00ff */
[----:B------:R-:W-:-:S07]  /*9c50*/  @P0 SHF.R.U32.HI R2, RZ, R5, R4 ;  /* 0x00000005ff020219 */ /* 0x000fce0000011604 */
.L_x_1445:
[----:B------:R-:W-:Y:S05]  /*9c60*/  BSYNC B0 ;  /* 0x0000000000007941 */ /* 0x000fea0003800000 */
.L_x_1443:
[----:B------:R-:W-:-:S05]  /*9c70*/  IMAD R3, R2, R7, RZ ;  /* 0x0000000702037224 */ /* 0x000fca00078e02ff */
[----:B------:R-:W-:-:S07]  /*9c80*/  VIMNMX R0, R0, R3, !PT ;  /* 0x0000000300007248 */ /* 0x000fce0007fe0100 */
.L_x_1442:
[----:B------:R-:W-:Y:S01]  /*9c90*/  SHF.R.S32.HI R3, RZ, 0x1f, R0 ;  /* 0x0000001fff037819 */ /* 0x000fe20000011400 */
[----:B------:R-:W-:Y:S01]  /*9ca0*/  BSSY B0, `(.L_x_1446) ;  /* 0x0000026000007945 */ /* 0x000fe20003800000 */
[----:B------:R-:W-:Y:S02]  /*9cb0*/  IMAD.MOV.U32 R103, RZ, RZ, RZ ;  /* 0x000000ffff677224 */ /* 0x000fe400078e00ff */
[----:B------:R-:W-:-:S04]  /*9cc0*/  LEA.HI R3, R3, R0, RZ, 0x7 ;  /* 0x0000000003037211 */ /* 0x000fc800078f38ff */
        /* <DEDUP_REMOVED lines=9> */
[----:B------:R-:W1:Y:S01]  /*9d60*/  I2F.RP R4, R5 ;  /* 0x0000000500047306 */ /* 0x000e620000209400 */
[----:B------:R-:W-:Y:S02]  /*9d70*/  IABS R9, R6 ;  /* 0x0000000600097213 */ /* 0x000fe40000000000 */
[----:B------:R-:W-:-:S05]  /*9d80*/  IMAD.IADD R0, R0, 0x1, -R212 ;  /* 0x0000000100007824 */ /* 0x000fca00078e0ad4 */
[----:B-1----:R-:W1:Y:S02]  /*9d90*/  MUFU.RCP R4, R4 ;  /* 0x0000000400047308 */ /* 0x002e640000001000 */
[----:B-1----:R-:W-:Y:S02]  /*9da0*/  VIADD R2, R4, 0xffffffe ;  /* 0x0ffffffe04027836 */ /* 0x002fe40000000000 */
[----:B------:R-:W-:-:S04]  /*9db0*/  IMAD.MOV R4, RZ, RZ, -R9 ;  /* 0x000000ffff047224 */ /* 0x000fc800078e0a09 */
[----:B------:R1:W2:Y:S02]  /*9dc0*/  F2I.FTZ.U32.TRUNC.NTZ R3, R2 ;  /* 0x0000000200037305 */ /* 0x0002a4000021f000 */
[----:B-1----:R-:W-:Y:S02]  /*9dd0*/  IMAD.MOV.U32 R2, RZ, RZ, RZ ;  /* 0x000000ffff027224 */ /* 0x002fe400078e00ff */
[----:B--2---:R-:W-:-:S04]  /*9de0*/  IMAD.MOV R8, RZ, RZ, -R3 ;  /* 0x000000ffff087224 */ /* 0x004fc800078e0a03 */
[----:B------:R-:W-:Y:S01]  /*9df0*/  IMAD R7, R8, R5, RZ ;  /* 0x0000000508077224 */ /* 0x000fe200078e02ff */
[----:B------:R-:W-:Y:S02]  /*9e00*/  IABS R8, R0 ;  /* 0x0000000000087213 */ /* 0x000fe40000000000 */
[----:B------:R-:W-:Y:S01]  /*9e10*/  LOP3.LUT R0, R0, R6, RZ, 0x3c, !PT ;  /* 0x0000000600007212 */ /* 0x000fe200078e3cff */
[----:B------:R-:W-:-:S03]  /*9e20*/  IMAD.HI.U32 R3, R3, R7, R2 ;  /* 0x0000000703037227 */ /* 0x000fc600078e0002 */
[----:B------:R-:W-:Y:S01]  /*9e30*/  ISETP.GE.AND P2, PT, R0, RZ, PT ;  /* 0x000000ff0000720c */ /* 0x000fe20003f46270 */
        /* <DEDUP_REMOVED lines=12> */
.L_x_1447:
[----:B------:R-:W-:Y:S05]  /*9f00*/  BSYNC B0 ;  /* 0x0000000000007941 */ /* 0x000fea0003800000 */
.L_x_1446:
[-C--:B------:R-:W-:Y:S01]  /*9f10*/  IMAD R212, R227, R103.reuse, R212 ;  /* 0x00000067e3d47224 */ /* 0x080fe200078e02d4 */
[----:B------:R-:W-:Y:S02]  /*9f20*/  PLOP3.LUT P0, PT, PT, PT, PT, 0x80, 0x0 ;  /* 0x000000000000781c */ /* 0x000fe40003f0f070 */
[----:B------:R-:W-:Y:S02]  /*9f30*/  CS2R R4, SRZ ;  /* 0x0000000000047805 */ /* 0x000fe4000001ff00 */
[----:B------:R-:W-:Y:S01]  /*9f40*/  CS2R R120, SRZ ;  /* 0x0000000000787805 */ /* 0x000fe2000001ff00 */
[----:B------:R-:W-:Y:S01]  /*9f50*/  IMAD.MOV.U32 R0, RZ, RZ, RZ ;  /* 0x000000ffff007224 */ /* 0x000fe200078e00ff */
[----:B------:R-:W-:Y:S02]  /*9f60*/  VIADDMNMX R103, R212, R103, R27, PT ;  /* 0x00000067d4677246 */ /* 0x000fe4000380011b */
[----:B------:R-:W-:Y:S02]  /*9f70*/  CS2R R142, SRZ ;  /* 0x00000000008e7805 */ /* 0x000fe4000001ff00 */
[----:B------:R-:W-:Y:S01]  /*9f80*/  CS2R R28, SRZ ;  /* 0x00000000001c7805 */ /* 0x000fe2000001ff00 */
[----:B------:R-:W-:Y:S01]  /*9f90*/  IMAD.MOV.U32 R6, RZ, RZ, RZ ;  /* 0x000000ffff067224 */ /* 0x000fe200078e00ff */
[----:B------:R-:W-:-:S02]  /*9fa0*/  ISETP.GT.AND P1, PT, R103, R212, PT ;  /* 0x000000d46700720c */ /* 0x000fc40003f24270 */
[----:B------:R-:W-:Y:S01]  /*9fb0*/  CS2R R92, SRZ ;  /* 0x00000000005c7805 */ /* 0x000fe2000001ff00 */
[----:B------:R-:W-:Y:S01]  /*9fc0*/  IMAD.MOV.U32 R144, RZ, RZ, RZ ;  /* 0x000000ffff907224 */ /* 0x000fe200078e00ff */
        /* <DEDUP_REMOVED lines=37> */
[----:B0-----:R-:W-:Y:S01]  /*a220*/  IMAD.MOV.U32 R104, RZ, RZ, RZ ;  /* 0x000000ffff687224 */ /* 0x001fe200078e00ff */
[----:B------:R-:W-:-:S02]  /*a230*/  CS2R R98, SRZ ;  /* 0x0000000000627805 */ /* 0x000fc4000001ff00 */
[----:B------:R-:W-:Y:S02]  /*a240*/  CS2R R96, SRZ ;  /* 0x0000000000607805 */ /* 0x000fe4000001ff00 */
[----:B------:R-:W-:Y:S02]  /*a250*/  CS2R R90, SRZ ;  /* 0x00000000005a7805 */ /* 0x000fe4000001ff00 */
[----:B------:R-:W-:Y:S01]  /*a260*/  CS2R R108, SRZ ;  /* 0x00000000006c7805 */ /* 0x000fe2000001ff00 */
[----:B------:R-:W-:Y:S01]  /*a270*/  IMAD.MOV.U32 R12, RZ, RZ, RZ ;  /* 0x000000ffff0c7224 */ /* 0x000fe200078e00ff */
[----:B------:R-:W-:Y:S01]  /*a280*/  CS2R R114, SRZ ;  /* 0x0000000000727805 */ /* 0x000fe2000001ff00 */
[----:B------:R-:W-:Y:S02]  /*a290*/  IMAD.MOV.U32 R111, RZ, RZ, RZ ;  /* 0x000000ffff6f7224 */ /* 0x000fe400078e00ff */
[----:B------:R-:W-:Y:S01]  /*a2a0*/  IMAD.MOV.U32 R72, RZ, RZ, RZ ;  /* 0x000000ffff487224 */ /* 0x000fe200078e00ff */
[----:B------:R-:W-:Y:S06]  /*a2b0*/  @!P1 BRA `(.L_x_1448) ;  /* 0x0000016000709947 */ /* 0x000fec0003800000 */
        /* <DEDUP_REMOVED lines=8> */
.L_x_1761:
[----:B-1----:R-:W-:Y:S01]  /*a340*/  LEA.HI R0, R211, R211, RZ, 0x1 ;  /* 0x000000d3d3007211 */ /* 0x002fe200078f08ff */
[----:B------:R-:W-:-:S03]  /*a350*/  ULOP3.LUT UP0, URZ, UR39, 0x3ff, URZ, 0xc0, !UPT ;  /* 0x000003ff273f7892 */ /* 0x000fc6000f80c03f */
[----:B------:R-:W-:-:S03]  /*a360*/  LOP3.LUT R0, R0, 0x3e, RZ, 0xc0, !PT ;  /* 0x0000003e00007812 */ /* 0x000fc600078ec0ff */
[----:B------:R-:W-:Y:S02]  /*a370*/  PLOP3.LUT P0, PT, PT, PT, UP0, 0x80, 0x0 ;  /* 0x000000000000781c */ /* 0x000fe40003f0f008 */
[----:B------:R-:W-:-:S05]  /*a380*/  IMAD.IADD R0, R211, 0x1, -R0 ;  /* 0x00000001d3007824 */ /* 0x000fca00078e0a00 */
        /* <DEDUP_REMOVED lines=17> */
[----:B01----:R-:W-:-:S07]  /*a4a0*/  IMAD.MOV.U32 R13, RZ, RZ, RZ ;  /* 0x000000ffff0d7224 */ /* 0x003fce00078e00ff */
[----:B------:R-:W-:-:S07]  /*a4b0*/  LEPC R20, `(.L_x_1450) ;  /* 0x000000001014794e */ /* 0x000fce0000000000 */
[----:B--2--5:R-:W-:Y:S05]  /*a4c0*/  CALL.ABS.NOINC R2 ;  /* 0x0000000002007343 */ /* 0x024fea0003c00000 */
.L_x_1450:
[----:B------:R-:W-:Y:S01]  /*a4d0*/  ULDC.64 UR6, c[0x0][0x998] ;  /* 0x0002660000067ab9 */ /* 0x000fe20000000a00 */
[----:B------:R-:W-:Y:S01]  /*a4e0*/  ULDC.64 UR4, c[0x0][0x990] ;  /* 0x0002640000047ab9 */ /* 0x000fe20000000a00 */
[----:B------:R-:W-:Y:S02]  /*a4f0*/  ISETP.NE.U32.AND P1, PT, RZ, UR6, PT ;  /* 0x00000006ff007c0c */ /* 0x000fe4000bf25070 */
[----:B------:R-:W-:Y:S02]  /*a500*/  ISETP.NE.U32.AND P0, PT, RZ, UR4, PT ;  /* 0x00000004ff007c0c */ /* 0x000fe4000bf05070 */
[----:B------:R-:W-:Y:S02]  /*a510*/  ISETP.NE.AND.EX P1, PT, RZ, UR7, PT, P1 ;  /* 0x00000007ff007c0c */ /* 0x000fe4000bf25310 */
[----:B------:R-:W-:-:S11]  /*a520*/  ISETP.NE.AND.EX P0, PT, RZ, UR5, PT, P0 ;  /* 0x00000005ff007c0c */ /* 0x000fd6000bf05300 */
[----:B------:R-:W1:Y:S01]  /*a530*/  @P1 LDC.64 R8, c[0x0][0x9b8] ;  /* 0x00026e00ff081b82 */ /* 0x000e620000000a00 */
[--C-:B------:R-:W-:Y:S02]  /*a540*/  @P1 SHF.R.S32.HI R5, RZ, 0x1f, R215.reuse ;  /* 0x0000001fff051819 */ /* 0x100fe400000114d7 */
[----:B------:R-:W-:-:S05]  /*a550*/  @P0 SHF.R.S32.HI R3, RZ, 0x1f, R215 ;  /* 0x0000001fff030819 */ /* 0x000fca00000114d7 */
[----:B------:R-:W2:Y:S08]  /*a560*/  @P0 LDC.64 R6, c[0x0][0x9a8] ;  /* 0x00026a00ff060b82 */ /* 0x000eb00000000a00 */
[----:B------:R-:W3:Y:S08]  /*a570*/  @P0 LDC.64 R10, c[0x0][0x9b0] ;  /* 0x00026c00ff0a0b82 */ /* 0x000ef00000000a00 */
[----:B0-----:R-:W0:Y:S01]  /*a580*/  @P1 LDC.64 R12, c[0x0][0x9c0] ;  /* 0x00027000ff0c1b82 */ /* 0x001e220000000a00 */
[----:B-1----:R-:W-:-:S02]  /*a590*/  @P1 IMAD R2, R5, R8, RZ ;  /* 0x0000000805021224 */ /* 0x002fc400078e02ff */
[----:B------:R-:W-:-:S04]  /*a5a0*/  @P1 IMAD.WIDE.U32 R4, R215, R8, RZ ;  /* 0x00000008d7041225 */ /* 0x000fc800078e00ff */
[----:B------:R-:W-:Y:S02]  /*a5b0*/  @P1 IMAD R9, R215, R9, R2 ;  /* 0x00000009d7091224 */ /* 0x000fe400078e0202 */
[-C--:B--2---:R-:W-:Y:S02]  /*a5c0*/  @P0 IMAD R0, R3, R6.reuse, RZ ;  /* 0x0000000603000224 */ /* 0x084fe400078e02ff */
[----:B------:R-:W-:-:S04]  /*a5d0*/  @P0 IMAD.WIDE.U32 R2, R215, R6, RZ ;  /* 0x00000006d7020225 */ /* 0x000fc800078e00ff */
[----:B------:R-:W-:Y:S02]  /*a5e0*/  @P0 IMAD R7, R215, R7, R0 ;  /* 0x00000007d7070224 */ /* 0x000fe400078e0200 */
[----:B------:R-:W-:Y:S02]  /*a5f0*/  @P1 IMAD.IADD R5, R5, 0x1, R9 ;  /* 0x0000000105051824 */ /* 0x000fe400078e0209 */
[----:B------:R-:W-:Y:S02]  /*a600*/  @P0 IMAD.IADD R3, R3, 0x1, R7 ;  /* 0x0000000103030824 */ /* 0x000fe400078e0207 */
[----:B------:R-:W-:Y:S02]  /*a610*/  IMAD.MOV.U32 R0, RZ, RZ, 0x3f800000 ;  /* 0x3f800000ff007424 */ /* 0x000fe400078e00ff */
[----:B---3--:R-:W-:-:S04]  /*a620*/  @P0 IMAD.WIDE.U32 R2, R222, R10, R2 ;  /* 0x0000000ade020225 */ /* 0x008fc800078e0002 */
[----:B0-----:R-:W-:Y:S01]  /*a630*/  @P1 IMAD.WIDE.U32 R6, R222, R12, R4 ;  /* 0x0000000cde061225 */ /* 0x001fe200078e0004 */
[----:B------:R-:W-:Y:S01]  /*a640*/  @P0 LEA R4, P2, R2, UR4, 0x2 ;  /* 0x0000000402040c11 */ /* 0x000fe2000f8410ff */
[----:B------:R-:W-:Y:S02]  /*a650*/  ULDC UR4, c[0x0][0x3f4] ;  /* 0x0000fd0000047ab9 */ /* 0x000fe40000000800 */
[----:B------:R-:W-:Y:S01]  /*a660*/  @P0 IMAD R5, R222, R11, R3 ;  /* 0x0000000bde050224 */ /* 0x000fe200078e0203 */
[----:B------:R-:W-:Y:S01]  /*a670*/  @P1 LEA R8, P3, R6, UR6, 0x2 ;  /* 0x0000000606081c11 */ /* 0x000fe2000f8610ff */
[----:B------:R-:W-:-:S03]  /*a680*/  @P1 IMAD R3, R222, R13, R7 ;  /* 0x0000000dde031224 */ /* 0x000fc600078e0207 */
[----:B------:R-:W-:Y:S02]  /*a690*/  @P0 LEA.HI.X R5, R2, UR5, R5, 0x2, P2 ;  /* 0x0000000502050c11 */ /* 0x000fe400090f1405 */
[----:B------:R-:W-:Y:S01]  /*a6a0*/  @P1 LEA.HI.X R9, R6, UR7, R3, 0x2, P3 ;  /* 0x0000000706091c11 */ /* 0x000fe200098f1403 */
[----:B------:R-:W-:-:S04]  /*a6b0*/  IMAD.MOV.U32 R3, RZ, RZ, 0x3f800000 ;  /* 0x3f800000ff037424 */ /* 0x000fc800078e00ff */
        /* <DEDUP_REMOVED lines=17> */
.L_x_1454:
[----:B-1----:R1:W2:Y:S02]  /*a7d0*/  SYNCS.PHASECHK.TRANS64.TRYWAIT P0, [R16+URZ+0x2a800], R3 ;  /* 0x02a80003100075a7 */ /* 0x0022a4000800017f */
[----:B--2---:R-:W-:Y:S05]  /*a7e0*/  @!P0 NANOSLEEP.SYNCS 0x989680 ;  /* 0x009896800000895d */ /* 0x004fea0003900000 */
[----:B------:R-:W2:Y:S02]  /*a7f0*/  @!P0 SYNCS.PHASECHK.TRANS64 P0, [R16+URZ+0x2a800], R3 ;  /* 0x02a80003100085a7 */ /* 0x000ea4000800007f */
[----:B--2---:R-:W-:Y:S05]  /*a800*/  @!P0 BRA `(.L_x_1454) ;  /* 0xfffffffc00f08947 */ /* 0x004fea000383ffff */
.L_x_1453:
[----:B------:R-:W-:Y:S05]  /*a810*/  BSYNC B0 ;  /* 0x0000000000007941 */ /* 0x000fea0003800000 */
.L_x_1452:
[----:B------:R-:W-:Y:S05]  /*a820*/  BRA `(.L_x_1455) ;  /* 0x00000070002c7947 */ /* 0x000fea0003800000 */
.L_x_1451:
[----:B------:R-:W-:Y:S01]  /*a830*/  ULOP3.LUT UP0, URZ, UR39, 0x1bf, URZ, 0xc0, !UPT ;  /* 0x000001bf273f7892 */ /* 0x000fe2000f80c03f */
[----:B-----5:R-:W-:Y:S01]  /*a840*/  SHF.R.S32.HI R0, RZ, 0x1f, R26 ;  /* 0x0000001fff007819 */ /* 0x020fe2000001141a */
[----:B------:R-:W-:Y:S01]  /*a850*/  ULDC.64 UR4, c[0x0][0x3f8] ;  /* 0x0000fe0000047ab9 */ /* 0x000fe20000000a00 */
[----:B------:R-:W-:Y:S01]  /*a860*/  ULDC.64 UR6, c[0x0][0x408] ;  /* 0x0001020000067ab9 */ /* 0x000fe20000000a00 */
[----:B------:R-:W-:Y:S02]  /*a870*/  IMAD.WIDE.U32 R24, R26, UR4, RZ ;  /* 0x000000041a187c25 */ /* 0x000fe4000f8e00ff */
[----:B------:R-:W-:Y:S02]  /*a880*/  PLOP3.LUT P0, PT, PT, PT, UP0, 0x80, 0x0 ;  /* 0x000000000000781c */ /* 0x000fe40003f0f008 */
[C---:B------:R-:W-:Y:S02]  /*a890*/  IMAD R3, R0.reuse, UR4, RZ ;  /* 0x0000000400037c24 */ /* 0x040fe4000f8e02ff */
[----:B------:R-:W-:-:S02]  /*a8a0*/  IMAD R5, R0, UR6, RZ ;  /* 0x0000000600057c24 */ /* 0x000fc4000f8e02ff */
[C---:B------:R-:W-:Y:S02]  /*a8b0*/  IMAD R3, R26.reuse, UR5, R3 ;  /* 0x000000051a037c24 */ /* 0x040fe4000f8e0203 */
[C---:B------:R-:W-:Y:S02]  /*a8c0*/  IMAD R5, R26.reuse, UR7, R5 ;  /* 0x000000071a057c24 */ /* 0x040fe4000f8e0205 */
[----:B------:R-:W-:-:S04]  /*a8d0*/  IMAD.WIDE.U32 R26, R26, UR6, RZ ;  /* 0x000000061a1a7c25 */ /* 0x000fc8000f8e00ff */
[----:B------:R-:W-:Y:S02]  /*a8e0*/  IMAD.IADD R29, R3, 0x1, R25 ;  /* 0x00000001031d7824 */ /* 0x000fe400078e0219 */
[----:B------:R-:W-:Y:S01]  /*a8f0*/  IMAD.IADD R31, R5, 0x1, R27 ;  /* 0x00000001051f7824 */ /* 0x000fe200078e021b */
[----:B------:R-:W-:Y:S06]  /*a900*/  @!P0 BRA `(.L_x_1456) ;  /* 0x0000000000408947 */ /* 0x000fec0003800000 */
        /* <DEDUP_REMOVED lines=16> */
.L_x_1456:
[----:B------:R-:W-:Y:S01]  /*aa10*/  ULDC.U8 UR4, c[0x0][0x410] ;  /* 0x0001040000047ab9 */ /* 0x000fe20000000000 */
[----:B------:R-:W-:Y:S01]  /*aa20*/  BSSY B0, `(.L_x_1457) ;  /* 0x00006e3000007945 */ /* 0x000fe20003800000 */
[----:B------:R-:W-:Y:S01]  /*aa30*/  ISETP.NE.AND P0, PT, RZ, UR4, PT ;  /* 0x00000004ff007c0c */ /* 0x000fe2000bf05270 */
[----:B------:R-:W-:-:S12]  /*aa40*/  IMAD.IADD R10, R201, 0x1, R207 ;  /* 0x00000001c90a7824 */ /* 0x000fd800078e02cf */
[----:B------:R-:W-:Y:S05]  /*aa50*/  @!P0 BRA `(.L_x_1458) ;  /* 0x0000003400b08947 */ /* 0x000fea0003800000 */
[----:B------:R-:W0:Y:S01]  /*aa60*/  LDC R21, c[0x0][0x448] ;  /* 0x00011200ff157b82 */ /* 0x000e220000000800 */
[----:B------:R-:W-:Y:S01]  /*aa70*/  IMAD.MOV.U32 R11, RZ, RZ, R10 ;  /* 0x000000ffff0b7224 */ /* 0x000fe200078e000a */
[----:B------:R-:W-:Y:S01]  /*aa80*/  ULDC.64 UR4, c[0x0][0x3f8] ;  /* 0x0000fe0000047ab9 */ /* 0x000fe20000000a00 */
[----:B------:R-:W-:Y:S01]  /*aa90*/  IMAD.MOV.U32 R8, RZ, RZ, R26 ;  /* 0x000000ffff087224 */ /* 0x000fe200078e001a */
[----:B------:R-:W-:Y:S01]  /*aaa0*/  ULDC.64 UR6, c[0x0][0x408] ;  /* 0x0001020000067ab9 */ /* 0x000fe20000000a00 */
[----:B------:R-:W-:Y:S01]  /*aab0*/  IMAD.MOV.U32 R9, RZ, RZ, R31 ;  /* 0x000000ffff097224 */ /* 0x000fe200078e001f */
[----:B------:R-:W-:Y:S01]  /*aac0*/  ULDC.64 UR8, c[0x0][0x400] ;  /* 0x0001000000087ab9 */ /* 0x000fe20000000a00 */
[----:B------:R-:W-:Y:S02]  /*aad0*/  IMAD.MOV.U32 R6, RZ, RZ, R24 ;  /* 0x000000ffff067224 */ /* 0x000fe400078e0018 */
[----:B------:R-:W-:Y:S01]  /*aae0*/  IMAD.MOV.U32 R7, RZ, RZ, R29 ;  /* 0x000000ffff077224 */ /* 0x000fe200078e001d */
[----:B0-----:R-:W-:-:S13]  /*aaf0*/  ISETP.NE.AND P0, PT, R21, 0x1, PT ;  /* 0x000000011500780c */ /* 0x001fda0003f05270 */
[----:B------:R-:W0:Y:S08]  /*ab00*/  @P0 LDC R3, c[0x0][0x44c] ;  /* 0x00011300ff030b82 */ /* 0x000e300000000800 */
[----:B------:R-:W1:Y:S01]  /*ab10*/  @P0 LDC R5, c[0x0][0x450] ;  /* 0x00011400ff050b82 */ /* 0x000e620000000800 */
[----:B0-----:R-:W-:-:S05]  /*ab20*/  @P0 IMAD.HI.U32 R0, R10, R3, RZ ;  /* 0x000000030a000227 */ /* 0x001fca00078e00ff */
[----:B-1----:R-:W-:-:S04]  /*ab30*/  @P0 SHF.R.U32.HI R11, RZ, R5, R0 ;  /* 0x00000005ff0b0219 */ /* 0x002fc80000011600 */
[----:B------:R-:W-:Y:S01]  /*ab40*/  SHF.R.S32.HI R0, RZ, 0x1f, R11 ;  /* 0x0000001fff007819 */ /* 0x000fe2000001140b */
[----:B------:R-:W-:-:S04]  /*ab50*/  IMAD.WIDE.U32 R8, R11, UR6, R8 ;  /* 0x000000060b087c25 */ /* 0x000fc8000f8e0008 */
[----:B------:R-:W-:Y:S01]  /*ab60*/  IMAD R4, R0, UR4, RZ ;  /* 0x0000000400047c24 */ /* 0x000fe2000f8e02ff */
[----:B------:R-:W-:Y:S01]  /*ab70*/  IADD3 R5, P1, R8, UR8, RZ ;  /* 0x0000000808057c10 */ /* 0x000fe2000ff3e0ff */
[----:B------:R-:W-:-:S04]  /*ab80*/  IMAD.WIDE.U32 R6, R11, UR4, R6 ;  /* 0x000000040b067c25 */ /* 0x000fc8000f8e0006 */
[----:B------:R-:W-:Y:S02]  /*ab90*/  IMAD R0, R0, UR6, RZ ;  /* 0x0000000600007c24 */ /* 0x000fe4000f8e02ff */
[C---:B------:R-:W-:Y:S01]  /*aba0*/  IMAD R13, R11.reuse, UR5, R4 ;  /* 0x000000050b0d7c24 */ /* 0x040fe2000f8e0204 */
[----:B------:R-:W-:Y:S01]  /*abb0*/  ULDC.64 UR4, c[0x0][0x3e8] ;  /* 0x0000fa0000047ab9 */ /* 0x000fe20000000a00 */
[----:B------:R-:W-:Y:S01]  /*abc0*/  IMAD R8, R11, UR7, R0 ;  /* 0x000000070b087c24 */ /* 0x000fe2000f8e0200 */
[----:B------:R-:W-:Y:S01]  /*abd0*/  IADD3 R3, P0, R6, UR4, RZ ;  /* 0x0000000406037c10 */ /* 0x000fe2000ff1e0ff */
[----:B------:R-:W-:-:S03]  /*abe0*/  UMOV UR4, 0xffffffff ;  /* 0xffffffff00047882 */ /* 0x000fc60000000000 */
[----:B------:R-:W-:Y:S02]  /*abf0*/  IADD3.X R13, R7, UR5, R13, P0, !PT ;  /* 0x00000005070d7c10 */ /* 0x000fe400087fe40d */
[----:B------:R-:W-:Y:S01]  /*ac00*/  IADD3.X R4, R9, UR9, R8, P1, !PT ;  /* 0x0000000909047c10 */ /* 0x000fe20008ffe408 */
[----:B------:R-:W-:Y:S06]  /*ac10*/  BRA.DIV UR4, `(.L_x_1459) ;  /* 0x0000023a04a07947 */ /* 0x000fec000b800000 */
[----:B------:R0:W1:Y:S04]  /*ac20*/  SHFL.IDX PT, R0, R13, RZ, 0x1e1f ;  /* 0x001e1fff0d007589 */ /* 0x00006800000e0000 */
[----:B------:R-:W2:Y:S04]  /*ac30*/  SHFL.IDX PT, R3, R3, RZ, 0x1e1f ;  /* 0x001e1fff03037589 */ /* 0x000ea800000e0000 */
[----:B------:R-:W3:Y:S04]  /*ac40*/  SHFL.IDX PT, R4, R4, RZ, 0x1e1f ;  /* 0x001e1fff04047589 */ /* 0x000ee800000e0000 */
[----:B------:R0:W4:Y:S02]  /*ac50*/  SHFL.IDX PT, R14, R5, RZ, 0x1e1f ;  /* 0x001e1fff050e7589 */ /* 0x00012400000e0000 */
.L_x_1767:
[----:B0-----:R-:W-:Y:S01]  /*ac60*/  IMAD R5, R202, R21, RZ ;  /* 0x00000015ca057224 */ /* 0x001fe200078e02ff */
[----:B------:R-:W-:Y:S01]  /*ac70*/  BSSY B1, `(.L_x_1460) ;  /* 0x000004c000017945 */ /* 0x000fe20003800000 */
[----:B------:R-:W-:Y:S02]  /*ac80*/  CS2R R8, SRZ ;  /* 0x0000000000087805 */ /* 0x000fe4000001ff00 */
[----:B------:R-:W-:Y:S02]  /*ac90*/  CS2R R12, SRZ ;  /* 0x00000000000c7805 */ /* 0x000fe4000001ff00 */
[----:B------:R-:W-:Y:S02]  /*aca0*/  CS2R R24, SRZ ;  /* 0x0000000000187805 */ /* 0x000fe4000001ff00 */
[----:B------:R-:W-:Y:S02]  /*acb0*/  ISETP.GE.AND P0, PT, R10, R5, PT ;  /* 0x000000050a00720c */ /* 0x000fe40003f06270 */
        /* <DEDUP_REMOVED lines=17> */
[C---:B--2---:R-:W-:Y:S02]  /*add0*/  @!P4 IADD3 R6, P0, R218.reuse, R3, RZ ;  /* 0x00000003da06c210 */ /* 0x044fe40007f1e0ff */
[----:B----4-:R-:W-:-:S03]  /*ade0*/  @!P4 IADD3 R8, P1, R218, R14, RZ ;  /* 0x0000000eda08c210 */ /* 0x010fc60007f3e0ff */
[--C-:B-1----:R-:W-:Y:S02]  /*adf0*/  @!P4 IMAD.X R7, R0, 0x1, R9.reuse, P0 ;  /* 0x000000010007c824 */ /* 0x102fe400000e0609 */
[----:B---3--:R-:W-:Y:S01]  /*ae00*/  @!P4 IMAD.X R9, R4, 0x1, R9, P1 ;  /* 0x000000010409c824 */ /* 0x008fe200008e0609 */
        /* <DEDUP_REMOVED lines=9> */
[--C-:B------:R-:W-:Y:S01]  /*aea0*/  @!P3 IMAD.X R11, R0, 0x1, R21.reuse, P4 ;  /* 0x00000001000bb824 */ /* 0x100fe200020e0615 */
[----:B------:R-:W-:Y:S01]  /*aeb0*/  ISETP.GE.AND P0, PT, R204, UR4, PT ;  /* 0x00000004cc007c0c */ /* 0x000fe2000bf06270 */
[----:B------:R-:W-:Y:S01]  /*aec0*/  @!P3 IMAD.X R47, R4, 0x1, R21, P5 ;  /* 0x00000001042fb824 */ /* 0x000fe200028e0615 */
[----:B------:R-:W-:-:S02]  /*aed0*/  @!P2 IADD3 R48, P4, R219, R3, RZ ;  /* 0x00000003db30a210 */ /* 0x000fc40007f9e0ff */
[-C--:B------:R-:W-:Y:S01]  /*aee0*/  @!P2 IADD3 R50, P5, R219, R14.reuse, RZ ;  /* 0x0000000edb32a210 */ /* 0x080fe20007fbe0ff */
[----:B------:R1:W5:Y:S01]  /*aef0*/  @!P3 LD.E.64 R30, desc[UR40][R10.64] ;  /* 0x000000280a1eb980 */ /* 0x000362000c101b00 */
[----:B------:R-:W-:Y:S01]  /*af00*/  SHF.R.S32.HI R15, RZ, 0x1f, R216 ;  /* 0x0000001fff0f7819 */ /* 0x000fe200000114d8 */
[--C-:B------:R-:W-:Y:S01]  /*af10*/  @!P2 IMAD.X R49, R0, 0x1, R13.reuse, P4 ;  /* 0x000000010031a824 */ /* 0x100fe200020e060d */
[----:B------:R-:W-:Y:S01]  /*af20*/  @!P1 IADD3 R52, P4, R216, R3, RZ ;  /* 0x00000003d8349210 */ /* 0x000fe20007f9e0ff */
[----:B------:R-:W-:Y:S01]  /*af30*/  @!P2 IMAD.X R51, R4, 0x1, R13, P5 ;  /* 0x000000010433a824 */ /* 0x000fe200028e060d */
[----:B------:R-:W-:-:S03]  /*af40*/  @!P1 IADD3 R54, P5, R216, R14, RZ ;  /* 0x0000000ed8369210 */ /* 0x000fc60007fbe0ff */
[----:B0-----:R-:W-:Y:S01]  /*af50*/  @!P0 SHF.R.S32.HI R9, RZ, 0x1f, R204 ;  /* 0x0000001fff098819 */ /* 0x001fe200000114cc */
[--C-:B------:R-:W-:Y:S01]  /*af60*/  @!P1 IMAD.X R53, R0, 0x1, R15.reuse, P4 ;  /* 0x0000000100359824 */ /* 0x100fe200020e060f */
[----:B------:R-:W-:Y:S01]  /*af70*/  ISETP.GE.AND P4, PT, R220, UR4, PT ;  /* 0x00000004dc007c0c */ /* 0x000fe2000bf86270 */
[----:B------:R-:W-:Y:S01]  /*af80*/  @!P1 IMAD.X R55, R4, 0x1, R15, P5 ;  /* 0x0000000104379824 */ /* 0x000fe200028e060f */
[----:B------:R-:W-:Y:S02]  /*af90*/  @!P0 IADD3 R6, P5, R204, R3, RZ ;  /* 0x00000003cc068210 */ /* 0x000fe40007fbe0ff */
[----:B------:R-:W-:Y:S02]  /*afa0*/  CS2R R24, SRZ ;  /* 0x0000000000187805 */ /* 0x000fe4000001ff00 */
[----:B------:R-:W-:Y:S02]  /*afb0*/  SHF.R.S32.HI R13, RZ, 0x1f, R220 ;  /* 0x0000001fff0d7819 */ /* 0x000fe400000114dc */
[----:B------:R-:W-:-:S02]  /*afc0*/  CS2R R26, SRZ ;  /* 0x00000000001a7805 */ /* 0x000fc4000001ff00 */
[----:B------:R-:W-:Y:S01]  /*afd0*/  CS2R R20, SRZ ;  /* 0x0000000000147805 */ /* 0x000fe2000001ff00 */
[--C-:B------:R-:W-:Y:S01]  /*afe0*/  @!P0 IMAD.X R7, R0, 0x1, R9.reuse, P5 ;  /* 0x0000000100078824 */ /* 0x100fe200028e0609 */
[----:B------:R-:W-:Y:S02]  /*aff0*/  @!P0 IADD3 R42, P5, R204, R14, RZ ;  /* 0x0000000ecc2a8210 */ /* 0x000fe40007fbe0ff */
[----:B------:R-:W-:Y:S02]  /*b000*/  CS2R R38, SRZ ;  /* 0x0000000000267805 */ /* 0x000fe4000001ff00 */
[----:B------:R-:W-:Y:S02]  /*b010*/  CS2R R40, SRZ ;  /* 0x0000000000287805 */ /* 0x000fe4000001ff00 */
[----:B-1----:R-:W-:Y:S01]  /*b020*/  CS2R R10, SRZ ;  /* 0x00000000000a7805 */ /* 0x002fe2000001ff00 */
[----:B------:R0:W5:Y:S01]  /*b030*/  @!P3 LD.E.64 R28, desc[UR40][R46.64] ;  /* 0x000000282e1cb980 */ /* 0x000162000c101b00 */
[----:B------:R-:W-:Y:S01]  /*b040*/  @!P0 IMAD.X R43, R4, 0x1, R9, P5 ;  /* 0x00000001042b8824 */ /* 0x000fe200028e0609 */
[----:B------:R-:W-:-:S02]  /*b050*/  @!P4 IADD3 R56, P5, R220, R3, RZ ;  /* 0x00000003dc38c210 */ /* 0x000fc40007fbe0ff */
[----:B------:R-:W-:Y:S01]  /*b060*/  CS2R R8, SRZ ;  /* 0x0000000000087805 */ /* 0x000fe2000001ff00 */
[----:B------:R0:W5:Y:S02]  /*b070*/  @!P2 LD.E.64 R24, desc[UR40][R48.64] ;  /* 0x000000283018a980 */ /* 0x000164000c101b00 */
[--C-:B------:R-:W-:Y:S01]  /*b080*/  @!P4 IMAD.X R57, R0, 0x1, R13.reuse, P5 ;  /* 0x000000010039c824 */ /* 0x100fe200028e060d */
[----:B------:R-:W-:Y:S01]  /*b090*/  @!P4 IADD3 R14, P5, R220, R14, RZ ;  /* 0x0000000edc0ec210 */ /* 0x000fe20007fbe0ff */
[----:B------:R0:W5:Y:S04]  /*b0a0*/  @!P2 LD.E.64 R26, desc[UR40][R50.64] ;  /* 0x00000028321aa980 */ /* 0x000168000c101b00 */
[----:B------:R-:W-:Y:S01]  /*b0b0*/  @!P4 IMAD.X R15, R4, 0x1, R13, P5 ;  /* 0x00000001040fc824 */ /* 0x000fe200028e060d */
[----:B------:R-:W-:Y:S01]  /*b0c0*/  CS2R R12, SRZ ;  /* 0x00000000000c7805 */ /* 0x000fe2000001ff00 */
[----:B------:R0:W5:Y:S04]  /*b0d0*/  @!P1 LD.E.64 R20, desc[UR40][R54.64] ;  /* 0x0000002836149980 */ /* 0x000168000c101b00 */
[----:B------:R0:W5:Y:S04]  /*b0e0*/  @!P0 LD.E.64 R38, desc[UR40][R6.64] ;  /* 0x0000002806268980 */ /* 0x000168000c101b00 */
[----:B------:R0:W5:Y:S04]  /*b0f0*/  @!P1 LD.E.64 R12, desc[UR40][R52.64] ;  /* 0x00000028340c9980 */ /* 0x000168000c101b00 */
[----:B------:R0:W5:Y:S04]  /*b100*/  @!P0 LD.E.64 R40, desc[UR40][R42.64] ;  /* 0x000000282a288980 */ /* 0x000168000c101b00 */
[----:B------:R0:W5:Y:S04]  /*b110*/  @!P4 LD.E.64 R8, desc[UR40][R56.64] ;  /* 0x000000283808c980 */ /* 0x000168000c101b00 */
[----:B------:R0:W5:Y:S02]  /*b120*/  @!P4 LD.E.64 R10, desc[UR40][R14.64] ;  /* 0x000000280e0ac980 */ /* 0x000164000c101b00 */
.L_x_1461:
[----:B------:R-:W-:Y:S05]  /*b130*/  BSYNC B1 ;  /* 0x0000000000017941 */ /* 0x000fea0003800000 */
.L_x_1460:
[----:B------:R-:W-:Y:S01]  /*b140*/  ULEA.HI UR4, UR38, UR38, URZ, 0x1 ;  /* 0x0000002626047291 */ /* 0x000fe2000f8f083f */
[----:B-1----:R-:W-:Y:S01]  /*b150*/  VIADDMNMX R0, R5, -R207, 0x80, PT ;  /* 0x0000008005007446 */ /* 0x002fe200038009cf */
[----:B------:R-:W-:Y:S02]  /*b160*/  BSSY B1, `(.L_x_1462) ;  /* 0x0000008000017945 */ /* 0x000fe40003800000 */
[----:B------:R-:W-:Y:S01]  /*b170*/  ULOP3.LUT UR4, UR4, 0xfffffffe, URZ, 0xc0, !UPT ;  /* 0xfffffffe04047892 */ /* 0x000fe2000f8ec03f */
[----:B------:R-:W-:-:S03]  /*b180*/  ISETP.GE.AND P1, PT, R201, R0, PT ;  /* 0x00000000c900720c */ /* 0x000fc60003f26270 */
[----:B------:R-:W-:-:S06]  /*b190*/  UIADD3 UR4, UR38, -UR4, URZ ;  /* 0x8000000426047290 */ /* 0x000fcc000fffe03f */
[----:B--2---:R-:W-:-:S05]  /*b1a0*/  IMAD.U32 R3, RZ, RZ, UR4 ;  /* 0x00000004ff037e24 */ /* 0x004fca000f8e00ff */
[----:B------:R-:W-:-:S04]  /*b1b0*/  SHF.L.U32 R3, R3, 0x1f, RZ ;  /* 0x0000001f03037819 */ /* 0x000fc800000006ff */
[----:B------:R-:W1:Y:S02]  /*b1c0*/  SYNCS.PHASECHK.TRANS64.TRYWAIT P0, [R16+URZ+0x2a800], R3 ;  /* 0x02a80003100075a7 */ /* 0x000e64000800017f */
[----:B-1----:R-:W-:Y:S05]  /*b1d0*/  @!P0 BRA `(.L_x_1463) ;  /* 0x00000234009c8947 */ /* 0x002fea0003800000 */
.L_x_1768:
[----:B------:R-:W-:Y:S05]  /*b1e0*/  BSYNC B1 ;  /* 0x0000000000017941 */ /* 0x000fea0003800000 */
.L_x_1462:
[----:B------:R-:W-:Y:S05]  /*b1f0*/  @P1 BRA `(.L_x_1464) ;  /* 0x0000006400941947 */ /* 0x000fea0003800000 */
[----:B------:R-:W2:Y:S01]  /*b200*/  LDC R5, c[0x0][0x3f4] ;  /* 0x0000fd00ff057b82 */ /* 0x000ea20000000800 */
[----:B------:R-:W-:Y:S01]  /*b210*/  LEA.HI R36, R37, R36, RZ, 0x2 ;  /* 0x0000002425247211 */ /* 0x000fe200078f10ff */
[----:B------:R-:W-:Y:S03]  /*b220*/  BSSY B1, `(.L_x_1465) ;  /* 0x0000086000017945 */ /* 0x000fe60003800000 */
[--C-:B------:R-:W-:Y:S02]  /*b230*/  SHF.R.S32.HI R0, RZ, 0x2, R36.reuse ;  /* 0x00000002ff007819 */ /* 0x100fe40000011424 */
[----:B-1----:R-:W-:-:S04]  /*b240*/  SHF.R.S32.HI R3, RZ, 0x1f, R36 ;  /* 0x0000001fff037819 */ /* 0x002fc80000011424 */
[----:B------:R-:W-:-:S04]  /*b250*/  LEA.HI R3, R3, R0, RZ, 0x2 ;  /* 0x0000000003037211 */ /* 0x000fc800078f10ff */
[----:B0-----:R-:W-:Y:S01]  /*b260*/  LOP3.LUT R7, R3, 0xfffffffc, RZ, 0xc0, !PT ;  /* 0xfffffffc03077812 */ /* 0x001fe200078ec0ff */
[----:B------:R-:W-:-:S04]  /*b270*/  IMAD.IADD R3, R16, 0x1, R223 ;  /* 0x0000000110037824 */ /* 0x000fc800078e02df */
[----:B------:R-:W-:Y:S02]  /*b280*/  IMAD.IADD R7, R0, 0x1, -R7 ;  /* 0x0000000100077824 */ /* 0x000fe400078e0a07 */
[----:B------:R-:W-:Y:S01]  /*b290*/  VIADD R0, R3, 0x20 ;  /* 0x0000002003007836 */ /* 0x000fe20000000000 */
[-C--:B--2---:R-:W-:Y:S02]  /*b2a0*/  ISETP.GE.AND P6, PT, R204, R5.reuse, PT ;  /* 0x00000005cc00720c */ /* 0x084fe40003fc6270 */
[----:B------:R-:W-:Y:S02]  /*b2b0*/  LOP3.LUT P0, RZ, R7, 0x2, RZ, 0xc0, !PT ;  /* 0x0000000207ff7812 */ /* 0x000fe4000780c0ff */
[-C--:B------:R-:W-:Y:S02]  /*b2c0*/  ISETP.GE.AND P1, PT, R218, R5.reuse, PT ;  /* 0x00000005da00720c */ /* 0x080fe40003f26270 */
[-C--:B------:R-:W-:Y:S02]  /*b2d0*/  ISETP.GE.AND P2, PT, R217, R5.reuse, PT ;  /* 0x00000005d900720c */ /* 0x080fe40003f46270 */
[----:B------:R-:W-:-:S02]  /*b2e0*/  ISETP.GE.AND P3, PT, R219, R5, PT ;  /* 0x00000005db00720c */ /* 0x000fc40003f66270 */
[-C--:B------:R-:W-:Y:S02]  /*b2f0*/  ISETP.GE.AND P4, PT, R216, R5.reuse, PT ;  /* 0x00000005d800720c */ /* 0x080fe40003f86270 */
[----:B------:R-:W-:Y:S01]  /*b300*/  ISETP.GE.AND P5, PT, R220, R5, PT ;  /* 0x00000005dc00720c */ /* 0x000fe20003fa6270 */
[----:B------:R-:W-:-:S12]  /*b310*/  @P6 BRA `(.L_x_1466) ;  /* 0x0000000400d86947 */ /* 0x000fd80003800000 */
[----:B---3--:R-:W0:Y:S01]  /*b320*/  LDS.128 R4, [R3+0x18400] ;  /* 0x0184000003047984 */ /* 0x008e220000000c00 */
[----:B-----5:R-:W-:Y:S02]  /*b330*/  SHF.R.U32.HI R37, RZ, 0x8, R39 ;  /* 0x00000008ff257819 */ /* 0x020fe40000011627 */
[----:B------:R-:W-:Y:S02]  /*b340*/  LOP3.LUT R36, R39, 0xff, RZ, 0xc0, !PT ;  /* 0x000000ff27247812 */ /* 0x000fe400078ec0ff */
[----:B------:R-:W-:Y:S02]  /*b350*/  LOP3.LUT R37, R37, 0xff, RZ, 0xc0, !PT ;  /* 0x000000ff25257812 */ /* 0x000fe400078ec0ff */
[----:B------:R-:W-:Y:S02]  /*b360*/  SHF.R.U32.HI R15, RZ, 0x8, R38 ;  /* 0x00000008ff0f7819 */ /* 0x000fe40000011626 */
[----:B------:R-:W-:Y:S02]  /*b370*/  SHF.R.U32.HI R45, RZ, 0x8, R41 ;  /* 0x00000008ff2d7819 */ /* 0x000fe40000011629 */
[----:B------:R-:W-:-:S02]  /*b380*/  PRMT R36, R37, 0x7604, R36 ;  /* 0x0000760425247816 */ /* 0x000fc40000000024 */
[----:B----4-:R-:W-:Y:S02]  /*b390*/  LOP3.LUT R14, R38, 0xff, RZ, 0xc0, !PT ;  /* 0x000000ff260e7812 */ /* 0x010fe400078ec0ff */
[----:B------:R-:W-:Y:S02]  /*b3a0*/  LOP3.LUT R15, R15, 0xff, RZ, 0xc0, !PT ;  /* 0x000000ff0f0f7812 */ /* 0x000fe400078ec0ff */
[----:B------:R-:W-:Y:S02]  /*b3b0*/  SHF.R.U32.HI R47, RZ, 0x10, R39 ;  /* 0x00000010ff2f7819 */ /* 0x000fe40000011627 */
[----:B------:R-:W-:Y:S02]  /*b3c0*/  SHF.R.U32.HI R37, RZ, 0x8, R40 ;  /* 0x00000008ff257819 */ /* 0x000fe40000011628 */
[----:B------:R-:W-:Y:S02]  /*b3d0*/  LOP3.LUT R42, R41, 0xff, RZ, 0xc0, !PT ;  /* 0x000000ff292a7812 */ /* 0x000fe400078ec0ff */
[----:B------:R-:W-:-:S02]  /*b3e0*/  LOP3.LUT R45, R45, 0xff, RZ, 0xc0, !PT ;  /* 0x000000ff2d2d7812 */ /* 0x000fc400078ec0ff */
[----:B------:R-:W-:Y:S02]  /*b3f0*/  SHF.R.U32.HI R46, RZ, 0x10, R41 ;  /* 0x00000010ff2e7819 */ /* 0x000fe40000011629 */
[----:B------:R-:W-:Y:S02]  /*b400*/  PRMT R15, R15, 0x7604, R14 ;  /* 0x000076040f0f7816 */ /* 0x000fe4000000000e */
[----:B------:R-:W-:Y:S01]  /*b410*/  LOP3.LUT R43, R37, 0xff, RZ, 0xc0, !PT ;  /* 0x000000ff252b7812 */ /* 0x000fe200078ec0ff */
[----:B------:R-:W-:Y:S01]  /*b420*/  IMAD.U32 R37, R47, 0x10000, RZ ;  /* 0x000100002f257824 */ /* 0x000fe200078e00ff */
[----:B------:R-:W-:Y:S01]  /*b430*/  PRMT R42, R45, 0x7604, R42 ;  /* 0x000076042d2a7816 */ /* 0x000fe2000000002a */
[----:B------:R-:W-:Y:S01]  /*b440*/  IMAD.U32 R45, R46, 0x10000, RZ ;  /* 0x000100002e2d7824 */ /* 0x000fe200078e00ff */
[----:B------:R-:W-:Y:S02]  /*b450*/  LOP3.LUT R14, R40, 0xff, RZ, 0xc0, !PT ;  /* 0x000000ff280e7812 */ /* 0x000fe400078ec0ff */
[----:B------:R-:W-:-:S02]  /*b460*/  LOP3.LUT R37, R36, 0xff0000, R37, 0xf8, !PT ;  /* 0x00ff000024257812 */ /* 0x000fc400078ef825 */
[----:B------:R-:W-:Y:S02]  /*b470*/  PRMT R43, R43, 0x7604, R14 ;  /* 0x000076042b2b7816 */ /* 0x000fe4000000000e */
[----:B------:R-:W-:Y:S02]  /*b480*/  LOP3.LUT R45, R42, 0xff0000, R45, 0xf8, !PT ;  /* 0x00ff00002a2d7812 */ /* 0x000fe400078ef82d */
[----:B------:R-:W-:Y:S02]  /*b490*/  LOP3.LUT R43, R43, 0xff0000, R40, 0xf8, !PT ;  /* 0x00ff00002b2b7812 */ /* 0x000fe400078ef828 */
[----:B------:R-:W-:Y:S02]  /*b4a0*/  LOP3.LUT R45, R45, 0xff000000, R41, 0xf8, !PT ;  /* 0xff0000002d2d7812 */ /* 0x000fe400078ef829 */
[----:B------:R-:W-:Y:S02]  /*b4b0*/  LOP3.LUT R39, R37, 0xff000000, R39, 0xf8, !PT ;  /* 0xff00000025277812 */ /* 0x000fe400078ef827 */
[----:B0-----:R-:W-:-:S02]  /*b4c0*/  F2FP.F16.E4M3.UNPACK_B R14, R6.H1 ;  /* 0x00000006ff0e723e */ /* 0x001fc400030006ff */
[----:B------:R-:W-:Y:S02]  /*b4d0*/  LOP3.LUT R43, R43, 0xff000000, R40, 0xf8, !PT ;  /* 0xff0000002b2b7812 */ /* 0x000fe400078ef828 */
[----:B------:R-:W-:Y:S01]  /*b4e0*/  F2FP.F16.E4M3.UNPACK_B R46, R45 ;  /* 0x0000002dff2e723e */ /* 0x000fe200020006ff */
[--C-:B------:R-:W-:Y:S01]  /*b4f0*/  HADD2.F32 R37, -RZ, R14.reuse.H0_H0 ;  /* 0x2000000eff257230 */ /* 0x100fe20000004100 */
[----:B------:R-:W-:Y:S01]  /*b500*/  F2FP.F16.E4M3.UNPACK_B R40, R39 ;  /* 0x00000027ff28723e */ /* 0x000fe200020006ff */
[----:B------:R-:W-:Y:S01]  /*b510*/  HADD2.F32 R14, -RZ, R14.H1_H1 ;  /* 0x3000000eff0e7230 */ /* 0x000fe20000004100 */
[--C-:B------:R-:W-:Y:S01]  /*b520*/  LOP3.LUT R15, R15, 0xff0000, R38.reuse, 0xf8, !PT ;  /* 0x00ff00000f0f7812 */ /* 0x100fe200078ef826 */
[----:B------:R-:W-:Y:S01]  /*b530*/  HADD2.F32 R47, -RZ, R46.H1_H1 ;  /* 0x3000002eff2f7230 */ /* 0x000fe20000004100 */
[----:B------:R-:W-:Y:S01]  /*b540*/  F2FP.F16.E4M3.UNPACK_B R36, R6 ;  /* 0x00000006ff24723e */ /* 0x000fe200020006ff */
[----:B------:R-:W-:Y:S01]  /*b550*/  HADD2.F32 R41, -RZ, R40.H1_H1 ;  /* 0x30000028ff297230 */ /* 0x000fe20000004100 */
[----:B------:R-:W-:Y:S01]  /*b560*/  LOP3.LUT R42, R15, 0xff000000, R38, 0xf8, !PT ;  /* 0xff0000000f2a7812 */ /* 0x000fe200078ef826 */
[----:B------:R-:W-:-:S02]  /*b570*/  HADD2.F32 R46, -RZ, R46.H0_H0 ;  /* 0x2000002eff2e7230 */ /* 0x000fc40000004100 */
[C---:B------:R-:W-:Y:S01]  /*b580*/  FMUL.FTZ R48, R14.reuse, R47 ;  /* 0x0000002f0e307220 */ /* 0x040fe20000410000 */
[----:B------:R-:W-:Y:S01]  /*b590*/  F2FP.F16.E4M3.UNPACK_B R15, R5.H1 ;  /* 0x00000005ff0f723e */ /* 0x000fe200030006ff */
[----:B------:R-:W-:Y:S01]  /*b5a0*/  FMUL.FTZ R52, R14, R41 ;  /* 0x000000290e347220 */ /* 0x000fe20000410000 */
[----:B------:R-:W-:Y:S01]  /*b5b0*/  F2FP.F16.E4M3.UNPACK_B R14, R5 ;  /* 0x00000005ff0e723e */ /* 0x000fe200020006ff */
[----:B------:R-:W-:Y:S02]  /*b5c0*/  HADD2.F32 R5, -RZ, R36.H1_H1 ;  /* 0x30000024ff057230 */ /* 0x000fe40000004100 */
        /* <DEDUP_REMOVED lines=8> */
[-C--:B------:R-:W-:Y:S01]  /*b650*/  FMUL.FTZ R49, R5, R40.reuse ;  /* 0x0000002805317220 */ /* 0x080fe20000410000 */
        /* <DEDUP_REMOVED lines=66> */
.L_x_1466:
[----:B------:R-:W-:Y:S05]  /*ba80*/  BSYNC B1 ;  /* 0x0000000000017941 */ /* 0x000fea0003800000 */
.L_x_1465:
[----:B------:R-:W-:Y:S01]  /*ba90*/  BSSY B1, `(.L_x_1467) ;  /* 0x000007d000017945 */ /* 0x000fe20003800000 */
[----:B------:R-:W-:-:S03]  /*baa0*/  @P0 VIADD R0, R3, 0xffffffe0 ;  /* 0xffffffe003000836 */ /* 0x000fc60000000000 */
[----:B------:R-:W-:Y:S05]  /*bab0*/  @P1 BRA `(.L_x_1468) ;  /* 0x0000000400e81947 */ /* 0x000fea0003800000 */
[----:B0--3--:R-:W0:Y:S01]  /*bac0*/  LDS.128 R4, [R0+0x18400] ;  /* 0x0184000000047984 */ /* 0x009e220000000c00 */
[----:B-----5:R-:W-:Y:S02]  /*bad0*/  SHF.R.U32.HI R36, RZ, 0x8, R33 ;  /* 0x00000008ff247819 */ /* 0x020fe40000011621 */
[----:B------:R-:W-:Y:S02]  /*bae0*/  SHF.R.U32.HI R40, RZ, 0x8, R35 ;  /* 0x00000008ff287819 */ /* 0x000fe40000011623 */
[----:B------:R-:W-:Y:S02]  /*baf0*/  LOP3.LUT R37, R33, 0xff, RZ, 0xc0, !PT ;  /* 0x000000ff21257812 */ /* 0x000fe400078ec0ff */
[----:B------:R-:W-:Y:S02]  /*bb00*/  LOP3.LUT R41, R35, 0xff, RZ, 0xc0, !PT ;  /* 0x000000ff23297812 */ /* 0x000fe400078ec0ff */
[----:B------:R-:W-:Y:S02]  /*bb10*/  LOP3.LUT R36, R36, 0xff, RZ, 0xc0, !PT ;  /* 0x000000ff24247812 */ /* 0x000fe400078ec0ff */
[----:B------:R-:W-:-:S02]  /*bb20*/  LOP3.LUT R40, R40, 0xff, RZ, 0xc0, !PT ;  /* 0x000000ff28287812 */ /* 0x000fc400078ec0ff */
[----:B----4-:R-:W-:Y:S02]  /*bb30*/  SHF.R.U32.HI R14, RZ, 0x8, R32 ;  /* 0x00000008ff0e7819 */ /* 0x010fe40000011620 */
        /* <DEDUP_REMOVED lines=29> */
[----:B------:R-:W-:Y:S01]  /*bd10*/  LOP3.LUT R36, R15, 0xff000000, R32, 0xf8, !PT ;  /* 0xff0000000f247812 */ /* 0x000fe200078ef820 */
[--C-:B------:R-:W-:Y:S01]  /*bd20*/  HADD2.F32 R38, -RZ, R35.reuse.H1_H1 ;  /* 0x30000023ff267230 */ /* 0x100fe20000004100 */
[----:B------:R-:W-:Y:S01]  /*bd30*/  F2FP.F16.E4M3.UNPACK_B R32, R6 ;  /* 0x00000006ff20723e */ /* 0x000fe200020006ff */
        /* <DEDUP_REMOVED lines=82> */
.L_x_1468:
[----:B------:R-:W-:Y:S05]  /*c260*/  BSYNC B1 ;  /* 0x0000000000017941 */ /* 0x000fea0003800000 */
.L_x_1467:
[----:B------:R-:W-:Y:S04]  /*c270*/  BSSY B1, `(.L_x_1469) ;  /* 0x0000078000017945 */ /* 0x000fe80003800000 */
[----:B------:R-:W-:Y:S05]  /*c280*/  @P2 BRA `(.L_x_1470) ;  /* 0x0000000400d82947 */ /* 0x000fea0003800000 */
[----:B01-3--:R-:W0:Y:S01]  /*c290*/  LDS.128 R4, [R3+0x1a400] ;  /* 0x01a4000003047984 */ /* 0x00be220000000c00 */
[----:B-----5:R-:W-:Y:S02]  /*c2a0*/  SHF.R.U32.HI R33, RZ, 0x8, R31 ;  /* 0x00000008ff217819 */ /* 0x020fe4000001161f */
        /* <DEDUP_REMOVED lines=14> */
[----:B----4-:R-:W-:-:S02]  /*c390*/  LOP3.LUT R14, R30, 0xff, RZ, 0xc0, !PT ;  /* 0x000000ff1e0e7812 */ /* 0x010fc400078ec0ff */
        /* <DEDUP_REMOVED lines=12> */
[----:B------:R-:W-:Y:S01]  /*c460*/  LOP3.LUT R35, R35, 0xff0000, R28, 0xf8, !PT ;  /* 0x00ff000023237812 */ /* 0x000fe200078ef81c */
[----:B------:R-:W-:Y:S01]  /*c470*/  HADD2.F32 R14, -RZ, R14.H1_H1 ;  /* 0x3000000eff0e7230 */ /* 0x000fe20000004100 */
[----:B------:R-:W-:Y:S01]  /*c480*/  LOP3.LUT R15, R15, 0xff0000, R30, 0xf8, !PT ;  /* 0x00ff00000f0f7812 */ /* 0x000fe200078ef81e */
[--C-:B------:R-:W-:Y:S01]  /*c490*/  HADD2.F32 R38, -RZ, R36.reuse.H1_H1 ;  /* 0x30000024ff267230 */ /* 0x100fe20000004100 */
[----:B------:R-:W-:Y:S01]  /*c4a0*/  LOP3.LUT R35, R35, 0xff000000, R28, 0xf8, !PT ;  /* 0xff00000023237812 */ /* 0x000fe200078ef81c */
[--C-:B------:R-:W-:Y:S01]  /*c4b0*/  HADD2.F32 R34, -RZ, R31.reuse.H1_H1 ;  /* 0x3000001fff227230 */ /* 0x100fe20000004100 */
[----:B------:R-:W-:Y:S01]  /*c4c0*/  F2FP.F16.E4M3.UNPACK_B R28, R6 ;  /* 0x00000006ff1c723e */ /* 0x000fe200020006ff */
[----:B------:R-:W-:Y:S01]  /*c4d0*/  HADD2.F32 R36, -RZ, R36.H0_H0 ;  /* 0x20000024ff247230 */ /* 0x000fe20000004100 */
[----:B------:R-:W-:Y:S01]  /*c4e0*/  LOP3.LUT R32, R15, 0xff000000, R30, 0xf8, !PT ;  /* 0xff0000000f207812 */ /* 0x000fe200078ef81e */
        /* <DEDUP_REMOVED lines=9> */
[----:B------:R-:W-:Y:S01]  /*c580*/  F2FP.F16.E4M3.UNPACK_B R30, R7 ;  /* 0x00000007ff1e723e */ /* 0x000fe200020006ff */
[C---:B------:R-:W-:Y:S01]  /*c590*/  FMUL.FTZ R29, R5.reuse, R36 ;  /* 0x00000024051d7220 */ /* 0x040fe20000410000 */
[----:B------:R-:W-:Y:S01]  /*c5a0*/  F2FP.F16.E4M3.UNPACK_B R37, R37.H1 ;  /* 0x00000025ff25723e */ /* 0x000fe200030006ff */
[----:B------:R-:W-:Y:S01]  /*c5b0*/  FMUL.FTZ R39, R5, R31 ;  /* 0x0000001f05277220 */ /* 0x000fe20000410000 */
        /* <DEDUP_REMOVED lines=67> */
.L_x_1470:
[----:B------:R-:W-:Y:S05]  /*c9f0*/  BSYNC B1 ;  /* 0x0000000000017941 */ /* 0x000fea0003800000 */
.L_x_1469:
[----:B------:R-:W-:Y:S04]  /*ca00*/  BSSY B1, `(.L_x_1471) ;  /* 0x000007c000017945 */ /* 0x000fe80003800000 */
[----:B------:R-:W-:Y:S05]  /*ca10*/  @P3 BRA `(.L_x_1472) ;  /* 0x0000000400e83947 */ /* 0x000fea0003800000 */
[----:B0123--:R-:W0:Y:S01]  /*ca20*/  LDS.128 R4, [R0+0x1a400] ;  /* 0x01a4000000047984 */ /* 0x00fe220000000c00 */
        /* <DEDUP_REMOVED lines=121> */
.L_x_1472:
[----:B------:R-:W-:Y:S05]  /*d1c0*/  BSYNC B1 ;  /* 0x0000000000017941 */ /* 0x000fea0003800000 */
.L_x_1471:
[----:B------:R-:W-:Y:S04]  /*d1d0*/  BSSY B1, `(.L_x_1473) ;  /* 0x0000078000017945 */ /* 0x000fe80003800000 */
[----:B------:R-:W-:Y:S05]  /*d1e0*/  @P4 BRA `(.L_x_1474) ;  /* 0x0000000400d84947 */ /* 0x000fea0003800000 */
[----:B0123--:R-:W0:Y:S01]  /*d1f0*/  LDS.128 R4, [R3+0x1c400] ;  /* 0x01c4000003047984 */ /* 0x00fe220000000c00 */
        /* <DEDUP_REMOVED lines=24> */
[----:B------:R-:W-:Y:S02]  /*d380*/  LOP3.LUT R15, R15, 0xff0000, R12, 0xf8, !PT ;  /* 0x00ff00000f0f7812 */ /* 0x000fe400078ef80c */
[----:B0-----:R-:W-:Y:S02]  /*d390*/  F2FP.F16.E4M3.UNPACK_B R14, R6.H1 ;  /* 0x00000006ff0e723e */ /* 0x001fe400030006ff */
[----:B------:R-:W-:Y:S02]  /*d3a0*/  F2FP.F16.E4M3.UNPACK_B R28, R29 ;  /* 0x0000001dff1c723e */ /* 0x000fe400020006ff */
[----:B------:R-:W-:-:S02]  /*d3b0*/  F2FP.F16.E4M3.UNPACK_B R21, R25 ;  /* 0x00000019ff15723e */ /* 0x000fc400020006ff */
[----:B------:R-:W-:Y:S01]  /*d3c0*/  LOP3.LUT R24, R15, 0xff000000, R12, 0xf8, !PT ;  /* 0xff0000000f187812 */ /* 0x000fe200078ef80c */
[----:B------:R-:W-:Y:S01]  /*d3d0*/  HADD2.F32 R12, -RZ, R14.H1_H1 ;  /* 0x3000000eff0c7230 */ /* 0x000fe20000004100 */
[----:B------:R-:W-:Y:S01]  /*d3e0*/  F2FP.F16.E4M3.UNPACK_B R13, R5.H1 ;  /* 0x00000005ff0d723e */ /* 0x000fe200030006ff */
[----:B------:R-:W-:Y:S01]  /*d3f0*/  HADD2.F32 R30, -RZ, R28.H1_H1 ;  /* 0x3000001cff1e7230 */ /* 0x000fe20000004100 */
[--C-:B------:R-:W-:Y:S01]  /*d400*/  LOP3.LUT R27, R27, 0xff0000, R20.reuse, 0xf8, !PT ;  /* 0x00ff00001b1b7812 */ /* 0x100fe200078ef814 */
[----:B------:R-:W-:Y:S01]  /*d410*/  HADD2.F32 R26, -RZ, R21.H1_H1 ;  /* 0x30000015ff1a7230 */ /* 0x000fe20000004100 */
[----:B------:R-:W-:Y:S01]  /*d420*/  F2FP.F16.E4M3.UNPACK_B R29, R29.H1 ;  /* 0x0000001dff1d723e */ /* 0x000fe200030006ff */
[----:B------:R-:W-:Y:S01]  /*d430*/  HADD2.F32 R15, -RZ, R14.H0_H0 ;  /* 0x2000000eff0f7230 */ /* 0x000fe20000004100 */
[----:B------:R-:W-:Y:S01]  /*d440*/  F2FP.F16.E4M3.UNPACK_B R14, R6 ;  /* 0x00000006ff0e723e */ /* 0x000fe200020006ff */
[C---:B------:R-:W-:Y:S01]  /*d450*/  FMUL.FTZ R32, R12.reuse, R30 ;  /* 0x0000001e0c207220 */ /* 0x040fe20000410000 */
[----:B------:R-:W-:Y:S01]  /*d460*/  FMUL.FTZ R31, R12, R26 ;  /* 0x0000001a0c1f7220 */ /* 0x000fe20000410000 */
[----:B------:R-:W-:Y:S01]  /*d470*/  F2FP.F16.E4M3.UNPACK_B R12, R5 ;  /* 0x00000005ff0c723e */ /* 0x000fe200020006ff */
[----:B------:R-:W-:Y:S01]  /*d480*/  HADD2.F32 R28, -RZ, R28.H0_H0 ;  /* 0x2000001cff1c7230 */ /* 0x000fe20000004100 */
[----:B------:R-:W-:Y:S01]  /*d490*/  LOP3.LUT R27, R27, 0xff000000, R20, 0xf8, !PT ;  /* 0xff0000001b1b7812 */ /* 0x000fe200078ef814 */
[----:B------:R-:W-:-:S02]  /*d4a0*/  HADD2.F32 R5, -RZ, R14.H1_H1 ;  /* 0x3000000eff057230 */ /* 0x000fc40000004100 */
[C---:B------:R-:W-:Y:S01]  /*d4b0*/  FFMA.FTZ R32, R15.reuse, R26, -R32 ;  /* 0x0000001a0f207223 */ /* 0x040fe20000010820 */
[----:B------:R-:W-:Y:S01]  /*d4c0*/  FFMA.FTZ R33, R15, R30, R31 ;  /* 0x0000001e0f217223 */ /* 0x000fe2000001001f */
[----:B------:R-:W-:Y:S01]  /*d4d0*/  HADD2.F32 R21, -RZ, R21.H0_H0 ;  /* 0x20000015ff157230 */ /* 0x000fe20000004100 */
[----:B------:R-:W-:Y:S01]  /*d4e0*/  F2FP.F16.E4M3.UNPACK_B R20, R7 ;  /* 0x00000007ff14723e */ /* 0x000fe200020006ff */
[----:B------:R-:W-:Y:S01]  /*d4f0*/  HADD2.F32 R14, -RZ, R14.H0_H0 ;  /* 0x2000000eff0e7230 */ /* 0x000fe20000004100 */
[----:B------:R-:W-:Y:S01]  /*d500*/  F2FP.F16.E4M3.UNPACK_B R25, R25.H1 ;  /* 0x00000019ff19723e */ /* 0x000fe200030006ff */
[C---:B------:R-:W-:Y:S01]  /*d510*/  FMUL.FTZ R15, R5.reuse, R28 ;  /* 0x0000001c050f7220 */ /* 0x040fe20000410000 */
[----:B------:R-:W-:Y:S01]  /*d520*/  FMUL.FTZ R31, R5, R21 ;  /* 0x00000015051f7220 */ /* 0x000fe20000410000 */
[----:B------:R-:W-:Y:S01]  /*d530*/  F2FP.F16.E4M3.UNPACK_B R7, R7.H1 ;  /* 0x00000007ff07723e */ /* 0x000fe200030006ff */
        /* <DEDUP_REMOVED lines=16> */
[----:B------:R-:W-:Y:S01]  /*d640*/  F2FP.F16.E4M3.UNPACK_B R4, R4.H1 ;  /* 0x00000004ff04723e */ /* 0x000fe200030006ff */
[----:B------:R-:W-:Y:S01]  /*d650*/  FMUL.FTZ R20, R14, R25 ;  /* 0x000000190e147220 */ /* 0x000fe20000410000 */
[----:B------:R-:W-:Y:S01]  /*d660*/  F2FP.F16.E4M3.UNPACK_B R15, R27 ;  /* 0x0000001bff0f723e */ /* 0x000fe200020006ff */
[C---:B------:R-:W-:Y:S01]  /*d670*/  FFMA.FTZ R36, R5.reuse, R25, -R28 ;  /* 0x0000001905247223 */ /* 0x040fe2000001081c */
[-C--:B------:R-:W-:Y:S01]  /*d680*/  F2FP.F16.E4M3.UNPACK_B R14, R24.reuse ;  /* 0x00000018ff0e723e */ /* 0x080fe200020006ff */
[----:B------:R-:W-:Y:S01]  /*d690*/  FFMA.FTZ R29, R5, R29, R20 ;  /* 0x0000001d051d7223 */ /* 0x000fe20000010014 */
[----:B------:R-:W-:Y:S01]  /*d6a0*/  HADD2.F32 R7, -RZ, R4.H1_H1 ;  /* 0x30000004ff077230 */ /* 0x000fe20000004100 */
[----:B------:R-:W-:Y:S01]  /*d6b0*/  F2FP.F16.E4M3.UNPACK_B R24, R24.H1 ;  /* 0x00000018ff18723e */ /* 0x000fe200030006ff */
[----:B------:R-:W-:Y:S01]  /*d6c0*/  HADD2.F32 R26, -RZ, R15.H1_H1 ;  /* 0x3000000fff1a7230 */ /* 0x000fe20000004100 */
[----:B------:R-:W-:Y:S01]  /*d6d0*/  F2FP.F16.E4M3.UNPACK_B R27, R27.H1 ;  /* 0x0000001bff1b723e */ /* 0x000fe200030006ff */
[----:B------:R-:W-:-:S02]  /*d6e0*/  HADD2.F32 R20, -RZ, R14.H1_H1 ;  /* 0x3000000eff147230 */ /* 0x000fc40000004100 */
[----:B------:R-:W-:Y:S02]  /*d6f0*/  HADD2.F32 R5, -RZ, R4.H0_H0 ;  /* 0x20000004ff057230 */ /* 0x000fe40000004100 */
[----:B------:R-:W-:Y:S01]  /*d700*/  FMUL.FTZ R28, R7, R26 ;  /* 0x0000001a071c7220 */ /* 0x000fe20000410000 */
[----:B------:R-:W-:Y:S02]  /*d710*/  HADD2.F32 R21, -RZ, R15.H0_H0 ;  /* 0x2000000fff157230 */ /* 0x000fe40000004100 */
[----:B------:R-:W-:Y:S02]  /*d720*/  HADD2.F32 R4, -RZ, R6.H1_H1 ;  /* 0x30000006ff047230 */ /* 0x000fe40000004100 */
[-C--:B------:R-:W-:Y:S01]  /*d730*/  FFMA.FTZ R28, R5, R20.reuse, -R28 ;  /* 0x00000014051c7223 */ /* 0x080fe2000001081c */
[----:B------:R-:W-:Y:S02]  /*d740*/  HADD2.F32 R15, -RZ, R14.H0_H0 ;  /* 0x2000000eff0f7230 */ /* 0x000fe40000004100 */
[----:B------:R-:W-:Y:S01]  /*d750*/  FMUL.FTZ R14, R7, R20 ;  /* 0x00000014070e7220 */ /* 0x000fe20000410000 */
[----:B------:R-:W-:-:S02]  /*d760*/  HADD2.F32 R6, -RZ, R6.H0_H0 ;  /* 0x20000006ff067230 */ /* 0x000fc40000004100 */
[C---:B------:R-:W-:Y:S01]  /*d770*/  FMUL.FTZ R7, R4.reuse, R21 ;  /* 0x0000001504077220 */ /* 0x040fe20000410000 */
[-C--:B------:R-:W-:Y:S01]  /*d780*/  FMUL.FTZ R4, R4, R15.reuse ;  /* 0x0000000f04047220 */ /* 0x080fe20000410000 */
[----:B------:R-:W-:Y:S02]  /*d790*/  FFMA.FTZ R25, R5, R26, R14 ;  /* 0x0000001a05197223 */ /* 0x000fe4000001000e */
[C---:B------:R-:W-:Y:S01]  /*d7a0*/  FFMA.FTZ R15, R6.reuse, R15, -R7 ;  /* 0x0000000f060f7223 */ /* 0x040fe20000010807 */
[----:B------:R-:W-:Y:S02]  /*d7b0*/  HADD2.F32 R5, -RZ, R13.H1_H1 ;  /* 0x3000000dff057230 */ /* 0x000fe40000004100 */
[----:B------:R-:W-:Y:S01]  /*d7c0*/  FFMA.FTZ R20, R6, R21, R4 ;  /* 0x0000001506147223 */ /* 0x000fe20000010004 */
[----:B------:R-:W-:Y:S02]  /*d7d0*/  HADD2.F32 R6, -RZ, R24.H1_H1 ;  /* 0x30000018ff067230 */ /* 0x000fe40000004100 */
[----:B------:R-:W-:-:S02]  /*d7e0*/  HADD2.F32 R14, -RZ, R27.H1_H1 ;  /* 0x3000001bff0e7230 */ /* 0x000fc40000004100 */
[----:B------:R-:W-:Y:S02]  /*d7f0*/  HADD2.F32 R27, -RZ, R27.H0_H0 ;  /* 0x2000001bff1b7230 */ /* 0x000fe40000004100 */
[C---:B------:R-:W-:Y:S01]  /*d800*/  FMUL.FTZ R21, R5.reuse, R6 ;  /* 0x0000000605157220 */ /* 0x040fe20000410000 */
[----:B------:R-:W-:Y:S02]  /*d810*/  HADD2.F32 R4, -RZ, R12.H1_H1 ;  /* 0x3000000cff047230 */ /* 0x000fe40000004100 */
[----:B------:R-:W-:Y:S02]  /*d820*/  HADD2.F32 R7, -RZ, R24.H0_H0 ;  /* 0x20000018ff077230 */ /* 0x000fe40000004100 */
[----:B------:R-:W-:Y:S01]  /*d830*/  FMUL.FTZ R24, R5, R14 ;  /* 0x0000000e05187220 */ /* 0x000fe20000410000 */
[----:B------:R-:W-:Y:S02]  /*d840*/  HADD2.F32 R13, -RZ, R13.H0_H0 ;  /* 0x2000000dff0d7230 */ /* 0x000fe40000004100 */
[----:B------:R-:W-:Y:S01]  /*d850*/  FMUL.FTZ R5, R4, R27 ;  /* 0x0000001b04057220 */ /* 0x000fe20000410000 */
[----:B------:R-:W-:-:S02]  /*d860*/  HADD2.F32 R12, -RZ, R12.H0_H0 ;  /* 0x2000000cff0c7230 */ /* 0x000fc40000004100 */
[-C--:B------:R-:W-:Y:S01]  /*d870*/  FMUL.FTZ R4, R4, R7.reuse ;  /* 0x0000000704047220 */ /* 0x080fe20000410000 */
[C---:B------:R-:W-:Y:S01]  /*d880*/  FFMA.FTZ R24, R13.reuse, R6, -R24 ;  /* 0x000000060d187223 */ /* 0x040fe20000010818 */
[----:B------:R-:W-:Y:S01]  /*d890*/  FFMA.FTZ R21, R13, R14, R21 ;  /* 0x0000000e0d157223 */ /* 0x000fe20000010015 */
[C---:B------:R-:W-:Y:S01]  /*d8a0*/  FFMA.FTZ R5, R12.reuse, R7, -R5 ;  /* 0x000000070c057223 */ /* 0x040fe20000010805 */
[----:B------:R-:W-:Y:S01]  /*d8b0*/  FFMA.FTZ R12, R12, R27, R4 ;  /* 0x0000001b0c0c7223 */ /* 0x000fe20000010004 */
[----:B------:R-:W-:Y:S02]  /*d8c0*/  F2FP.SATFINITE.E4M3.F32.PACK_AB_MERGE_C R6, R33, R32, RZ ;  /* 0x000000202106723e */ /* 0x000fe400048070ff */
[----:B------:R-:W-:Y:S02]  /*d8d0*/  F2FP.SATFINITE.E4M3.F32.PACK_AB_MERGE_C R7, R29, R36, RZ ;  /* 0x000000241d07723e */ /* 0x000fe400048070ff */
[----:B------:R-:W-:Y:S02]  /*d8e0*/  F2FP.SATFINITE.E4M3.F32.PACK_AB_MERGE_C R4, R25, R28, RZ ;  /* 0x0000001c1904723e */ /* 0x000fe400048070ff */
[----:B------:R-:W-:-:S02]  /*d8f0*/  F2FP.SATFINITE.E4M3.F32.PACK_AB_MERGE_C R21, R21, R24, RZ ;  /* 0x000000181515723e */ /* 0x000fc400048070ff */
[----:B------:R-:W-:Y:S02]  /*d900*/  F2FP.SATFINITE.E4M3.F32.PACK_AB_MERGE_C R6, R31, R30, R6 ;  /* 0x0000001e1f06723e */ /* 0x000fe40004807006 */
[----:B------:R-:W-:Y:S02]  /*d910*/  F2FP.SATFINITE.E4M3.F32.PACK_AB_MERGE_C R7, R35, R34, R7 ;  /* 0x000000222307723e */ /* 0x000fe40004807007 */
[----:B------:R-:W-:Y:S02]  /*d920*/  F2FP.SATFINITE.E4M3.F32.PACK_AB_MERGE_C R4, R20, R15, R4 ;  /* 0x0000000f1404723e */ /* 0x000fe40004807004 */
[----:B------:R-:W-:-:S05]  /*d930*/  F2FP.SATFINITE.E4M3.F32.PACK_AB_MERGE_C R5, R12, R5, R21 ;  /* 0x000000050c05723e */ /* 0x000fca0004807015 */
[----:B------:R0:W-:Y:S02]  /*d940*/  STS.128 [R3+0x1c400], R4 ;  /* 0x01c4000403007388 */ /* 0x0001e40000000c00 */
.L_x_1474:
[----:B------:R-:W-:Y:S05]  /*d950*/  BSYNC B1 ;  /* 0x0000000000017941 */ /* 0x000fea0003800000 */
.L_x_1473:
[----:B------:R-:W-:Y:S05]  /*d960*/  @P5 BRA `(.L_x_1464) ;  /* 0x0000003c00b85947 */ /* 0x000fea0003800000 */
[----:B0123--:R-:W0:Y:S01]  /*d970*/  LDS.128 R4, [R0+0x1c400] ;  /* 0x01c4000000047984 */ /* 0x00fe220000000c00 */
[----:B-----5:R-:W-:Y:S02]  /*d980*/  SHF.R.U32.HI R13, RZ, 0x8, R9 ;  /* 0x00000008ff0d7819 */ /* 0x020fe40000011609 */
[----:B------:R-:W-:Y:S02]  /*d990*/  SHF.R.U32.HI R24, RZ, 0x8, R11 ;  /* 0x00000008ff187819 */ /* 0x000fe4000001160b */
[----:B------:R-:W-:Y:S02]  /*d9a0*/  SHF.R.U32.HI R15, RZ, 0x8, R10 ;  /* 0x00000008ff0f7819 */ /* 0x000fe4000001160a */
[----:B----4-:R-:W-:Y:S02]  /*d9b0*/  LOP3.LUT R14, R9, 0xff, RZ, 0xc0, !PT ;  /* 0x000000ff090e7812 */ /* 0x010fe400078ec0ff */
[----:B------:R-:W-:Y:S02]  /*d9c0*/  LOP3.LUT R25, R11, 0xff, RZ, 0xc0, !PT ;  /* 0x000000ff0b197812 */ /* 0x000fe400078ec0ff */
        /* <DEDUP_REMOVED lines=117> */
.L_x_1458:
        /* <DEDUP_REMOVED lines=31> */
[----:B0-----:R-:W4:Y:S02]  /*e310*/  SHFL.IDX PT, R21, R21, RZ, 0x1e1f ;  /* 0x001e1fff15157589 */ /* 0x001f2400000e0000 */
.L_x_1774:
[----:B------:R-:W-:Y:S01]  /*e320*/  IMAD R37, R202, R25, RZ ;  /* 0x00000019ca257224 */ /* 0x000fe200078e02ff */
        /* <DEDUP_REMOVED lines=31> */
[----:B------:R-:W-:Y:S02]  /*e520*/  SHF.R.S32.HI R7, RZ, 0x4, R7 ;  /* 0x00000004ff077819 */ /* 0x000fe40000011407 */
[----:B------:R-:W-:Y:S02]  /*e530*/  @!P2 SHF.R.S32.HI R5, RZ, 0x1f, R22 ;  /* 0x0000001fff05a819 */ /* 0x000fe40000011416 */
[C---:B--2---:R-:W-:Y:S01]  /*e540*/  @!P2 IADD3 R38, P3, R22.reuse, R3, RZ ;  /* 0x000000031626a210 */ /* 0x044fe20007f7e0ff */
[----:B------:R-:W-:Y:S01]  /*e550*/  @!P1 IMAD.SHL.U32 R46, R7, 0x10, RZ ;  /* 0x00000010072e9824 */ /* 0x000fe200078e00ff */
[----:B----4-:R-:W-:Y:S02]  /*e560*/  @!P2 IADD3 R40, P4, R22, R21, RZ ;  /* 0x000000151628a210 */ /* 0x010fe40007f9e0ff */
[----:B------:R-:W-:Y:S02]  /*e570*/  CS2R R6, SRZ ;  /* 0x0000000000067805 */ /* 0x000fe4000001ff00 */
[----:B------:R-:W-:Y:S01]  /*e580*/  SHF.R.S32.HI R4, RZ, 0x4, R4 ;  /* 0x00000004ff047819 */ /* 0x000fe20000011404 */
[--C-:B-1----:R-:W-:Y:S01]  /*e590*/  @!P2 IMAD.X R39, R0, 0x1, R5.reuse, P3 ;  /* 0x000000010027a824 */ /* 0x102fe200018e0605 */
[-C--:B------:R-:W-:Y:S01]  /*e5a0*/  @!P1 IADD3 R42, P5, R3, R46.reuse, RZ ;  /* 0x0000002e032a9210 */ /* 0x080fe20007fbe0ff */
[----:B---3--:R-:W-:Y:S01]  /*e5b0*/  @!P2 IMAD.X R41, R20, 0x1, R5, P4 ;  /* 0x000000011429a824 */ /* 0x008fe200020e0605 */
[----:B------:R-:W-:Y:S01]  /*e5c0*/  @!P1 SHF.R.S32.HI R5, RZ, 0x1f, R46 ;  /* 0x0000001fff059819 */ /* 0x000fe2000001142e */
[----:B------:R-:W-:Y:S01]  /*e5d0*/  @!P0 IMAD.SHL.U32 R50, R4, 0x10, RZ ;  /* 0x0000001004328824 */ /* 0x000fe200078e00ff */
[----:B------:R-:W-:-:S02]  /*e5e0*/  @!P1 IADD3 R46, P4, R21, R46, RZ ;  /* 0x0000002e152e9210 */ /* 0x000fc40007f9e0ff */
[----:B------:R-:W-:Y:S02]  /*e5f0*/  CS2R R8, SRZ ;  /* 0x0000000000087805 */ /* 0x000fe4000001ff00 */
[----:B------:R-:W-:Y:S01]  /*e600*/  CS2R R10, SRZ ;  /* 0x00000000000a7805 */ /* 0x000fe2000001ff00 */
[--C-:B------:R-:W-:Y:S01]  /*e610*/  @!P1 IMAD.X R43, R0, 0x1, R5.reuse, P5 ;  /* 0x00000001002b9824 */ /* 0x100fe200028e0605 */
[-C--:B------:R-:W-:Y:S01]  /*e620*/  @!P0 IADD3 R48, P3, R3, R50.reuse, RZ ;  /* 0x0000003203308210 */ /* 0x080fe20007f7e0ff */
[----:B------:R-:W-:Y:S01]  /*e630*/  @!P1 IMAD.X R47, R20, 0x1, R5, P4 ;  /* 0x00000001142f9824 */ /* 0x000fe200020e0605 */
[----:B------:R-:W-:Y:S02]  /*e640*/  @!P0 SHF.R.S32.HI R3, RZ, 0x1f, R50 ;  /* 0x0000001fff038819 */ /* 0x000fe40000011432 */
[----:B------:R-:W-:Y:S02]  /*e650*/  CS2R R4, SRZ ;  /* 0x0000000000047805 */ /* 0x000fe4000001ff00 */
[----:B------:R-:W-:-:S02]  /*e660*/  @!P0 IADD3 R50, P5, R21, R50, RZ ;  /* 0x0000003215328210 */ /* 0x000fc40007fbe0ff */
[----:B------:R-:W-:Y:S02]  /*e670*/  CS2R R32, SRZ ;  /* 0x0000000000207805 */ /* 0x000fe4000001ff00 */
[----:B------:R-:W-:Y:S02]  /*e680*/  CS2R R34, SRZ ;  /* 0x0000000000227805 */ /* 0x000fe4000001ff00 */
[----:B------:R-:W-:Y:S02]  /*e690*/  CS2R R12, SRZ ;  /* 0x00000000000c7805 */ /* 0x000fe4000001ff00 */
[----:B------:R-:W-:Y:S01]  /*e6a0*/  CS2R R14, SRZ ;  /* 0x00000000000e7805 */ /* 0x000fe2000001ff00 */
[--C-:B------:R-:W-:Y:S01]  /*e6b0*/  @!P0 IMAD.X R49, R0, 0x1, R3.reuse, P3 ;  /* 0x0000000100318824 */ /* 0x100fe200018e0603 */
[----:B------:R0:W5:Y:S01]  /*e6c0*/  @!P2 LD.E.128 R24, desc[UR40][R38.64] ;  /* 0x000000282618a980 */ /* 0x000162000c101d00 */
[----:B------:R-:W-:-:S03]  /*e6d0*/  @!P0 IMAD.X R51, R20, 0x1, R3, P5 ;  /* 0x0000000114338824 */ /* 0x000fc600028e0603 */
[----:B------:R0:W5:Y:S04]  /*e6e0*/  @!P2 LD.E.128 R4, desc[UR40][R40.64] ;  /* 0x000000282804a980 */ /* 0x000168000c101d00 */
[----:B------:R0:W5:Y:S04]  /*e6f0*/  @!P1 LD.E.128 R28, desc[UR40][R42.64] ;  /* 0x000000282a1c9980 */ /* 0x000168000c101d00 */
[----:B------:R0:W5:Y:S04]  /*e700*/  @!P1 LD.E.128 R8, desc[UR40][R46.64] ;  /* 0x000000282e089980 */ /* 0x000168000c101d00 */
[----:B------:R0:W5:Y:S04]  /*e710*/  @!P0 LD.E.128 R32, desc[UR40][R48.64] ;  /* 0x0000002830208980 */ /* 0x000168000c101d00 */
[----:B------:R0:W5:Y:S02]  /*e720*/  @!P0 LD.E.128 R12, desc[UR40][R50.64] ;  /* 0x00000028320c8980 */ /* 0x000164000c101d00 */
.L_x_1477:
[----:B------:R-:W-:Y:S05]  /*e730*/  BSYNC B1 ;  /* 0x0000000000017941 */ /* 0x000fea0003800000 */
.L_x_1476:
        /* <DEDUP_REMOVED lines=10> */
.L_x_1775:
[----:B------:R-:W-:Y:S05]  /*e7e0*/  BSYNC B1 ;  /* 0x0000000000017941 */ /* 0x000fea0003800000 */
.L_x_1478:
[----:B------:R-:W-:Y:S05]  /*e7f0*/  @P1 BRA `(.L_x_1464) ;  /* 0x0000003000141947 */ /* 0x000fea0003800000 */
[----:B-1----:R-:W1:Y:S01]  /*e800*/  LDC R3, c[0x0][0x3f4] ;  /* 0x0000fd00ff037b82 */ /* 0x002e620000000800 */
[C---:B------:R-:W-:Y:S01]  /*e810*/  VIADD R0, R22.reuse, 0x20 ;  /* 0x0000002016007836 */ /* 0x040fe20000000000 */
[----:B------:R-:W-:Y:S01]  /*e820*/  BSSY B1, `(.L_x_1480) ;  /* 0x0000100000017945 */ /* 0x000fe20003800000 */
[C---:B---3--:R-:W-:Y:S01]  /*e830*/  VIADD R20, R22.reuse, 0x40 ;  /* 0x0000004016147836 */ /* 0x048fe20000000000 */
[-C--:B-1----:R-:W-:Y:S02]  /*e840*/  ISETP.GE.AND P0, PT, R22, R3.reuse, PT ;  /* 0x000000031600720c */ /* 0x082fe40003f06270 */
[-C--:B------:R-:W-:Y:S02]  /*e850*/  ISETP.GE.AND P1, PT, R0, R3.reuse, PT ;  /* 0x000000030000720c */ /* 0x080fe40003f26270 */
[----:B------:R-:W-:-:S09]  /*e860*/  ISETP.GE.AND P2, PT, R20, R3, PT ;  /* 0x000000031400720c */ /* 0x000fd20003f46270 */
[----:B------:R-:W-:Y:S05]  /*e870*/  @P0 BRA `(.L_x_1481) ;  /* 0x0000000c00e80947 */ /* 0x000fea0003800000 */
[----:B------:R-:W2:Y:S01]  /*e880*/  LDL R66, [R1+0x64] ;  /* 0x0000640001427983 */ /* 0x000ea20000100800 */
[----:B------:R-:W-:Y:S02]  /*e890*/  LEA.HI R0, R36, R36, RZ, 0x1 ;  /* 0x0000002424007211 */ /* 0x000fe400078f08ff */
[----:B-----5:R-:W-:Y:S02]  /*e8a0*/  LOP3.LUT R20, R24, 0xff, RZ, 0xc0, !PT ;  /* 0x000000ff18147812 */ /* 0x020fe400078ec0ff */
[----:B----4-:R-:W-:Y:S02]  /*e8b0*/  LOP3.LUT R21, R0, 0xfffffffe, RZ, 0xc0, !PT ;  /* 0xfffffffe00157812 */ /* 0x010fe400078ec0ff */
[----:B------:R-:W-:Y:S02]  /*e8c0*/  SHF.R.U32.HI R0, RZ, 0x8, R24 ;  /* 0x00000008ff007819 */ /* 0x000fe40000011618 */
[----:B------:R-:W-:Y:S01]  /*e8d0*/  SHF.R.U32.HI R37, RZ, 0x8, R25 ;  /* 0x00000008ff257819 */ /* 0x000fe20000011619 */
[----:B0-----:R-:W-:Y:S01]  /*e8e0*/  IMAD.IADD R40, R36, 0x1, -R21 ;  /* 0x0000000124287824 */ /* 0x001fe200078e0a15 */
[----:B------:R-:W-:-:S02]  /*e8f0*/  LOP3.LUT R21, R0, 0xff, RZ, 0xc0, !PT ;  /* 0x000000ff00157812 */ /* 0x000fc400078ec0ff */
[----:B------:R-:W-:Y:S02]  /*e900*/  SHF.R.U32.HI R39, RZ, 0x8, R26 ;  /* 0x00000008ff277819 */ /* 0x000fe4000001161a */
[----:B------:R-:W-:Y:S02]  /*e910*/  LEA.HI R0, R3, R40, RZ, 0x1c ;  /* 0x0000002803007211 */ /* 0x000fe400078fe0ff */
[----:B------:R-:W-:Y:S02]  /*e920*/  PRMT R45, R21, 0x7604, R20 ;  /* 0x00007604152d7816 */ /* 0x000fe40000000014 */
[----:B------:R-:W-:Y:S02]  /*e930*/  SHF.R.S32.HI R21, RZ, 0x1f, R0 ;  /* 0x0000001fff157819 */ /* 0x000fe40000011400 */
[----:B------:R-:W-:Y:S02]  /*e940*/  LOP3.LUT R36, R25, 0xff, RZ, 0xc0, !PT ;  /* 0x000000ff19247812 */ /* 0x000fe400078ec0ff */
[----:B------:R-:W-:Y:S01]  /*e950*/  LEA.HI R20, R21, R0, RZ, 0x2 ;  /* 0x0000000015147211 */ /* 0x000fe200078f10ff */
[----:B------:R-:W-:Y:S01]  /*e960*/  IMAD.SHL.U32 R21, R0, 0x10, RZ ;  /* 0x0000001000157824 */ /* 0x000fe200078e00ff */
[----:B------:R-:W-:-:S02]  /*e970*/  LOP3.LUT R38, R26, 0xff, RZ, 0xc0, !PT ;  /* 0x000000ff1a267812 */ /* 0x000fc400078ec0ff */
[----:B------:R-:W-:Y:S01]  /*e980*/  LOP3.LUT R37, R37, 0xff, RZ, 0xc0, !PT ;  /* 0x000000ff25257812 */ /* 0x000fe200078ec0ff */
[----:B------:R-:W-:Y:S01]  /*e990*/  IMAD.SHL.U32 R20, R20, 0x800, RZ ;  /* 0x0000080014147824 */ /* 0x000fe200078e00ff */
[----:B------:R-:W-:Y:S02]  /*e9a0*/  LOP3.LUT R0, R208, 0x30, R21, 0xf8, !PT ;  /* 0x00000030d0007812 */ /* 0x000fe400078ef815 */
[----:B------:R-:W-:Y:S02]  /*e9b0*/  LOP3.LUT R39, R39, 0xff, RZ, 0xc0, !PT ;  /* 0x000000ff27277812 */ /* 0x000fe400078ec0ff */
[----:B------:R-:W-:Y:S02]  /*e9c0*/  LOP3.LUT R0, R0, R209, RZ, 0x3c, !PT ;  /* 0x000000d100007212 */ /* 0x000fe400078e3cff */
[----:B------:R-:W-:Y:S02]  /*e9d0*/  LOP3.LUT R21, R20, 0xffffe000, RZ, 0xc0, !PT ;  /* 0xffffe00014157812 */ /* 0x000fe400078ec0ff */
[----:B------:R-:W-:-:S02]  /*e9e0*/  PRMT R46, R37, 0x7604, R36 ;  /* 0x00007604252e7816 */ /* 0x000fc40000000024 */
[----:B------:R-:W-:Y:S02]  /*e9f0*/  IADD3 R21, R0, R210, R21 ;  /* 0x000000d200157210 */ /* 0x000fe40007ffe015 */
[----:B------:R-:W-:Y:S02]  /*ea00*/  PRMT R47, R39, 0x7604, R38 ;  /* 0x00007604272f7816 */ /* 0x000fe40000000026 */
[----:B------:R-:W-:Y:S01]  /*ea10*/  SHF.R.U32.HI R37, RZ, 0x8, R27 ;  /* 0x00000008ff257819 */ /* 0x000fe2000001161b */
[----:B------:R-:W-:Y:S01]  /*ea20*/  IMAD.IADD R0, R16, 0x1, R21 ;  /* 0x0000000110007824 */ /* 0x000fe200078e0215 */
[----:B------:R-:W-:Y:S02]  /*ea30*/  SHF.R.U32.HI R39, RZ, 0x8, R4 ;  /* 0x00000008ff277819 */ /* 0x000fe40000011604 */
[----:B------:R-:W-:Y:S02]  /*ea40*/  SHF.R.U32.HI R40, RZ, 0x8, R5 ;  /* 0x00000008ff287819 */ /* 0x000fe40000011605 */
[----:B------:R-:W-:-:S02]  /*ea50*/  LOP3.LUT R36, R27, 0xff, RZ, 0xc0, !PT ;  /* 0x000000ff1b247812 */ /* 0x000fc400078ec0ff */
[----:B------:R-:W-:Y:S02]  /*ea60*/  LOP3.LUT R38, R4, 0xff, RZ, 0xc0, !PT ;  /* 0x000000ff04267812 */ /* 0x000fe400078ec0ff */
[----:B------:R-:W-:Y:S02]  /*ea70*/  LOP3.LUT R37, R37, 0xff, RZ, 0xc0, !PT ;  /* 0x000000ff25257812 */ /* 0x000fe400078ec0ff */
[----:B------:R-:W-:Y:S02]  /*ea80*/  LOP3.LUT R39, R39, 0xff, RZ, 0xc0, !PT ;  /* 0x000000ff27277812 */ /* 0x000fe400078ec0ff */
[----:B------:R-:W-:Y:S02]  /*ea90*/  LOP3.LUT R21, R40, 0xff, RZ, 0xc0, !PT ;  /* 0x000000ff28157812 */ /* 0x000fe400078ec0ff */
[----:B------:R-:W0:Y:S01]  /*eaa0*/  LDS.128 R40, [R0+0x18400] ;  /* 0x0184000000287984 */ /* 0x000e220000000c00 */
[----:B------:R-:W-:Y:S02]  /*eab0*/  PRMT R20, R37, 0x7604, R36 ;  /* 0x0000760425147816 */ /* 0x000fe40000000024 */
[----:B------:R-:W-:-:S02]  /*eac0*/  PRMT R53, R39, 0x7604, R38 ;  /* 0x0000760427357816 */ /* 0x000fc40000000026 */
[----:B------:R-:W-:Y:S02]  /*ead0*/  SHF.R.U32.HI R52, RZ, 0x8, R7 ;  /* 0x00000008ff347819 */ /* 0x000fe40000011607 */
[----:B------:R-:W-:Y:S02]  /*eae0*/  LOP3.LUT R51, R7, 0xff, RZ, 0xc0, !PT ;  /* 0x000000ff07337812 */ /* 0x000fe400078ec0ff */
[----:B------:R-:W-:Y:S02]  /*eaf0*/  LOP3.LUT R52, R52, 0xff, RZ, 0xc0, !PT ;  /* 0x000000ff34347812 */ /* 0x000fe400078ec0ff */
[----:B------:R-:W-:Y:S02]  /*eb00*/  SHF.R.U32.HI R50, RZ, 0x8, R6 ;  /* 0x00000008ff327819 */ /* 0x000fe40000011606 */
[----:B------:R-:W-:Y:S02]  /*eb10*/  LOP3.LUT R48, R5, 0xff, RZ, 0xc0, !PT ;  /* 0x000000ff05307812 */ /* 0x000fe400078ec0ff */
[----:B------:R-:W-:-:S02]  /*eb20*/  PRMT R52, R52, 0x7604, R51 ;  /* 0x0000760434347816 */ /* 0x000fc40000000033 */
[----:B------:R-:W-:Y:S02]  /*eb30*/  SHF.R.U32.HI R51, RZ, 0x10, R5 ;  /* 0x00000010ff337819 */ /* 0x000fe40000011605 */
[----:B------:R-:W-:Y:S02]  /*eb40*/  LOP3.LUT R49, R6, 0xff, RZ, 0xc0, !PT ;  /* 0x000000ff06317812 */ /* 0x000fe400078ec0ff */
[----:B------:R-:W-:Y:S01]  /*eb50*/  LOP3.LUT R50, R50, 0xff, RZ, 0xc0, !PT ;  /* 0x000000ff32327812 */ /* 0x000fe200078ec0ff */
[----:B------:R-:W-:Y:S01]  /*eb60*/  IMAD.U32 R51, R51, 0x10000, RZ ;  /* 0x0001000033337824 */ /* 0x000fe200078e00ff */
[----:B------:R-:W-:Y:S02]  /*eb70*/  PRMT R48, R21, 0x7604, R48 ;  /* 0x0000760415307816 */ /* 0x000fe40000000030 */
[----:B------:R-:W-:Y:S02]  /*eb80*/  SHF.R.U32.HI R21, RZ, 0x10, R25 ;  /* 0x00000010ff157819 */ /* 0x000fe40000011619 */
[----:B------:R-:W-:-:S02]  /*eb90*/  PRMT R57, R50, 0x7604, R49 ;  /* 0x0000760432397816 */ /* 0x000fc40000000031 */
[----:B------:R-:W-:Y:S01]  /*eba0*/  SHF.R.U32.HI R49, RZ, 0x10, R27 ;  /* 0x00000010ff317819 */ /* 0x000fe2000001161b */
[----:B------:R-:W-:Y:S01]  /*ebb0*/  IMAD.U32 R21, R21, 0x10000, RZ ;  /* 0x0001000015157824 */ /* 0x000fe200078e00ff */
[----:B------:R-:W-:Y:S02]  /*ebc0*/  SHF.R.U32.HI R59, RZ, 0x10, R7 ;  /* 0x00000010ff3b7819 */ /* 0x000fe40000011607 */
[----:B------:R-:W-:Y:S01]  /*ebd0*/  LOP3.LUT R55, R48, 0xff0000, R51, 0xf8, !PT ;  /* 0x00ff000030377812 */ /* 0x000fe200078ef833 */
[----:B------:R-:W-:Y:S01]  /*ebe0*/  IMAD.U32 R49, R49, 0x10000, RZ ;  /* 0x0001000031317824 */ /* 0x000fe200078e00ff */
[----:B------:R-:W-:Y:S01]  /*ebf0*/  LOP3.LUT R45, R45, 0xff0000, R24, 0xf8, !PT ;  /* 0x00ff00002d2d7812 */ /* 0x000fe200078ef818 */
[----:B------:R-:W-:Y:S01]  /*ec00*/  IMAD.U32 R59, R59, 0x10000, RZ ;  /* 0x000100003b3b7824 */ /* 0x000fe200078e00ff */
        /* <DEDUP_REMOVED lines=8> */
[----:B------:R-:W-:Y:S02]  /*ec90*/  LOP3.LUT R53, R53, 0xff0000, R4, 0xf8, !PT ;  /* 0x00ff000035357812 */ /* 0x000fe400078ef804 */
[----:B------:R-:W-:Y:S02]  /*eca0*/  LOP3.LUT R57, R57, 0xff0000, R6, 0xf8, !PT ;  /* 0x00ff000039397812 */ /* 0x000fe400078ef806 */
[----:B------:R-:W-:Y:S02]  /*ecb0*/  F2FP.F16.E4M3.UNPACK_B R52, R55 ;  /* 0x00000037ff34723e */ /* 0x000fe400020006ff */
[----:B0-----:R-:W-:Y:S02]  /*ecc0*/  F2FP.F16.E4M3.UNPACK_B R26, R41 ;  /* 0x00000029ff1a723e */ /* 0x001fe400020006ff */
[----:B------:R-:W-:Y:S02]  /*ecd0*/  LOP3.LUT R54, R49, 0xff000000, R27, 0xf8, !PT ;  /* 0xff00000031367812 */ /* 0x000fe400078ef81b */
[----:B------:R-:W-:-:S02]  /*ece0*/  F2FP.F16.E4M3.UNPACK_B R27, R24 ;  /* 0x00000018ff1b723e */ /* 0x000fc400020006ff */
[----:B------:R-:W-:Y:S01]  /*ecf0*/  LOP3.LUT R56, R53, 0xff000000, R4, 0xf8, !PT ;  /* 0xff00000035387812 */ /* 0x000fe200078ef804 */
[----:B------:R-:W-:Y:S01]  /*ed00*/  HADD2.F32 R53, -RZ, R52.H0_H0 ;  /* 0x20000034ff357230 */ /* 0x000fe20000004100 */
[----:B------:R-:W-:Y:S01]  /*ed10*/  LOP3.LUT R5, R57, 0xff000000, R6, 0xf8, !PT ;  /* 0xff00000039057812 */ /* 0x000fe200078ef806 */
[----:B------:R-:W-:Y:S01]  /*ed20*/  HADD2.F32 R6, -RZ, R26.H0_H0 ;  /* 0x2000001aff067230 */ /* 0x000fe20000004100 */
[-C--:B------:R-:W-:Y:S01]  /*ed30*/  F2FP.F16.E4M3.UNPACK_B R48, R43.reuse ;  /* 0x0000002bff30723e */ /* 0x080fe200020006ff */
[----:B------:R-:W-:Y:S01]  /*ed40*/  HADD2.F32 R50, -RZ, R27.H0_H0 ;  /* 0x2000001bff327230 */ /* 0x000fe20000004100 */
[----:B------:R-:W-:Y:S01]  /*ed50*/  F2FP.F16.E4M3.UNPACK_B R49, R43.H1 ;  /* 0x0000002bff31723e */ /* 0x000fe200030006ff */
[----:B------:R-:W-:Y:S01]  /*ed60*/  HADD2.F32 R57, -RZ, R52.H1_H1 ;  /* 0x30000034ff397230 */ /* 0x000fe20000004100 */
[----:B------:R-:W-:Y:S01]  /*ed70*/  F2FP.F16.E4M3.UNPACK_B R43, R40.H1 ;  /* 0x00000028ff2b723e */ /* 0x000fe200030006ff */
[----:B------:R-:W-:Y:S02]  /*ed80*/  HADD2.F32 R26, -RZ, R26.H1_H1 ;  /* 0x3000001aff1a7230 */ /* 0x000fe40000004100 */
[----:B------:R-:W-:Y:S01]  /*ed90*/  FMUL.FTZ R58, R6, R50 ;  /* 0x00000032063a7220 */ /* 0x000fe20000410000 */
[----:B------:R-:W-:-:S02]  /*eda0*/  F2FP.F16.E4M3.UNPACK_B R55, R55.H1 ;  /* 0x00000037ff37723e */ /* 0x000fc400030006ff */
[----:B------:R-:W-:Y:S01]  /*edb0*/  LOP3.LUT R59, R59, 0xff000000, R7, 0xf8, !PT ;  /* 0xff0000003b3b7812 */ /* 0x000fe200078ef807 */
[----:B------:R-:W-:Y:S01]  /*edc0*/  FMUL.FTZ R61, R26, R57 ;  /* 0x000000391a3d7220 */ /* 0x000fe20000410000 */
[-C--:B------:R-:W-:Y:S01]  /*edd0*/  F2FP.F16.E4M3.UNPACK_B R7, R42.reuse ;  /* 0x0000002aff07723e */ /* 0x080fe200020006ff */
[----:B------:R-:W-:Y:S01]  /*ede0*/  HADD2.F32 R52, -RZ, R55.H0_H0 ;  /* 0x20000037ff347230 */ /* 0x000fe20000004100 */
[----:B------:R-:W-:Y:S01]  /*edf0*/  F2FP.F16.E4M3.UNPACK_B R42, R42.H1 ;  /* 0x0000002aff2a723e */ /* 0x000fe200030006ff */
[----:B--2---:R-:W0:Y:S02]  /*ee00*/  LDS.128 R36, [R66+0x18400] ;  /* 0x0184000042247984 */ /* 0x004e240000000c00 */
[----:B0-----:R-:W-:Y:S02]  /*ee10*/  F2FP.F16.E4M3.UNPACK_B R21, R37 ;  /* 0x00000025ff15723e */ /* 0x001fe400020006ff */
[-C--:B------:R-:W-:Y:S02]  /*ee20*/  F2FP.F16.E4M3.UNPACK_B R46, R39.reuse ;  /* 0x00000027ff2e723e */ /* 0x080fe400020006ff */
[----:B------:R-:W-:Y:S01]  /*ee30*/  F2FP.F16.E4M3.UNPACK_B R47, R39.H1 ;  /* 0x00000027ff2f723e */ /* 0x000fe200030006ff */
[----:B------:R-:W-:Y:S01]  /*ee40*/  HADD2.F32 R25, -RZ, R21.H0_H0 ;  /* 0x20000015ff197230 */ /* 0x000fe20000004100 */
[----:B------:R-:W-:-:S02]  /*ee50*/  F2FP.F16.E4M3.UNPACK_B R39, R36 ;  /* 0x00000024ff27723e */ /* 0x000fc400020006ff */
[----:B------:R-:W-:Y:S02]  /*ee60*/  F2FP.F16.E4M3.UNPACK_B R45, R36.H1 ;  /* 0x00000024ff2d723e */ /* 0x000fe400030006ff */
[----:B------:R-:W-:Y:S02]  /*ee70*/  F2FP.F16.E4M3.UNPACK_B R36, R41.H1 ;  /* 0x00000029ff24723e */ /* 0x000fe400030006ff */
[----:B------:R-:W-:Y:S01]  /*ee80*/  F2FP.F16.E4M3.UNPACK_B R41, R40 ;  /* 0x00000028ff29723e */ /* 0x000fe200020006ff */
[----:B------:R-:W-:Y:S01]  /*ee90*/  FMUL.FTZ R40, R6, R53 ;  /* 0x0000003506287220 */ /* 0x000fe20000410000 */
[----:B------:R-:W-:Y:S02]  /*eea0*/  F2FP.F16.E4M3.UNPACK_B R37, R37.H1 ;  /* 0x00000025ff25723e */ /* 0x000fe400030006ff */
[----:B------:R-:W-:Y:S01]  /*eeb0*/  F2FP.F16.E4M3.UNPACK_B R4, R38 ;  /* 0x00000026ff04723e */ /* 0x000fe200020006ff */
[C---:B------:R-:W-:Y:S01]  /*eec0*/  FFMA.FTZ R6, R25.reuse, R50, -R40 ;  /* 0x0000003219067223 */ /* 0x040fe20000010828 */
[----:B------:R-:W-:Y:S01]  /*eed0*/  F2FP.F16.E4M3.UNPACK_B R40, R24.H1 ;  /* 0x00000018ff28723e */ /* 0x000fe200030006ff */
[----:B------:R-:W-:Y:S01]  /*eee0*/  FFMA.FTZ R25, R25, R53, R58 ;  /* 0x0000003519197223 */ /* 0x000fe2000001003a */
[----:B------:R-:W-:Y:S01]  /*eef0*/  HADD2.F32 R53, -RZ, R27.H1_H1 ;  /* 0x3000001bff357230 */ /* 0x000fe20000004100 */
[----:B------:R-:W-:Y:S01]  /*ef00*/  F2FP.F16.E4M3.UNPACK_B R38, R38.H1 ;  /* 0x00000026ff26723e */ /* 0x000fe200030006ff */
[----:B------:R-:W-:-:S02]  /*ef10*/  HADD2.F32 R24, -RZ, R21.H1_H1 ;  /* 0x30000015ff187230 */ /* 0x000fc40000004100 */
[----:B------:R-:W-:Y:S02]  /*ef20*/  HADD2.F32 R21, -RZ, R36.H0_H0 ;  /* 0x20000024ff157230 */ /* 0x000fe40000004100 */
[-C--:B------:R-:W-:Y:S01]  /*ef30*/  FMUL.FTZ R26, R26, R53.reuse ;  /* 0x000000351a1a7220 */ /* 0x080fe20000410000 */
[----:B------:R-:W-:Y:S02]  /*ef40*/  HADD2.F32 R50, -RZ, R40.H0_H0 ;  /* 0x20000028ff327230 */ /* 0x000fe40000004100 */
[----:B------:R-:W-:Y:S02]  /*ef50*/  HADD2.F32 R27, -RZ, R37.H0_H0 ;  /* 0x20000025ff1b7230 */ /* 0x000fe40000004100 */
[C---:B------:R-:W-:Y:S01]  /*ef60*/  FMUL.FTZ R58, R21.reuse, R52 ;  /* 0x00000034153a7220 */ /* 0x040fe20000410000 */
[----:B------:R-:W-:Y:S02]  /*ef70*/  HADD2.F32 R36, -RZ, R36.H1_H1 ;  /* 0x30000024ff247230 */ /* 0x000fe40000004100 */
[-C--:B------:R-:W-:Y:S01]  /*ef80*/  FMUL.FTZ R63, R21, R50.reuse ;  /* 0x00000032153f7220 */ /* 0x080fe20000410000 */
[C---:B------:R-:W-:Y:S01]  /*ef90*/  FFMA.FTZ R21, R24.reuse, R53, -R61 ;  /* 0x0000003518157223 */ /* 0x040fe2000001083d */
[----:B------:R-:W-:Y:S01]  /*efa0*/  FFMA.FTZ R24, R24, R57, R26 ;  /* 0x0000003918187223 */ /* 0x000fe2000001001a */
[C---:B------:R-:W-:Y:S01]  /*efb0*/  FFMA.FTZ R26, R27.reuse, R50, -R58 ;  /* 0x000000321b1a7223 */ /* 0x040fe2000001083a */
[-C--:B------:R-:W-:Y:S01]  /*efc0*/  F2FP.F16.E4M3.UNPACK_B R58, R59.reuse ;  /* 0x0000003bff3a723e */ /* 0x080fe200020006ff */
[----:B------:R-:W-:Y:S01]  /*efd0*/  FFMA.FTZ R27, R27, R52, R63 ;  /* 0x000000341b1b7223 */ /* 0x000fe2000001003f */
[-C--:B------:R-:W-:Y:S01]  /*efe0*/  F2FP.F16.E4M3.UNPACK_B R53, R54.reuse ;  /* 0x00000036ff35723e */ /* 0x080fe200020006ff */
[----:B------:R-:W-:Y:S01]  /*eff0*/  HADD2.F32 R57, -RZ, R55.H1_H1 ;  /* 0x30000037ff397230 */ /* 0x000fe20000004100 */
[----:B------:R-:W-:Y:S01]  /*f000*/  F2FP.F16.E4M3.UNPACK_B R59, R59.H1 ;  /* 0x0000003bff3b723e */ /* 0x000fe200030006ff */
[----:B------:R-:W-:Y:S01]  /*f010*/  HADD2.F32 R52, -RZ, R40.H1_H1 ;  /* 0x30000028ff347230 */ /* 0x000fe20000004100 */
[----:B------:R-:W-:Y:S01]  /*f020*/  F2FP.F16.E4M3.UNPACK_B R54, R54.H1 ;  /* 0x00000036ff36723e */ /* 0x000fe200030006ff */
[----:B------:R-:W-:-:S02]  /*f030*/  HADD2.F32 R61, -RZ, R58.H0_H0 ;  /* 0x2000003aff3d7230 */ /* 0x000fc40000004100 */
[C---:B------:R-:W-:Y:S01]  /*f040*/  FMUL.FTZ R60, R36.reuse, R57 ;  /* 0x00000039243c7220 */ /* 0x040fe20000410000 */
[----:B------:R-:W-:Y:S02]  /*f050*/  HADD2.F32 R50, -RZ, R48.H0_H0 ;  /* 0x20000030ff327230 */ /* 0x000fe40000004100 */
[----:B------:R-:W-:Y:S01]  /*f060*/  FMUL.FTZ R36, R36, R52 ;  /* 0x0000003424247220 */ /* 0x000fe20000410000 */
[----:B------:R-:W-:Y:S02]  /*f070*/  HADD2.F32 R55, -RZ, R53.H0_H0 ;  /* 0x20000035ff377230 */ /* 0x000fe40000004100 */
        /* <DEDUP_REMOVED lines=8> */
[----:B------:R-:W-:Y:S01]  /*f100*/  FFMA.FTZ R36, R40, R55, -R65 ;  /* 0x0000003728247223 */ /* 0x000fe20000010841 */
[----:B------:R-:W-:Y:S02]  /*f110*/  HADD2.F32 R61, -RZ, R59.H0_H0 ;  /* 0x2000003bff3d7230 */ /* 0x000fe40000004100 */
[----:B------:R-:W-:Y:S01]  /*f120*/  HADD2.F32 R50, -RZ, R49.H0_H0 ;  /* 0x20000031ff327230 */ /* 0x000fe20000004100 */
[----:B------:R-:W-:Y:S01]  /*f130*/  F2FP.SATFINITE.E4M3.F32.PACK_AB_MERGE_C R27, R60, R27, RZ ;  /* 0x0000001b3c1b723e */ /* 0x000fe200048070ff */
[----:B------:R-:W-:Y:S02]  /*f140*/  HADD2.F32 R57, -RZ, R58.H1_H1 ;  /* 0x3000003aff397230 */ /* 0x000fe40000004100 */
[----:B------:R-:W-:-:S02]  /*f150*/  HADD2.F32 R55, -RZ, R54.H0_H0 ;  /* 0x20000036ff377230 */ /* 0x000fc40000004100 */
[----:B------:R-:W-:Y:S01]  /*f160*/  FMUL.FTZ R67, R50, R61 ;  /* 0x0000003d32437220 */ /* 0x000fe20000410000 */
[----:B------:R-:W-:Y:S02]  /*f170*/  HADD2.F32 R53, -RZ, R53.H1_H1 ;  /* 0x30000035ff357230 */ /* 0x000fe40000004100 */
[----:B------:R-:W-:Y:S01]  /*f180*/  FMUL.FTZ R65, R48, R57 ;  /* 0x0000003930417220 */ /* 0x000fe20000410000 */
[----:B------:R-:W-:Y:S02]  /*f190*/  HADD2.F32 R40, -RZ, R47.H0_H0 ;  /* 0x2000002fff287230 */ /* 0x000fe40000004100 */
[----:B------:R-:W-:Y:S01]  /*f1a0*/  FMUL.FTZ R50, R50, R55 ;  /* 0x0000003732327220 */ /* 0x000fe20000410000 */
[----:B------:R-:W-:Y:S02]  /*f1b0*/  HADD2.F32 R46, -RZ, R46.H1_H1 ;  /* 0x3000002eff2e7230 */ /* 0x000fe40000004100 */
[----:B------:R-:W-:Y:S01]  /*f1c0*/  FMUL.FTZ R48, R48, R53 ;  /* 0x0000003530307220 */ /* 0x000fe20000410000 */
[----:B------:R-:W-:-:S02]  /*f1d0*/  HADD2.F32 R54, -RZ, R54.H1_H1 ;  /* 0x30000036ff367230 */ /* 0x000fc40000004100 */
[----:B------:R-:W-:Y:S01]  /*f1e0*/  FFMA.FTZ R61, R40, R61, R50 ;  /* 0x0000003d283d7223 */ /* 0x000fe20000010032 */
[-C--:B------:R-:W-:Y:S01]  /*f1f0*/  F2FP.F16.E4M3.UNPACK_B R50, R56.reuse.H1 ;  /* 0x00000038ff32723e */ /* 0x080fe200030006ff */
[C---:B------:R-:W-:Y:S01]  /*f200*/  FFMA.FTZ R58, R46.reuse, R57, R48 ;  /* 0x000000392e3a7223 */ /* 0x040fe20000010030 */
[----:B------:R-:W-:Y:S01]  /*f210*/  F2FP.F16.E4M3.UNPACK_B R48, R51.H1 ;  /* 0x00000033ff30723e */ /* 0x000fe200030006ff */
[----:B------:R-:W-:Y:S01]  /*f220*/  FFMA.FTZ R65, R46, R53, -R65 ;  /* 0x000000352e417223 */ /* 0x000fe20000010841 */
[----:B------:R-:W-:Y:S01]  /*f230*/  FFMA.FTZ R67, R40, R55, -R67 ;  /* 0x0000003728437223 */ /* 0x000fe20000010843 */
[----:B------:R-:W-:Y:S01]  /*f240*/  HADD2.F32 R52, -RZ, R59.H1_H1 ;  /* 0x3000003bff347230 */ /* 0x000fe20000004100 */
[----:B------:R-:W-:Y:S01]  /*f250*/  F2FP.F16.E4M3.UNPACK_B R56, R56 ;  /* 0x00000038ff38723e */ /* 0x000fe200020006ff */
[----:B------:R-:W-:Y:S01]  /*f260*/  HADD2.F32 R49, -RZ, R49.H1_H1 ;  /* 0x30000031ff317230 */ /* 0x000fe20000004100 */
[----:B------:R-:W-:Y:S01]  /*f270*/  F2FP.F16.E4M3.UNPACK_B R51, R51 ;  /* 0x00000033ff33723e */ /* 0x000fe200020006ff */
[----:B------:R-:W-:Y:S01]  /*f280*/  HADD2.F32 R55, -RZ, R50.H0_H0 ;  /* 0x20000032ff377230 */ /* 0x000fe20000004100 */
[----:B------:R-:W-:Y:S01]  /*f290*/  F2FP.SATFINITE.E4M3.F32.PACK_AB_MERGE_C R25, R24, R25, R27 ;  /* 0x000000191819723e */ /* 0x000fe2000480701b */
[----:B------:R-:W-:-:S02]  /*f2a0*/  HADD2.F32 R46, -RZ, R43.H0_H0 ;  /* 0x2000002bff2e7230 */ /* 0x000fc40000004100 */
[C---:B------:R-:W-:Y:S01]  /*f2b0*/  FMUL.FTZ R62, R49.reuse, R52 ;  /* 0x00000034313e7220 */ /* 0x040fe20000410000 */
[----:B------:R-:W-:Y:S02]  /*f2c0*/  HADD2.F32 R53, -RZ, R48.H0_H0 ;  /* 0x20000030ff357230 */ /* 0x000fe40000004100 */
[----:B------:R-:W-:Y:S01]  /*f2d0*/  FMUL.FTZ R57, R49, R54 ;  /* 0x0000003631397220 */ /* 0x000fe20000410000 */
        /* <DEDUP_REMOVED lines=8> */
[----:B------:R-:W-:Y:S02]  /*f360*/  HADD2.F32 R48, -RZ, R48.H1_H1 ;  /* 0x30000030ff307230 */ /* 0x000fe40000004100 */
[C---:B------:R-:W-:Y:S01]  /*f370*/  FFMA.FTZ R62, R47.reuse, R54, -R62 ;  /* 0x000000362f3e7223 */ /* 0x040fe2000001083e */
[----:B------:R-:W-:Y:S02]  /*f380*/  HADD2.F32 R45, -RZ, R45.H1_H1 ;  /* 0x3000002dff2d7230 */ /* 0x000fe40000004100 */
[----:B------:R-:W-:Y:S01]  /*f390*/  FFMA.FTZ R64, R47, R52, R57 ;  /* 0x000000342f407223 */ /* 0x000fe20000010039 */
[C---:B------:R-:W-:Y:S01]  /*f3a0*/  FMUL.FTZ R40, R43.reuse, R50 ;  /* 0x000000322b287220 */ /* 0x040fe20000410000 */
[----:B------:R-:W-:Y:S01]  /*f3b0*/  FMUL.FTZ R49, R43, R48 ;  /* 0x000000302b317220 */ /* 0x000fe20000410000 */
[----:B------:R-:W-:-:S02]  /*f3c0*/  HADD2.F32 R47, -RZ, R56.H0_H0 ;  /* 0x20000038ff2f7230 */ /* 0x000fc40000004100 */
[----:B------:R-:W-:Y:S02]  /*f3d0*/  HADD2.F32 R43, -RZ, R41.H0_H0 ;  /* 0x20000029ff2b7230 */ /* 0x000fe40000004100 */
[C---:B------:R-:W-:Y:S01]  /*f3e0*/  FFMA.FTZ R52, R45.reuse, R48, -R40 ;  /* 0x000000302d347223 */ /* 0x040fe20000010828 */
        /* <DEDUP_REMOVED lines=8> */
[C---:B------:R-:W-:Y:S01]  /*f470*/  FFMA.FTZ R49, R40.reuse, R45, -R49 ;  /* 0x0000002d28317223 */ /* 0x040fe20000010831 */
[----:B------:R-:W-:Y:S01]  /*f480*/  HADD2.F32 R46, -RZ, R51.H1_H1 ;  /* 0x30000033ff2e7230 */ /* 0x000fe20000004100 */
[----:B------:R-:W-:Y:S01]  /*f490*/  F2FP.F16.E4M3.UNPACK_B R45, R5.H1 ;  /* 0x00000005ff2d723e */ /* 0x000fe200030006ff */
[----:B------:R-:W-:Y:S02]  /*f4a0*/  HADD2.F32 R39, -RZ, R39.H1_H1 ;  /* 0x30000027ff277230 */ /* 0x000fe40000004100 */
[C---:B------:R-:W-:Y:S01]  /*f4b0*/  FMUL.FTZ R48, R41.reuse, R56 ;  /* 0x0000003829307220 */ /* 0x040fe20000410000 */
[----:B------:R-:W-:Y:S01]  /*f4c0*/  FFMA.FTZ R47, R40, R47, R43 ;  /* 0x0000002f282f7223 */ /* 0x000fe2000001002b */
[----:B------:R-:W-:Y:S01]  /*f4d0*/  F2FP.F16.E4M3.UNPACK_B R43, R20.H1 ;  /* 0x00000014ff2b723e */ /* 0x000fe200030006ff */
        /* <DEDUP_REMOVED lines=16> */
[----:B------:R-:W-:Y:S02]  /*f5e0*/  HADD2.F32 R38, -RZ, R38.H1_H1 ;  /* 0x30000026ff267230 */ /* 0x000fe40000004100 */
[C---:B------:R-:W-:Y:S01]  /*f5f0*/  FMUL.FTZ R41, R42.reuse, R45 ;  /* 0x0000002d2a297220 */ /* 0x040fe20000410000 */
[----:B------:R-:W-:Y:S02]  /*f600*/  HADD2.F32 R39, -RZ, R20.H1_H1 ;  /* 0x30000014ff277230 */ /* 0x000fe40000004100 */
[-C--:B------:R-:W-:Y:S01]  /*f610*/  FMUL.FTZ R42, R42, R43.reuse ;  /* 0x0000002b2a2a7220 */ /* 0x080fe20000410000 */
[--C-:B------:R-:W-:Y:S02]  /*f620*/  HADD2.F32 R40, -RZ, R5.reuse.H0_H0 ;  /* 0x20000005ff287230 */ /* 0x100fe40000004100 */
[----:B------:R-:W-:Y:S01]  /*f630*/  FFMA.FTZ R51, R38, R43, -R41 ;  /* 0x0000002b26337223 */ /* 0x000fe20000010829 */
[----:B------:R-:W-:-:S02]  /*f640*/  HADD2.F32 R41, -RZ, R5.H1_H1 ;  /* 0x30000005ff297230 */ /* 0x000fc40000004100 */
[----:B------:R-:W-:Y:S01]  /*f650*/  FFMA.FTZ R57, R38, R45, R42 ;  /* 0x0000002d26397223 */ /* 0x000fe2000001002a */
[----:B------:R-:W-:Y:S01]  /*f660*/  HADD2.F32 R38, -RZ, R20.H0_H0 ;  /* 0x20000014ff267230 */ /* 0x000fe20000004100 */
[----:B------:R-:W-:Y:S01]  /*f670*/  F2FP.SATFINITE.E4M3.F32.PACK_AB_MERGE_C R50, R50, R55, RZ ;  /* 0x000000373232723e */ /* 0x000fe200048070ff */
[--C-:B------:R-:W-:Y:S01]  /*f680*/  HADD2.F32 R20, -RZ, R7.reuse.H0_H0 ;  /* 0x20000007ff147230 */ /* 0x100fe20000004100 */
[----:B------:R-:W-:Y:S01]  /*f690*/  F2FP.SATFINITE.E4M3.F32.PACK_AB_MERGE_C R51, R51, R54, RZ ;  /* 0x000000363333723e */ /* 0x000fe200048070ff */
[----:B------:R-:W-:Y:S01]  /*f6a0*/  HADD2.F32 R7, -RZ, R7.H1_H1 ;  /* 0x30000007ff077230 */ /* 0x000fe20000004100 */
[----:B------:R-:W-:Y:S01]  /*f6b0*/  F2FP.SATFINITE.E4M3.F32.PACK_AB_MERGE_C R27, R58, R37, R61 ;  /* 0x000000253a1b723e */ /* 0x000fe2000480703d */
[--C-:B------:R-:W-:Y:S02]  /*f6c0*/  HADD2.F32 R5, -RZ, R4.reuse.H0_H0 ;  /* 0x20000004ff057230 */ /* 0x100fe40000004100 */
[----:B------:R-:W-:Y:S01]  /*f6d0*/  FMUL.FTZ R42, R20, R40 ;  /* 0x00000028142a7220 */ /* 0x000fe20000410000 */
[----:B------:R-:W-:-:S02]  /*f6e0*/  HADD2.F32 R4, -RZ, R4.H1_H1 ;  /* 0x30000004ff047230 */ /* 0x000fc40000004100 */
[-C--:B------:R-:W-:Y:S01]  /*f6f0*/  FMUL.FTZ R43, R20, R38.reuse ;  /* 0x00000026142b7220 */ /* 0x080fe20000410000 */
[C---:B------:R-:W-:Y:S01]  /*f700*/  FMUL.FTZ R45, R7.reuse, R41 ;  /* 0x00000029072d7220 */ /* 0x040fe20000410000 */
[-C--:B------:R-:W-:Y:S01]  /*f710*/  FMUL.FTZ R20, R7, R39.reuse ;  /* 0x0000002707147220 */ /* 0x080fe20000410000 */
[C---:B------:R-:W-:Y:S01]  /*f720*/  FFMA.FTZ R42, R5.reuse, R38, -R42 ;  /* 0x00000026052a7223 */ /* 0x040fe2000001082a */
[----:B------:R-:W-:Y:S01]  /*f730*/  FFMA.FTZ R43, R5, R40, R43 ;  /* 0x00000028052b7223 */ /* 0x000fe2000001002b */
[C---:B------:R-:W-:Y:S01]  /*f740*/  FFMA.FTZ R45, R4.reuse, R39, -R45 ;  /* 0x00000027042d7223 */ /* 0x040fe2000001082d */
[----:B------:R-:W-:Y:S01]  /*f750*/  FFMA.FTZ R20, R4, R41, R20 ;  /* 0x0000002904147223 */ /* 0x000fe20000010014 */
[----:B------:R-:W-:Y:S02]  /*f760*/  F2FP.SATFINITE.E4M3.F32.PACK_AB_MERGE_C R5, R63, R26, RZ ;  /* 0x0000001a3f05723e */ /* 0x000fe400048070ff */
[----:B------:R-:W-:Y:S02]  /*f770*/  F2FP.SATFINITE.E4M3.F32.PACK_AB_MERGE_C R7, R62, R67, RZ ;  /* 0x000000433e07723e */ /* 0x000fe400048070ff */
[----:B------:R-:W-:-:S02]  /*f780*/  F2FP.SATFINITE.E4M3.F32.PACK_AB_MERGE_C R4, R52, R53, RZ ;  /* 0x000000353404723e */ /* 0x000fc400048070ff */
[----:B------:R-:W-:Y:S02]  /*f790*/  F2FP.SATFINITE.E4M3.F32.PACK_AB_MERGE_C R26, R57, R46, RZ ;  /* 0x0000002e391a723e */ /* 0x000fe400048070ff */
[----:B------:R-:W-:Y:S02]  /*f7a0*/  F2FP.SATFINITE.E4M3.F32.PACK_AB_MERGE_C R5, R21, R6, R5 ;  /* 0x000000061505723e */ /* 0x000fe40004807005 */
[----:B------:R-:W-:Y:S02]  /*f7b0*/  F2FP.SATFINITE.E4M3.F32.PACK_AB_MERGE_C R7, R65, R36, R7 ;  /* 0x000000244107723e */ /* 0x000fe40004807007 */
[----:B------:R-:W-:Y:S02]  /*f7c0*/  F2FP.SATFINITE.E4M3.F32.PACK_AB_MERGE_C R4, R48, R49, R4 ;  /* 0x000000313004723e */ /* 0x000fe40004807004 */
[----:B------:R-:W-:Y:S02]  /*f7d0*/  F2FP.SATFINITE.E4M3.F32.PACK_AB_MERGE_C R6, R45, R42, R51 ;  /* 0x0000002a2d06723e */ /* 0x000fe40004807033 */
[----:B------:R-:W-:-:S02]  /*f7e0*/  F2FP.SATFINITE.E4M3.F32.PACK_AB_MERGE_C R24, R56, R47, R50 ;  /* 0x0000002f3818723e */ /* 0x000fc40004807032 */
[----:B------:R-:W-:Y:S01]  /*f7f0*/  F2FP.SATFINITE.E4M3.F32.PACK_AB_MERGE_C R26, R20, R43, R26 ;  /* 0x0000002b141a723e */ /* 0x000fe2000480701a */
[----:B------:R1:W-:Y:S04]  /*f800*/  STS.128 [R66+0x18400], R4 ;  /* 0x0184000442007388 */ /* 0x0003e80000000c00 */
[----:B------:R1:W-:Y:S02]  /*f810*/  STS.128 [R0+0x18400], R24 ;  /* 0x0184001800007388 */ /* 0x0003e40000000c00 */
.L_x_1481:
[----:B------:R-:W-:Y:S05]  /*f820*/  BSYNC B1 ;  /* 0x0000000000017941 */ /* 0x000fea0003800000 */
.L_x_1480:
[----:B------:R-:W-:Y:S04]  /*f830*/  BSSY B1, `(.L_x_1482) ;  /* 0x0000105000017945 */ /* 0x000fe80003800000 */
[----:B------:R-:W-:Y:S05]  /*f840*/  @P1 BRA `(.L_x_1483) ;  /* 0x00000010000c1947 */ /* 0x000fea0003800000 */
[----:B------:R-:W2:Y:S01]  /*f850*/  LDL R61, [R1+0x60] ;  /* 0x00006000013d7983 */ /* 0x000ea20000100800 */
[----:B-1---5:R-:W-:Y:S01]  /*f860*/  IMAD.IADD R4, R204, 0x1, R217 ;  /* 0x00000001cc047824 */ /* 0x022fe200078e02d9 */
[----:B------:R-:W-:Y:S02]  /*f870*/  SHF.R.U32.HI R0, RZ, 0x8, R28 ;  /* 0x00000008ff007819 */ /* 0x000fe4000001161c */
[----:B----4-:R-:W-:Y:S02]  /*f880*/  LOP3.LUT R21, R31, 0xff, RZ, 0xc0, !PT ;  /* 0x000000ff1f157812 */ /* 0x010fe400078ec0ff */
[----:B------:R-:W-:Y:S02]  /*f890*/  SHF.R.S32.HI R5, RZ, 0x1f, R4 ;  /* 0x0000001fff057819 */ /* 0x000fe40000011404 */
[----:B------:R-:W-:Y:S02]  /*f8a0*/  SHF.R.U32.HI R24, RZ, 0x8, R8 ;  /* 0x00000008ff187819 */ /* 0x000fe40000011608 */
[----:B------:R-:W-:-:S02]  /*f8b0*/  LEA.HI R4, R5, R4, RZ, 0x4 ;  /* 0x0000000405047211 */ /* 0x000fc400078f20ff */
[----:B------:R-:W-:Y:S02]  /*f8c0*/  LOP3.LUT R5, R28, 0xff, RZ, 0xc0, !PT ;  /* 0x000000ff1c057812 */ /* 0x000fe400078ec0ff */
[----:B------:R-:W-:Y:S02]  /*f8d0*/  SHF.R.S32.HI R20, RZ, 0x4, R4 ;  /* 0x00000004ff147819 */ /* 0x000fe40000011404 */
[----:B------:R-:W-:Y:S02]  /*f8e0*/  LOP3.LUT R4, R0, 0xff, RZ, 0xc0, !PT ;  /* 0x000000ff00047812 */ /* 0x000fe400078ec0ff */
[----:B------:R-:W-:Y:S02]  /*f8f0*/  LEA.HI R0, R3, R20, RZ, 0x1c ;  /* 0x0000001403007211 */ /* 0x000fe400078fe0ff */
[----:B------:R-:W-:Y:S02]  /*f900*/  PRMT R37, R4, 0x7604, R5 ;  /* 0x0000760404257816 */ /* 0x000fe40000000005 */
[----:B------:R-:W-:-:S02]  /*f910*/  SHF.R.S32.HI R5, RZ, 0x1f, R0 ;  /* 0x0000001fff057819 */ /* 0x000fc40000011400 */
[----:B------:R-:W-:Y:S02]  /*f920*/  SHF.R.U32.HI R20, RZ, 0x8, R31 ;  /* 0x00000008ff147819 */ /* 0x000fe4000001161f */
[----:B------:R-:W-:Y:S01]  /*f930*/  LEA.HI R4, R5, R0, RZ, 0x2 ;  /* 0x0000000005047211 */ /* 0x000fe200078f10ff */
[----:B------:R-:W-:Y:S01]  /*f940*/  IMAD.SHL.U32 R5, R0, 0x10, RZ ;  /* 0x0000001000057824 */ /* 0x000fe200078e00ff */
[----:B------:R-:W-:Y:S02]  /*f950*/  LOP3.LUT R20, R20, 0xff, RZ, 0xc0, !PT ;  /* 0x000000ff14147812 */ /* 0x000fe400078ec0ff */
[----:B------:R-:W-:Y:S01]  /*f960*/  SHF.R.U32.HI R6, RZ, 0x8, R29 ;  /* 0x00000008ff067819 */ /* 0x000fe2000001161d */
[----:B------:R-:W-:Y:S01]  /*f970*/  IMAD.SHL.U32 R4, R4, 0x800, RZ ;  /* 0x0000080004047824 */ /* 0x000fe200078e00ff */
[----:B------:R-:W-:Y:S02]  /*f980*/  LOP3.LUT R0, R208, 0x30, R5, 0xf8, !PT ;  /* 0x00000030d0007812 */ /* 0x000fe400078ef805 */
[----:B0-----:R-:W-:-:S02]  /*f990*/  PRMT R41, R20, 0x7604, R21 ;  /* 0x0000760414297816 */ /* 0x001fc40000000015 */
[----:B------:R-:W-:Y:S02]  /*f9a0*/  LOP3.LUT R0, R0, R209, RZ, 0x3c, !PT ;  /* 0x000000d100007212 */ /* 0x000fe400078e3cff */
[----:B------:R-:W-:Y:S02]  /*f9b0*/  LOP3.LUT R5, R4, 0xffffe000, RZ, 0xc0, !PT ;  /* 0xffffe00004057812 */ /* 0x000fe400078ec0ff */
[----:B------:R-:W-:Y:S02]  /*f9c0*/  LOP3.LUT R25, R8, 0xff, RZ, 0xc0, !PT ;  /* 0x000000ff08197812 */ /* 0x000fe400078ec0ff */
[----:B------:R-:W-:Y:S02]  /*f9d0*/  LOP3.LUT R24, R24, 0xff, RZ, 0xc0, !PT ;  /* 0x000000ff18187812 */ /* 0x000fe400078ec0ff */
[----:B------:R-:W-:Y:S02]  /*f9e0*/  IADD3 R21, R0, R210, R5 ;  /* 0x000000d200157210 */ /* 0x000fe40007ffe005 */
[----:B------:R-:W-:-:S02]  /*f9f0*/  SHF.R.U32.HI R0, RZ, 0x8, R9 ;  /* 0x00000008ff007819 */ /* 0x000fc40000011609 */
[----:B------:R-:W-:Y:S02]  /*fa00*/  LOP3.LUT R7, R29, 0xff, RZ, 0xc0, !PT ;  /* 0x000000ff1d077812 */ /* 0x000fe400078ec0ff */
[----:B------:R-:W-:Y:S02]  /*fa10*/  LOP3.LUT R6, R6, 0xff, RZ, 0xc0, !PT ;  /* 0x000000ff06067812 */ /* 0x000fe400078ec0ff */
[----:B------:R-:W-:Y:S02]  /*fa20*/  PRMT R43, R24, 0x7604, R25 ;  /* 0x00007604182b7816 */ /* 0x000fe40000000019 */
        /* <DEDUP_REMOVED lines=20> */
[----:B------:R-:W-:Y:S02]  /*fb70*/  SHF.R.U32.HI R40, RZ, 0x10, R31 ;  /* 0x00000010ff287819 */ /* 0x000fe4000001161f */
[----:B------:R-:W-:Y:S02]  /*fb80*/  LOP3.LUT R21, R21, 0xff, RZ, 0xc0, !PT ;  /* 0x000000ff15157812 */ /* 0x000fe400078ec0ff */
[----:B------:R-:W-:Y:S02]  /*fb90*/  SHF.R.U32.HI R38, RZ, 0x10, R30 ;  /* 0x00000010ff267819 */ /* 0x000fe4000001161e */
[----:B------:R-:W-:-:S02]  /*fba0*/  LOP3.LUT R20, R20, 0xff, RZ, 0xc0, !PT ;  /* 0x000000ff14147812 */ /* 0x000fc400078ec0ff */
[----:B------:R-:W-:Y:S02]  /*fbb0*/  LOP3.LUT R40, R40, 0xff, RZ, 0xc0, !PT ;  /* 0x000000ff28287812 */ /* 0x000fe400078ec0ff */
[----:B------:R-:W-:Y:S02]  /*fbc0*/  PRMT R21, R21, 0x7054, R36 ;  /* 0x0000705415157816 */ /* 0x000fe40000000024 */
[----:B------:R-:W-:Y:S02]  /*fbd0*/  SHF.R.U32.HI R36, RZ, 0x10, R9 ;  /* 0x00000010ff247819 */ /* 0x000fe40000011609 */
[----:B------:R-:W-:Y:S02]  /*fbe0*/  LOP3.LUT R38, R38, 0xff, RZ, 0xc0, !PT ;  /* 0x000000ff26267812 */ /* 0x000fe400078ec0ff */
[----:B------:R-:W-:Y:S02]  /*fbf0*/  PRMT R37, R20, 0x7054, R37 ;  /* 0x0000705414257816 */ /* 0x000fe40000000025 */
[----:B------:R-:W-:-:S02]  /*fc00*/  PRMT R41, R40, 0x7054, R41 ;  /* 0x0000705428297816 */ /* 0x000fc40000000029 */
[----:B------:R-:W-:Y:S02]  /*fc10*/  SHF.R.U32.HI R20, RZ, 0x10, R8 ;  /* 0x00000010ff147819 */ /* 0x000fe40000011608 */
[----:B------:R-:W-:Y:S02]  /*fc20*/  SHF.R.U32.HI R40, RZ, 0x10, R11 ;  /* 0x00000010ff287819 */ /* 0x000fe4000001160b */
[----:B------:R-:W-:Y:S02]  /*fc30*/  LOP3.LUT R36, R36, 0xff, RZ, 0xc0, !PT ;  /* 0x000000ff24247812 */ /* 0x000fe400078ec0ff */
[----:B------:R-:W-:Y:S02]  /*fc40*/  PRMT R39, R38, 0x7054, R39 ;  /* 0x0000705426277816 */ /* 0x000fe40000000027 */
[----:B------:R-:W-:Y:S02]  /*fc50*/  SHF.R.U32.HI R38, RZ, 0x10, R10 ;  /* 0x00000010ff267819 */ /* 0x000fe4000001160a */
[----:B------:R-:W-:-:S02]  /*fc60*/  LOP3.LUT R20, R20, 0xff, RZ, 0xc0, !PT ;  /* 0x000000ff14147812 */ /* 0x000fc400078ec0ff */
[----:B------:R-:W-:Y:S02]  /*fc70*/  LOP3.LUT R40, R40, 0xff, RZ, 0xc0, !PT ;  /* 0x000000ff28287812 */ /* 0x000fe400078ec0ff */
[----:B------:R-:W-:Y:S02]  /*fc80*/  PRMT R49, R36, 0x7054, R45 ;  /* 0x0000705424317816 */ /* 0x000fe4000000002d */
[----:B------:R-:W-:Y:S02]  /*fc90*/  LOP3.LUT R38, R38, 0xff, RZ, 0xc0, !PT ;  /* 0x000000ff26267812 */ /* 0x000fe400078ec0ff */
[----:B------:R-:W-:Y:S02]  /*fca0*/  PRMT R43, R20, 0x7054, R43 ;  /* 0x00007054142b7816 */ /* 0x000fe4000000002b */
[----:B------:R-:W-:Y:S02]  /*fcb0*/  PRMT R53, R40, 0x7054, R53 ;  /* 0x0000705428357816 */ /* 0x000fe40000000035 */
[----:B------:R-:W-:-:S02]  /*fcc0*/  LOP3.LUT R49, R49, 0xff000000, R9, 0xf8, !PT ;  /* 0xff00000031317812 */ /* 0x000fc400078ef809 */
[----:B------:R-:W-:Y:S02]  /*fcd0*/  PRMT R51, R38, 0x7054, R47 ;  /* 0x0000705426337816 */ /* 0x000fe4000000002f */
[----:B------:R-:W-:Y:S02]  /*fce0*/  LOP3.LUT R21, R21, 0xff000000, R29, 0xf8, !PT ;  /* 0xff00000015157812 */ /* 0x000fe400078ef81d */
[----:B------:R-:W-:Y:S02]  /*fcf0*/  LOP3.LUT R47, R43, 0xff000000, R8, 0xf8, !PT ;  /* 0xff0000002b2f7812 */ /* 0x000fe400078ef808 */
[----:B------:R-:W-:Y:S02]  /*fd00*/  LOP3.LUT R53, R53, 0xff000000, R11, 0xf8, !PT ;  /* 0xff00000035357812 */ /* 0x000fe400078ef80b */
[----:B------:R-:W-:Y:S02]  /*fd10*/  F2FP.F16.E4M3.UNPACK_B R43, R49 ;  /* 0x00000031ff2b723e */ /* 0x000fe400020006ff */
[----:B0-----:R-:W-:-:S02]  /*fd20*/  F2FP.F16.E4M3.UNPACK_B R11, R25 ;  /* 0x00000019ff0b723e */ /* 0x001fc400020006ff */
[----:B------:R-:W-:Y:S01]  /*fd30*/  LOP3.LUT R45, R41, 0xff000000, R31, 0xf8, !PT ;  /* 0xff000000292d7812 */ /* 0x000fe200078ef81f */
[----:B------:R-:W-:Y:S01]  /*fd40*/  HADD2.F32 R48, -RZ, R43.H0_H0 ;  /* 0x2000002bff307230 */ /* 0x000fe20000004100 */
[----:B------:R-:W-:Y:S02]  /*fd50*/  F2FP.F16.E4M3.UNPACK_B R41, R21 ;  /* 0x00000015ff29723e */ /* 0x000fe400020006ff */
[----:B------:R-:W-:Y:S02]  /*fd60*/  LOP3.LUT R20, R39, 0xff000000, R30, 0xf8, !PT ;  /* 0xff00000027147812 */ /* 0x000fe400078ef81e */
[----:B------:R-:W-:Y:S01]  /*fd70*/  LOP3.LUT R8, R51, 0xff000000, R10, 0xf8, !PT ;  /* 0xff00000033087812 */ /* 0x000fe200078ef80a */
[--C-:B------:R-:W-:Y:S01]  /*fd80*/  HADD2.F32 R46, -RZ, R41.reuse.H0_H0 ;  /* 0x20000029ff2e7230 */ /* 0x100fe20000004100 */
[----:B------:R-:W-:Y:S01]  /*fd90*/  LOP3.LUT R42, R37, 0xff000000, R28, 0xf8, !PT ;  /* 0xff000000252a7812 */ /* 0x000fe200078ef81c */
[----:B------:R-:W-:Y:S01]  /*fda0*/  HADD2.F32 R41, -RZ, R41.H1_H1 ;  /* 0x30000029ff297230 */ /* 0x000fe20000004100 */
[----:B------:R-:W-:-:S02]  /*fdb0*/  F2FP.F16.E4M3.UNPACK_B R39, R27 ;  /* 0x0000001bff27723e */ /* 0x000fc400020006ff */
[----:B------:R-:W-:Y:S02]  /*fdc0*/  F2FP.F16.E4M3.UNPACK_B R40, R27.H1 ;  /* 0x0000001bff28723e */ /* 0x000fe400030006ff */
[-C--:B------:R-:W-:Y:S02]  /*fdd0*/  F2FP.F16.E4M3.UNPACK_B R27, R24.reuse ;  /* 0x00000018ff1b723e */ /* 0x080fe400020006ff */
[----:B------:R-:W-:Y:S02]  /*fde0*/  F2FP.F16.E4M3.UNPACK_B R37, R24.H1 ;  /* 0x00000018ff25723e */ /* 0x000fe400030006ff */
[----:B------:R-:W-:Y:S02]  /*fdf0*/  F2FP.F16.E4M3.UNPACK_B R25, R25.H1 ;  /* 0x00000019ff19723e */ /* 0x000fe400030006ff */
[----:B------:R-:W-:Y:S02]  /*fe00*/  F2FP.F16.E4M3.UNPACK_B R38, R26.H1 ;  /* 0x0000001aff26723e */ /* 0x000fe400030006ff */
[----:B------:R-:W-:Y:S01]  /*fe10*/  F2FP.F16.E4M3.UNPACK_B R49, R49.H1 ;  /* 0x00000031ff31723e */ /* 0x000fe200030006ff */
[----:B--2---:R-:W0:Y:S02]  /*fe20*/  LDS.128 R4, [R61+0x18400] ;  /* 0x018400003d047984 */ /* 0x004e240000000c00 */
[----:B0-----:R-:W-:-:S02]  /*fe30*/  F2FP.F16.E4M3.UNPACK_B R10, R5 ;  /* 0x00000005ff0a723e */ /* 0x001fc400020006ff */
[----:B------:R-:W-:Y:S01]  /*fe40*/  F2FP.F16.E4M3.UNPACK_B R30, R5.H1 ;  /* 0x00000005ff1e723e */ /* 0x000fe200030006ff */
[--C-:B------:R-:W-:Y:S01]  /*fe50*/  HADD2.F32 R5, -RZ, R11.reuse.H0_H0 ;  /* 0x2000000bff057230 */ /* 0x100fe20000004100 */
[-C--:B------:R-:W-:Y:S01]  /*fe60*/  F2FP.F16.E4M3.UNPACK_B R31, R7.reuse ;  /* 0x00000007ff1f723e */ /* 0x080fe200020006ff */
[--C-:B------:R-:W-:Y:S01]  /*fe70*/  HADD2.F32 R9, -RZ, R10.reuse.H0_H0 ;  /* 0x2000000aff097230 */ /* 0x100fe20000004100 */
[----:B------:R-:W-:Y:S01]  /*fe80*/  F2FP.F16.E4M3.UNPACK_B R36, R7.H1 ;  /* 0x00000007ff24723e */ /* 0x000fe200030006ff */
[----:B------:R-:W-:Y:S01]  /*fe90*/  HADD2.F32 R11, -RZ, R11.H1_H1 ;  /* 0x3000000bff0b7230 */ /* 0x000fe20000004100 */
[----:B------:R-:W-:Y:S01]  /*fea0*/  F2FP.F16.E4M3.UNPACK_B R28, R4 ;  /* 0x00000004ff1c723e */ /* 0x000fe200020006ff */
[C---:B------:R-:W-:Y:S01]  /*feb0*/  FMUL.FTZ R24, R5.reuse, R48 ;  /* 0x0000003005187220 */ /* 0x040fe20000410000 */
[----:B------:R-:W-:Y:S01]  /*fec0*/  F2FP.F16.E4M3.UNPACK_B R29, R4.H1 ;  /* 0x00000004ff1d723e */ /* 0x000fe200030006ff */
[----:B------:R-:W-:Y:S01]  /*fed0*/  FMUL.FTZ R51, R5, R46 ;  /* 0x0000002e05337220 */ /* 0x000fe20000410000 */
[----:B------:R-:W-:Y:S01]  /*fee0*/  F2FP.F16.E4M3.UNPACK_B R4, R6 ;  /* 0x00000006ff04723e */ /* 0x000fe200020006ff */
[C---:B------:R-:W-:Y:S01]  /*fef0*/  FFMA.FTZ R5, R9.reuse, R46, -R24 ;  /* 0x0000002e09057223 */ /* 0x040fe20000010818 */
[----:B------:R-:W-:Y:S01]  /*ff00*/  F2FP.F16.E4M3.UNPACK_B R7, R6.H1 ;  /* 0x00000006ff07723e */ /* 0x000fe200030006ff */
[----:B------:R-:W-:Y:S01]  /*ff10*/  HADD2.F32 R46, -RZ, R43.H1_H1 ;  /* 0x3000002bff2e7230 */ /* 0x000fe20000004100 */
[----:B------:R-:W-:Y:S01]  /*ff20*/  F2FP.F16.E4M3.UNPACK_B R6, R26 ;  /* 0x0000001aff06723e */ /* 0x000fe200020006ff */
[----:B------:R-:W-:Y:S01]  /*ff30*/  FFMA.FTZ R9, R9, R48, R51 ;  /* 0x0000003009097223 */ /* 0x000fe20000010033 */
[----:B------:R-:W-:Y:S01]  /*ff40*/  F2FP.F16.E4M3.UNPACK_B R26, R21.H1 ;  /* 0x00000015ff1a723e */ /* 0x000fe200030006ff */
[----:B------:R-:W-:-:S02]  /*ff50*/  HADD2.F32 R24, -RZ, R10.H1_H1 ;  /* 0x3000000aff187230 */ /* 0x000fc40000004100 */
[C---:B------:R-:W-:Y:S01]  /*ff60*/  FMUL.FTZ R51, R11.reuse, R46 ;  /* 0x0000002e0b337220 */ /* 0x040fe20000410000 */
[----:B------:R-:W-:Y:S02]  /*ff70*/  HADD2.F32 R48, -RZ, R49.H0_H0 ;  /* 0x20000031ff307230 */ /* 0x000fe40000004100 */
[----:B------:R-:W-:Y:S01]  /*ff80*/  FMUL.FTZ R11, R11, R41 ;  /* 0x000000290b0b7220 */ /* 0x000fe20000410000 */
[----:B------:R-:W-:Y:S02]  /*ff90*/  HADD2.F32 R10, -RZ, R25.H0_H0 ;  /* 0x20000019ff0a7230 */ /* 0x000fe40000004100 */
[----:B------:R-:W-:Y:S02]  /*ffa0*/  HADD2.F32 R43, -RZ, R26.H0_H0 ;  /* 0x2000001aff2b7230 */ /* 0x000fe40000004100 */
[----:B------:R-:W-:Y:S02]  /*ffb0*/  HADD2.F32 R21, -RZ, R30.H0_H0 ;  /* 0x2000001eff157230 */ /* 0x000fe40000004100 */
[----:B------:R-:W-:Y:S01]  /*ffc0*/  FMUL.FTZ R50, R10, R48 ;  /* 0x000000300a327220 */ /* 0x000fe20000410000 */
[----:B------:R-:W-:-:S02]  /*ffd0*/  HADD2.F32 R49, -RZ, R49.H1_H1 ;  /* 0x30000031ff317230 */ /* 0x000fc40000004100 */
[----:B------:R-:W-:Y:S01]  /*ffe0*/  FMUL.FTZ R55, R10, R43 ;  /* 0x0000002b0a377220 */ /* 0x000fe20000410000 */
[C---:B------:R-:W-:Y:S01]  /*fff0*/  FFMA.FTZ R10, R24.reuse, R41, -R51 ;  /* 0x00000029180a7223 */ /* 0x040fe20000010833 */
[----:B------:R-:W-:Y:S01]  /*10000*/  FFMA.FTZ R24, R24, R46, R11 ;  /* 0x0000002e18187223 */ /* 0x000fe2000001000b */
[C---:B------:R-:W-:Y:S01]  /*10010*/  FFMA.FTZ R11, R21.reuse, R43, -R50 ;  /* 0x0000002b150b7223 */ /* 0x040fe20000010832 */
[----:B------:R-:W-:Y:S01]  /*10020*/  F2FP.F16.E4M3.UNPACK_B R50, R53 ;  /* 0x00000035ff32723e */ /* 0x000fe200020006ff */
[----:B------:R-:W-:Y:S01]  /*10030*/  HADD2.F32 R43, -RZ, R26.H1_H1 ;  /* 0x3000001aff2b7230 */ /* 0x000fe20000004100 */
[----:B------:R-:W-:Y:S01]  /*10040*/  F2FP.F16.E4M3.UNPACK_B R46, R45 ;  /* 0x0000002dff2e723e */ /* 0x000fe200020006ff */
[----:B------:R-:W-:Y:S01]  /*10050*/  FFMA.FTZ R21, R21, R48, R55 ;  /* 0x0000003015157223 */ /* 0x000fe20000010037 */
[----:B------:R-:W-:Y:S01]  /*10060*/  HADD2.F32 R26, -RZ, R25.H1_H1 ;  /* 0x30000019ff1a7230 */ /* 0x000fe20000004100 */
[----:B------:R-:W-:Y:S01]  /*10070*/  F2FP.F16.E4M3.UNPACK_B R53, R53.H1 ;  /* 0x00000035ff35723e */ /* 0x000fe200030006ff */
[----:B------:R-:W-:Y:S01]  /*10080*/  HADD2.F32 R52, -RZ, R50.H0_H0 ;  /* 0x20000032ff347230 */ /* 0x000fe20000004100 */
[----:B------:R-:W-:Y:S01]  /*10090*/  F2FP.F16.E4M3.UNPACK_B R45, R45.H1 ;  /* 0x0000002dff2d723e */ /* 0x000fe200030006ff */
        /* <DEDUP_REMOVED lines=9> */
[C---:B------:R-:W-:Y:S01]  /*10130*/  FFMA.FTZ R56, R30.reuse, R49, R26 ;  /* 0x000000311e387223 */ /* 0x040fe2000001001a */
[----:B------:R-:W-:Y:S02]  /*10140*/  HADD2.F32 R39, -RZ, R39.H1_H1 ;  /* 0x30000027ff277230 */ /* 0x000fe40000004100 */
[C---:B------:R-:W-:Y:S01]  /*10150*/  FFMA.FTZ R58, R25.reuse, R48, -R58 ;  /* 0x00000030193a7223 */ /* 0x040fe2000001083a */
[----:B------:R-:W-:Y:S02]  /*10160*/  HADD2.F32 R46, -RZ, R46.H1_H1 ;  /* 0x3000002eff2e7230 */ /* 0x000fe40000004100 */
[----:B------:R-:W-:Y:S01]  /*10170*/  FFMA.FTZ R52, R25, R52, R41 ;  /* 0x0000003419347223 */ /* 0x000fe20000010029 */
[----:B------:R-:W-:Y:S01]  /*10180*/  FFMA.FTZ R54, R30, R43, -R51 ;  /* 0x0000002b1e367223 */ /* 0x000fe20000010833 */
[----:B------:R-:W-:Y:S02]  /*10190*/  HADD2.F32 R31, -RZ, R31.H1_H1 ;  /* 0x3000001fff1f7230 */ /* 0x000fe40000004100 */
[----:B------:R-:W-:Y:S01]  /*101a0*/  FMUL.FTZ R48, R39, R50 ;  /* 0x0000003227307220 */ /* 0x000fe20000410000 */
[----:B------:R-:W-:-:S02]  /*101b0*/  HADD2.F32 R41, -RZ, R53.H0_H0 ;  /* 0x20000035ff297230 */ /* 0x000fc40000004100 */
[-C--:B------:R-:W-:Y:S01]  /*101c0*/  FMUL.FTZ R39, R39, R46.reuse ;  /* 0x0000002e27277220 */ /* 0x080fe20000410000 */
[----:B------:R-:W-:Y:S02]  /*101d0*/  HADD2.F32 R26, -RZ, R40.H0_H0 ;  /* 0x20000028ff1a7230 */ /* 0x000fe40000004100 */
[C---:B------:R-:W-:Y:S01]  /*101e0*/  FFMA.FTZ R51, R31.reuse, R46, -R48 ;  /* 0x0000002e1f337223 */ /* 0x040fe20000010830 */
[--C-:B------:R-:W-:Y:S02]  /*101f0*/  HADD2.F32 R30, -RZ, R45.reuse.H0_H0 ;  /* 0x2000002dff1e7230 */ /* 0x100fe40000004100 */
[----:B------:R-:W-:Y:S01]  /*10200*/  FFMA.FTZ R55, R31, R50, R39 ;  /* 0x000000321f377223 */ /* 0x000fe20000010027 */
[----:B------:R-:W-:Y:S02]  /*10210*/  HADD2.F32 R25, -RZ, R36.H0_H0 ;  /* 0x20000024ff197230 */ /* 0x000fe40000004100 */
[----:B------:R-:W-:Y:S01]  /*10220*/  FMUL.FTZ R60, R26, R41 ;  /* 0x000000291a3c7220 */ /* 0x000fe20000410000 */
[----:B------:R-:W-:-:S02]  /*10230*/  HADD2.F32 R45, -RZ, R45.H1_H1 ;  /* 0x3000002dff2d7230 */ /* 0x000fc40000004100 */
[-C--:B------:R-:W-:Y:S01]  /*10240*/  FMUL.FTZ R26, R26, R30.reuse ;  /* 0x0000001e1a1a7220 */ /* 0x080fe20000410000 */
[----:B------:R-:W-:Y:S01]  /*10250*/  F2FP.F16.E4M3.UNPACK_B R39, R47.H1 ;  /* 0x0000002fff27723e */ /* 0x000fe200030006ff */
[----:B------:R-:W-:Y:S02]  /*10260*/  HADD2.F32 R53, -RZ, R53.H1_H1 ;  /* 0x30000035ff357230 */ /* 0x000fe40000004100 */
[C---:B------:R-:W-:Y:S01]  /*10270*/  FFMA.FTZ R60, R25.reuse, R30, -R60 ;  /* 0x0000001e193c7223 */ /* 0x040fe2000001083c */
[----:B------:R-:W-:Y:S02]  /*10280*/  HADD2.F32 R40, -RZ, R40.H1_H1 ;  /* 0x30000028ff287230 */ /* 0x000fe40000004100 */
[----:B------:R-:W-:Y:S01]  /*10290*/  FFMA.FTZ R57, R25, R41, R26 ;  /* 0x0000002919397223 */ /* 0x000fe2000001001a */
[----:B------:R-:W-:Y:S01]  /*102a0*/  F2FP.F16.E4M3.UNPACK_B R30, R42.H1 ;  /* 0x0000002aff1e723e */ /* 0x000fe200030006ff */
[----:B------:R-:W-:Y:S01]  /*102b0*/  HADD2.F32 R36, -RZ, R36.H1_H1 ;  /* 0x30000024ff247230 */ /* 0x000fe20000004100 */
[----:B------:R-:W-:Y:S01]  /*102c0*/  F2FP.F16.E4M3.UNPACK_B R47, R47 ;  /* 0x0000002fff2f723e */ /* 0x000fe200020006ff */
[----:B------:R-:W-:-:S02]  /*102d0*/  HADD2.F32 R41, -RZ, R39.H0_H0 ;  /* 0x20000027ff297230 */ /* 0x000fc40000004100 */
[C---:B------:R-:W-:Y:S01]  /*102e0*/  FMUL.FTZ R43, R40.reuse, R53 ;  /* 0x00000035282b7220 */ /* 0x040fe20000410000 */
[----:B------:R-:W-:Y:S02]  /*102f0*/  HADD2.F32 R26, -RZ, R37.H0_H0 ;  /* 0x20000025ff1a7230 */ /* 0x000fe40000004100 */
[-C--:B------:R-:W-:Y:S01]  /*10300*/  FMUL.FTZ R46, R40, R45.reuse ;  /* 0x0000002d282e7220 */ /* 0x080fe20000410000 */
[----:B------:R-:W-:Y:S02]  /*10310*/  HADD2.F32 R31, -RZ, R30.H0_H0 ;  /* 0x2000001eff1f7230 */ /* 0x000fe40000004100 */
[C---:B------:R-:W-:Y:S01]  /*10320*/  FFMA.FTZ R59, R36.reuse, R45, -R43 ;  /* 0x0000002d243b7223 */ /* 0x040fe2000001082b */
[----:B------:R-:W-:Y:S02]  /*10330*/  HADD2.F32 R25, -RZ, R29.H0_H0 ;  /* 0x2000001dff197230 */ /* 0x000fe40000004100 */
[----:B------:R-:W-:Y:S01]  /*10340*/  FFMA.FTZ R62, R36, R53, R46 ;  /* 0x00000035243e7223 */ /* 0x000fe2000001002e */
[----:B------:R-:W-:Y:S01]  /*10350*/  FMUL.FTZ R40, R26, R41 ;  /* 0x000000291a287220 */ /* 0x000fe20000410000 */
[----:B------:R-:W-:-:S02]  /*10360*/  HADD2.F32 R36, -RZ, R39.H1_H1 ;  /* 0x30000027ff247230 */ /* 0x000fc40000004100 */
[-C--:B------:R-:W-:Y:S01]  /*10370*/  FMUL.FTZ R26, R26, R31.reuse ;  /* 0x0000001f1a1a7220 */ /* 0x080fe20000410000 */
[----:B------:R-:W-:Y:S02]  /*10380*/  HADD2.F32 R37, -RZ, R37.H1_H1 ;  /* 0x30000025ff257230 */ /* 0x000fe40000004100 */
[----:B------:R-:W-:Y:S01]  /*10390*/  FFMA.FTZ R43, R25, R31, -R40 ;  /* 0x0000001f192b7223 */ /* 0x000fe20000010828 */
[----:B------:R-:W-:Y:S01]  /*103a0*/  HADD2.F32 R30, -RZ, R30.H1_H1 ;  /* 0x3000001eff1e7230 */ /* 0x000fe20000004100 */
[----:B------:R-:W-:Y:S01]  /*103b0*/  F2FP.F16.E4M3.UNPACK_B R42, R42 ;  /* 0x0000002aff2a723e */ /* 0x000fe200020006ff */
[----:B------:R-:W-:Y:S02]  /*103c0*/  HADD2.F32 R29, -RZ, R29.H1_H1 ;  /* 0x3000001dff1d7230 */ /* 0x000fe40000004100 */
[----:B------:R-:W-:Y:S01]  /*103d0*/  FMUL.FTZ R40, R37, R36 ;  /* 0x0000002425287220 */ /* 0x000fe20000410000 */
[----:B------:R-:W-:Y:S01]  /*103e0*/  FFMA.FTZ R41, R25, R41, R26 ;  /* 0x0000002919297223 */ /* 0x000fe2000001001a */
        /* <DEDUP_REMOVED lines=15> */
[----:B------:R-:W-:Y:S01]  /*104e0*/  FFMA.FTZ R31, R25, R31, R26 ;  /* 0x0000001f191f7223 */ /* 0x000fe2000001001a */
[----:B------:R-:W-:Y:S01]  /*104f0*/  HADD2.F32 R28, -RZ, R28.H1_H1 ;  /* 0x3000001cff1c7230 */ /* 0x000fe20000004100 */
[----:B------:R-:W-:Y:S01]  /*10500*/  F2FP.F16.E4M3.UNPACK_B R25, R20.H1 ;  /* 0x00000014ff19723e */ /* 0x000fe200030006ff */
[C---:B------:R-:W-:Y:S01]  /*10510*/  FMUL.FTZ R37, R27.reuse, R47 ;  /* 0x0000002f1b257220 */ /* 0x040fe20000410000 */
[----:B------:R-:W-:Y:S01]  /*10520*/  FMUL.FTZ R40, R27, R42 ;  /* 0x0000002a1b287220 */ /* 0x000fe20000410000 */
[----:B------:R-:W-:Y:S01]  /*10530*/  HADD2.F32 R30, -RZ, R29.H0_H0 ;  /* 0x2000001dff1e7230 */ /* 0x000fe20000004100 */
[----:B------:R-:W-:Y:S01]  /*10540*/  F2FP.F16.E4M3.UNPACK_B R20, R20 ;  /* 0x00000014ff14723e */ /* 0x000fe200020006ff */
[----:B------:R-:W-:-:S02]  /*10550*/  HADD2.F32 R26, -RZ, R38.H0_H0 ;  /* 0x20000026ff1a7230 */ /* 0x000fc40000004100 */
[C---:B------:R-:W-:Y:S01]  /*10560*/  FFMA.FTZ R37, R28.reuse, R42, -R37 ;  /* 0x0000002a1c257223 */ /* 0x040fe20000010825 */
[----:B------:R-:W-:Y:S01]  /*10570*/  FFMA.FTZ R40, R28, R47, R40 ;  /* 0x0000002f1c287223 */ /* 0x000fe20000010028 */
[----:B------:R-:W-:Y:S01]  /*10580*/  HADD2.F32 R27, -RZ, R25.H0_H0 ;  /* 0x20000019ff1b7230 */ /* 0x000fe20000004100 */
[----:B------:R-:W-:Y:S01]  /*10590*/  F2FP.F16.E4M3.UNPACK_B R8, R8 ;  /* 0x00000008ff08723e */ /* 0x000fe200020006ff */
[----:B------:R-:W-:Y:S02]  /*105a0*/  HADD2.F32 R29, -RZ, R29.H1_H1 ;  /* 0x3000001dff1d7230 */ /* 0x000fe40000004100 */
[C---:B------:R-:W-:Y:S01]  /*105b0*/  FMUL.FTZ R42, R26.reuse, R30 ;  /* 0x0000001e1a2a7220 */ /* 0x040fe20000410000 */
[----:B------:R-:W-:Y:S02]  /*105c0*/  HADD2.F32 R38, -RZ, R38.H1_H1 ;  /* 0x30000026ff267230 */ /* 0x000fe40000004100 */
[----:B------:R-:W-:Y:S01]  /*105d0*/  FMUL.FTZ R26, R26, R27 ;  /* 0x0000001b1a1a7220 */ /* 0x000fe20000410000 */
[----:B------:R-:W-:Y:S01]  /*105e0*/  HADD2.F32 R28, -RZ, R25.H1_H1 ;  /* 0x30000019ff1c7230 */ /* 0x000fe20000004100 */
[----:B------:R-:W-:Y:S01]  /*105f0*/  F2FP.SATFINITE.E4M3.F32.PACK_AB_MERGE_C R21, R56, R21, RZ ;  /* 0x000000153815723e */ /* 0x000fe200048070ff */
[----:B------:R-:W-:-:S02]  /*10600*/  HADD2.F32 R25, -RZ, R7.H0_H0 ;  /* 0x20000007ff197230 */ /* 0x000fc40000004100 */
[C---:B------:R-:W-:Y:S01]  /*10610*/  FMUL.FTZ R50, R38.reuse, R29 ;  /* 0x0000001d26327220 */ /* 0x040fe20000410000 */
[----:B------:R-:W-:Y:S02]  /*10620*/  HADD2.F32 R7, -RZ, R7.H1_H1 ;  /* 0x30000007ff077230 */ /* 0x000fe40000004100 */
[----:B------:R-:W-:Y:S01]  /*10630*/  FMUL.FTZ R38, R38, R28 ;  /* 0x0000001c26267220 */ /* 0x000fe20000410000 */
[----:B------:R-:W-:Y:S01]  /*10640*/  F2FP.SATFINITE.E4M3.F32.PACK_AB_MERGE_C R57, R62, R57, RZ ;  /* 0x000000393e39723e */ /* 0x000fe200048070ff */
[C---:B------:R-:W-:Y:S01]  /*10650*/  FFMA.FTZ R42, R25.reuse, R27, -R42 ;  /* 0x0000001b192a7223 */ /* 0x040fe2000001082a */
[----:B------:R-:W-:Y:S01]  /*10660*/  FFMA.FTZ R26, R25, R30, R26 ;  /* 0x0000001e191a7223 */ /* 0x000fe2000001001a */
[C---:B------:R-:W-:Y:S01]  /*10670*/  FFMA.FTZ R47, R7.reuse, R28, -R50 ;  /* 0x0000001c072f7223 */ /* 0x040fe20000010832 */
[----:B------:R-:W-:Y:S01]  /*10680*/  FFMA.FTZ R49, R7, R29, R38 ;  /* 0x0000001d07317223 */ /* 0x000fe20000010026 */
[--C-:B------:R-:W-:Y:S01]  /*10690*/  HADD2.F32 R25, -RZ, R20.reuse.H0_H0 ;  /* 0x20000014ff197230 */ /* 0x100fe20000004100 */
[----:B------:R-:W-:Y:S01]  /*106a0*/  F2FP.SATFINITE.E4M3.F32.PACK_AB_MERGE_C R5, R10, R5, R11 ;  /* 0x000000050a05723e */ /* 0x000fe2000480700b */
[----:B------:R-:W-:Y:S01]  /*106b0*/  HADD2.F32 R27, -RZ, R20.H1_H1 ;  /* 0x30000014ff1b7230 */ /* 0x000fe20000004100 */
[----:B------:R-:W-:Y:S01]  /*106c0*/  F2FP.SATFINITE.E4M3.F32.PACK_AB_MERGE_C R42, R47, R42, RZ ;  /* 0x0000002a2f2a723e */ /* 0x000fe200048070ff */
[----:B------:R-:W-:Y:S01]  /*106d0*/  HADD2.F32 R20, -RZ, R8.H0_H0 ;  /* 0x20000008ff147230 */ /* 0x000fe20000004100 */
[----:B------:R-:W-:Y:S01]  /*106e0*/  F2FP.SATFINITE.E4M3.F32.PACK_AB_MERGE_C R26, R49, R26, RZ ;  /* 0x0000001a311a723e */ /* 0x000fe200048070ff */
[----:B------:R-:W-:Y:S01]  /*106f0*/  HADD2.F32 R7, -RZ, R6.H0_H0 ;  /* 0x20000006ff077230 */ /* 0x000fe20000004100 */
[----:B------:R-:W-:Y:S01]  /*10700*/  F2FP.SATFINITE.E4M3.F32.PACK_AB_MERGE_C R9, R24, R9, R21 ;  /* 0x000000091809723e */ /* 0x000fe20004807015 */
[----:B------:R-:W-:Y:S01]  /*10710*/  HADD2.F32 R29, -RZ, R8.H1_H1 ;  /* 0x30000008ff1d7230 */ /* 0x000fe20000004100 */
[----:B------:R-:W-:Y:S01]  /*10720*/  F2FP.SATFINITE.E4M3.F32.PACK_AB_MERGE_C R11, R55, R52, R57 ;  /* 0x00000034370b723e */ /* 0x000fe20004807039 */
[----:B------:R-:W-:-:S02]  /*10730*/  HADD2.F32 R8, -RZ, R6.H1_H1 ;  /* 0x30000006ff087230 */ /* 0x000fc40000004100 */
[CC--:B------:R-:W-:Y:S01]  /*10740*/  FMUL.FTZ R39, R7.reuse, R20.reuse ;  /* 0x0000001407277220 */ /* 0x0c0fe20000410000 */
[--C-:B------:R-:W-:Y:S02]  /*10750*/  HADD2.F32 R6, -RZ, R4.reuse.H0_H0 ;  /* 0x20000004ff067230 */ /* 0x100fe40000004100 */
[----:B------:R-:W-:Y:S01]  /*10760*/  FMUL.FTZ R7, R7, R25 ;  /* 0x0000001907077220 */ /* 0x000fe20000410000 */
[----:B------:R-:W-:Y:S02]  /*10770*/  HADD2.F32 R4, -RZ, R4.H1_H1 ;  /* 0x30000004ff047230 */ /* 0x000fe40000004100 */
[C---:B------:R-:W-:Y:S01]  /*10780*/  FMUL.FTZ R45, R8.reuse, R29 ;  /* 0x0000001d082d7220 */ /* 0x040fe20000410000 */
        /* <DEDUP_REMOVED lines=11> */
[----:B------:R-:W-:-:S02]  /*10840*/  F2FP.SATFINITE.E4M3.F32.PACK_AB_MERGE_C R8, R40, R31, R8 ;  /* 0x0000001f2808723e */ /* 0x000fc40004807008 */
[----:B------:R-:W-:Y:S01]  /*10850*/  F2FP.SATFINITE.E4M3.F32.PACK_AB_MERGE_C R10, R29, R20, R26 ;  /* 0x000000141d0a723e */ /* 0x000fe2000480701a */
[----:B------:R2:W-:Y:S04]  /*10860*/  STS.128 [R61+0x18400], R4 ;  /* 0x018400043d007388 */ /* 0x0005e80000000c00 */
[----:B------:R2:W-:Y:S02]  /*10870*/  STS.128 [R0+0x18400], R8 ;  /* 0x0184000800007388 */ /* 0x0005e40000000c00 */
.L_x_1483:
[----:B------:R-:W-:Y:S05]  /*10880*/  BSYNC B1 ;  /* 0x0000000000017941 */ /* 0x000fea0003800000 */
.L_x_1482:
[----:B------:R-:W-:Y:S05]  /*10890*/  @P2 BRA `(.L_x_1464) ;  /* 0x0000000c00ec2947 */ /* 0x000fea0003800000 */
[----:B0-----:R-:W3:Y:S01]  /*108a0*/  LDL R51, [R1+0x5c] ;  /* 0x00005c0001337983 */ /* 0x001ee20000100800 */
[----:B-12---:R-:W-:Y:S01]  /*108b0*/  IMAD.IADD R0, R204, 0x1, R216 ;  /* 0x00000001cc007824 */ /* 0x006fe200078e02d8 */
        /* <DEDUP_REMOVED lines=10> */
[----:B----4-:R-:W-:-:S02]  /*10960*/  PRMT R21, R5, 0x7604, R0 ;  /* 0x0000760405157816 */ /* 0x010fc40000000000 */
[----:B------:R-:W-:Y:S02]  /*10970*/  SHF.R.S32.HI R0, RZ, 0x1f, R3 ;  /* 0x0000001fff007819 */ /* 0x000fe40000011403 */
[----:B------:R-:W-:Y:S02]  /*10980*/  PRMT R25, R9, 0x7604, R4 ;  /* 0x0000760409197816 */ /* 0x000fe40000000004 */
[----:B------:R-:W-:Y:S01]  /*10990*/  LEA.HI R4, R0, R3, RZ, 0x2 ;  /* 0x0000000300047211 */ /* 0x000fe200078f10ff */
[----:B------:R-:W-:Y:S01]  /*109a0*/  IMAD.SHL.U32 R3, R3, 0x10, RZ ;  /* 0x0000001003037824 */ /* 0x000fe200078e00ff */
[----:B------:R-:W-:Y:S02]  /*109b0*/  SHF.R.U32.HI R7, RZ, 0x8, R33 ;  /* 0x00000008ff077819 */ /* 0x000fe40000011621 */
[----:B------:R-:W-:Y:S01]  /*109c0*/  LOP3.LUT R6, R33, 0xff, RZ, 0xc0, !PT ;  /* 0x000000ff21067812 */ /* 0x000fe200078ec0ff */
[----:B------:R-:W-:Y:S01]  /*109d0*/  IMAD.SHL.U32 R4, R4, 0x800, RZ ;  /* 0x0000080004047824 */ /* 0x000fe200078e00ff */
[----:B------:R-:W-:-:S02]  /*109e0*/  LOP3.LUT R0, R208, 0x30, R3, 0xf8, !PT ;  /* 0x00000030d0007812 */ /* 0x000fc400078ef803 */
[----:B------:R-:W-:Y:S02]  /*109f0*/  LOP3.LUT R7, R7, 0xff, RZ, 0xc0, !PT ;  /* 0x000000ff07077812 */ /* 0x000fe400078ec0ff */
[----:B------:R-:W-:Y:S02]  /*10a00*/  SHF.R.U32.HI R8, RZ, 0x8, R12 ;  /* 0x00000008ff087819 */ /* 0x000fe4000001160c */
[----:B------:R-:W-:Y:S02]  /*10a10*/  LOP3.LUT R0, R0, R209, RZ, 0x3c, !PT ;  /* 0x000000d100007212 */ /* 0x000fe400078e3cff */
[----:B------:R-:W-:Y:S02]  /*10a20*/  LOP3.LUT R3, R4, 0xffffe000, RZ, 0xc0, !PT ;  /* 0xffffe00004037812 */ /* 0x000fe400078ec0ff */
[----:B------:R-:W-:Y:S02]  /*10a30*/  PRMT R20, R7, 0x7604, R6 ;  /* 0x0000760407147816 */ /* 0x000fe40000000006 */
[----:B------:R-:W-:-:S02]  /*10a40*/  LOP3.LUT R7, R12, 0xff, RZ, 0xc0, !PT ;  /* 0x000000ff0c077812 */ /* 0x000fc400078ec0ff */
[----:B------:R-:W-:Y:S02]  /*10a50*/  LOP3.LUT R8, R8, 0xff, RZ, 0xc0, !PT ;  /* 0x000000ff08087812 */ /* 0x000fe400078ec0ff */
[----:B------:R-:W-:Y:S02]  /*10a60*/  IADD3 R3, R0, R210, R3 ;  /* 0x000000d200037210 */ /* 0x000fe40007ffe003 */
[----:B------:R-:W-:Y:S02]  /*10a70*/  SHF.R.U32.HI R6, RZ, 0x8, R35 ;  /* 0x00000008ff067819 */ /* 0x000fe40000011623 */
[----:B------:R-:W-:Y:S01]  /*10a80*/  PRMT R29, R8, 0x7604, R7 ;  /* 0x00007604081d7816 */ /* 0x000fe20000000007 */
[----:B------:R-:W-:Y:S01]  /*10a90*/  IMAD.IADD R0, R16, 0x1, R3 ;  /* 0x0000000110007824 */ /* 0x000fe200078e0203 */
[----:B------:R-:W-:Y:S02]  /*10aa0*/  SHF.R.U32.HI R8, RZ, 0x8, R13 ;  /* 0x00000008ff087819 */ /* 0x000fe4000001160d */
[----:B------:R-:W-:-:S02]  /*10ab0*/  LOP3.LUT R5, R35, 0xff, RZ, 0xc0, !PT ;  /* 0x000000ff23057812 */ /* 0x000fc400078ec0ff */
[----:B------:R-:W-:Y:S02]  /*10ac0*/  LOP3.LUT R6, R6, 0xff, RZ, 0xc0, !PT ;  /* 0x000000ff06067812 */ /* 0x000fe400078ec0ff */
[----:B------:R-:W-:Y:S02]  /*10ad0*/  LOP3.LUT R3, R8, 0xff, RZ, 0xc0, !PT ;  /* 0x000000ff08037812 */ /* 0x000fe400078ec0ff */
[----:B------:R-:W0:Y:S01]  /*10ae0*/  LDS.128 R8, [R0+0x18400] ;  /* 0x0184000000087984 */ /* 0x000e220000000c00 */
[----:B------:R-:W-:Y:S02]  /*10af0*/  PRMT R24, R6, 0x7604, R5 ;  /* 0x0000760406187816 */ /* 0x000fe40000000005 */
[----:B------:R-:W-:Y:S02]  /*10b00*/  SHF.R.U32.HI R28, RZ, 0x8, R14 ;  /* 0x00000008ff1c7819 */ /* 0x000fe4000001160e */
[----:B------:R-:W-:Y:S02]  /*10b10*/  SHF.R.U32.HI R31, RZ, 0x8, R15 ;  /* 0x00000008ff1f7819 */ /* 0x000fe4000001160f */
[----:B------:R-:W-:-:S02]  /*10b20*/  LOP3.LUT R27, R14, 0xff, RZ, 0xc0, !PT ;  /* 0x000000ff0e1b7812 */ /* 0x000fc400078ec0ff */
[----:B------:R-:W-:Y:S02]  /*10b30*/  LOP3.LUT R28, R28, 0xff, RZ, 0xc0, !PT ;  /* 0x000000ff1c1c7812 */ /* 0x000fe400078ec0ff */
[----:B------:R-:W-:Y:S02]  /*10b40*/  LOP3.LUT R30, R15, 0xff, RZ, 0xc0, !PT ;  /* 0x000000ff0f1e7812 */ /* 0x000fe400078ec0ff */
[----:B------:R-:W-:Y:S02]  /*10b50*/  LOP3.LUT R31, R31, 0xff, RZ, 0xc0, !PT ;  /* 0x000000ff1f1f7812 */ /* 0x000fe400078ec0ff */
[----:B------:R-:W-:Y:S02]  /*10b60*/  LOP3.LUT R26, R13, 0xff, RZ, 0xc0, !PT ;  /* 0x000000ff0d1a7812 */ /* 0x000fe400078ec0ff */
[----:B------:R-:W-:Y:S02]  /*10b70*/  PRMT R37, R28, 0x7604, R27 ;  /* 0x000076041c257816 */ /* 0x000fe4000000001b */
[----:B------:R-:W-:-:S02]  /*10b80*/  PRMT R30, R31, 0x7604, R30 ;  /* 0x000076041f1e7816 */ /* 0x000fc4000000001e */
[----:B------:R-:W-:Y:S02]  /*10b90*/  SHF.R.U32.HI R27, RZ, 0x10, R35 ;  /* 0x00000010ff1b7819 */ /* 0x000fe40000011623 */
[----:B------:R-:W-:Y:S02]  /*10ba0*/  PRMT R26, R3, 0x7604, R26 ;  /* 0x00007604031a7816 */ /* 0x000fe4000000001a */
[----:B------:R-:W-:Y:S01]  /*10bb0*/  SHF.R.U32.HI R31, RZ, 0x10, R13 ;  /* 0x00000010ff1f7819 */ /* 0x000fe2000001160d */
[----:B------:R-:W-:Y:S01]  /*10bc0*/  IMAD.U32 R27, R27, 0x10000, RZ ;  /* 0x000100001b1b7824 */ /* 0x000fe200078e00ff */
[----:B------:R-:W-:Y:S02]  /*10bd0*/  SHF.R.U32.HI R3, RZ, 0x10, R33 ;  /* 0x00000010ff037819 */ /* 0x000fe40000011621 */
[----:B------:R-:W-:Y:S01]  /*10be0*/  SHF.R.U32.HI R39, RZ, 0x10, R15 ;  /* 0x00000010ff277819 */ /* 0x000fe2000001160f */
        /* <DEDUP_REMOVED lines=16> */
[----:B------:R-:W-:Y:S02]  /*10cf0*/  F2FP.F16.E4M3.UNPACK_B R34, R33 ;  /* 0x00000021ff22723e */ /* 0x000fe400020006ff */
[----:B------:R-:W-:-:S02]  /*10d00*/  LOP3.LUT R37, R29, 0xff000000, R12, 0xf8, !PT ;  /* 0xff0000001d257812 */ /* 0x000fc400078ef80c */
[----:B------:R-:W-:Y:S02]  /*10d10*/  LOP3.LUT R21, R21, 0xff0000, R32, 0xf8, !PT ;  /* 0x00ff000015157812 */ /* 0x000fe400078ef820 */
[----:B------:R-:W-:Y:S02]  /*10d20*/  LOP3.LUT R12, R3, 0xff000000, R14, 0xf8, !PT ;  /* 0xff000000030c7812 */ /* 0x000fe400078ef80e */
[----:B------:R-:W-:Y:S01]  /*10d30*/  LOP3.LUT R40, R39, 0xff000000, R15, 0xf8, !PT ;  /* 0xff00000027287812 */ /* 0x000fe200078ef80f */
[--C-:B------:R-:W-:Y:S01]  /*10d40*/  HADD2.F32 R39, -RZ, R38.reuse.H0_H0 ;  /* 0x20000026ff277230 */ /* 0x100fe20000004100 */
[----:B------:R-:W-:Y:S01]  /*10d50*/  LOP3.LUT R32, R21, 0xff000000, R32, 0xf8, !PT ;  /* 0xff00000015207812 */ /* 0x000fe200078ef820 */
[----:B------:R-:W-:Y:S01]  /*10d60*/  HADD2.F32 R38, -RZ, R38.H1_H1 ;  /* 0x30000026ff267230 */ /* 0x000fe20000004100 */
[----:B------:R-:W-:Y:S02]  /*10d70*/  F2FP.F16.E4M3.UNPACK_B R28, R9.H1 ;  /* 0x00000009ff1c723e */ /* 0x000fe400030006ff */
[----:B------:R-:W-:-:S02]  /*10d80*/  F2FP.F16.E4M3.UNPACK_B R30, R11 ;  /* 0x0000000bff1e723e */ /* 0x000fc400020006ff */
[----:B------:R-:W-:Y:S02]  /*10d90*/  F2FP.F16.E4M3.UNPACK_B R31, R11.H1 ;  /* 0x0000000bff1f723e */ /* 0x000fe400030006ff */
[-C--:B------:R-:W-:Y:S02]  /*10da0*/  F2FP.F16.E4M3.UNPACK_B R11, R8.reuse ;  /* 0x00000008ff0b723e */ /* 0x080fe400020006ff */
[----:B------:R-:W-:Y:S02]  /*10db0*/  F2FP.F16.E4M3.UNPACK_B R26, R8.H1 ;  /* 0x00000008ff1a723e */ /* 0x000fe400030006ff */
[----:B------:R-:W-:Y:S02]  /*10dc0*/  F2FP.F16.E4M3.UNPACK_B R33, R33.H1 ;  /* 0x00000021ff21723e */ /* 0x000fe400030006ff */
[----:B------:R-:W-:Y:S01]  /*10dd0*/  F2FP.F16.E4M3.UNPACK_B R29, R10.H1 ;  /* 0x0000000aff1d723e */ /* 0x000fe200030006ff */
[----:B---3--:R-:W0:Y:S02]  /*10de0*/  LDS.128 R4, [R51+0x18400] ;  /* 0x0184000033047984 */ /* 0x008e240000000c00 */
[----:B0-----:R-:W-:-:S02]  /*10df0*/  F2FP.F16.E4M3.UNPACK_B R24, R7 ;  /* 0x00000007ff18723e */ /* 0x001fc400020006ff */
[----:B------:R-:W-:Y:S02]  /*10e00*/  F2FP.F16.E4M3.UNPACK_B R25, R7.H1 ;  /* 0x00000007ff19723e */ /* 0x000fe400030006ff */
[-C--:B------:R-:W-:Y:S02]  /*10e10*/  F2FP.F16.E4M3.UNPACK_B R14, R5.reuse ;  /* 0x00000005ff0e723e */ /* 0x080fe400020006ff */
[-C--:B------:R-:W-:Y:S02]  /*10e20*/  F2FP.F16.E4M3.UNPACK_B R7, R4.reuse ;  /* 0x00000004ff07723e */ /* 0x080fe400020006ff */
[----:B------:R-:W-:Y:S01]  /*10e30*/  F2FP.F16.E4M3.UNPACK_B R13, R4.H1 ;  /* 0x00000004ff0d723e */ /* 0x000fe200030006ff */
[--C-:B------:R-:W-:Y:S01]  /*10e40*/  HADD2.F32 R4, -RZ, R27.reuse.H0_H0 ;  /* 0x2000001bff047230 */ /* 0x100fe20000004100 */
[----:B------:R-:W-:Y:S01]  /*10e50*/  F2FP.F16.E4M3.UNPACK_B R15, R5.H1 ;  /* 0x00000005ff0f723e */ /* 0x000fe200030006ff */
[----:B------:R-:W-:Y:S01]  /*10e60*/  HADD2.F32 R5, -RZ, R34.H0_H0 ;  /* 0x20000022ff057230 */ /* 0x000fe20000004100 */
[-C--:B------:R-:W-:Y:S01]  /*10e70*/  F2FP.F16.E4M3.UNPACK_B R3, R6.reuse ;  /* 0x00000006ff03723e */ /* 0x080fe200020006ff */
[----:B------:R-:W-:Y:S01]  /*10e80*/  HADD2.F32 R27, -RZ, R27.H1_H1 ;  /* 0x3000001bff1b7230 */ /* 0x000fe20000004100 */
[----:B------:R-:W-:Y:S01]  /*10e90*/  F2FP.F16.E4M3.UNPACK_B R21, R6.H1 ;  /* 0x00000006ff15723e */ /* 0x000fe200030006ff */
[----:B------:R-:W-:-:S02]  /*10ea0*/  HADD2.F32 R6, -RZ, R14.H0_H0 ;  /* 0x2000000eff067230 */ /* 0x000fc40000004100 */
[C---:B------:R-:W-:Y:S01]  /*10eb0*/  FMUL.FTZ R9, R4.reuse, R39 ;  /* 0x0000002704097220 */ /* 0x040fe20000410000 */
[-C--:B------:R-:W-:Y:S01]  /*10ec0*/  FMUL.FTZ R8, R4, R5.reuse ;  /* 0x0000000504087220 */ /* 0x080fe20000410000 */
[----:B------:R-:W-:Y:S02]  /*10ed0*/  HADD2.F32 R34, -RZ, R34.H1_H1 ;  /* 0x30000022ff227230 */ /* 0x000fe40000004100 */
[C---:B------:R-:W-:Y:S01]  /*10ee0*/  FMUL.FTZ R43, R27.reuse, R38 ;  /* 0x000000261b2b7220 */ /* 0x040fe20000410000 */
[C---:B------:R-:W-:Y:S01]  /*10ef0*/  FFMA.FTZ R5, R6.reuse, R5, -R9 ;  /* 0x0000000506057223 */ /* 0x040fe20000010809 */
[----:B------:R-:W-:Y:S01]  /*10f00*/  FFMA.FTZ R9, R6, R39, R8 ;  /* 0x0000002706097223 */ /* 0x000fe20000010008 */
[----:B------:R-:W-:Y:S01]  /*10f10*/  F2FP.F16.E4M3.UNPACK_B R39, R35.H1 ;  /* 0x00000023ff27723e */ /* 0x000fe200030006ff */
[----:B------:R-:W-:Y:S02]  /*10f20*/  HADD2.F32 R6, -RZ, R28.H0_H0 ;  /* 0x2000001cff067230 */ /* 0x000fe40000004100 */
[----:B------:R-:W-:Y:S01]  /*10f30*/  FMUL.FTZ R27, R27, R34 ;  /* 0x000000221b1b7220 */ /* 0x000fe20000410000 */
[----:B------:R-:W-:Y:S01]  /*10f40*/  HADD2.F32 R35, -RZ, R33.H0_H0 ;  /* 0x20000021ff237230 */ /* 0x000fe20000004100 */
[----:B------:R-:W-:Y:S01]  /*10f50*/  F2FP.F16.E4M3.UNPACK_B R4, R10 ;  /* 0x0000000aff04723e */ /* 0x000fe200020006ff */
[----:B------:R-:W-:-:S02]  /*10f60*/  HADD2.F32 R41, -RZ, R39.H0_H0 ;  /* 0x20000027ff297230 */ /* 0x000fc40000004100 */
[----:B------:R-:W-:Y:S02]  /*10f70*/  HADD2.F32 R14, -RZ, R14.H1_H1 ;  /* 0x3000000eff0e7230 */ /* 0x000fe40000004100 */
[C---:B------:R-:W-:Y:S01]  /*10f80*/  FMUL.FTZ R42, R6.reuse, R35 ;  /* 0x00000023062a7220 */ /* 0x040fe20000410000 */
[----:B------:R-:W-:Y:S02]  /*10f90*/  HADD2.F32 R10, -RZ, R15.H0_H0 ;  /* 0x2000000fff0a7230 */ /* 0x000fe40000004100 */
[-C--:B------:R-:W-:Y:S01]  /*10fa0*/  FMUL.FTZ R45, R6, R41.reuse ;  /* 0x00000029062d7220 */ /* 0x080fe20000410000 */
[----:B------:R-:W-:Y:S02]  /*10fb0*/  HADD2.F32 R39, -RZ, R39.H1_H1 ;  /* 0x30000027ff277230 */ /* 0x000fe40000004100 */
[C---:B------:R-:W-:Y:S01]  /*10fc0*/  FFMA.FTZ R6, R14.reuse, R34, -R43 ;  /* 0x000000220e067223 */ /* 0x040fe2000001082b */
[----:B------:R-:W-:Y:S01]  /*10fd0*/  FFMA.FTZ R8, R14, R38, R27 ;  /* 0x000000260e087223 */ /* 0x000fe2000001001b */
[----:B------:R-:W-:Y:S01]  /*10fe0*/  F2FP.F16.E4M3.UNPACK_B R34, R40 ;  /* 0x00000028ff22723e */ /* 0x000fe200020006ff */
[----:B------:R-:W-:Y:S01]  /*10ff0*/  FFMA.FTZ R42, R10, R41, R42 ;  /* 0x000000290a2a7223 */ /* 0x000fe2000001002a */
[----:B------:R-:W-:Y:S01]  /*11000*/  F2FP.F16.E4M3.UNPACK_B R27, R36 ;  /* 0x00000024ff1b723e */ /* 0x000fe200020006ff */
[----:B------:R-:W-:-:S02]  /*11010*/  HADD2.F32 R28, -RZ, R28.H1_H1 ;  /* 0x3000001cff1c7230 */ /* 0x000fc40000004100 */
[----:B------:R-:W-:Y:S01]  /*11020*/  FFMA.FTZ R45, R10, R35, -R45 ;  /* 0x000000230a2d7223 */ /* 0x000fe2000001082d */
[----:B------:R-:W-:Y:S01]  /*11030*/  HADD2.F32 R41, -RZ, R34.H0_H0 ;  /* 0x20000022ff297230 */ /* 0x000fe20000004100 */
[----:B------:R-:W-:Y:S01]  /*11040*/  F2FP.F16.E4M3.UNPACK_B R40, R40.H1 ;  /* 0x00000028ff28723e */ /* 0x000fe200030006ff */
[----:B------:R-:W-:Y:S02]  /*11050*/  HADD2.F32 R14, -RZ, R30.H0_H0 ;  /* 0x2000001eff0e7230 */ /* 0x000fe40000004100 */
[----:B------:R-:W-:Y:S01]  /*11060*/  FMUL.FTZ R38, R28, R39 ;  /* 0x000000271c267220 */ /* 0x000fe20000410000 */
[----:B------:R-:W-:Y:S01]  /*11070*/  HADD2.F32 R35, -RZ, R27.H0_H0 ;  /* 0x2000001bff237230 */ /* 0x000fe20000004100 */
[----:B------:R-:W-:Y:S01]  /*11080*/  F2FP.F16.E4M3.UNPACK_B R36, R36.H1 ;  /* 0x00000024ff24723e */ /* 0x000fe200030006ff */
[----:B------:R-:W-:Y:S02]  /*11090*/  HADD2.F32 R33, -RZ, R33.H1_H1 ;  /* 0x30000021ff217230 */ /* 0x000fe40000004100 */
[----:B------:R-:W-:Y:S01]  /*110a0*/  FMUL.FTZ R43, R14, R41 ;  /* 0x000000290e2b7220 */ /* 0x000fe20000410000 */
[----:B------:R-:W-:-:S02]  /*110b0*/  HADD2.F32 R15, -RZ, R15.H1_H1 ;  /* 0x3000000fff0f7230 */ /* 0x000fc40000004100 */
[----:B------:R-:W-:Y:S01]  /*110c0*/  FMUL.FTZ R14, R14, R35 ;  /* 0x000000230e0e7220 */ /* 0x000fe20000410000 */
[----:B------:R-:W-:Y:S02]  /*110d0*/  HADD2.F32 R10, -RZ, R24.H0_H0 ;  /* 0x20000018ff0a7230 */ /* 0x000fe40000004100 */
[-C--:B------:R-:W-:Y:S01]  /*110e0*/  FMUL.FTZ R28, R28, R33.reuse ;  /* 0x000000211c1c7220 */ /* 0x080fe20000410000 */
[----:B------:R-:W-:Y:S02]  /*110f0*/  HADD2.F32 R30, -RZ, R30.H1_H1 ;  /* 0x3000001eff1e7230 */ /* 0x000fe40000004100 */
[----:B------:R-:W-:Y:S01]  /*11100*/  FFMA.FTZ R38, R15, R33, -R38 ;  /* 0x000000210f267223 */ /* 0x000fe20000010826 */
[----:B------:R-:W-:Y:S02]  /*11110*/  HADD2.F32 R33, -RZ, R34.H1_H1 ;  /* 0x30000022ff217230 */ /* 0x000fe40000004100 */
[C---:B------:R-:W-:Y:S01]  /*11120*/  FFMA.FTZ R43, R10.reuse, R35, -R43 ;  /* 0x000000230a2b7223 */ /* 0x040fe2000001082b */
[----:B------:R-:W-:Y:S01]  /*11130*/  FFMA.FTZ R41, R10, R41, R14 ;  /* 0x000000290a297223 */ /* 0x000fe2000001000e */
[----:B------:R-:W-:-:S02]  /*11140*/  HADD2.F32 R27, -RZ, R27.H1_H1 ;  /* 0x3000001bff1b7230 */ /* 0x000fc40000004100 */
[----:B------:R-:W-:Y:S01]  /*11150*/  FFMA.FTZ R39, R15, R39, R28 ;  /* 0x000000270f277223 */ /* 0x000fe2000001001c */
[----:B------:R-:W-:Y:S02]  /*11160*/  HADD2.F32 R35, -RZ, R40.H0_H0 ;  /* 0x20000028ff237230 */ /* 0x000fe40000004100 */
[C---:B------:R-:W-:Y:S01]  /*11170*/  FMUL.FTZ R47, R30.reuse, R33 ;  /* 0x000000211e2f7220 */ /* 0x040fe20000410000 */
[----:B------:R-:W-:Y:S02]  /*11180*/  HADD2.F32 R14, -RZ, R31.H0_H0 ;  /* 0x2000001fff0e7230 */ /* 0x000fe40000004100 */
[----:B------:R-:W-:Y:S01]  /*11190*/  FMUL.FTZ R30, R30, R27 ;  /* 0x0000001b1e1e7220 */ /* 0x000fe20000410000 */
[----:B------:R-:W-:Y:S01]  /*111a0*/  HADD2.F32 R24, -RZ, R24.H1_H1 ;  /* 0x30000018ff187230 */ /* 0x000fe20000004100 */
[----:B------:R-:W-:Y:S01]  /*111b0*/  F2FP.SATFINITE.E4M3.F32.PACK_AB_MERGE_C R38, R38, R45, RZ ;  /* 0x0000002d2626723e */ /* 0x000fe200048070ff */
[----:B------:R-:W-:Y:S02]  /*111c0*/  HADD2.F32 R15, -RZ, R36.H0_H0 ;  /* 0x20000024ff0f7230 */ /* 0x000fe40000004100 */
[----:B------:R-:W-:Y:S01]  /*111d0*/  FMUL.FTZ R49, R14, R35 ;  /* 0x000000230e317220 */ /* 0x000fe20000410000 */
[----:B------:R-:W-:-:S02]  /*111e0*/  HADD2.F32 R10, -RZ, R25.H0_H0 ;  /* 0x20000019ff0a7230 */ /* 0x000fc40000004100 */
[C---:B------:R-:W-:Y:S01]  /*111f0*/  FFMA.FTZ R46, R24.reuse, R27, -R47 ;  /* 0x0000001b182e7223 */ /* 0x040fe2000001082f */
[----:B------:R-:W-:Y:S01]  /*11200*/  FFMA.FTZ R48, R24, R33, R30 ;  /* 0x0000002118307223 */ /* 0x000fe2000001001e */
[----:B------:R-:W-:Y:S01]  /*11210*/  FMUL.FTZ R14, R14, R15 ;  /* 0x0000000f0e0e7220 */ /* 0x000fe20000410000 */
[----:B------:R-:W-:Y:S01]  /*11220*/  F2FP.F16.E4M3.UNPACK_B R24, R37.H1 ;  /* 0x00000025ff18723e */ /* 0x000fe200030006ff */
[C---:B------:R-:W-:Y:S01]  /*11230*/  FFMA.FTZ R49, R10.reuse, R15, -R49 ;  /* 0x0000000f0a317223 */ /* 0x040fe20000010831 */
[-C--:B------:R-:W-:Y:S01]  /*11240*/  F2FP.F16.E4M3.UNPACK_B R15, R32.reuse.H1 ;  /* 0x00000020ff0f723e */ /* 0x080fe200030006ff */
[----:B------:R-:W-:Y:S01]  /*11250*/  FFMA.FTZ R47, R10, R35, R14 ;  /* 0x000000230a2f7223 */ /* 0x000fe2000001000e */
[----:B------:R-:W-:Y:S01]  /*11260*/  HADD2.F32 R36, -RZ, R36.H1_H1 ;  /* 0x30000024ff247230 */ /* 0x000fe20000004100 */
[----:B------:R-:W-:Y:S01]  /*11270*/  F2FP.F16.E4M3.UNPACK_B R37, R37 ;  /* 0x00000025ff25723e */ /* 0x000fe200020006ff */
[----:B------:R-:W-:Y:S01]  /*11280*/  HADD2.F32 R40, -RZ, R40.H1_H1 ;  /* 0x30000028ff287230 */ /* 0x000fe20000004100 */
[----:B------:R-:W-:Y:S01]  /*11290*/  F2FP.F16.E4M3.UNPACK_B R32, R32 ;  /* 0x00000020ff20723e */ /* 0x000fe200020006ff */
        /* <DEDUP_REMOVED lines=22> */
[----:B------:R-:W-:Y:S01]  /*11400*/  HADD2.F32 R25, -RZ, R37.H0_H0 ;  /* 0x20000025ff197230 */ /* 0x000fe20000004100 */
[----:B------:R-:W-:Y:S01]  /*11410*/  F2FP.SATFINITE.E4M3.F32.PACK_AB_MERGE_C R9, R8, R9, R39 ;  /* 0x000000090809723e */ /* 0x000fe20004807027 */
[----:B------:R-:W-:-:S02]  /*11420*/  HADD2.F32 R14, -RZ, R11.H0_H0 ;  /* 0x2000000bff0e7230 */ /* 0x000fc40000004100 */
[C---:B------:R-:W-:Y:S01]  /*11430*/  FFMA.FTZ R35, R13.reuse, R15, -R10 ;  /* 0x0000000f0d237223 */ /* 0x040fe2000001080a */
[----:B------:R-:W-:Y:S01]  /*11440*/  FFMA.FTZ R34, R13, R24, R27 ;  /* 0x000000180d227223 */ /* 0x000fe2000001001b */
[----:B------:R-:W-:Y:S02]  /*11450*/  HADD2.F32 R13, -RZ, R32.H0_H0 ;  /* 0x20000020ff0d7230 */ /* 0x000fe40000004100 */
        /* <DEDUP_REMOVED lines=13> */
[----:B------:R-:W-:Y:S02]  /*11530*/  HADD2.F32 R25, -RZ, R15.H0_H0 ;  /* 0x2000000fff197230 */ /* 0x000fe40000004100 */
        /* <DEDUP_REMOVED lines=11> */
[----:B------:R-:W-:Y:S01]  /*115f0*/  HADD2.F32 R14, -RZ, R13.H1_H1 ;  /* 0x3000000dff0e7230 */ /* 0x000fe20000004100 */
[----:B------:R-:W-:Y:S01]  /*11600*/  F2FP.F16.E4M3.UNPACK_B R20, R20 ;  /* 0x00000014ff14723e */ /* 0x000fe200020006ff */
[----:B------:R-:W-:-:S02]  /*11610*/  HADD2.F32 R21, -RZ, R21.H1_H1 ;  /* 0x30000015ff157230 */ /* 0x000fc40000004100 */
[----:B------:R-:W-:Y:S01]  /*11620*/  FMUL.FTZ R36, R29, R24 ;  /* 0x000000181d247220 */ /* 0x000fe20000410000 */
[----:B------:R-:W-:Y:S01]  /*11630*/  FFMA.FTZ R25, R7, R25, R10 ;  /* 0x0000001907197223 */ /* 0x000fe2000001000a */
[-C--:B------:R-:W-:Y:S01]  /*11640*/  FMUL.FTZ R11, R29, R14.reuse ;  /* 0x0000000e1d0b7220 */ /* 0x080fe20000410000 */
[----:B------:R-:W-:Y:S02]  /*11650*/  HADD2.F32 R13, -RZ, R12.H0_H0 ;  /* 0x2000000cff0d7230 */ /* 0x000fe40000004100 */
[C---:B------:R-:W-:Y:S01]  /*11660*/  FFMA.FTZ R29, R21.reuse, R14, -R36 ;  /* 0x0000000e151d7223 */ /* 0x040fe20000010824 */
[----:B------:R-:W-:Y:S02]  /*11670*/  HADD2.F32 R7, -RZ, R4.H0_H0 ;  /* 0x20000004ff077230 */ /* 0x000fe40000004100 */
[----:B------:R-:W-:Y:S01]  /*11680*/  FFMA.FTZ R36, R21, R24, R11 ;  /* 0x0000001815247223 */ /* 0x000fe2000001000b */
[----:B------:R-:W-:Y:S01]  /*11690*/  HADD2.F32 R11, -RZ, R20.H0_H0 ;  /* 0x20000014ff0b7230 */ /* 0x000fe20000004100 */
[----:B------:R-:W-:Y:S01]  /*116a0*/  F2FP.SATFINITE.E4M3.F32.PACK_AB_MERGE_C R33, R34, R33, RZ ;  /* 0x000000212221723e */ /* 0x000fe200048070ff */
[----:B------:R-:W-:-:S02]  /*116b0*/  HADD2.F32 R12, -RZ, R12.H1_H1 ;  /* 0x3000000cff0c7230 */ /* 0x000fc40000004100 */
[C---:B------:R-:W-:Y:S01]  /*116c0*/  FMUL.FTZ R15, R7.reuse, R13 ;  /* 0x0000000d070f7220 */ /* 0x040fe20000410000 */
[----:B------:R-:W-:Y:S02]  /*116d0*/  HADD2.F32 R10, -RZ, R4.H1_H1 ;  /* 0x30000004ff0a7230 */ /* 0x000fe40000004100 */
[----:B------:R-:W-:Y:S01]  /*116e0*/  FMUL.FTZ R14, R7, R11 ;  /* 0x0000000b070e7220 */ /* 0x000fe20000410000 */
[----:B------:R-:W-:Y:S01]  /*116f0*/  HADD2.F32 R20, -RZ, R20.H1_H1 ;  /* 0x30000014ff147230 */ /* 0x000fe20000004100 */
[----:B------:R-:W-:Y:S01]  /*11700*/  F2FP.SATFINITE.E4M3.F32.PACK_AB_MERGE_C R29, R29, R32, RZ ;  /* 0x000000201d1d723e */ /* 0x000fe200048070ff */
[--C-:B------:R-:W-:Y:S02]  /*11710*/  HADD2.F32 R4, -RZ, R3.reuse.H0_H0 ;  /* 0x20000003ff047230 */ /* 0x100fe40000004100 */
[C---:B------:R-:W-:Y:S01]  /*11720*/  FMUL.FTZ R24, R10.reuse, R12 ;  /* 0x0000000c0a187220 */ /* 0x040fe20000410000 */
[----:B------:R-:W-:Y:S02]  /*11730*/  HADD2.F32 R3, -RZ, R3.H1_H1 ;  /* 0x30000003ff037230 */ /* 0x000fe40000004100 */
[-C--:B------:R-:W-:Y:S01]  /*11740*/  FMUL.FTZ R7, R10, R20.reuse ;  /* 0x000000140a077220 */ /* 0x080fe20000410000 */
[----:B------:R-:W-:Y:S01]  /*11750*/  F2FP.SATFINITE.E4M3.F32.PACK_AB_MERGE_C R25, R36, R25, RZ ;  /* 0x000000192419723e */ /* 0x000fe200048070ff */
        /* <DEDUP_REMOVED lines=12> */
[----:B------:R0:W-:Y:S01]  /*11820*/  STS.128 [R51+0x18400], R4 ;  /* 0x0184000433007388 */ /* 0x0001e20000000c00 */
[----:B------:R-:W-:-:S05]  /*11830*/  F2FP.SATFINITE.E4M3.F32.PACK_AB_MERGE_C R10, R3, R10, R25 ;  /* 0x0000000a030a723e */ /* 0x000fca0004807019 */
[----:B------:R0:W-:Y:S02]  /*11840*/  STS.128 [R0+0x18400], R8 ;  /* 0x0184000800007388 */ /* 0x0001e40000000c00 */
.L_x_1464:
[----:B------:R-:W-:Y:S05]  /*11850*/  BSYNC B0 ;  /* 0x0000000000007941 */ /* 0x000fea0003800000 */
.L_x_1457:
        /* <DEDUP_REMOVED lines=8> */
.L_x_1455:
[----:B0-2---:R-:W-:-:S05]  /*118e0*/  IMAD.U32 R0, RZ, RZ, UR42 ;  /* 0x0000002aff007e24 */ /* 0x005fca000f8e00ff */
[----:B------:R-:W-:-:S13]  /*118f0*/  ISETP.NE.AND P0, PT, R0, 0x3, PT ;  /* 0x000000030000780c */ /* 0x000fda0003f05270 */
[----:B------:R-:W-:Y:S05]  /*11900*/  @!P0 BRA `(.L_x_1484) ;  /* 0x0000000000048947 */ /* 0x000fea0003800000 */
[----:B------:R-:W-:Y:S01]  /*11910*/  BPT.TRAP 0x1 ;  /* 0x000000040000795c */ /* 0x000fe20000300000 */
.L_x_1484:
[----:B-----5:R-:W-:Y:S01]  /*11920*/  IMAD R8, R19, 0x8, R16 ;  /* 0x0000000813087824 */ /* 0x020fe200078e0210 */
[----:B-1----:R-:W-:-:S04]  /*11930*/  SHF.L.U32 R3, R18, 0x1f, RZ ;  /* 0x0000001f12037819 */ /* 0x002fc800000006ff */
[----:B------:R0:W1:Y:S01]  /*11940*/  SYNCS.PHASECHK.TRANS64.TRYWAIT P2, [R8+URZ+0x2a830], R3 ;  /* 0x02a83003080075a7 */ /* 0x000062000804017f */
[----:B------:R-:W-:Y:S05]  /*11950*/  @!P0 BRA `(.L_x_1485) ;  /* 0x0000000000048947 */ /* 0x000fea0003800000 */
[----:B------:R-:W-:Y:S01]  /*11960*/  BPT.TRAP 0x1 ;  /* 0x000000040000795c */ /* 0x000fe20000300000 */
.L_x_1485:
[----:B------:R-:W2:Y:S02]  /*11970*/  S2R R0, SR_TID.X ;  /* 0x0000000000007919 */ /* 0x000ea40000002100 */
[----:B--2---:R-:W-:-:S04]  /*11980*/  LOP3.LUT R0, R0, 0x7f, RZ, 0xc0, !PT ;  /* 0x0000007f00007812 */ /* 0x004fc800078ec0ff */
[----:B------:R-:W-:Y:S01]  /*11990*/  ISETP.NE.AND P1, PT, R0, RZ, PT ;  /* 0x000000ff0000720c */ /* 0x000fe20003f25270 */
[----:B-1----:R-:W-:-:S12]  /*119a0*/  @P2 BRA `(.L_x_1486) ;  /* 0x0000000000082947 */ /* 0x002fd80003800000 */
[----:B------:R-:W1:Y:S02]  /*119b0*/  SYNCS.PHASECHK.TRANS64.TRYWAIT P2, [R8+URZ+0x2a830], R3 ;  /* 0x02a83003080075a7 */ /* 0x000e64000804017f */
[----:B-1----:R-:W-:Y:S05]  /*119c0*/  @!P2 BRA `(.L_x_1487) ;  /* 0x000001d00038a947 */ /* 0x002fea0003800000 */
.L_x_1486:
[----:B------:R-:W-:Y:S05]  /*119d0*/  WARPSYNC.ALL ;  /* 0x0000000000007948 */ /* 0x000fea0003800000 */
[----:B------:R-:W-:Y:S01]  /*119e0*/  VIADD R0, R16, 0x1e400 ;  /* 0x0001e40010007836 */ /* 0x000fe20000000000 */
[----:B------:R-:W-:Y:S01]  /*119f0*/  R2UR UR24, R44 ;  /* 0x000000002c1872ca */ /* 0x000fe200000e0000 */
[----:B------:R-:W-:Y:S01]  /*11a00*/  IMAD.MOV.U32 R7, RZ, RZ, -0x7fffffe0 ;  /* 0x80000020ff077424 */ /* 0x000fe200078e00ff */
[----:B------:R-:W-:Y:S01]  /*11a10*/  WARPGROUP.ARRIVE ;  /* 0x00000000000079c5 */ /* 0x000fe20000000000 */
[----:B------:R-:W-:Y:S01]  /*11a20*/  UMOV UR25, 0x80000020 ;  /* 0x8000002000197882 */ /* 0x000fe20000000000 */
[----:B------:R-:W-:Y:S01]  /*11a30*/  SHF.R.U32.HI R0, RZ, 0x4, R0 ;  /* 0x00000004ff007819 */ /* 0x000fe20000011600 */
[----:B------:R-:W-:Y:S01]  /*11a40*/  IMAD.MOV.U32 R11, RZ, RZ, -0x7fffffe0 ;  /* 0x80000020ff0b7424 */ /* 0x000fe200078e00ff */
[----:B------:R-:W-:Y:S01]  /*11a50*/  R2UR UR27, R7 ;  /* 0x00000000071b72ca */ /* 0x000fe200000e0000 */
[----:B------:R-:W-:Y:S01]  /*11a60*/  UMOV UR5, 0x80000020 ;  /* 0x8000002000057882 */ /* 0x000fe20000000000 */
[----:B------:R-:W-:Y:S01]  /*11a70*/  LOP3.LUT R0, R0, 0x3fff, RZ, 0xc0, !PT ;  /* 0x00003fff00007812 */ /* 0x000fe200078ec0ff */
[----:B------:R-:W-:Y:S01]  /*11a80*/  UMOV UR9, 0x80000020 ;  /* 0x8000002000097882 */ /* 0x000fe20000000000 */
[----:B------:R-:W-:Y:S01]  /*11a90*/  R2UR UR7, R11 ;  /* 0x000000000b0772ca */ /* 0x000fe200000e0000 */
[----:B------:R-:W-:Y:S01]  /*11aa0*/  IMAD.MOV.U32 R11, RZ, RZ, -0x7fffffe0 ;  /* 0x80000020ff0b7424 */ /* 0x000fe200078e00ff */
[----:B------:R-:W-:Y:S01]  /*11ab0*/  LOP3.LUT R5, R0, 0x10000, RZ, 0xfc, !PT ;  /* 0x0001000000057812 */ /* 0x000fe200078efcff */
[----:B------:R-:W-:Y:S01]  /*11ac0*/  ULOP3.LUT UR24, UR24, 0x10000, URZ, 0xfc, !UPT ;  /* 0x0001000018187892 */ /* 0x000fe2000f8efc3f */
[----:B------:R-:W-:Y:S01]  /*11ad0*/  IMAD.MOV.U32 R7, RZ, RZ, -0x7fffffe0 ;  /* 0x80000020ff077424 */ /* 0x000fe200078e00ff */
[----:B------:R-:W-:Y:S01]  /*11ae0*/  UMOV UR13, 0x80000020 ;  /* 0x80000020000d7882 */ /* 0x000fe20000000000 */
[----:B------:R-:W-:Y:S01]  /*11af0*/  R2UR UR11, R11 ;  /* 0x000000000b0b72ca */ /* 0x000fe200000e0000 */
[----:B------:R-:W-:Y:S01]  /*11b00*/  IMAD R6, R19, 0x600, R5 ;  /* 0x0000060013067824 */ /* 0x000fe200078e0205 */
[----:B------:R-:W-:Y:S01]  /*11b10*/  UIADD3 UR4, UR24, 0x2, URZ ;  /* 0x0000000218047890 */ /* 0x000fe2000fffe03f */
[----:B------:R-:W-:Y:S01]  /*11b20*/  IMAD.MOV.U32 R11, RZ, RZ, -0x7fffffe0 ;  /* 0x80000020ff0b7424 */ /* 0x000fe200078e00ff */
[----:B------:R-:W-:Y:S01]  /*11b30*/  UIADD3 UR8, UR24, 0x200, URZ ;  /* 0x0000020018087890 */ /* 0x000fe2000fffe03f */
[C---:B------:R-:W-:Y:S01]  /*11b40*/  VIADD R10, R6.reuse, 0x2 ;  /* 0x00000002060a7836 */ /* 0x040fe20000000000 */
[----:B------:R-:W-:Y:S01]  /*11b50*/  R2UR UR26, R6 ;  /* 0x00000000061a72ca */ /* 0x000fe200000e0000 */
[----:B------:R-:W-:Y:S01]  /*11b60*/  UIADD3 UR12, UR24, 0x202, URZ ;  /* 0x00000202180c7890 */ /* 0x000fe2000fffe03f */
[----:B------:R-:W-:Y:S01]  /*11b70*/  R2UR UR15, R11 ;  /* 0x000000000b0f72ca */ /* 0x000fe200000e0000 */
[----:B------:R-:W-:Y:S01]  /*11b80*/  IMAD.MOV.U32 R11, RZ, RZ, -0x7fffffe0 ;  /* 0x80000020ff0b7424 */ /* 0x000fe200078e00ff */
[----:B------:R-:W-:Y:S01]  /*11b90*/  R2UR UR6, R10 ;  /* 0x000000000a0672ca */ /* 0x000fe200000e0000 */
[----:B------:R-:W-:Y:S01]  /*11ba0*/  VIADD R10, R6, 0x200 ;  /* 0x00000200060a7836 */ /* 0x000fe20000000000 */
[----:B------:R-:W-:Y:S01]  /*11bb0*/  UIADD3 UR16, UR24, 0x400, URZ ;  /* 0x0000040018107890 */ /* 0x000fe2000fffe03f */
[----:B------:R-:W-:Y:S01]  /*11bc0*/  R2UR UR23, R7 ;  /* 0x00000000071772ca */ /* 0x000fe200000e0000 */
[----:B------:R-:W-:Y:S01]  /*11bd0*/  UMOV UR17, 0x80000020 ;  /* 0x8000002000117882 */ /* 0x000fe20000000000 */
[----:B------:R-:W-:Y:S01]  /*11be0*/  R2UR UR19, R11 ;  /* 0x000000000b1372ca */ /* 0x000fe200000e0000 */
[----:B------:R-:W-:Y:S01]  /*11bf0*/  UIADD3 UR20, UR24, 0x402, URZ ;  /* 0x0000040218147890 */ /* 0x000fe2000fffe03f */
[----:B------:R-:W-:Y:S01]  /*11c00*/  R2UR UR10, R10 ;  /* 0x000000000a0a72ca */ /* 0x000fe200000e0000 */
[----:B------:R-:W-:Y:S01]  /*11c10*/  VIADD R10, R6, 0x202 ;  /* 0x00000202060a7836 */ /* 0x000fe20000000000 */
[----:B------:R-:W-:Y:S01]  /*11c20*/  QGMMA.64x128x32.F32.E4M3.E4M3 R24, gdesc[UR24], RZ, !UPT, gsb0 ;  /* 0x01e00000181879f3 */ /* 0x000fe2000c0008ff */
[----:B------:R-:W-:Y:S01]  /*11c30*/  UMOV UR21, 0x80000020 ;  /* 0x8000002000157882 */ /* 0x000fe20000000000 */
[----:B01----:R-:W-:Y:S01]  /*11c40*/  @!P1 VIADD R8, R8, 0x2a840 ;  /* 0x0002a84008089836 */ /* 0x003fe20000000000 */
[----:B------:R-:W-:Y:S01]  /*11c50*/  ULDC UR35, c[0x0][0x9dc] ;  /* 0x0002770000237ab9 */ /* 0x000fe20000000800 */
[----:B------:R-:W-:Y:S01]  /*11c60*/  R2UR UR14, R10 ;  /* 0x000000000a0e72ca */ /* 0x000fe200000e0000 */
[C---:B------:R-:W-:Y:S01]  /*11c70*/  VIADD R10, R6.reuse, 0x400 ;  /* 0x00000400060a7836 */ /* 0x040fe20000000000 */
[----:B------:R-:W-:Y:S01]  /*11c80*/  ULOP3.LUT UR35, URZ, UR35, URZ, 0x33, !UPT ;  /* 0x000000233f237292 */ /* 0x000fe2000f8e333f */
[----:B------:R-:W-:Y:S01]  /*11c90*/  VIADD R6, R6, 0x402 ;  /* 0x0000040206067836 */ /* 0x000fe20000000000 */
[----:B------:R-:W-:-:S02]  /*11ca0*/  @!P1 PRMT R8, RZ, 0x654, R8 ;  /* 0x00000654ff089816 */ /* 0x000fc40000000008 */
[----:B------:R-:W-:Y:S02]  /*11cb0*/  R2UR UR18, R10 ;  /* 0x000000000a1272ca */ /* 0x000fe400000e0000 */
[----:B------:R-:W-:Y:S02]  /*11cc0*/  R2UR UR22, R6 ;  /* 0x00000000061672ca */ /* 0x000fe400000e0000 */
[----:B------:R-:W0:Y:S02]  /*11cd0*/  LDC R6, c[0x0][0x448] ;  /* 0x00011200ff067b82 */ /* 0x000e240000000800 */
[----:B0-----:R-:W-:-:S13]  /*11ce0*/  ISETP.NE.AND P2, PT, R6, 0x1, PT ;  /* 0x000000010600780c */ /* 0x001fda0003f45270 */
[----:B------:R-:W0:Y:S08]  /*11cf0*/  @P2 LDC R6, c[0x0][0x44c] ;  /* 0x00011300ff062b82 */ /* 0x000e300000000800 */
[----:B------:R-:W1:Y:S01]  /*11d00*/  @P2 LDC R7, c[0x0][0x450] ;  /* 0x00011400ff072b82 */ /* 0x000e620000000800 */
        /* <DEDUP_REMOVED lines=20> */
[----:B------:R-:W-:Y:S01]  /*11e50*/  FMUL.FTZ R74, R2, R77 ;  /* 0x0000004d024a7220 */ /* 0x000fe20000410000 */
[----:B------:R-:W-:-:S02]  /*11e60*/  IMAD.IADD R77, R221, 0x1, R207 ;  /* 0x00000001dd4d7824 */ /* 0x000fc400078e02cf */
[C---:B------:R-:W-:Y:S01]  /*11e70*/  FMUL.FTZ R91, R2.reuse, R32 ;  /* 0x00000020025b7220 */ /* 0x040fe20000410000 */
[C---:B------:R-:W-:Y:S01]  /*11e80*/  FMUL.FTZ R32, R2.reuse, R59 ;  /* 0x0000003b02207220 */ /* 0x040fe20000410000 */
[----:B------:R-:W-:Y:S01]  /*11e90*/  FMUL.FTZ R59, R2, R61 ;  /* 0x0000003d023b7220 */ /* 0x000fe20000410000 */
[----:B0-----:R-:W-:-:S04]  /*11ea0*/  @P2 IMAD.HI.U32 R6, R77, R6, RZ ;  /* 0x000000064d062227 */ /* 0x001fc800078e00ff */
[C---:B------:R-:W-:Y:S01]  /*11eb0*/  FMUL.FTZ R0, R2.reuse, R26 ;  /* 0x0000001a02007220 */ /* 0x040fe20000410000 */
[C---:B---3--:R-:W-:Y:S01]  /*11ec0*/  FMUL.FTZ R20, R2.reuse, R43 ;  /* 0x0000002b02147220 */ /* 0x048fe20000410000 */
[C---:B------:R-:W-:Y:S01]  /*11ed0*/  FMUL.FTZ R13, R2.reuse, R24 ;  /* 0x00000018020d7220 */ /* 0x040fe20000410000 */
[C---:B------:R-:W-:Y:S01]  /*11ee0*/  FMUL.FTZ R10, R2.reuse, R30 ;  /* 0x0000001e020a7220 */ /* 0x040fe20000410000 */
[----:B-1----:R-:W-:Y:S01]  /*11ef0*/  @P2 SHF.R.U32.HI R77, RZ, R7, R6 ;  /* 0x00000007ff4d2219 */ /* 0x002fe20000011606 */
[C---:B------:R-:W-:Y:S01]  /*11f00*/  FMUL.FTZ R43, R2.reuse, R45 ;  /* 0x0000002d022b7220 */ /* 0x040fe20000410000 */
[----:B------:R-:W0:Y:S01]  /*11f10*/  LDC.64 R6, c[0x0][0x9e0] ;  /* 0x00027800ff067b82 */ /* 0x000e220000000a00 */
[----:B------:R-:W-:Y:S02]  /*11f20*/  IMAD.MOV.U32 R26, RZ, RZ, -0x80 ;  /* 0xffffff80ff1a7424 */ /* 0x000fe400078e00ff */
[C---:B------:R-:W-:Y:S01]  /*11f30*/  FMUL.FTZ R89, R2.reuse, R28 ;  /* 0x0000001c02597220 */ /* 0x040fe20000410000 */
[----:B------:R-:W1:Y:S01]  /*11f40*/  SHFL.IDX PT, R61, R77, RZ, 0x1c1f ;  /* 0x001c1fff4d3d7589 */ /* 0x000e6200000e0000 */
        /* <DEDUP_REMOVED lines=11> */
[C---:B----4-:R-:W-:Y:S01]  /*12000*/  FMUL.FTZ R14, R2.reuse, R39 ;  /* 0x00000027020e7220 */ /* 0x050fe20000410000 */
        /* <DEDUP_REMOVED lines=39> */
[----:B------:R2:W-:Y:S01]  /*12280*/  @!P1 SYNCS.ARRIVE.TRANS64.RED.A1T0 RZ, [R8+URZ], RZ ;  /* 0x000000ff08ff99a7 */ /* 0x0005e2000810043f */
[----:B0-----:R-:W-:Y:S01]  /*12290*/  ISETP.GE.AND P3, PT, R7, 0x1, PT ;  /* 0x000000010700780c */ /* 0x001fe20003f66270 */
[----:B------:R-:W0:Y:S01]  /*122a0*/  MUFU.TANH R13, R13 ;  /* 0x0000000d000d7308 */ /* 0x000e220000002400 */
[----:B------:R-:W-:-:S02]  /*122b0*/  IADD3 R84, -R200, R203, R83 ;  /* 0x000000cbc8547210 */ /* 0x000fc40007ffe153 */
[----:B------:R-:W-:Y:S02]  /*122c0*/  LEA R78, R103, 0xffffff80, 0x7 ;  /* 0xffffff80674e7811 */ /* 0x000fe400078e38ff */
[----:B--2---:R-:W-:-:S03]  /*122d0*/  IADD3 R8, -R200, 0x1, R83 ;  /* 0x00000001c8087810 */ /* 0x004fc60007ffe153 */
[----:B------:R-:W2:Y:S01]  /*122e0*/  MUFU.TANH R88, R88 ;  /* 0x0000005800587308 */ /* 0x000ea20000002400 */
[----:B------:R-:W-:-:S05]  /*122f0*/  IADD3 R9, -R202, R8, R203 ;  /* 0x00000008ca097210 */ /* 0x000fca0007ffe1cb */
[C---:B------:R-:W-:Y:S02]  /*12300*/  IMAD.IADD R85, R9.reuse, 0x1, R6 ;  /* 0x0000000109557824 */ /* 0x040fe400078e0206 */
[----:B------:R-:W3:Y:S01]  /*12310*/  MUFU.TANH R0, R0 ;  /* 0x0000000000007308 */ /* 0x000ee20000002400 */
[----:B------:R-:W-:Y:S02]  /*12320*/  VIADD R86, R9, UR35 ;  /* 0x0000002309567c36 */ /* 0x000fe40008000000 */
[----:B-1----:R-:W-:Y:S02]  /*12330*/  VIADDMNMX R82, R61, R85, R84, PT ;  /* 0x000000553d527246 */ /* 0x002fe40003800154 */
[----:B------:R-:W-:-:S03]  /*12340*/  IMAD.IADD R81, R86, 0x1, R61 ;  /* 0x0000000156517824 */ /* 0x000fc600078e023d */
[----:B------:R-:W1:Y:S08]  /*12350*/  MUFU.TANH R3, R3 ;  /* 0x0000000300037308 */ /* 0x000e700000002400 */
        /* <DEDUP_REMOVED lines=60> */
[----:B-1234-:R-:W-:Y:S05]  /*12720*/  @!P3 BRA `(.L_x_1488) ;  /* 0x000000000050b947 */ /* 0x01efea0003800000 */
[----:B------:R-:W-:Y:S01]  /*12730*/  IADD3 R61, -R202, R203, R61 ;  /* 0x000000cbca3d7210 */ /* 0x000fe20007ffe13d */
[----:B------:R-:W-:Y:S03]  /*12740*/  BSSY B0, `(.L_x_1489) ;  /* 0x000000e000007945 */ /* 0x000fe60003800000 */
        /* <DEDUP_REMOVED lines=9> */
.L_x_1490:
[----:B------:R-:W-:-:S13]  /*127e0*/  ISETP.NE.AND P4, PT, R7, 0x1, PT ;  /* 0x000000010700780c */ /* 0x000fda0003f85270 */
[----:B------:R-:W1:Y:S02]  /*127f0*/  @P4 LDC.64 R8, c[0x0][0x9e8] ;  /* 0x00027a00ff084b82 */ /* 0x000e640000000a00 */
[----:B-1----:R-:W-:-:S05]  /*12800*/  @P4 IMAD.HI.U32 R8, R61, R8, RZ ;  /* 0x000000083d084227 */ /* 0x002fca00078e00ff */
[----:B------:R-:W-:-:S07]  /*12810*/  @P4 SHF.R.U32.HI R61, RZ, R9, R8 ;  /* 0x00000009ff3d4219 */ /* 0x000fce0000011608 */
.L_x_1491:
[----:B------:R-:W-:Y:S05]  /*12820*/  BSYNC B0 ;  /* 0x0000000000007941 */ /* 0x000fea0003800000 */
.L_x_1489:
[----:B------:R-:W-:-:S04]  /*12830*/  IMAD R61, R61, R7, -R78 ;  /* 0x000000073d3d7224 */ /* 0x000fc800078e0a4e */
[----:B------:R-:W-:-:S05]  /*12840*/  IMAD.IADD R8, R61, 0x1, -R200 ;  /* 0x000000013d087824 */ /* 0x000fca00078e0ac8 */
[----:B------:R-:W-:Y:S02]  /*12850*/  VIMNMX R81, R81, R8, !PT ;  /* 0x0000000851517248 */ /* 0x000fe40007fe0100 */
[----:B------:R-:W-:-:S07]  /*12860*/  VIADDMNMX R82, R8, R7, R82, PT ;  /* 0x0000000708527246 */ /* 0x000fce0003800152 */
.L_x_1488:
[C---:B------:R-:W-:Y:S02]  /*12870*/  ISETP.GE.AND P4, PT, R83.reuse, 0x2, PT ;  /* 0x000000025300780c */ /* 0x040fe40003f86270 */
[----:B------:R-:W-:Y:S02]  /*12880*/  ISETP.GE.AND P6, PT, R83, 0x9, PT ;  /* 0x000000095300780c */ /* 0x000fe40003fc6270 */
[----:B------:R-:W-:Y:S02]  /*12890*/  ISETP.GT.AND P5, PT, R81, 0x1, !P4 ;  /* 0x000000015100780c */ /* 0x000fe400067a4270 */
[----:B------:R-:W-:Y:S02]  /*128a0*/  P2R R87, PR, RZ, 0x40 ;  /* 0x00000040ff577803 */ /* 0x000fe40000000000 */
[----:B------:R-:W-:-:S04]  /*128b0*/  ISETP.LT.OR P5, PT, R82, 0x2, P5 ;  /* 0x000000025200780c */ /* 0x000fc80002fa1670 */
[----:B------:R-:W-:Y:S02]  /*128c0*/  FSEL R88, R88, -INF , !P5 ;  /* 0xff80000058587808 */ /* 0x000fe40006800000 */
[----:B------:R-:W-:Y:S02]  /*128d0*/  ISETP.GT.AND P5, PT, R81, 0x8, !P6 ;  /* 0x000000085100780c */ /* 0x000fe400077a4270 */
[----:B------:R-:W-:Y:S02]  /*128e0*/  ISETP.GE.AND P6, PT, R83, 0xa, PT ;  /* 0x0000000a5300780c */ /* 0x000fe40003fc6270 */
[----:B------:R-:W-:Y:S02]  /*128f0*/  ISETP.LT.OR P5, PT, R82, 0x9, P5 ;  /* 0x000000095200780c */ /* 0x000fe40002fa1670 */
[----:B------:R-:W-:Y:S02]  /*12900*/  P2R R97, PR, RZ, 0x40 ;  /* 0x00000040ff617803 */ /* 0x000fe40000000000 */
[----:B------:R-:W-:-:S02]  /*12910*/  FSEL R89, R89, -INF , !P5 ;  /* 0xff80000059597808 */ /* 0x000fc40006800000 */
[----:B------:R-:W-:Y:S02]  /*12920*/  ISETP.GT.AND P5, PT, R81, 0x9, !P6 ;  /* 0x000000095100780c */ /* 0x000fe400077a4270 */
[----:B------:R-:W-:Y:S02]  /*12930*/  ISETP.GE.AND P6, PT, R83, 0x11, PT ;  /* 0x000000115300780c */ /* 0x000fe40003fc6270 */
[----:B------:R-:W-:Y:S02]  /*12940*/  ISETP.LT.OR P5, PT, R82, 0xa, P5 ;  /* 0x0000000a5200780c */ /* 0x000fe40002fa1670 */
[----:B------:R-:W-:Y:S02]  /*12950*/  P2R R98, PR, RZ, 0x40 ;  /* 0x00000040ff627803 */ /* 0x000fe40000000000 */
[----:B0-----:R-:W-:Y:S02]  /*12960*/  FSEL R90, R90, -INF , !P5 ;  /* 0xff8000005a5a7808 */ /* 0x001fe40006800000 */
[----:B------:R-:W-:-:S02]  /*12970*/  ISETP.GT.AND P5, PT, R81, 0x10, !P6 ;  /* 0x000000105100780c */ /* 0x000fc400077a4270 */
[----:B------:R-:W-:Y:S02]  /*12980*/  ISETP.GE.AND P6, PT, R83, 0x12, PT ;  /* 0x000000125300780c */ /* 0x000fe40003fc6270 */
[----:B------:R-:W-:Y:S02]  /*12990*/  ISETP.LT.OR P5, PT, R82, 0x11, P5 ;  /* 0x000000115200780c */ /* 0x000fe40002fa1670 */
[----:B------:R-:W-:Y:S02]  /*129a0*/  P2R R99, PR, RZ, 0x40 ;  /* 0x00000040ff637803 */ /* 0x000fe40000000000 */
[----:B------:R-:W-:Y:S02]  /*129b0*/  FSEL R91, R91, -INF , !P5 ;  /* 0xff8000005b5b7808 */ /* 0x000fe40006800000 */
[----:B------:R-:W-:Y:S02]  /*129c0*/  ISETP.GT.AND P5, PT, R81, 0x11, !P6 ;  /* 0x000000115100780c */ /* 0x000fe400077a4270 */
[----:B------:R-:W-:-:S02]  /*129d0*/  ISETP.GE.AND P6, PT, R83, 0x19, PT ;  /* 0x000000195300780c */ /* 0x000fc40003fc6270 */
[----:B------:R-:W-:Y:S02]  /*129e0*/  ISETP.LT.OR P5, PT, R82, 0x12, P5 ;  /* 0x000000125200780c */ /* 0x000fe40002fa1670 */
[----:B------:R-:W-:Y:S02]  /*129f0*/  P2R R100, PR, RZ, 0x40 ;  /* 0x00000040ff647803 */ /* 0x000fe40000000000 */
[----:B------:R-:W-:Y:S02]  /*12a00*/  FSEL R92, R92, -INF , !P5 ;  /* 0xff8000005c5c7808 */ /* 0x000fe40006800000 */
[----:B------:R-:W-:Y:S02]  /*12a10*/  ISETP.GT.AND P5, PT, R81, 0x18, !P6 ;  /* 0x000000185100780c */ /* 0x000fe400077a4270 */
[----:B------:R-:W-:Y:S02]  /*12a20*/  ISETP.GE.AND P6, PT, R83, 0x1a, PT ;  /* 0x0000001a5300780c */ /* 0x000fe40003fc6270 */
[----:B------:R-:W-:-:S02]  /*12a30*/  ISETP.LT.OR P5, PT, R82, 0x19, P5 ;  /* 0x000000195200780c */ /* 0x000fc40002fa1670 */
[----:B------:R-:W-:Y:S02]  /*12a40*/  P2R R101, PR, RZ, 0x40 ;  /* 0x00000040ff657803 */ /* 0x000fe40000000000 */
[----:B------:R-:W-:Y:S02]  /*12a50*/  FSEL R60, R36, -INF , !P5 ;  /* 0xff800000243c7808 */ /* 0x000fe40006800000 */
[----:B------:R-:W-:Y:S02]  /*12a60*/  ISETP.GT.AND P5, PT, R81, 0x19, !P6 ;  /* 0x000000195100780c */ /* 0x000fe400077a4270 */
[----:B------:R-:W-:Y:S02]  /*12a70*/  ISETP.GE.AND P6, PT, R83, 0x21, PT ;  /* 0x000000215300780c */ /* 0x000fe40003fc6270 */
[----:B------:R-:W-:Y:S02]  /*12a80*/  ISETP.LT.OR P5, PT, R82, 0x1a, P5 ;  /* 0x0000001a5200780c */ /* 0x000fe40002fa1670 */
[----:B------:R-:W-:-:S02]  /*12a90*/  P2R R104, PR, RZ, 0x40 ;  /* 0x00000040ff687803 */ /* 0x000fc40000000000 */
        /* <DEDUP_REMOVED lines=10> */
[----:B------:R-:W-:Y:S02]  /*12b40*/  FSEL R68, R39, -INF , !P5 ;  /* 0xff80000027447808 */ /* 0x000fe40006800000 */
[----:B------:R-:W-:-:S02]  /*12b50*/  ISETP.GT.AND P5, PT, R81, 0x28, !P6 ;  /* 0x000000285100780c */ /* 0x000fc400077a4270 */
[----:B------:R-:W-:Y:S02]  /*12b60*/  ISETP.GE.AND P6, PT, R83, 0x2a, PT ;  /* 0x0000002a5300780c */ /* 0x000fe40003fc6270 */
[----:B------:R-:W-:Y:S02]  /*12b70*/  ISETP.LT.OR P5, PT, R82, 0x29, P5 ;  /* 0x000000295200780c */ /* 0x000fe40002fa1670 */
[----:B------:R-:W-:Y:S02]  /*12b80*/  P2R R107, PR, RZ, 0x40 ;  /* 0x00000040ff6b7803 */ /* 0x000fe40000000000 */
[----:B------:R-:W-:Y:S02]  /*12b90*/  FSEL R61, R42, -INF , !P5 ;  /* 0xff8000002a3d7808 */ /* 0x000fe40006800000 */
[----:B------:R-:W-:Y:S02]  /*12ba0*/  ISETP.GT.AND P5, PT, R81, 0x29, !P6 ;  /* 0x000000295100780c */ /* 0x000fe400077a4270 */
[----:B------:R-:W-:-:S02]  /*12bb0*/  ISETP.GE.AND P6, PT, R83, 0x31, PT ;  /* 0x000000315300780c */ /* 0x000fc40003fc6270 */
[C---:B------:R-:W-:Y:S02]  /*12bc0*/  ISETP.LT.OR P5, PT, R82.reuse, 0x2a, P5 ;  /* 0x0000002a5200780c */ /* 0x040fe40002fa1670 */
        /* <DEDUP_REMOVED lines=44> */
[----:B------:R-:W-:-:S04]  /*12e90*/  ISETP.LT.OR P5, PT, R82, 0x51, P5 ;  /* 0x000000515200780c */ /* 0x000fc80002fa1670 */
        /* <DEDUP_REMOVED lines=31> */
[----:B------:R-:W-:Y:S01]  /*13090*/  ISETP.GT.AND P5, PT, R81, 0x69, !P6 ;  /* 0x000000695100780c */ /* 0x000fe200077a4270 */
[----:B------:R-:W0:Y:S01]  /*130a0*/  SHFL.IDX PT, R73, R77, 0x1, 0x1c1f ;  /* 0x003c1f004d497f89 */ /* 0x000e2200000e0000 */
        /* <DEDUP_REMOVED lines=11> */
[----:B------:R-:W-:Y:S01]  /*13160*/  ISETP.LT.OR P5, PT, R82, 0x72, P5 ;  /* 0x000000725200780c */ /* 0x000fe20002fa1670 */
[----:B0-----:R-:W-:Y:S01]  /*13170*/  IMAD.IADD R71, R86, 0x1, R73 ;  /* 0x0000000156477824 */ /* 0x001fe200078e0249 */
[----:B------:R-:W-:Y:S02]  /*13180*/  VIADDMNMX R72, R73, R85, R84, PT ;  /* 0x0000005549487246 */ /* 0x000fe40003800154 */
        /* <DEDUP_REMOVED lines=14> */
[----:B------:R-:W-:Y:S01]  /*13270*/  FSEL R13, R80, -INF , !P6 ;  /* 0xff800000500d7808 */ /* 0x000fe20007000000 */
[----:B------:R-:W-:Y:S08]  /*13280*/  @!P3 BRA `(.L_x_1492) ;  /* 0x000000000050b947 */ /* 0x000ff00003800000 */
[----:B------:R-:W-:Y:S01]  /*13290*/  IADD3 R73, -R202, R203, R73 ;  /* 0x000000cbca497210 */ /* 0x000fe20007ffe149 */
[----:B------:R-:W-:Y:S03]  /*132a0*/  BSSY B0, `(.L_x_1493) ;  /* 0x000000e000007945 */ /* 0x000fe60003800000 */
[----:B------:R-:W-:-:S13]  /*132b0*/  ISETP.GT.AND P6, PT, R73, -0x1, PT ;  /* 0xffffffff4900780c */ /* 0x000fda0003fc4270 */
        /* <DEDUP_REMOVED lines=8> */
.L_x_1494:
[----:B------:R-:W-:-:S13]  /*13340*/  ISETP.NE.AND P6, PT, R7, 0x1, PT ;  /* 0x000000010700780c */ /* 0x000fda0003fc5270 */
[----:B------:R-:W0:Y:S02]  /*13350*/  @P6 LDC.64 R8, c[0x0][0x9e8] ;  /* 0x00027a00ff086b82 */ /* 0x000e240000000a00 */
[----:B0-----:R-:W-:-:S05]  /*13360*/  @P6 IMAD.HI.U32 R8, R73, R8, RZ ;  /* 0x0000000849086227 */ /* 0x001fca00078e00ff */
[----:B------:R-:W-:-:S07]  /*13370*/  @P6 SHF.R.U32.HI R73, RZ, R9, R8 ;  /* 0x00000009ff496219 */ /* 0x000fce0000011608 */
.L_x_1495:
[----:B------:R-:W-:Y:S05]  /*13380*/  BSYNC B0 ;  /* 0x0000000000007941 */ /* 0x000fea0003800000 */
.L_x_1493:
[----:B------:R-:W-:-:S04]  /*13390*/  IMAD R73, R73, R7, -R78 ;  /* 0x0000000749497224 */ /* 0x000fc800078e0a4e */
[----:B------:R-:W-:-:S05]  /*133a0*/  IMAD.IADD R8, R73, 0x1, -R200 ;  /* 0x0000000149087824 */ /* 0x000fca00078e0ac8 */
[----:B------:R-:W-:Y:S02]  /*133b0*/  VIMNMX R71, R71, R8, !PT ;  /* 0x0000000847477248 */ /* 0x000fe40007fe0100 */
[----:B------:R-:W-:-:S07]  /*133c0*/  VIADDMNMX R72, R8, R7, R72, PT ;  /* 0x0000000708487246 */ /* 0x000fce0003800148 */
.L_x_1492:
[----:B------:R-:W-:Y:S01]  /*133d0*/  ISETP.GT.AND P4, PT, R71, 0x1, !P4 ;  /* 0x000000014700780c */ /* 0x000fe20006784270 */
[----:B------:R-:W-:Y:S01]  /*133e0*/  ULDC UR43, c[0x0][0x988] ;  /* 0x00026200002b7ab9 */ /* 0x000fe20000000800 */
[----:B------:R-:W-:Y:S02]  /*133f0*/  ISETP.NE.AND P6, PT, R101, RZ, PT ;  /* 0x000000ff6500720c */ /* 0x000fe40003fc5270 */
[----:B------:R-:W-:Y:S02]  /*13400*/  ISETP.LT.OR P4, PT, R72, 0x2, P4 ;  /* 0x000000024800780c */ /* 0x000fe40002781670 */
[----:B------:R-:W-:Y:S02]  /*13410*/  ISETP.GT.AND P5, PT, R71, 0x78, !P5 ;  /* 0x000000784700780c */ /* 0x000fe40006fa4270 */
[----:B------:R-:W-:Y:S02]  /*13420*/  FSEL R9, R3, -INF , !P4 ;  /* 0xff80000003097808 */ /* 0x000fe40006000000 */
[----:B------:R-:W-:-:S02]  /*13430*/  ISETP.NE.AND P4, PT, R87, RZ, PT ;  /* 0x000000ff5700720c */ /* 0x000fc40003f85270 */
[C---:B------:R-:W-:Y:S02]  /*13440*/  ISETP.LT.OR P5, PT, R72.reuse, 0x79, P5 ;  /* 0x000000794800780c */ /* 0x040fe40002fa1670 */
[----:B------:R-:W-:Y:S02]  /*13450*/  ISETP.GT.AND P4, PT, R71, 0x8, !P4 ;  /* 0x000000084700780c */ /* 0x000fe40006784270 */
[----:B------:R-:W-:Y:S02]  /*13460*/  FSEL R27, R27, -INF , !P5 ;  /* 0xff8000001b1b7808 */ /* 0x000fe40006800000 */
[----:B------:R-:W-:-:S04]  /*13470*/  ISETP.LT.OR P4, PT, R72, 0x9, P4 ;  /* 0x000000094800780c */ /* 0x000fc80002781670 */
[----:B------:R-:W-:Y:S02]  /*13480*/  FSEL R8, R10, -INF , !P4 ;  /* 0xff8000000a087808 */ /* 0x000fe40006000000 */
[----:B------:R-:W-:Y:S02]  /*13490*/  ISETP.NE.AND P4, PT, R97, RZ, PT ;  /* 0x000000ff6100720c */ /* 0x000fe40003f85270 */
[----:B------:R-:W-:Y:S02]  /*134a0*/  FMNMX.FTZ R10, R74, R88, !PT ;  /* 0x000000584a0a7209 */ /* 0x000fe40007810000 */
        /* <DEDUP_REMOVED lines=18> */
[----:B------:R-:W-:Y:S02]  /*135d0*/  ISETP.GT.AND P4, PT, R71, 0x19, !P6 ;  /* 0x000000194700780c */ /* 0x000fe40007784270 */
[----:B------:R-:W-:Y:S02]  /*135e0*/  ISETP.NE.AND P6, PT, R114, RZ, PT ;  /* 0x000000ff7200720c */ /* 0x000fe40003fc5270 */
        /* <DEDUP_REMOVED lines=63> */
[----:B------:R-:W-:-:S03]  /*139e0*/  ISETP.LT.OR P4, PT, R72, 0x41, P4 ;  /* 0x000000414800780c */ /* 0x000fc60002781670 */
[----:B------:R-:W0:Y:S01]  /*139f0*/  SHFL.BFLY PT, R11, R10, 0x2, 0x1f ;  /* 0x0c401f000a0b7f89 */ /* 0x000e2200000e0000 */
[----:B------:R-:W-:Y:S02]  /*13a00*/  FSEL R33, R33, -INF , !P4 ;  /* 0xff80000021217808 */ /* 0x000fe40006000000 */
[----:B------:R-:W-:-:S04]  /*13a10*/  ISETP.NE.AND P4, PT, R113, RZ, PT ;  /* 0x000000ff7100720c */ /* 0x000fc80003f85270 */
[----:B------:R-:W-:-:S04]  /*13a20*/  ISETP.GT.AND P4, PT, R71, 0x41, !P4 ;  /* 0x000000414700780c */ /* 0x000fc80006784270 */
[----:B------:R-:W-:-:S04]  /*13a30*/  ISETP.LT.OR P4, PT, R72, 0x42, P4 ;  /* 0x000000424800780c */ /* 0x000fc80002781670 */
[----:B------:R-:W-:Y:S02]  /*13a40*/  FSEL R32, R32, -INF , !P4 ;  /* 0xff80000020207808 */ /* 0x000fe40006000000 */
[----:B------:R-:W-:Y:S02]  /*13a50*/  ISETP.GT.AND P4, PT, R71, 0x48, !P6 ;  /* 0x000000484700780c */ /* 0x000fe40007784270 */
[----:B------:R-:W-:Y:S02]  /*13a60*/  ISETP.NE.AND P6, PT, R121, RZ, PT ;  /* 0x000000ff7900720c */ /* 0x000fe40003fc5270 */
[----:B------:R-:W-:Y:S02]  /*13a70*/  ISETP.LT.OR P4, PT, R72, 0x49, P4 ;  /* 0x000000494800780c */ /* 0x000fe40002781670 */
[----:B0-----:R-:W-:Y:S02]  /*13a80*/  FMNMX.FTZ R73, R10, R11, !PT ;  /* 0x0000000b0a497209 */ /* 0x001fe40007810000 */
[----:B------:R-:W-:-:S02]  /*13a90*/  FSEL R34, R34, -INF , !P4 ;  /* 0xff80000022227808 */ /* 0x000fc40006000000 */
        /* <DEDUP_REMOVED lines=41> */
[----:B------:R-:W-:Y:S02]  /*13d30*/  ISETP.NE.AND P6, PT, R76, RZ, PT ;  /* 0x000000ff4c00720c */ /* 0x000fe40003fc5270 */
[----:B------:R-:W0:Y:S01]  /*13d40*/  SHFL.BFLY PT, R76, R73, 0x1, 0x1f ;  /* 0x0c201f00494c7f89 */ /* 0x000e2200000e0000 */
[----:B------:R-:W-:-:S04]  /*13d50*/  ISETP.LT.OR P4, PT, R72, 0x72, P4 ;  /* 0x000000724800780c */ /* 0x000fc80002781670 */
[----:B------:R-:W-:Y:S02]  /*13d60*/  FSEL R57, R57, -INF , !P4 ;  /* 0xff80000039397808 */ /* 0x000fe40006000000 */
[----:B0-----:R-:W-:Y:S01]  /*13d70*/  FMNMX.FTZ R11, R73, R76, !PT ;  /* 0x0000004c490b7209 */ /* 0x001fe20007810000 */
[----:B------:R-:W-:-:S03]  /*13d80*/  IMAD.U32 R76, RZ, RZ, UR43 ;  /* 0x0000002bff4c7e24 */ /* 0x000fc6000f8e00ff */
[C---:B------:R-:W-:Y:S01]  /*13d90*/  FSETP.NEU.FTZ.AND P4, PT, R11.reuse, -INF , PT ;  /* 0xff8000000b00780b */ /* 0x040fe20003f9d000 */
[----:B------:R-:W-:-:S05]  /*13da0*/  FFMA.FTZ R79, R11, R76, -8 ;  /* 0xc10000000b4f7423 */ /* 0x000fca000001004c */
[----:B------:R-:W-:Y:S02]  /*13db0*/  FSEL R79, R79, RZ, P4 ;  /* 0x000000ff4f4f7208 */ /* 0x000fe40002000000 */
[----:B------:R-:W-:Y:S02]  /*13dc0*/  ISETP.GT.AND P4, PT, R71, RZ, !P6 ;  /* 0x000000ff4700720c */ /* 0x000fe40007784270 */
[----:B------:R-:W-:Y:S01]  /*13dd0*/  ISETP.NE.AND P6, PT, R75, RZ, PT ;  /* 0x000000ff4b00720c */ /* 0x000fe20003fc5270 */
[----:B------:R-:W-:-:S01]  /*13de0*/  FFMA.FTZ R73, R88, UR43, -R79 ;  /* 0x0000002b58497c23 */ /* 0x000fc2000801084f */
[----:B------:R-:W-:Y:S01]  /*13df0*/  ISETP.LT.OR P4, PT, R72, 0x1, P4 ;  /* 0x000000014800780c */ /* 0x000fe20002781670 */
[----:B------:R-:W-:-:S01]  /*13e00*/  FFMA.FTZ R75, R90, UR43, -R79 ;  /* 0x0000002b5a4b7c23 */ /* 0x000fc2000801084f */
[--C-:B------:R-:W-:Y:S01]  /*13e10*/  FFMA.FTZ R76, R91, UR43, -R79.reuse ;  /* 0x0000002b5b4c7c23 */ /* 0x100fe2000801084f */
[----:B------:R-:W-:-:S01]  /*13e20*/  FFMA.FTZ R92, R92, UR43, -R79 ;  /* 0x0000002b5c5c7c23 */ /* 0x000fc2000801084f */
[----:B------:R-:W-:Y:S01]  /*13e30*/  FSEL R78, R0, -INF , !P4 ;  /* 0xff800000004e7808 */ /* 0x000fe20006000000 */
[----:B------:R-:W-:-:S01]  /*13e40*/  FFMA.FTZ R0, R74, UR43, -R79 ;  /* 0x0000002b4a007c23 */ /* 0x000fc2000801084f */
[----:B------:R-:W-:Y:S01]  /*13e50*/  ISETP.GT.AND P4, PT, R71, 0x79, !P6 ;  /* 0x000000794700780c */ /* 0x000fe20007784270 */
[----:B------:R-:W-:-:S01]  /*13e60*/  FFMA.FTZ R74, R89, UR43, -R79 ;  /* 0x0000002b594a7c23 */ /* 0x000fc2000801084f */
[----:B------:R-:W-:Y:S01]  /*13e70*/  FMNMX.FTZ R77, R78, R9, !PT ;  /* 0x000000094e4d7209 */ /* 0x000fe20007810000 */
[----:B------:R-:W-:Y:S01]  /*13e80*/  MUFU.EX2 R73, R73 ;  /* 0x0000004900497308 */ /* 0x000fe20000000800 */
[----:B------:R-:W-:Y:S01]  /*13e90*/  ISETP.LT.OR P4, PT, R72, 0x7a, P4 ;  /* 0x0000007a4800780c */ /* 0x000fe20002781670 */
[--C-:B------:R-:W-:Y:S01]  /*13ea0*/  FFMA.FTZ R60, R60, UR43, -R79.reuse ;  /* 0x0000002b3c3c7c23 */ /* 0x100fe2000801084f */
[----:B------:R-:W-:Y:S01]  /*13eb0*/  FMNMX.FTZ R77, R8, R77, !PT ;  /* 0x0000004d084d7209 */ /* 0x000fe20007810000 */
[--C-:B------:R-:W-:Y:S01]  /*13ec0*/  FFMA.FTZ R61, R61, UR43, -R79.reuse ;  /* 0x0000002b3d3d7c23 */ /* 0x100fe2000801084f */
[----:B------:R-:W-:Y:S01]  /*13ed0*/  FSEL R26, R26, -INF , !P4 ;  /* 0xff8000001a1a7808 */ /* 0x000fe20006000000 */
[--C-:B------:R-:W-:Y:S01]  /*13ee0*/  FFMA.FTZ R62, R62, UR43, -R79.reuse ;  /* 0x0000002b3e3e7c23 */ /* 0x100fe2000801084f */
[----:B------:R-:W-:Y:S01]  /*13ef0*/  FMNMX.FTZ R77, R4, R77, !PT ;  /* 0x0000004d044d7209 */ /* 0x000fe20007810000 */
[----:B------:R-:W-:Y:S01]  /*13f00*/  MUFU.EX2 R0, R0 ;  /* 0x0000000000007308 */ /* 0x000fe20000000800 */
[----:B------:R-:W-:-:S01]  /*13f10*/  FFMA.FTZ R67, R67, UR43, -R79 ;  /* 0x0000002b43437c23 */ /* 0x000fc2000801084f */
[--C-:B------:R-:W-:Y:S01]  /*13f20*/  FFMA.FTZ R66, R66, UR43, -R79.reuse ;  /* 0x0000002b42427c23 */ /* 0x100fe2000801084f */
[----:B------:R-:W-:Y:S01]  /*13f30*/  FMNMX.FTZ R10, R12, R77, !PT ;  /* 0x0000004d0c0a7209 */ /* 0x000fe20007810000 */
[--C-:B------:R-:W-:Y:S01]  /*13f40*/  FFMA.FTZ R63, R63, UR43, -R79.reuse ;  /* 0x0000002b3f3f7c23 */ /* 0x100fe2000801084f */
[----:B------:R-:W-:-:S01]  /*13f50*/  FFMA.FTZ R65, R65, UR43, -R79 ;  /* 0x0000002b41417c23 */ /* 0x000fc2000801084f */
        /* <DEDUP_REMOVED lines=12> */
[----:B------:R-:W0:Y:S01]  /*14020*/  MUFU.EX2 R75, R75 ;  /* 0x0000004b004b7308 */ /* 0x000e220000000800 */
        /* <DEDUP_REMOVED lines=9> */
[----:B------:R-:W-:-:S03]  /*140c0*/  FFMA.FTZ R13, R13, UR43, -R79 ;  /* 0x0000002b0d0d7c23 */ /* 0x000fc6000801084f */
[----:B------:R-:W-:Y:S01]  /*140d0*/  FMNMX.FTZ R10, R24, R69, !PT ;  /* 0x00000045180a7209 */ /* 0x000fe20007810000 */
[----:B------:R-:W-:-:S01]  /*140e0*/  FFMA.FTZ R69, R68, UR43, -R79 ;  /* 0x0000002b44457c23 */ /* 0x000fc2000801084f */
[--C-:B------:R-:W-:Y:S01]  /*140f0*/  FFMA.FTZ R68, R70, UR43, -R79.reuse ;  /* 0x0000002b46447c23 */ /* 0x100fe2000801084f */
[----:B------:R-:W-:-:S01]  /*14100*/  FFMA.FTZ R70, R55, UR43, -R79 ;  /* 0x0000002b37467c23 */ /* 0x000fc2000801084f */
[----:B------:R-:W-:Y:S01]  /*14110*/  FMNMX.FTZ R83, R29, R10, !PT ;  /* 0x0000000a1d537209 */ /* 0x000fe20007810000 */
[----:B------:R-:W-:-:S01]  /*14120*/  FFMA.FTZ R55, R58, UR43, -R79 ;  /* 0x0000002b3a377c23 */ /* 0x000fc2000801084f */
[----:B------:R-:W-:Y:S01]  /*14130*/  FFMA.FTZ R58, R59, UR43, -R79 ;  /* 0x0000002b3b3a7c23 */ /* 0x000fe2000801084f */
[----:B------:R-:W-:Y:S01]  /*14140*/  MUFU.EX2 R77, R92 ;  /* 0x0000005c004d7308 */ /* 0x000fe20000000800 */
[----:B------:R-:W-:Y:S02]  /*14150*/  FMNMX.FTZ R10, R28, R83, !PT ;  /* 0x000000531c0a7209 */ /* 0x000fe40007810000 */
[----:B0-----:R-:W-:-:S02]  /*14160*/  F2FP.SATFINITE.E4M3.F32.PACK_AB_MERGE_C R196, R75, R74, RZ ;  /* 0x0000004a4bc4723e */ /* 0x001fc400048070ff */
[----:B------:R-:W-:Y:S02]  /*14170*/  FMNMX.FTZ R83, R31, R10, !PT ;  /* 0x0000000a1f537209 */ /* 0x000fe40007810000 */
[----:B------:R-:W-:Y:S01]  /*14180*/  F2FP.SATFINITE.E4M3.F32.PACK_AB_MERGE_C R196, R73, R0, R196 ;  /* 0x0000000049c4723e */ /* 0x000fe200048070c4 */
[----:B------:R-:W-:Y:S01]  /*14190*/  MUFU.EX2 R60, R60 ;  /* 0x0000003c003c7308 */ /* 0x000fe20000000800 */
[----:B------:R-:W-:-:S04]  /*141a0*/  FMNMX.FTZ R10, R30, R83, !PT ;  /* 0x000000531e0a7209 */ /* 0x000fc80007810000 */
[----:B------:R-:W-:-:S03]  /*141b0*/  FMNMX.FTZ R83, R33, R10, !PT ;  /* 0x0000000a21537209 */ /* 0x000fc60007810000 */
[----:B------:R-:W0:Y:S01]  /*141c0*/  MUFU.EX2 R81, R81 ;  /* 0x0000005100517308 */ /* 0x000e220000000800 */
[----:B------:R-:W-:-:S04]  /*141d0*/  FMNMX.FTZ R83, R32, R83, !PT ;  /* 0x0000005320537209 */ /* 0x000fc80007810000 */
[----:B------:R-:W-:-:S03]  /*141e0*/  FMNMX.FTZ R10, R34, R83, !PT ;  /* 0x00000053220a7209 */ /* 0x000fc60007810000 */
[----:B------:R-:W-:Y:S01]  /*141f0*/  MUFU.EX2 R64, R64 ;  /* 0x0000004000407308 */ /* 0x000fe20000000800 */
[----:B------:R-:W-:-:S04]  /*14200*/  FMNMX.FTZ R83, R35, R10, !PT ;  /* 0x0000000a23537209 */ /* 0x000fc80007810000 */
[----:B------:R-:W-:-:S03]  /*14210*/  FMNMX.FTZ R10, R40, R83, !PT ;  /* 0x00000053280a7209 */ /* 0x000fc60007810000 */
[----:B------:R-:W-:Y:S01]  /*14220*/  MUFU.EX2 R69, R69 ;  /* 0x0000004500457308 */ /* 0x000fe20000000800 */
[----:B------:R-:W-:Y:S02]  /*14230*/  FMNMX.FTZ R83, R41, R10, !PT ;  /* 0x0000000a29537209 */ /* 0x000fe40007810000 */
[----:B0-----:R-:W-:Y:S02]  /*14240*/  F2FP.SATFINITE.E4M3.F32.PACK_AB_MERGE_C R198, R81, R60, RZ ;  /* 0x0000003c51c6723e */ /* 0x001fe400048070ff */
        /* <DEDUP_REMOVED lines=17> */
[----:B------:R-:W-:-:S05]  /*14360*/  FMNMX.FTZ R71, R26, R71, !PT ;  /* 0x000000471a477209 */ /* 0x000fca0007810000 */
[----:B------:R-:W0:Y:S02]  /*14370*/  SHFL.BFLY PT, R10, R71, 0x2, 0x1f ;  /* 0x0c401f00470a7f89 */ /* 0x000e2400000e0000 */
[----:B------:R-:W-:Y:S08]  /*14380*/  MUFU.EX2 R63, R63 ;  /* 0x0000003f003f7308 */ /* 0x000ff00000000800 */
[----:B------:R-:W-:Y:S08]  /*14390*/  MUFU.EX2 R55, R55 ;  /* 0x0000003700377308 */ /* 0x000ff00000000800 */
[----:B------:R-:W-:Y:S01]  /*143a0*/  MUFU.EX2 R58, R58 ;  /* 0x0000003a003a7308 */ /* 0x000fe20000000800 */
[----:B0-----:R-:W-:-:S07]  /*143b0*/  FMNMX.FTZ R59, R71, R10, !PT ;  /* 0x0000000a473b7209 */ /* 0x001fce0007810000 */
[----:B------:R-:W-:Y:S01]  /*143c0*/  MUFU.EX2 R65, R65 ;  /* 0x0000004100417308 */ /* 0x000fe20000000800 */
[----:B------:R-:W0:Y:S07]  /*143d0*/  SHFL.BFLY PT, R10, R59, 0x1, 0x1f ;  /* 0x0c201f003b0a7f89 */ /* 0x000e2e00000e0000 */
[----:B------:R-:W-:Y:S08]  /*143e0*/  MUFU.EX2 R70, R70 ;  /* 0x0000004600467308 */ /* 0x000ff00000000800 */
[----:B------:R-:W-:Y:S08]  /*143f0*/  MUFU.EX2 R51, R51 ;  /* 0x0000003300337308 */ /* 0x000ff00000000800 */
[----:B------:R-:W-:Y:S01]  /*14400*/  MUFU.EX2 R50, R50 ;  /* 0x0000003200327308 */ /* 0x000fe20000000800 */
[----:B0-----:R-:W-:Y:S01]  /*14410*/  FMNMX.FTZ R10, R59, R10, !PT ;  /* 0x0000000a3b0a7209 */ /* 0x001fe20007810000 */
[----:B------:R-:W-:-:S03]  /*14420*/  IMAD.U32 R59, RZ, RZ, UR43 ;  /* 0x0000002bff3b7e24 */ /* 0x000fc6000f8e00ff */
[C---:B------:R-:W-:Y:S01]  /*14430*/  FSETP.NEU.FTZ.AND P4, PT, R10.reuse, -INF , PT ;  /* 0xff8000000a00780b */ /* 0x040fe20003f9d000 */
[----:B------:R-:W-:-:S02]  /*14440*/  FFMA.FTZ R59, R10, R59, -8 ;  /* 0xc10000000a3b7423 */ /* 0x000fc4000001003b */
[----:B------:R-:W-:Y:S03]  /*14450*/  MUFU.EX2 R37, R37 ;  /* 0x0000002500257308 */ /* 0x000fe60000000800 */
[----:B------:R-:W-:-:S05]  /*14460*/  FSEL R59, R59, RZ, P4 ;  /* 0x000000ff3b3b7208 */ /* 0x000fca0002000000 */
[----:B------:R-:W-:Y:S01]  /*14470*/  MUFU.EX2 R54, R54 ;  /* 0x0000003600367308 */ /* 0x000fe20000000800 */
[----:B------:R-:W-:-:S01]  /*14480*/  FFMA.FTZ R71, R78, UR43, -R59 ;  /* 0x0000002b4e477c23 */ /* 0x000fc2000801083b */
[--C-:B------:R-:W-:Y:S01]  /*14490*/  FFMA.FTZ R72, R9, UR43, -R59.reuse ;  /* 0x0000002b09487c23 */ /* 0x100fe2000801083b */
[----:B------:R-:W-:-:S01]  /*144a0*/  FFMA.FTZ R8, R8, UR43, -R59 ;  /* 0x0000002b08087c23 */ /* 0x000fc2000801083b */
[--C-:B------:R-:W-:Y:S01]  /*144b0*/  FFMA.FTZ R9, R4, UR43, -R59.reuse ;  /* 0x0000002b04097c23 */ /* 0x100fe2000801083b */
[----:B------:R-:W-:-:S01]  /*144c0*/  FFMA.FTZ R83, R14, UR43, -R59 ;  /* 0x0000002b0e537c23 */ /* 0x000fc2000801083b */
[----:B------:R-:W-:Y:S01]  /*144d0*/  FFMA.FTZ R14, R29, UR43, -R59 ;  /* 0x0000002b1d0e7c23 */ /* 0x000fe2000801083b */
[----:B------:R-:W-:-:S01]  /*144e0*/  FADD.FTZ R29, R0, R73 ;  /* 0x00000049001d7221 */ /* 0x000fc20000010000 */
[----:B------:R-:W-:Y:S01]  /*144f0*/  MUFU.EX2 R71, R71 ;  /* 0x0000004700477308 */ /* 0x000fe20000000800 */
[----:B------:R-:W-:-:S01]  /*14500*/  FFMA.FTZ R4, R12, UR43, -R59 ;  /* 0x0000002b0c047c23 */ /* 0x000fc2000801083b */
[----:B------:R-:W-:Y:S01]  /*14510*/  FFMA.FTZ R80, R24, UR43, -R59 ;  /* 0x0000002b18507c23 */ /* 0x000fe2000801083b */
[----:B------:R-:W-:-:S01]  /*14520*/  FADD.FTZ R24, R74, R29 ;  /* 0x0000001d4a187221 */ /* 0x000fc20000010000 */
[--C-:B------:R-:W-:Y:S01]  /*14530*/  FFMA.FTZ R3, R3, UR43, -R59.reuse ;  /* 0x0000002b03037c23 */ /* 0x100fe2000801083b */
[----:B------:R-:W-:-:S01]  /*14540*/  FFMA.FTZ R78, R15, UR43, -R59 ;  /* 0x0000002b0f4e7c23 */ /* 0x000fc2000801083b */
[----:B------:R-:W-:Y:S01]  /*14550*/  FFMA.FTZ R12, R21, UR43, -R59 ;  /* 0x0000002b150c7c23 */ /* 0x000fe2000801083b */
[----:B------:R-:W-:-:S01]  /*14560*/  FADD.FTZ R29, R75, R24 ;  /* 0x000000184b1d7221 */ /* 0x000fc20000010000 */
[----:B------:R-:W0:Y:S01]  /*14570*/  MUFU.EX2 R72, R72 ;  /* 0x0000004800487308 */ /* 0x000e220000000800 */
[----:B------:R-:W-:-:S01]  /*14580*/  FFMA.FTZ R21, R28, UR43, -R59 ;  /* 0x0000002b1c157c23 */ /* 0x000fc2000801083b */
[----:B------:R-:W-:Y:S01]  /*14590*/  FFMA.FTZ R15, R20, UR43, -R59 ;  /* 0x0000002b140f7c23 */ /* 0x000fe2000801083b */
[----:B------:R-:W-:-:S01]  /*145a0*/  FADD.FTZ R24, R76, R29 ;  /* 0x0000001d4c187221 */ /* 0x000fc20000010000 */
[--C-:B------:R-:W-:Y:S01]  /*145b0*/  FFMA.FTZ R79, R25, UR43, -R59.reuse ;  /* 0x0000002b194f7c23 */ /* 0x100fe2000801083b */
[----:B------:R-:W-:-:S01]  /*145c0*/  FFMA.FTZ R20, R33, UR43, -R59 ;  /* 0x0000002b21147c23 */ /* 0x000fc2000801083b */
[----:B------:R-:W-:Y:S01]  /*145d0*/  FFMA.FTZ R25, R32, UR43, -R59 ;  /* 0x0000002b20197c23 */ /* 0x000fe2000801083b */
[----:B------:R-:W-:-:S01]  /*145e0*/  FADD.FTZ R33, R77, R24 ;  /* 0x000000184d217221 */ /* 0x000fc20000010000 */
[----:B------:R-:W1:Y:S01]  /*145f0*/  MUFU.EX2 R8, R8 ;  /* 0x0000000800087308 */ /* 0x000e620000000800 */
[----:B------:R-:W-:-:S01]  /*14600*/  FFMA.FTZ R31, R31, UR43, -R59 ;  /* 0x0000002b1f1f7c23 */ /* 0x000fc2000801083b */
[----:B------:R-:W-:Y:S01]  /*14610*/  FFMA.FTZ R30, R30, UR43, -R59 ;  /* 0x0000002b1e1e7c23 */ /* 0x000fe2000801083b */
[----:B------:R-:W-:-:S01]  /*14620*/  FADD.FTZ R32, R60, R33 ;  /* 0x000000213c207221 */ /* 0x000fc20000010000 */
[--C-:B------:R-:W-:Y:S01]  /*14630*/  FFMA.FTZ R34, R34, UR43, -R59.reuse ;  /* 0x0000002b22227c23 */ /* 0x100fe2000801083b */
[----:B------:R-:W-:-:S01]  /*14640*/  FFMA.FTZ R35, R35, UR43, -R59 ;  /* 0x0000002b23237c23 */ /* 0x000fc2000801083b */
[----:B------:R-:W-:Y:S01]  /*14650*/  FFMA.FTZ R24, R40, UR43, -R59 ;  /* 0x0000002b28187c23 */ /* 0x000fe2000801083b */
[----:B------:R-:W-:-:S01]  /*14660*/  FADD.FTZ R33, R81, R32 ;  /* 0x0000002051217221 */ /* 0x000fc20000010000 */
[----:B------:R-:W2:Y:S01]  /*14670*/  MUFU.EX2 R9, R9 ;  /* 0x0000000900097308 */ /* 0x000ea20000000800 */
[----:B0-----:R-:W-:-:S01]  /*14680*/  FADD.FTZ R29, R71, R72 ;  /* 0x00000048471d7221 */ /* 0x001fc20000010000 */
[----:B------:R-:W-:Y:S01]  /*14690*/  FFMA.FTZ R41, R41, UR43, -R59 ;  /* 0x0000002b29297c23 */ /* 0x000fe2000801083b */
[----:B------:R-:W-:-:S01]  /*146a0*/  FADD.FTZ R32, R64, R33 ;  /* 0x0000002140207221 */ /* 0x000fc20000010000 */
[--C-:B------:R-:W-:Y:S01]  /*146b0*/  FFMA.FTZ R44, R44, UR43, -R59.reuse ;  /* 0x0000002b2c2c7c23 */ /* 0x100fe2000801083b */
[----:B------:R-:W-:-:S01]  /*146c0*/  FFMA.FTZ R45, R45, UR43, -R59 ;  /* 0x0000002b2d2d7c23 */ /* 0x000fc2000801083b */
[----:B------:R-:W-:Y:S01]  /*146d0*/  FFMA.FTZ R48, R48, UR43, -R59 ;  /* 0x0000002b30307c23 */ /* 0x000fe2000801083b */
[----:B------:R-:W-:-:S01]  /*146e0*/  FADD.FTZ R32, R69, R32 ;  /* 0x0000002045207221 */ /* 0x000fc20000010000 */
[----:B------:R-:W0:Y:S01]  /*146f0*/  MUFU.EX2 R4, R4 ;  /* 0x0000000400047308 */ /* 0x000e220000000800 */
[----:B-1----:R-:W-:-:S01]  /*14700*/  FADD.FTZ R28, R8, R29 ;  /* 0x0000001d081c7221 */ /* 0x002fc20000010000 */
[----:B------:R-:W-:Y:S01]  /*14710*/  FFMA.FTZ R49, R49, UR43, -R59 ;  /* 0x0000002b31317c23 */ /* 0x000fe2000801083b */
[----:B------:R-:W-:-:S01]  /*14720*/  FADD.FTZ R33, R61, R32 ;  /* 0x000000203d217221 */ /* 0x000fc20000010000 */
[----:B------:R-:W-:Y:S01]  /*14730*/  F2FP.SATFINITE.E4M3.F32.PACK_AB_MERGE_C R32, R63, R66, RZ ;  /* 0x000000423f20723e */ /* 0x000fe200048070ff */
[----:B------:R-:W-:-:S01]  /*14740*/  FFMA.FTZ R52, R52, UR43, -R59 ;  /* 0x0000002b34347c23 */ /* 0x000fc2000801083b */
[----:B------:R-:W-:Y:S01]  /*14750*/  FFMA.FTZ R53, R53, UR43, -R59 ;  /* 0x0000002b35357c23 */ /* 0x000fe2000801083b */
[----:B------:R-:W-:-:S01]  /*14760*/  FADD.FTZ R33, R68, R33 ;  /* 0x0000002144217221 */ /* 0x000fc20000010000 */
[----:B------:R-:W1:Y:S01]  /*14770*/  MUFU.EX2 R3, R3 ;  /* 0x0000000300037308 */ /* 0x000e620000000800 */
[----:B--2---:R-:W-:-:S01]  /*14780*/  FADD.FTZ R29, R9, R28 ;  /* 0x0000001c091d7221 */ /* 0x004fc20000010000 */
[----:B------:R-:W-:Y:S01]  /*14790*/  F2FP.SATFINITE.E4M3.F32.PACK_AB_MERGE_C R8, R9, R8, RZ ;  /* 0x000000080908723e */ /* 0x000fe200048070ff */
[----:B------:R-:W-:-:S01]  /*147a0*/  FFMA.FTZ R56, R56, UR43, -R59 ;  /* 0x0000002b38387c23 */ /* 0x000fc2000801083b */
[--C-:B------:R-:W-:Y:S01]  /*147b0*/  FFMA.FTZ R57, R57, UR43, -R59.reuse ;  /* 0x0000002b39397c23 */ /* 0x100fe2000801083b */
[----:B------:R-:W-:-:S01]  /*147c0*/  FFMA.FTZ R27, R27, UR43, -R59 ;  /* 0x0000002b1b1b7c23 */ /* 0x000fc2000801083b */
[----:B------:R-:W-:Y:S01]  /*147d0*/  FFMA.FTZ R26, R26, UR43, -R59 ;  /* 0x0000002b1a1a7c23 */ /* 0x000fe2000801083b */
[----:B------:R-:W-:Y:S01]  /*147e0*/  F2FP.SATFINITE.E4M3.F32.PACK_AB_MERGE_C R197, R72, R71, R8 ;  /* 0x0000004748c5723e */ /* 0x000fe20004807008 */
[----:B------:R-:W2:Y:S01]  /*147f0*/  MUFU.EX2 R78, R78 ;  /* 0x0000004e004e7308 */ /* 0x000ea20000000800 */
[----:B0-----:R-:W-:-:S01]  /*14800*/  FADD.FTZ R28, R4, R29 ;  /* 0x0000001d041c7221 */ /* 0x001fc20000010000 */
[----:B------:R-:W-:-:S06]  /*14810*/  F2FP.SATFINITE.E4M3.F32.PACK_AB_MERGE_C R194, R67, R62, R32 ;  /* 0x0000003e43c2723e */ /* 0x000fcc0004807020 */
[----:B------:R-:W0:Y:S01]  /*14820*/  MUFU.EX2 R83, R83 ;  /* 0x0000005300537308 */ /* 0x000e220000000800 */
[----:B-1----:R-:W-:-:S01]  /*14830*/  FADD.FTZ R29, R3, R28 ;  /* 0x0000001c031d7221 */ /* 0x002fc20000010000 */
[----:B------:R-:W-:-:S04]  /*14840*/  FADD.FTZ R28, R62, R33 ;  /* 0x000000213e1c7221 */ /* 0x000fc80000010000 */
[----:B------:R-:W-:Y:S01]  /*14850*/  FADD.FTZ R33, R67, R28 ;  /* 0x0000001c43217221 */ /* 0x000fe20000010000 */
[----:B------:R-:W-:Y:S01]  /*14860*/  F2FP.SATFINITE.E4M3.F32.PACK_AB_MERGE_C R28, R58, R55, RZ ;  /* 0x000000373a1c723e */ /* 0x000fe200048070ff */
[----:B------:R-:W1:Y:S01]  /*14870*/  MUFU.EX2 R12, R12 ;  /* 0x0000000c000c7308 */ /* 0x000e620000000800 */
[----:B--2---:R-:W-:-:S01]  /*14880*/  FADD.FTZ R0, R78, R29 ;  /* 0x0000001d4e007221 */ /* 0x004fc20000010000 */
[----:B------:R-:W-:Y:S01]  /*14890*/  FADD.FTZ R66, R66, R33 ;  /* 0x0000002142427221 */ /* 0x000fe20000010000 */
[----:B------:R-:W-:Y:S02]  /*148a0*/  F2FP.SATFINITE.E4M3.F32.PACK_AB_MERGE_C R188, R70, R65, R28 ;  /* 0x0000004146bc723e */ /* 0x000fe4000480701c */
[----:B------:R-:W-:Y:S01]  /*148b0*/  F2FP.SATFINITE.E4M3.F32.PACK_AB_MERGE_C R28, R50, R51, RZ ;  /* 0x00000033321c723e */ /* 0x000fe200048070ff */
[----:B------:R-:W-:-:S02]  /*148c0*/  FADD.FTZ R66, R63, R66 ;  /* 0x000000423f427221 */ /* 0x000fc40000010000 */
[----:B------:R-:W2:Y:S01]  /*148d0*/  MUFU.EX2 R15, R15 ;  /* 0x0000000f000f7308 */ /* 0x000ea20000000800 */
[----:B0-----:R-:W-:-:S01]  /*148e0*/  FADD.FTZ R29, R83, R0 ;  /* 0x00000000531d7221 */ /* 0x001fc20000010000 */
[----:B------:R-:W-:Y:S01]  /*148f0*/  FADD.FTZ R65, R65, R66 ;  /* 0x0000004241417221 */ /* 0x000fe20000010000 */
[----:B------:R-:W-:-:S02]  /*14900*/  F2FP.SATFINITE.E4M3.F32.PACK_AB_MERGE_C R190, R54, R37, R28 ;  /* 0x0000002536be723e */ /* 0x000fc4000480701c */
[----:B------:R-:W-:Y:S01]  /*14910*/  F2FP.SATFINITE.E4M3.F32.PACK_AB_MERGE_C R78, R83, R78, RZ ;  /* 0x0000004e534e723e */ /* 0x000fe200048070ff */
[----:B------:R-:W-:-:S02]  /*14920*/  FADD.FTZ R70, R70, R65 ;  /* 0x0000004146467221 */ /* 0x000fc40000010000 */
[----:B------:R-:W0:Y:S01]  /*14930*/  MUFU.EX2 R79, R79 ;  /* 0x0000004f004f7308 */ /* 0x000e220000000800 */
[----:B-1----:R-:W-:-:S01]  /*14940*/  FADD.FTZ R0, R12, R29 ;  /* 0x0000001d0c007221 */ /* 0x002fc20000010000 */
[----:B------:R-:W-:Y:S01]  /*14950*/  FADD.FTZ R55, R55, R70 ;  /* 0x0000004637377221 */ /* 0x000fe20000010000 */
[----:B------:R-:W-:Y:S02]  /*14960*/  F2FP.SATFINITE.E4M3.F32.PACK_AB_MERGE_C R199, R3, R4, R78 ;  /* 0x0000000403c7723e */ /* 0x000fe4000480704e */
[----:B------:R-:W1:Y:S01]  /*14970*/  @P2 LDC R4, c[0x0][0x44c] ;  /* 0x00011300ff042b82 */ /* 0x000e620000000800 */
[----:B------:R-:W-:-:S02]  /*14980*/  FADD.FTZ R58, R58, R55 ;  /* 0x000000373a3a7221 */ /* 0x000fc40000010000 */
[----:B------:R-:W3:Y:S01]  /*14990*/  MUFU.EX2 R80, R80 ;  /* 0x0000005000507308 */ /* 0x000ee20000000800 */
        /* <DEDUP_REMOVED lines=8> */
[----:B---3--:R-:W-:-:S01]  /*14a20*/  FADD.FTZ R29, R80, R29 ;  /* 0x0000001d501d7221 */ /* 0x008fc20000010000 */
[----:B------:R-:W-:Y:S01]  /*14a30*/  F2FP.SATFINITE.E4M3.F32.PACK_AB_MERGE_C R79, R80, R79, RZ ;  /* 0x0000004f504f723e */ /* 0x000fe200048070ff */
[----:B-1----:R-:W-:-:S03]  /*14a40*/  @P2 IMAD.HI.U32 R4, R207, R4, RZ ;  /* 0x00000004cf042227 */ /* 0x002fc600078e00ff */
[----:B------:R-:W-:Y:S02]  /*14a50*/  F2FP.SATFINITE.E4M3.F32.PACK_AB_MERGE_C R193, R15, R12, R79 ;  /* 0x0000000c0fc1723e */ /* 0x000fe4000480704f */
        /* <DEDUP_REMOVED lines=8> */
[----:B------:R-:W-:-:S04]  /*14ae0*/  F2FP.SATFINITE.E4M3.F32.PACK_AB_MERGE_C R30, R30, R31, RZ ;  /* 0x0000001f1e1e723e */ /* 0x000fc800048070ff */
[----:B------:R-:W-:Y:S02]  /*14af0*/  F2FP.SATFINITE.E4M3.F32.PACK_AB_MERGE_C R195, R21, R14, R30 ;  /* 0x0000000e15c3723e */ /* 0x000fe4000480701e */
[----:B------:R-:W2:Y:S01]  /*14b00*/  MUFU.EX2 R34, R34 ;  /* 0x0000002200227308 */ /* 0x000ea20000000800 */
[----:B0-----:R-:W-:-:S02]  /*14b10*/  FADD.FTZ R0, R20, R29 ;  /* 0x0000001d14007221 */ /* 0x001fc40000010000 */
[----:B------:R-:W0:Y:S05]  /*14b20*/  @P2 LDC R29, c[0x0][0x450] ;  /* 0x00011400ff1d2b82 */ /* 0x000e2a0000000800 */
[----:B------:R-:W3:Y:S01]  /*14b30*/  MUFU.EX2 R35, R35 ;  /* 0x0000002300237308 */ /* 0x000ee20000000800 */
[----:B-1----:R-:W-:-:S07]  /*14b40*/  FADD.FTZ R9, R25, R0 ;  /* 0x0000000019097221 */ /* 0x002fce0000010000 */
[----:B------:R-:W1:Y:S01]  /*14b50*/  MUFU.EX2 R24, R24 ;  /* 0x0000001800187308 */ /* 0x000e620000000800 */
[----:B--2---:R-:W-:-:S07]  /*14b60*/  FADD.FTZ R0, R34, R9 ;  /* 0x0000000922007221 */ /* 0x004fce0000010000 */
[----:B------:R-:W2:Y:S01]  /*14b70*/  MUFU.EX2 R41, R41 ;  /* 0x0000002900297308 */ /* 0x000ea20000000800 */
[----:B---3--:R-:W-:-:S01]  /*14b80*/  FADD.FTZ R9, R35, R0 ;  /* 0x0000000023097221 */ /* 0x008fc20000010000 */
[----:B------:R-:W-:-:S04]  /*14b90*/  F2FP.SATFINITE.E4M3.F32.PACK_AB_MERGE_C R34, R35, R34, RZ ;  /* 0x000000222322723e */ /* 0x000fc800048070ff */
[----:B------:R-:W-:Y:S02]  /*14ba0*/  F2FP.SATFINITE.E4M3.F32.PACK_AB_MERGE_C R189, R25, R20, R34 ;  /* 0x0000001419bd723e */ /* 0x000fe40004807022 */
[----:B------:R-:W3:Y:S01]  /*14bb0*/  MUFU.EX2 R44, R44 ;  /* 0x0000002c002c7308 */ /* 0x000ee20000000800 */
[----:B-1----:R-:W-:-:S07]  /*14bc0*/  FADD.FTZ R0, R24, R9 ;  /* 0x0000000918007221 */ /* 0x002fce0000010000 */
[----:B------:R-:W-:Y:S01]  /*14bd0*/  MUFU.EX2 R46, R46 ;  /* 0x0000002e002e7308 */ /* 0x000fe20000000800 */
[----:B--2---:R-:W-:-:S07]  /*14be0*/  FADD.FTZ R9, R41, R0 ;  /* 0x0000000029097221 */ /* 0x004fce0000010000 */
[----:B------:R-:W1:Y:S01]  /*14bf0*/  MUFU.EX2 R43, R43 ;  /* 0x0000002b002b7308 */ /* 0x000e620000000800 */
[----:B---3--:R-:W-:-:S01]  /*14c00*/  FADD.FTZ R0, R44, R9 ;  /* 0x000000092c007221 */ /* 0x008fc20000010000 */
[----:B------:R-:W-:Y:S01]  /*14c10*/  IMAD.MOV.U32 R9, RZ, RZ, R207 ;  /* 0x000000ffff097224 */ /* 0x000fe200078e00cf */
[----:B0-----:R-:W-:-:S05]  /*14c20*/  @P2 SHF.R.U32.HI R9, RZ, R29, R4 ;  /* 0x0000001dff092219 */ /* 0x001fca0000011604 */
[----:B------:R-:W0:Y:S01]  /*14c30*/  MUFU.EX2 R45, R45 ;  /* 0x0000002d002d7308 */ /* 0x000e220000000800 */
[----:B------:R-:W-:-:S04]  /*14c40*/  IMAD.IADD R9, R102, 0x1, R9 ;  /* 0x0000000166097824 */ /* 0x000fc800078e0209 */
[----:B------:R-:W-:-:S03]  /*14c50*/  IMAD.IADD R6, R9, 0x1, R6 ;  /* 0x0000000109067824 */ /* 0x000fc600078e0206 */
        /* <DEDUP_REMOVED lines=12> */
[----:B0-----:R-:W-:-:S01]  /*14d20*/  FADD.FTZ R0, R48, R45 ;  /* 0x0000002d30007221 */ /* 0x001fc20000010000 */
[----:B------:R-:W-:-:S04]  /*14d30*/  FADD.FTZ R46, R46, R47 ;  /* 0x0000002f2e2e7221 */ /* 0x000fc80000010000 */
[----:B------:R-:W-:Y:S02]  /*14d40*/  FADD.FTZ R46, R43, R46 ;  /* 0x0000002e2b2e7221 */ /* 0x000fe40000010000 */
        /* <DEDUP_REMOVED lines=20> */
[----:B------:R-:W1:Y:S01]  /*14e90*/  MUFU.EX2 R26, R26 ;  /* 0x0000001a001a7308 */ /* 0x000e620000000800 */
[----:B--2---:R-:W-:-:S04]  /*14ea0*/  FADD.FTZ R0, R57, R0 ;  /* 0x0000000039007221 */ /* 0x004fc80000010000 */
[----:B0-----:R-:W-:Y:S01]  /*14eb0*/  FADD.FTZ R3, R27, R0 ;  /* 0x000000001b037221 */ /* 0x001fe20000010000 */
[----:B------:R-:W-:Y:S01]  /*14ec0*/  VIADD R0, R103, 0xfffffffe ;  /* 0xfffffffe67007836 */ /* 0x000fe20000000000 */
[C---:B-1----:R-:W-:Y:S02]  /*14ed0*/  F2FP.SATFINITE.E4M3.F32.PACK_AB_MERGE_C R8, R26.reuse, R27, RZ ;  /* 0x0000001b1a08723e */ /* 0x042fe400048070ff */
[----:B------:R-:W-:-:S02]  /*14ee0*/  FADD.FTZ R3, R26, R3 ;  /* 0x000000031a037221 */ /* 0x000fc40000010000 */
[----:B------:R-:W-:Y:S01]  /*14ef0*/  F2FP.SATFINITE.E4M3.F32.PACK_AB_MERGE_C R187, R57, R56, R8 ;  /* 0x0000003839bb723e */ /* 0x000fe20004807008 */
        /* <DEDUP_REMOVED lines=12> */
.L_x_1498:
[----:B------:R-:W-:-:S13]  /*14fc0*/  ISETP.NE.AND P4, PT, R7, 0x1, PT ;  /* 0x000000010700780c */ /* 0x000fda0003f85270 */
[----:B------:R-:W0:Y:S02]  /*14fd0*/  @P4 LDC.64 R12, c[0x0][0x9e8] ;  /* 0x00027a00ff0c4b82 */ /* 0x000e240000000a00 */
[----:B0-----:R-:W-:-:S05]  /*14fe0*/  @P4 IMAD.HI.U32 R12, R8, R12, RZ ;  /* 0x0000000c080c4227 */ /* 0x001fca00078e00ff */
[----:B------:R-:W-:-:S07]  /*14ff0*/  @P4 SHF.R.U32.HI R8, RZ, R13, R12 ;  /* 0x0000000dff084219 */ /* 0x000fce000001160c */
.L_x_1499:
[----:B------:R-:W-:Y:S05]  /*15000*/  BSYNC B0 ;  /* 0x0000000000007941 */ /* 0x000fea0003800000 */
.L_x_1497:
[----:B------:R-:W-:-:S05]  /*15010*/  IMAD R7, R8, R7, R7 ;  /* 0x0000000708077224 */ /* 0x000fca00078e0207 */
[----:B------:R-:W-:-:S07]  /*15020*/  VIMNMX R6, R6, R7, PT ;  /* 0x0000000706067248 */ /* 0x000fce0003fe0100 */
.L_x_1496:
[----:B------:R-:W-:Y:S01]  /*15030*/  SHF.R.S32.HI R7, RZ, 0x1f, R6 ;  /* 0x0000001fff077819 */ /* 0x000fe20000011406 */
[----:B------:R-:W-:Y:S01]  /*15040*/  ULDC UR32, c[0x0][0x9e4] ;  /* 0x0002790000207ab9 */ /* 0x000fe20000000800 */
[----:B------:R-:W-:Y:S01]  /*15050*/  ULDC UR29, c[0x0][0x9e4] ;  /* 0x00027900001d7ab9 */ /* 0x000fe20000000800 */
[----:B------:R-:W-:Y:S01]  /*15060*/  ULDC UR28, c[0x0][0x988] ;  /* 0x00026200001c7ab9 */ /* 0x000fe20000000800 */
[----:B------:R-:W-:Y:S01]  /*15070*/  LEA.HI R7, R7, R6, RZ, 0x7 ;  /* 0x0000000607077211 */ /* 0x000fe200078f38ff */
[----:B------:R-:W-:Y:S01]  /*15080*/  ULDC UR31, c[0x0][0x988] ;  /* 0x00026200001f7ab9 */ /* 0x000fe20000000800 */
[----:B------:R-:W-:Y:S01]  /*15090*/  ULDC UR30, c[0x0][0x988] ;  /* 0x00026200001e7ab9 */ /* 0x000fe20000000800 */
[----:B------:R-:W-:Y:S01]  /*150a0*/  ULDC UR34, c[0x0][0x9e0] ;  /* 0x0002780000227ab9 */ /* 0x000fe20000000800 */
[----:B------:R-:W-:Y:S01]  /*150b0*/  SHF.R.S32.HI R7, RZ, 0x7, R7 ;  /* 0x00000007ff077819 */ /* 0x000fe20000011407 */
[----:B------:R-:W-:Y:S01]  /*150c0*/  ULDC UR33, c[0x0][0x9e0] ;  /* 0x0002780000217ab9 */ /* 0x000fe20000000800 */
[----:B------:R-:W-:-:S02]  /*150d0*/  CS2R R24, SRZ ;  /* 0x0000000000187805 */ /* 0x000fc4000001ff00 */
[----:B------:R-:W-:Y:S02]  /*150e0*/  CS2R R26, SRZ ;  /* 0x00000000001a7805 */ /* 0x000fe4000001ff00 */
[----:B------:R-:W-:Y:S02]  /*150f0*/  VIMNMX R12, R212, R7, !PT ;  /* 0x00000007d40c7248 */ /* 0x000fe40007fe0100 */
        /* <DEDUP_REMOVED lines=95> */
[----:B------:R-:W-:-:S07]  /*156f0*/  CS2R R24, SRZ ;  /* 0x0000000000187805 */ /* 0x000fce000001ff00 */
.L_x_1519:
[----:B------:R-:W-:Y:S01]  /*15700*/  VIADD R13, R19, 0x1 ;  /* 0x00000001130d7836 */ /* 0x000fe20000000000 */
[----:B------:R-:W-:Y:S05]  /*15710*/  YIELD ;  /* 0x0000000000007946 */ /* 0x000fea0003800000 */
[----:B------:R-:W-:-:S04]  /*15720*/  ISETP.NE.AND P4, PT, R13, 0x2, PT ;  /* 0x000000020d00780c */ /* 0x000fc80003f85270 */
[----:B------:R-:W-:Y:S02]  /*15730*/  SEL R7, RZ, 0x1, P4 ;  /* 0x00000001ff077807 */ /* 0x000fe40002000000 */
[----:B------:R-:W-:Y:S02]  /*15740*/  SEL R13, R13, RZ, P4 ;  /* 0x000000ff0d0d7207 */ /* 0x000fe40002000000 */
[----:B------:R-:W-:Y:S02]  /*15750*/  ISETP.NE.AND P4, PT, R211, RZ, PT ;  /* 0x000000ffd300720c */ /* 0x000fe40003f85270 */
[----:B------:R-:W-:-:S11]  /*15760*/  LOP3.LUT R14, R18, R7, RZ, 0x3c, !PT ;  /* 0x00000007120e7212 */ /* 0x000fd600078e3cff */
[----:B------:R-:W-:Y:S05]  /*15770*/  @P4 BRA `(.L_x_1501) ;  /* 0x0000000000304947 */ /* 0x000fea0003800000 */
[----:B------:R-:W-:Y:S05]  /*15780*/  @!P0 BRA `(.L_x_1502) ;  /* 0x0000000000048947 */ /* 0x000fea0003800000 */
[----:B------:R-:W-:Y:S01]  /*15790*/  BPT.TRAP 0x1 ;  /* 0x000000040000795c */ /* 0x000fe20000300000 */
.L_x_1502:
[----:B------:R-:W-:Y:S01]  /*157a0*/  IMAD R7, R13, 0x8, R16 ;  /* 0x000000080d077824 */ /* 0x000fe200078e0210 */
[----:B------:R-:W-:-:S04]  /*157b0*/  SHF.L.U32 R6, R14, 0x1f, RZ ;  /* 0x0000001f0e067819 */ /* 0x000fc800000006ff */
[----:B------:R0:W1:Y:S01]  /*157c0*/  SYNCS.PHASECHK.TRANS64.TRYWAIT P5, [R7+URZ+0x2a830], R6 ;  /* 0x02a83006070075a7 */ /* 0x00006200080a017f */
[----:B------:R-:W-:Y:S05]  /*157d0*/  @!P0 BRA `(.L_x_1503) ;  /* 0x0000000000048947 */ /* 0x000fea0003800000 */
[----:B------:R-:W-:Y:S01]  /*157e0*/  BPT.TRAP 0x1 ;  /* 0x000000040000795c */ /* 0x000fe20000300000 */
.L_x_1503:
[----:B------:R-:W-:Y:S04]  /*157f0*/  BSSY B0, `(.L_x_1501) ;  /* 0x0000004000007945 */ /* 0x000fe80003800000 */
[----:B-1----:R-:W-:Y:S05]  /*15800*/  @P5 BRA `(.L_x_1504) ;  /* 0x0000000000085947 */ /* 0x002fea0003800000 */
[----:B------:R-:W1:Y:S02]  /*15810*/  SYNCS.PHASECHK.TRANS64.TRYWAIT P5, [R7+URZ+0x2a830], R6 ;  /* 0x02a83006070075a7 */ /* 0x000e6400080a017f */
[----:B-1----:R-:W-:Y:S05]  /*15820*/  @!P5 BRA `(.L_x_1505) ;  /* 0x0000019000b4d947 */ /* 0x002fea0003800000 */
.L_x_1504:
[----:B------:R-:W-:Y:S05]  /*15830*/  BSYNC B0 ;  /* 0x0000000000007941 */ /* 0x000fea0003800000 */
.L_x_1501:
[----:B01----:R-:W0:Y:S01]  /*15840*/  S2R R6, SR_TID.X ;  /* 0x0000000000067919 */ /* 0x003e220000002100 */
[----:B------:R-:W-:Y:S05]  /*15850*/  WARPSYNC.ALL ;  /* 0x0000000000007948 */ /* 0x000fea0003800000 */
[----:B------:R-:W-:Y:S02]  /*15860*/  IMAD.MOV.U32 R7, RZ, RZ, -0x7fffffe0 ;  /* 0x80000020ff077424 */ /* 0x000fe400078e00ff */
[----:B------:R-:W-:Y:S02]  /*15870*/  IMAD.MOV.U32 R121, RZ, RZ, -0x7fffffe0 ;  /* 0x80000020ff797424 */ /* 0x000fe400078e00ff */
[----:B------:R-:W-:Y:S01]  /*15880*/  IMAD.MOV.U32 R21, RZ, RZ, -0x7fffffe0 ;  /* 0x80000020ff157424 */ /* 0x000fe200078e00ff */
[----:B------:R-:W-:Y:S01]  /*15890*/  R2UR UR27, R7 ;  /* 0x00000000071b72ca */ /* 0x000fe200000e0000 */
[----:B------:R-:W-:Y:S01]  /*158a0*/  IMAD.MOV.U32 R9, RZ, RZ, -0x7fffffe0 ;  /* 0x80000020ff097424 */ /* 0x000fe200078e00ff */
[----:B------:R-:W-:-:S02]  /*158b0*/  R2UR UR19, R121 ;  /* 0x00000000791372ca */ /* 0x000fc400000e0000 */
[----:B------:R-:W-:Y:S02]  /*158c0*/  R2UR UR7, R21 ;  /* 0x00000000150772ca */ /* 0x000fe400000e0000 */
[----:B------:R-:W-:Y:S02]  /*158d0*/  R2UR UR11, R9 ;  /* 0x00000000090b72ca */ /* 0x000fe400000e0000 */
[----:B------:R-:W-:Y:S02]  /*158e0*/  R2UR UR15, R21 ;  /* 0x00000000150f72ca */ /* 0x000fe400000e0000 */
[----:B------:R-:W-:Y:S02]  /*158f0*/  R2UR UR23, R7 ;  /* 0x00000000071772ca */ /* 0x000fe400000e0000 */
[----:B0-----:R-:W-:Y:S01]  /*15900*/  SHF.R.U32.HI R8, RZ, 0x7, R6 ;  /* 0x00000007ff087819 */ /* 0x001fe20000011606 */
[----:B------:R-:W-:-:S04]  /*15910*/  IMAD R6, R13, 0x600, R5 ;  /* 0x000006000d067824 */ /* 0x000fc800078e0205 */
[----:B------:R-:W-:Y:S01]  /*15920*/  VIADD R15, R8, 0x8 ;  /* 0x00000008080f7836 */ /* 0x000fe20000000000 */
[C---:B------:R-:W-:Y:S01]  /*15930*/  R2UR UR26, R6.reuse ;  /* 0x00000000061a72ca */ /* 0x040fe200000e0000 */
[C---:B------:R-:W-:Y:S02]  /*15940*/  VIADD R120, R6.reuse, 0x400 ;  /* 0x0000040006787836 */ /* 0x040fe40000000000 */
[C---:B------:R-:W-:Y:S01]  /*15950*/  VIADD R20, R6.reuse, 0x2 ;  /* 0x0000000206147836 */ /* 0x040fe20000000000 */
[----:B------:R0:W-:Y:S01]  /*15960*/  BAR.SYNC.DEFER_BLOCKING R15, 0x100 ;  /* 0x0004000f0000751d */ /* 0x0001e20000010000 */
[----:B------:R-:W-:Y:S01]  /*15970*/  VIADD R8, R6, 0x200 ;  /* 0x0000020006087836 */ /* 0x000fe20000000000 */
[----:B------:R-:W-:Y:S02]  /*15980*/  R2UR UR18, R120 ;  /* 0x00000000781272ca */ /* 0x000fe400000e0000 */
[----:B------:R-:W-:Y:S01]  /*15990*/  R2UR UR6, R20 ;  /* 0x00000000140672ca */ /* 0x000fe200000e0000 */
[----:B------:R-:W-:Y:S01]  /*159a0*/  VIADD R20, R6, 0x202 ;  /* 0x0000020206147836 */ /* 0x000fe20000000000 */
[----:B------:R-:W-:Y:S01]  /*159b0*/  R2UR UR10, R8 ;  /* 0x00000000080a72ca */ /* 0x000fe200000e0000 */
[----:B------:R-:W-:-:S03]  /*159c0*/  VIADD R6, R6, 0x402 ;  /* 0x0000040206067836 */ /* 0x000fc60000000000 */
[----:B------:R-:W-:Y:S02]  /*159d0*/  R2UR UR14, R20 ;  /* 0x00000000140e72ca */ /* 0x000fe400000e0000 */
[----:B------:R-:W-:Y:S01]  /*159e0*/  R2UR UR22, R6 ;  /* 0x00000000061672ca */ /* 0x000fe200000e0000 */
        /* <DEDUP_REMOVED lines=21> */
.L_x_1507:
[----:B------:R-:W-:Y:S01]  /*15b40*/  SHF.L.U32 R6, R18, 0x1f, RZ ;  /* 0x0000001f12067819 */ /* 0x000fe200000006ff */
[----:B------:R-:W-:-:S04]  /*15b50*/  IMAD R7, R19, 0x8, R16 ;  /* 0x0000000813077824 */ /* 0x000fc800078e0210 */
[----:B------:R0:W1:Y:S01]  /*15b60*/  SYNCS.PHASECHK.TRANS64.TRYWAIT P4, [R7+URZ+0x2a850], R6 ;  /* 0x02a85006070075a7 */ /* 0x000062000808017f */
[----:B------:R-:W-:Y:S05]  /*15b70*/  @!P0 BRA `(.L_x_1508) ;  /* 0x0000000000048947 */ /* 0x000fea0003800000 */
[----:B------:R-:W-:Y:S01]  /*15b80*/  BPT.TRAP 0x1 ;  /* 0x000000040000795c */ /* 0x000fe20000300000 */
.L_x_1508:
[----:B-1----:R-:W-:Y:S05]  /*15b90*/  @P4 BRA `(.L_x_1506) ;  /* 0x0000000000084947 */ /* 0x002fea0003800000 */
[----:B------:R-:W1:Y:S02]  /*15ba0*/  SYNCS.PHASECHK.TRANS64.TRYWAIT P4, [R7+URZ+0x2a850], R6 ;  /* 0x02a85006070075a7 */ /* 0x000e64000808017f */
[----:B-1----:R-:W-:Y:S05]  /*15bb0*/  @!P4 BRA `(.L_x_1509) ;  /* 0x0000018c00e4c947 */ /* 0x002fea0003800000 */
.L_x_1506:
[----:B01----:R-:W-:Y:S01]  /*15bc0*/  VIADD R6, R16, 0x400 ;  /* 0x0000040010067836 */ /* 0x003fe20000000000 */
[----:B------:R-:W-:Y:S05]  /*15bd0*/  WARPSYNC.ALL ;  /* 0x0000000000007948 */ /* 0x000fea0003800000 */
[----:B------:R-:W-:Y:S01]  /*15be0*/  SHF.R.U32.HI R6, RZ, 0x4, R6 ;  /* 0x00000004ff067819 */ /* 0x000fe20000011606 */
[----:B------:R-:W-:Y:S01]  /*15bf0*/  IMAD.MOV.U32 R7, RZ, RZ, 0x40000040 ;  /* 0x40000040ff077424 */ /* 0x000fe200078e00ff */
[----:B------:R-:W-:Y:S01]  /*15c00*/  WARPGROUP.ARRIVE ;  /* 0x00000000000079c5 */ /* 0x000fe20000000000 */
[----:B------:R-:W-:Y:S01]  /*15c10*/  IMAD.MOV.U32 R9, RZ, RZ, 0x40000040 ;  /* 0x40000040ff097424 */ /* 0x000fe200078e00ff */
[----:B------:R-:W-:-:S04]  /*15c20*/  LOP3.LUT R6, R6, 0x3fff, RZ, 0xc0, !PT ;  /* 0x00003fff06067812 */ /* 0x000fc800078ec0ff */
[----:B------:R-:W0:Y:S01]  /*15c30*/  S2R R21, SR_TID.X ;  /* 0x0000000000157919 */ /* 0x000e220000002100 */
[----:B------:R-:W-:Y:S01]  /*15c40*/  R2UR UR7, R7 ;  /* 0x00000000070772ca */ /* 0x000fe200000e0000 */
[----:B------:R-:W-:Y:S01]  /*15c50*/  IMAD.MOV.U32 R7, RZ, RZ, 0x40000040 ;  /* 0x40000040ff077424 */ /* 0x000fe200078e00ff */
[----:B------:R-:W-:Y:S01]  /*15c60*/  LOP3.LUT R6, R6, 0x10000, RZ, 0xfc, !PT ;  /* 0x0001000006067812 */ /* 0x000fe200078efcff */
[C---:B------:R-:W-:Y:S01]  /*15c70*/  FMUL.FTZ R15, R2.reuse, R123 ;  /* 0x0000007b020f7220 */ /* 0x040fe20000410000 */
[C---:B------:R-:W-:Y:S01]  /*15c80*/  FMUL.FTZ R18, R2.reuse, R124 ;  /* 0x0000007c02127220 */ /* 0x040fe20000410000 */
[C---:B------:R-:W-:Y:S01]  /*15c90*/  FMUL.FTZ R123, R2.reuse, R128 ;  /* 0x00000080027b7220 */ /* 0x040fe20000410000 */
[C---:B------:R-:W-:Y:S01]  /*15ca0*/  FMUL.FTZ R124, R2.reuse, R129 ;  /* 0x00000081027c7220 */ /* 0x040fe20000410000 */
[----:B------:R-:W-:Y:S02]  /*15cb0*/  IMAD R6, R19, 0x600, R6 ;  /* 0x0000060013067824 */ /* 0x000fe400078e0206 */
[C---:B------:R-:W-:Y:S01]  /*15cc0*/  FMUL.FTZ R129, R2.reuse, R132 ;  /* 0x0000008402817220 */ /* 0x040fe20000410000 */
[C---:B------:R-:W-:Y:S01]  /*15cd0*/  FMUL.FTZ R128, R2.reuse, R135 ;  /* 0x0000008702807220 */ /* 0x040fe20000410000 */
[----:B------:R-:W-:Y:S01]  /*15ce0*/  FMUL.FTZ R132, R2, R139 ;  /* 0x0000008b02847220 */ /* 0x000fe20000410000 */
[C---:B------:R-:W-:Y:S01]  /*15cf0*/  VIADD R8, R6.reuse, 0x2 ;  /* 0x0000000206087836 */ /* 0x040fe20000000000 */
[----:B------:R-:W-:Y:S01]  /*15d00*/  R2UR UR6, R6 ;  /* 0x00000000060672ca */ /* 0x000fe200000e0000 */
        /* <DEDUP_REMOVED lines=12> */
[----:B------:R-:W-:Y:S01]  /*15dd0*/  QGMMA.64x192x32.F32.E4M3.E4M3 R24, R196, gdesc[UR4], R24, gsb0 ;  /* 0x02e00004c4187df3 */ /* 0x000fe20008000818 */
[----:B------:R-:W-:Y:S01]  /*15de0*/  R2UR UR6, R8 ;  /* 0x00000000080672ca */ /* 0x000fe200000e0000 */
[----:B------:R-:W-:Y:S01]  /*15df0*/  VIADD R8, R6, 0x4 ;  /* 0x0000000406087836 */ /* 0x000fe20000000000 */
[----:B------:R-:W-:Y:S01]  /*15e00*/  R2UR UR7, R9 ;  /* 0x00000000090772ca */ /* 0x000fe200000e0000 */
[----:B------:R-:W-:-:S02]  /*15e10*/  IMAD.MOV.U32 R9, RZ, RZ, 0x40000040 ;  /* 0x40000040ff097424 */ /* 0x000fc400078e00ff */
[----:B------:R-:W-:Y:S01]  /*15e20*/  FMUL.FTZ R166, R2, R169 ;  /* 0x000000a902a67220 */ /* 0x000fe20000410000 */
[----:B------:R-:W-:Y:S02]  /*15e30*/  VIADD R6, R6, 0x6 ;  /* 0x0000000606067836 */ /* 0x000fe40000000000 */
[C---:B------:R-:W-:Y:S01]  /*15e40*/  FMUL.FTZ R169, R2.reuse, R172 ;  /* 0x000000ac02a97220 */ /* 0x040fe20000410000 */
[C---:B------:R-:W-:Y:S01]  /*15e50*/  FMUL.FTZ R168, R2.reuse, R175 ;  /* 0x000000af02a87220 */ /* 0x040fe20000410000 */
[----:B------:R-:W-:Y:S01]  /*15e60*/  FMUL.FTZ R172, R2, R179 ;  /* 0x000000b302ac7220 */ /* 0x000fe20000410000 */
[----:B------:R-:W-:Y:S02]  /*15e70*/  IMAD.SHL.U32 R175, R0, 0x80, RZ ;  /* 0x0000008000af7824 */ /* 0x000fe400078e00ff */
[----:B------:R-:W-:Y:S01]  /*15e80*/  FMUL.FTZ R179, R2, R181 ;  /* 0x000000b502b37220 */ /* 0x000fe20000410000 */
[----:B------:R-:W-:Y:S01]  /*15e90*/  @!P1 IMAD R20, R13, 0x8, R16 ;  /* 0x000000080d149824 */ /* 0x000fe200078e0210 */
[----:B0-----:R-:W-:Y:S01]  /*15ea0*/  SHF.R.U32.HI R21, RZ, 0x7, R21 ;  /* 0x00000007ff157819 */ /* 0x001fe20000011615 */
[----:B------:R-:W0:Y:S01]  /*15eb0*/  MUFU.TANH R15, R15 ;  /* 0x0000000f000f7308 */ /* 0x000e220000002400 */
[----:B------:R-:W-:Y:S01]  /*15ec0*/  IADD3 R181, -R200, 0x1, -R175 ;  /* 0x00000001c8b57810 */ /* 0x000fe20007ffe9af */
[----:B------:R-:W-:Y:S01]  /*15ed0*/  @!P1 VIADD R20, R20, 0x2a840 ;  /* 0x0002a84014149836 */ /* 0x000fe20000000000 */
[----:B------:R-:W-:-:S02]  /*15ee0*/  IADD3 R21, -R21, 0xb, RZ ;  /* 0x0000000b15157810 */ /* 0x000fc40007ffe1ff */
[----:B------:R-:W-:Y:S02]  /*15ef0*/  IADD3 R181, -R202, R181, R203 ;  /* 0x000000b5cab57210 */ /* 0x000fe40007ffe1cb */
[----:B------:R-:W-:Y:S01]  /*15f00*/  @!P1 PRMT R20, RZ, 0x654, R20 ;  /* 0x00000654ff149816 */ /* 0x000fe20000000014 */
        /* <DEDUP_REMOVED lines=26> */
[----:B------:R-:W-:Y:S01]  /*160b0*/  R2UR UR6, R8 ;  /* 0x00000000080672ca */ /* 0x000fe200000e0000 */
[----:B------:R-:W-:Y:S01]  /*160c0*/  IMAD.IADD R8, R221, 0x1, R207 ;  /* 0x00000001dd087824 */ /* 0x000fe200078e02cf */
[----:B------:R-:W-:Y:S01]  /*160d0*/  R2UR UR7, R9 ;  /* 0x00000000090772ca */ /* 0x000fe200000e0000 */
[----:B------:R-:W-:Y:S02]  /*160e0*/  WARPGROUP.DEPBAR.LE gsb0, 0x0 ;  /* 0x00008000000079c5 */ /* 0x000fe40000010000 */
[----:B------:R-:W-:-:S14]  /*160f0*/  WARPGROUP.ARRIVE ;  /* 0x00000000000079c5 */ /* 0x000fdc0000000000 */
[----:B------:R-:W-:Y:S01]  /*16100*/  QGMMA.64x192x32.F32.E4M3.E4M3 R24, R188, gdesc[UR4], R24, gsb0 ;  /* 0x02e00004bc187df3 */ /* 0x000fe20008000818 */
[----:B------:R-:W-:Y:S02]  /*16110*/  R2UR UR6, R6 ;  /* 0x00000000060672ca */ /* 0x000fe400000e0000 */
[----:B------:R-:W-:Y:S01]  /*16120*/  R2UR UR7, R7 ;  /* 0x00000000070772ca */ /* 0x000fe200000e0000 */
[----:B------:R-:W5:Y:S08]  /*16130*/  @P2 LDC R6, c[0x0][0x44c] ;  /* 0x00011300ff062b82 */ /* 0x000f700000000800 */
[----:B------:R-:W1:Y:S01]  /*16140*/  @P2 LDC R7, c[0x0][0x450] ;  /* 0x00011400ff072b82 */ /* 0x000e620000000800 */
[----:B-----5:R-:W-:-:S04]  /*16150*/  @P2 IMAD.HI.U32 R9, R8, R6, RZ ;  /* 0x0000000608092227 */ /* 0x020fc800078e00ff */
[----:B------:R-:W-:Y:S02]  /*16160*/  IMAD.MOV.U32 R6, RZ, RZ, R8 ;  /* 0x000000ffff067224 */ /* 0x000fe400078e0008 */
[C---:B------:R-:W-:Y:S01]  /*16170*/  FMUL.FTZ R8, R2.reuse, R121 ;  /* 0x0000007902087220 */ /* 0x040fe20000410000 */
[C---:B------:R-:W-:Y:S01]  /*16180*/  FMUL.FTZ R121, R2.reuse, R126 ;  /* 0x0000007e02797220 */ /* 0x040fe20000410000 */
[C---:B------:R-:W-:Y:S01]  /*16190*/  FMUL.FTZ R126, R2.reuse, R131 ;  /* 0x00000083027e7220 */ /* 0x040fe20000410000 */
[----:B-1----:R-:W-:Y:S01]  /*161a0*/  @P2 SHF.R.U32.HI R6, RZ, R7, R9 ;  /* 0x00000007ff062219 */ /* 0x002fe20000011609 */
        /* <DEDUP_REMOVED lines=38> */
[----:B------:R-:W-:-:S02]  /*16410*/  VIADD R180, R181, UR34 ;  /* 0x00000022b5b47c36 */ /* 0x000fc40008000000 */
[----:B------:R-:W-:-:S05]  /*16420*/  VIADD R181, R181, UR35 ;  /* 0x00000023b5b57c36 */ /* 0x000fca0008000000 */
        /* <DEDUP_REMOVED lines=19> */
[----:B------:R-:W-:Y:S07]  /*16560*/  QGMMA.64x192x32.F32.E4M3.E4M3 R24, R184, gdesc[UR4], R24, gsb0 ;  /* 0x02e00004b8187df3 */ /* 0x000fee0008000818 */
        /* <DEDUP_REMOVED lines=23> */
[----:B------:R-:W5:Y:S01]  /*166e0*/  SHFL.IDX PT, R184, R6, RZ, 0x1c1f ;  /* 0x001c1fff06b87589 */ /* 0x000f6200000e0000 */
[----:B------:R0:W-:Y:S06]  /*166f0*/  BAR.ARV R21, 0x100 ;  /* 0x000400150000751d */ /* 0x0001ec0000002000 */
[----:B------:R0:W-:Y:S01]  /*16700*/  @!P1 SYNCS.ARRIVE.TRANS64.RED.A1T0 RZ, [R20+URZ], RZ ;  /* 0x000000ff14ff99a7 */ /* 0x0001e2000810043f */
[--C-:B-----5:R-:W-:Y:S02]  /*16710*/  IMAD.IADD R182, R180, 0x1, R184.reuse ;  /* 0x00000001b4b67824 */ /* 0x120fe400078e02b8 */
[----:B------:R-:W-:Y:S01]  /*16720*/  IMAD.IADD R183, R181, 0x1, R184 ;  /* 0x00000001b5b77824 */ /* 0x000fe200078e02b8 */
[----:B01234-:R-:W-:Y:S06]  /*16730*/  @!P3 BRA `(.L_x_1510) ;  /* 0x000000000058b947 */ /* 0x01ffec0003800000 */
[----:B------:R-:W-:Y:S01]  /*16740*/  IADD3 R184, -R202, R203, R184 ;  /* 0x000000cbcab87210 */ /* 0x000fe20007ffe1b8 */
[----:B------:R-:W-:Y:S03]  /*16750*/  BSSY B0, `(.L_x_1511) ;  /* 0x0000010000007945 */ /* 0x000fe60003800000 */
        /* <DEDUP_REMOVED lines=10> */
.L_x_1512:
[----:B------:R-:W-:-:S05]  /*16800*/  IMAD.U32 R185, RZ, RZ, UR32 ;  /* 0x00000020ffb97e24 */ /* 0x000fca000f8e00ff */
[----:B------:R-:W-:-:S13]  /*16810*/  ISETP.NE.AND P4, PT, R185, 0x1, PT ;  /* 0x00000001b900780c */ /* 0x000fda0003f85270 */
[----:B------:R-:W0:Y:S02]  /*16820*/  @P4 LDC.64 R20, c[0x0][0x9e8] ;  /* 0x00027a00ff144b82 */ /* 0x000e240000000a00 */
[----:B0-----:R-:W-:-:S05]  /*16830*/  @P4 IMAD.HI.U32 R20, R184, R20, RZ ;  /* 0x00000014b8144227 */ /* 0x001fca00078e00ff */
[----:B------:R-:W-:-:S07]  /*16840*/  @P4 SHF.R.U32.HI R184, RZ, R21, R20 ;  /* 0x00000015ffb84219 */ /* 0x000fce0000011614 */
.L_x_1513:
[----:B------:R-:W-:Y:S05]  /*16850*/  BSYNC B0 ;  /* 0x0000000000007941 */ /* 0x000fea0003800000 */
.L_x_1511:
[----:B------:R-:W-:-:S04]  /*16860*/  IMAD R184, R184, R185, -R175 ;  /* 0x000000b9b8b87224 */ /* 0x000fc800078e0aaf */
[----:B------:R-:W-:-:S05]  /*16870*/  IMAD.IADD R184, R184, 0x1, -R200 ;  /* 0x00000001b8b87824 */ /* 0x000fca00078e0ac8 */
[----:B------:R-:W-:Y:S02]  /*16880*/  VIMNMX R183, R183, R184, !PT ;  /* 0x000000b8b7b77248 */ /* 0x000fe40007fe0100 */
[----:B------:R-:W-:-:S07]  /*16890*/  VIADDMNMX R182, R184, R185, R182, PT ;  /* 0x000000b9b8b67246 */ /* 0x000fce00038001b6 */
.L_x_1510:
[----:B------:R-:W-:Y:S01]  /*168a0*/  ISETP.GT.AND P5, PT, R0, -0x1, PT ;  /* 0xffffffff0000780c */ /* 0x000fe20003fa4270 */
[----:B------:R-:W0:Y:S03]  /*168b0*/  SHFL.IDX PT, R6, R6, 0x1, 0x1c1f ;  /* 0x003c1f0006067f89 */ /* 0x000e2600000e0000 */
[----:B------:R-:W-:-:S04]  /*168c0*/  ISETP.GT.AND P4, PT, R183, RZ, P5 ;  /* 0x000000ffb700720c */ /* 0x000fc80002f84270 */
[----:B------:R-:W-:-:S04]  /*168d0*/  ISETP.LT.OR P4, PT, R182, 0x1, P4 ;  /* 0x00000001b600780c */ /* 0x000fc80002781670 */
[----:B------:R-:W-:Y:S02]  /*168e0*/  FSEL R20, R7, -INF , !P4 ;  /* 0xff80000007147808 */ /* 0x000fe40006000000 */
[----:B------:R-:W-:-:S04]  /*168f0*/  ISETP.GT.AND P4, PT, R183, 0x1, P5 ;  /* 0x00000001b700780c */ /* 0x000fc80002f84270 */
[----:B------:R-:W-:-:S04]  /*16900*/  ISETP.LT.OR P4, PT, R182, 0x2, P4 ;  /* 0x00000002b600780c */ /* 0x000fc80002781670 */
[----:B------:R-:W-:Y:S02]  /*16910*/  FSEL R8, R8, -INF , !P4 ;  /* 0xff80000008087808 */ /* 0x000fe40006000000 */
[----:B------:R-:W-:Y:S01]  /*16920*/  ISETP.GT.AND P4, PT, R183, 0x8, P5 ;  /* 0x00000008b700780c */ /* 0x000fe20002f84270 */
[--C-:B0-----:R-:W-:Y:S02]  /*16930*/  IMAD.IADD R180, R180, 0x1, R6.reuse ;  /* 0x00000001b4b47824 */ /* 0x101fe400078e0206 */
[----:B------:R-:W-:Y:S01]  /*16940*/  IMAD.IADD R181, R181, 0x1, R6 ;  /* 0x00000001b5b57824 */ /* 0x000fe200078e0206 */
[----:B------:R-:W-:-:S04]  /*16950*/  ISETP.LT.OR P4, PT, R182, 0x9, P4 ;  /* 0x00000009b600780c */ /* 0x000fc80002781670 */
[----:B------:R-:W-:Y:S02]  /*16960*/  FSEL R18, R18, -INF , !P4 ;  /* 0xff80000012127808 */ /* 0x000fe40006000000 */
[----:B------:R-:W-:-:S04]  /*16970*/  ISETP.GT.AND P4, PT, R183, 0x9, P5 ;  /* 0x00000009b700780c */ /* 0x000fc80002f84270 */
        /* <DEDUP_REMOVED lines=85> */
[----:B------:R-:W-:Y:S01]  /*16ed0*/  FSEL R179, R179, -INF , !P4 ;  /* 0xff800000b3b37808 */ /* 0x000fe20006000000 */
[----:B------:R-:W-:Y:S08]  /*16ee0*/  @!P3 BRA `(.L_x_1514) ;  /* 0x000000000058b947 */ /* 0x000ff00003800000 */
        /* <DEDUP_REMOVED lines=12> */
.L_x_1516:
[----:B------:R-:W-:-:S05]  /*16fb0*/  IMAD.U32 R182, RZ, RZ, UR32 ;  /* 0x00000020ffb67e24 */ /* 0x000fca000f8e00ff */
[----:B------:R-:W-:-:S13]  /*16fc0*/  ISETP.NE.AND P4, PT, R182, 0x1, PT ;  /* 0x00000001b600780c */ /* 0x000fda0003f85270 */
[----:B------:R-:W0:Y:S02]  /*16fd0*/  @P4 LDC.64 R6, c[0x0][0x9e8] ;  /* 0x00027a00ff064b82 */ /* 0x000e240000000a00 */
[----:B0-----:R-:W-:-:S05]  /*16fe0*/  @P4 IMAD.HI.U32 R6, R21, R6, RZ ;  /* 0x0000000615064227 */ /* 0x001fca00078e00ff */
[----:B------:R-:W-:-:S07]  /*16ff0*/  @P4 SHF.R.U32.HI R21, RZ, R7, R6 ;  /* 0x00000007ff154219 */ /* 0x000fce0000011606 */
.L_x_1517:
[----:B------:R-:W-:Y:S05]  /*17000*/  BSYNC B0 ;  /* 0x0000000000007941 */ /* 0x000fea0003800000 */
.L_x_1515:
[----:B------:R-:W-:-:S04]  /*17010*/  IMAD R21, R21, R182, -R175 ;  /* 0x000000b615157224 */ /* 0x000fc800078e0aaf */
[----:B------:R-:W-:-:S05]  /*17020*/  IMAD.IADD R21, R21, 0x1, -R200 ;  /* 0x0000000115157824 */ /* 0x000fca00078e0ac8 */
[----:B------:R-:W-:Y:S02]  /*17030*/  VIMNMX R181, R181, R21, !PT ;  /* 0x00000015b5b57248 */ /* 0x000fe40007fe0100 */
[----:B------:R-:W-:-:S07]  /*17040*/  VIADDMNMX R180, R21, R182, R180, PT ;  /* 0x000000b615b47246 */ /* 0x000fce00038001b4 */
.L_x_1514:
[----:B------:R-:W-:Y:S01]  /*17050*/  FMNMX.FTZ R6, R20, R11, !PT ;  /* 0x0000000b14067209 */ /* 0x000fe20007810000 */
[----:B------:R-:W-:-:S03]  /*17060*/  UMOV UR43, UR31 ;  /* 0x0000001f002b7c82 */ /* 0x000fc60008000000 */
        /* <DEDUP_REMOVED lines=31> */
[----:B------:R-:W0:Y:S02]  /*17260*/  SHFL.BFLY PT, R7, R6, 0x2, 0x1f ;  /* 0x0c401f0006077f89 */ /* 0x000e2400000e0000 */
[----:B0-----:R-:W-:-:S05]  /*17270*/  FMNMX.FTZ R6, R6, R7, !PT ;  /* 0x0000000706067209 */ /* 0x001fca0007810000 */
[----:B------:R-:W0:Y:S02]  /*17280*/  SHFL.BFLY PT, R7, R6, 0x1, 0x1f ;  /* 0x0c201f0006077f89 */ /* 0x000e2400000e0000 */
[----:B0-----:R-:W-:-:S04]  /*17290*/  FMNMX.FTZ R6, R6, R7, !PT ;  /* 0x0000000706067209 */ /* 0x001fc80007810000 */
[----:B------:R-:W-:-:S04]  /*172a0*/  FSETP.NEU.FTZ.AND P4, PT, R6, -INF , PT ;  /* 0xff8000000600780b */ /* 0x000fc80003f9d000 */
[----:B------:R-:W-:-:S05]  /*172b0*/  FSEL R7, R6, RZ, P4 ;  /* 0x000000ff06077208 */ /* 0x000fca0002000000 */
[----:B------:R-:W-:Y:S01]  /*172c0*/  FADD.FTZ R7, -R7, R11 ;  /* 0x0000000b07077221 */ /* 0x000fe20000010100 */
[----:B------:R-:W-:-:S03]  /*172d0*/  IMAD.U32 R11, RZ, RZ, UR43 ;  /* 0x0000002bff0b7e24 */ /* 0x000fc6000f8e00ff */
[----:B------:R-:W-:Y:S01]  /*172e0*/  FMUL.FTZ R7, R7, UR43 ;  /* 0x0000002b07077c20 */ /* 0x000fe20008410000 */
[----:B------:R-:W-:-:S05]  /*172f0*/  FFMA.FTZ R11, R6, R11, -8 ;  /* 0xc1000000060b7423 */ /* 0x000fca000001000b */
[----:B------:R-:W-:Y:S01]  /*17300*/  FSEL R11, R11, RZ, P4 ;  /* 0x000000ff0b0b7208 */ /* 0x000fe20002000000 */
[----:B------:R-:W-:Y:S01]  /*17310*/  MUFU.EX2 R7, R7 ;  /* 0x0000000700077308 */ /* 0x000fe20000000800 */
[----:B------:R-:W-:-:S03]  /*17320*/  ISETP.GT.AND P4, PT, R181, 0x1, P5 ;  /* 0x00000001b500780c */ /* 0x000fc60002f84270 */
[--C-:B------:R-:W-:Y:S01]  /*17330*/  FFMA.FTZ R20, R20, UR43, -R11.reuse ;  /* 0x0000002b14147c23 */ /* 0x100fe2000801080b */
[----:B------:R-:W-:Y:S01]  /*17340*/  ISETP.LT.OR P4, PT, R180, 0x2, P4 ;  /* 0x00000002b400780c */ /* 0x000fe20002781670 */
[--C-:B------:R-:W-:Y:S01]  /*17350*/  FFMA.FTZ R8, R8, UR43, -R11.reuse ;  /* 0x0000002b08087c23 */ /* 0x100fe2000801080b */
[----:B------:R-:W-:-:S01]  /*17360*/  FFMA.FTZ R18, R18, UR43, -R11 ;  /* 0x0000002b12127c23 */ /* 0x000fc2000801080b */
[--C-:B------:R-:W-:Y:S01]  /*17370*/  FFMA.FTZ R120, R120, UR43, -R11.reuse ;  /* 0x0000002b78787c23 */ /* 0x100fe2000801080b */
[----:B------:R-:W-:Y:S01]  /*17380*/  FSEL R15, R15, -INF , !P4 ;  /* 0xff8000000f0f7808 */ /* 0x000fe20006000000 */
[----:B------:R-:W0:Y:S01]  /*17390*/  MUFU.EX2 R20, R20 ;  /* 0x0000001400147308 */ /* 0x000e220000000800 */
[----:B------:R-:W-:Y:S01]  /*173a0*/  ISETP.GT.AND P4, PT, R181, 0x8, P5 ;  /* 0x00000008b500780c */ /* 0x000fe20002f84270 */
[--C-:B------:R-:W-:Y:S01]  /*173b0*/  FFMA.FTZ R123, R123, UR43, -R11.reuse ;  /* 0x0000002b7b7b7c23 */ /* 0x100fe2000801080b */
[----:B------:R-:W-:-:S01]  /*173c0*/  FFMA.FTZ R124, R124, UR43, -R11 ;  /* 0x0000002b7c7c7c23 */ /* 0x000fc2000801080b */
[--C-:B------:R-:W-:Y:S01]  /*173d0*/  FFMA.FTZ R129, R129, UR43, -R11.reuse ;  /* 0x0000002b81817c23 */ /* 0x100fe2000801080b */
[----:B------:R-:W-:Y:S01]  /*173e0*/  ISETP.LT.OR P4, PT, R180, 0x9, P4 ;  /* 0x00000009b400780c */ /* 0x000fe20002781670 */
[--C-:B------:R-:W-:Y:S01]  /*173f0*/  FFMA.FTZ R130, R130, UR43, -R11.reuse ;  /* 0x0000002b82827c23 */ /* 0x100fe2000801080b */
[----:B------:R-:W-:-:S01]  /*17400*/  FFMA.FTZ R133, R133, UR43, -R11 ;  /* 0x0000002b85857c23 */ /* 0x000fc2000801080b */
[----:B------:R-:W1:Y:S01]  /*17410*/  MUFU.EX2 R8, R8 ;  /* 0x0000000800087308 */ /* 0x000e620000000800 */
[----:B------:R-:W-:Y:S01]  /*17420*/  FSEL R121, R121, -INF , !P4 ;  /* 0xff80000079797808 */ /* 0x000fe20006000000 */
[--C-:B------:R-:W-:Y:S01]  /*17430*/  FFMA.FTZ R134, R134, UR43, -R11.reuse ;  /* 0x0000002b86867c23 */ /* 0x100fe2000801080b */
[----:B------:R-:W-:Y:S01]  /*17440*/  ISETP.GT.AND P4, PT, R181, 0x9, P5 ;  /* 0x00000009b500780c */ /* 0x000fe20002f84270 */
[--C-:B------:R-:W-:Y:S01]  /*17450*/  FFMA.FTZ R137, R137, UR43, -R11.reuse ;  /* 0x0000002b89897c23 */ /* 0x100fe2000801080b */
[----:B------:R-:W-:-:S01]  /*17460*/  FFMA.FTZ R138, R138, UR43, -R11 ;  /* 0x0000002b8a8a7c23 */ /* 0x000fc2000801080b */
[----:B------:R-:W-:Y:S01]  /*17470*/  FFMA.FTZ R141, R141, UR43, -R11 ;  /* 0x0000002b8d8d7c23 */ /* 0x000fe2000801080b */
[----:B------:R-:W-:Y:S01]  /*17480*/  ISETP.LT.OR P4, PT, R180, 0xa, P4 ;  /* 0x0000000ab400780c */ /* 0x000fe20002781670 */
[----:B------:R-:W-:Y:S01]  /*17490*/  MUFU.EX2 R18, R18 ;  /* 0x0000001200127308 */ /* 0x000fe20000000800 */
[----:B0-----:R-:W-:-:S01]  /*174a0*/  FFMA.FTZ R4, R7, R4, R20 ;  /* 0x0000000407047223 */ /* 0x001fc20000010014 */
[--C-:B------:R-:W-:Y:S01]  /*174b0*/  FFMA.FTZ R142, R142, UR43, -R11.reuse ;  /* 0x0000002b8e8e7c23 */ /* 0x100fe2000801080b */
[----:B------:R-:W-:Y:S01]  /*174c0*/  FSEL R122, R122, -INF , !P4 ;  /* 0xff8000007a7a7808 */ /* 0x000fe20006000000 */
[--C-:B------:R-:W-:Y:S01]  /*174d0*/  FFMA.FTZ R145, R145, UR43, -R11.reuse ;  /* 0x0000002b91917c23 */ /* 0x100fe2000801080b */
[----:B------:R-:W-:Y:S01]  /*174e0*/  ISETP.GT.AND P4, PT, R181, 0x10, P5 ;  /* 0x00000010b500780c */ /* 0x000fe20002f84270 */
[--C-:B------:R-:W-:Y:S01]  /*174f0*/  FFMA.FTZ R146, R146, UR43, -R11.reuse ;  /* 0x0000002b92927c23 */ /* 0x100fe2000801080b */
[----:B------:R-:W-:-:S01]  /*17500*/  FFMA.FTZ R149, R149, UR43, -R11 ;  /* 0x0000002b95957c23 */ /* 0x000fc2000801080b */
[----:B------:R-:W-:Y:S01]  /*17510*/  MUFU.EX2 R120, R120 ;  /* 0x0000007800787308 */ /* 0x000fe20000000800 */
[----:B------:R-:W-:Y:S01]  /*17520*/  ISETP.LT.OR P4, PT, R180, 0x11, P4 ;  /* 0x00000011b400780c */ /* 0x000fe20002781670 */
[----:B-1----:R-:W-:Y:S01]  /*17530*/  FADD.FTZ R4, R8, R4 ;  /* 0x0000000408047221 */ /* 0x002fe20000010000 */
[----:B------:R-:W-:-:S01]  /*17540*/  FFMA.FTZ R150, R150, UR43, -R11 ;  /* 0x0000002b96967c23 */ /* 0x000fc2000801080b */
[--C-:B------:R-:W-:Y:S01]  /*17550*/  FFMA.FTZ R153, R153, UR43, -R11.reuse ;  /* 0x0000002b99997c23 */ /* 0x100fe2000801080b */
[----:B------:R-:W-:Y:S01]  /*17560*/  FSEL R125, R125, -INF , !P4 ;  /* 0xff8000007d7d7808 */ /* 0x000fe20006000000 */
[--C-:B------:R-:W-:Y:S01]  /*17570*/  FFMA.FTZ R154, R154, UR43, -R11.reuse ;  /* 0x0000002b9a9a7c23 */ /* 0x100fe2000801080b */
[----:B------:R-:W-:Y:S01]  /*17580*/  ISETP.GT.AND P4, PT, R181, 0x11, P5 ;  /* 0x00000011b500780c */ /* 0x000fe20002f84270 */
[----:B------:R-:W-:Y:S01]  /*17590*/  MUFU.EX2 R123, R123 ;  /* 0x0000007b007b7308 */ /* 0x000fe20000000800 */
[----:B------:R-:W-:-:S01]  /*175a0*/  FFMA.FTZ R157, R157, UR43, -R11 ;  /* 0x0000002b9d9d7c23 */ /* 0x000fc2000801080b */
[--C-:B------:R-:W-:Y:S01]  /*175b0*/  FFMA.FTZ R158, R158, UR43, -R11.reuse ;  /* 0x0000002b9e9e7c23 */ /* 0x100fe2000801080b */
[----:B------:R-:W-:Y:S01]  /*175c0*/  ISETP.LT.OR P4, PT, R180, 0x12, P4 ;  /* 0x00000012b400780c */ /* 0x000fe20002781670 */
[--C-:B------:R-:W-:Y:S01]  /*175d0*/  FFMA.FTZ R161, R161, UR43, -R11.reuse ;  /* 0x0000002ba1a17c23 */ /* 0x100fe2000801080b */
[----:B------:R-:W-:-:S01]  /*175e0*/  FFMA.FTZ R162, R162, UR43, -R11 ;  /* 0x0000002ba2a27c23 */ /* 0x000fc2000801080b */
[--C-:B------:R-:W-:Y:S01]  /*175f0*/  FFMA.FTZ R165, R165, UR43, -R11.reuse ;  /* 0x0000002ba5a57c23 */ /* 0x100fe2000801080b */
[----:B------:R-:W-:Y:S01]  /*17600*/  FSEL R126, R126, -INF , !P4 ;  /* 0xff8000007e7e7808 */ /* 0x000fe20006000000 */
[----:B------:R-:W-:Y:S01]  /*17610*/  MUFU.EX2 R124, R124 ;  /* 0x0000007c007c7308 */ /* 0x000fe20000000800 */
[----:B------:R-:W-:Y:S01]  /*17620*/  ISETP.GT.AND P4, PT, R181, 0x18, P5 ;  /* 0x00000018b500780c */ /* 0x000fe20002f84270 */
[--C-:B------:R-:W-:Y:S01]  /*17630*/  FFMA.FTZ R166, R166, UR43, -R11.reuse ;  /* 0x0000002ba6a67c23 */ /* 0x100fe2000801080b */
[----:B------:R-:W-:-:S01]  /*17640*/  FFMA.FTZ R169, R169, UR43, -R11 ;  /* 0x0000002ba9a97c23 */ /* 0x000fc2000801080b */
[--C-:B------:R-:W-:Y:S01]  /*17650*/  FFMA.FTZ R170, R170, UR43, -R11.reuse ;  /* 0x0000002baaaa7c23 */ /* 0x100fe2000801080b */
[----:B------:R-:W-:Y:S01]  /*17660*/  ISETP.LT.OR P4, PT, R180, 0x19, P4 ;  /* 0x00000019b400780c */ /* 0x000fe20002781670 */
[--C-:B------:R-:W-:Y:S01]  /*17670*/  FFMA.FTZ R173, R173, UR43, -R11.reuse ;  /* 0x0000002badad7c23 */ /* 0x100fe2000801080b */
[----:B------:R-:W-:-:S01]  /*17680*/  FFMA.FTZ R174, R174, UR43, -R11 ;  /* 0x0000002baeae7c23 */ /* 0x000fc2000801080b */
[----:B------:R-:W-:Y:S01]  /*17690*/  MUFU.EX2 R129, R129 ;  /* 0x0000008100817308 */ /* 0x000fe20000000800 */
[----:B------:R-:W-:Y:S01]  /*176a0*/  FSEL R127, R127, -INF , !P4 ;  /* 0xff8000007f7f7808 */ /* 0x000fe20006000000 */
[--C-:B------:R-:W-:Y:S01]  /*176b0*/  FFMA.FTZ R178, R178, UR43, -R11.reuse ;  /* 0x0000002bb2b27c23 */ /* 0x100fe2000801080b */
[----:B------:R-:W-:Y:S01]  /*176c0*/  ISETP.GT.AND P4, PT, R181, 0x19, P5 ;  /* 0x00000019b500780c */ /* 0x000fe20002f84270 */
[----:B------:R-:W-:-:S03]  /*176d0*/  FFMA.FTZ R11, R179, UR43, -R11 ;  /* 0x0000002bb30b7c23 */ /* 0x000fc6000801080b */
[----:B------:R-:W-:Y:S01]  /*176e0*/  ISETP.LT.OR P4, PT, R180, 0x1a, P4 ;  /* 0x0000001ab400780c */ /* 0x000fe20002781670 */
[----:B------:R-:W-:Y:S03]  /*176f0*/  MUFU.EX2 R130, R130 ;  /* 0x0000008200827308 */ /* 0x000fe60000000800 */
        /* <DEDUP_REMOVED lines=14> */
[----:B------:R-:W-:-:S04]  /*177e0*/  ISETP.GT.AND P4, PT, R181, 0x29, P5 ;  /* 0x00000029b500780c */ /* 0x000fc80002f84270 */
        /* <DEDUP_REMOVED lines=76> */
[----:B------:R-:W-:-:S04]  /*17cb0*/  ISETP.GT.AND P4, PT, R181, RZ, P5 ;  /* 0x000000ffb500720c */ /* 0x000fc80002f84270 */
[----:B------:R-:W-:-:S04]  /*17cc0*/  ISETP.LT.OR P4, PT, R180, 0x1, P4 ;  /* 0x00000001b400780c */ /* 0x000fc80002781670 */
[----:B------:R-:W-:Y:S02]  /*17cd0*/  FSEL R9, R9, -INF , !P4 ;  /* 0xff80000009097808 */ /* 0x000fe40006000000 */
        /* <DEDUP_REMOVED lines=73> */
[----:B0-----:R-:W-:-:S01]  /*18170*/  FFMA.FTZ R3, R10, R3, R9 ;  /* 0x000000030a037223 */ /* 0x001fc20000010009 */
[--C-:B------:R-:W-:Y:S01]  /*18180*/  FFMA.FTZ R155, R155, UR43, -R180.reuse ;  /* 0x0000002b9b9b7c23 */ /* 0x100fe200080108b4 */
[----:B------:R-:W-:-:S01]  /*18190*/  FFMA.FTZ R156, R156, UR43, -R180 ;  /* 0x0000002b9c9c7c23 */ /* 0x000fc200080108b4 */
[--C-:B------:R-:W-:Y:S01]  /*181a0*/  FFMA.FTZ R159, R159, UR43, -R180.reuse ;  /* 0x0000002b9f9f7c23 */ /* 0x100fe200080108b4 */
[----:B------:R-:W-:-:S01]  /*181b0*/  FFMA.FTZ R160, R160, UR43, -R180 ;  /* 0x0000002ba0a07c23 */ /* 0x000fc200080108b4 */
[--C-:B------:R-:W-:Y:S01]  /*181c0*/  FFMA.FTZ R163, R163, UR43, -R180.reuse ;  /* 0x0000002ba3a37c23 */ /* 0x100fe200080108b4 */
        /* <DEDUP_REMOVED lines=13> */
[----:B------:R-:W-:-:S02]  /*182a0*/  FFMA.FTZ R177, R177, UR43, -R180 ;  /* 0x0000002bb1b17c23 */ /* 0x000fc400080108b4 */
        /* <DEDUP_REMOVED lines=79> */
[----:B--2---:R-:W-:-:S04]  /*187a0*/  FADD.FTZ R4, R172, R4 ;  /* 0x00000004ac047221 */ /* 0x004fc80000010000 */
[----:B0-----:R-:W-:Y:S01]  /*187b0*/  FADD.FTZ R175, R176, R4 ;  /* 0x00000004b0af7221 */ /* 0x001fe20000010000 */
[----:B------:R-:W-:-:S03]  /*187c0*/  FADD.FTZ R4, R11, R3 ;  /* 0x000000030b047221 */ /* 0x000fc60000010000 */
[----:B-1----:R-:W-:Y:S01]  /*187d0*/  FADD.FTZ R3, R177, R175 ;  /* 0x000000afb1037221 */ /* 0x002fe20000010000 */
[----:B------:R-:W-:Y:S06]  /*187e0*/  @!P0 BRA `(.L_x_1518) ;  /* 0x0000000000048947 */ /* 0x000fec0003800000 */
[----:B------:R-:W-:Y:S01]  /*187f0*/  BPT.TRAP 0x1 ;  /* 0x000000040000795c */ /* 0x000fe20000300000 */
.L_x_1518:
[----:B------:R-:W-:Y:S01]  /*18800*/  IMAD R19, R19, 0x8, R16 ;  /* 0x0000000813137824 */ /* 0x000fe200078e0210 */
[----:B------:R-:W-:Y:S01]  /*18810*/  ISETP.GT.AND P4, PT, R0, R12, PT ;  /* 0x0000000c0000720c */ /* 0x000fe20003f84270 */
[----:B------:R-:W-:Y:S01]  /*18820*/  IMAD.U32 R175, RZ, RZ, UR36 ;  /* 0x00000024ffaf7e24 */ /* 0x000fe2000f8e00ff */
[----:B------:R-:W-:Y:S01]  /*18830*/  F2FP.SATFINITE.E4M3.F32.PACK_AB_MERGE_C R18, R120, R18, RZ ;  /* 0x000000127812723e */ /* 0x000fe200048070ff */
[----:B------:R-:W-:Y:S01]  /*18840*/  VIADD R19, R19, 0x2a860 ;  /* 0x0002a86013137836 */ /* 0x000fe20000000000 */
[----:B------:R-:W-:Y:S01]  /*18850*/  F2FP.SATFINITE.E4M3.F32.PACK_AB_MERGE_C R11, R11, R178, RZ ;  /* 0x000000b20b0b723e */ /* 0x000fe200048070ff */
[----:B------:R-:W-:Y:S01]  /*18860*/  FMUL.FTZ R26, R26, R10 ;  /* 0x0000000a1a1a7220 */ /* 0x000fe20000410000 */
[----:B------:R-:W-:Y:S01]  /*18870*/  F2FP.SATFINITE.E4M3.F32.PACK_AB_MERGE_C R8, R8, R20, R18 ;  /* 0x000000140808723e */ /* 0x000fe20004807012 */
[-C--:B------:R-:W-:Y:S01]  /*18880*/  FMUL.FTZ R27, R27, R10.reuse ;  /* 0x0000000a1b1b7220 */ /* 0x080fe20000410000 */
[----:B------:R-:W-:Y:S01]  /*18890*/  PRMT R19, R175, 0x654, R19 ;  /* 0x00000654af137816 */ /* 0x000fe20000000013 */
[-C--:B------:R-:W-:Y:S01]  /*188a0*/  FMUL.FTZ R30, R30, R10.reuse ;  /* 0x0000000a1e1e7220 */ /* 0x080fe20000410000 */
[----:B------:R-:W-:Y:S01]  /*188b0*/  F2FP.SATFINITE.E4M3.F32.PACK_AB_MERGE_C R121, R122, R121, RZ ;  /* 0x000000797a79723e */ /* 0x000fe200048070ff */
[-C--:B------:R-:W-:Y:S01]  /*188c0*/  FMUL.FTZ R31, R31, R10.reuse ;  /* 0x0000000a1f1f7220 */ /* 0x080fe20000410000 */
[----:B------:R-:W-:Y:S01]  /*188d0*/  F2FP.SATFINITE.E4M3.F32.PACK_AB_MERGE_C R129, R130, R129, RZ ;  /* 0x000000818281723e */ /* 0x000fe200048070ff */
[----:B------:R0:W-:Y:S01]  /*188e0*/  SYNCS.ARRIVE.TRANS64.RED.A1T0 RZ, [R19+URZ], RZ ;  /* 0x000000ff13ff79a7 */ /* 0x0001e2000810043f */
        /* <DEDUP_REMOVED lines=123> */
[----:B0-----:R-:W-:Y:S02]  /*190a0*/  IMAD.MOV.U32 R19, RZ, RZ, R13 ;  /* 0x000000ffff137224 */ /* 0x001fe400078e000d */
[----:B------:R-:W-:Y:S01]  /*190b0*/  IMAD.MOV.U32 R196, RZ, RZ, R8 ;  /* 0x000000ffffc47224 */ /* 0x000fe200078e0008 */
[----:B------:R-:W-:Y:S06]  /*190c0*/  @P4 BRA `(.L_x_1519) ;  /* 0xffffffc4008c4947 */ /* 0x000fec000383ffff */
[----:B------:R-:W-:Y:S02]  /*190d0*/  IMAD.MOV.U32 R10, RZ, RZ, R21 ;  /* 0x000000ffff0a7224 */ /* 0x000fe400078e0015 */
[----:B------:R-:W-:Y:S02]  /*190e0*/  IMAD.MOV.U32 R11, RZ, RZ, R6 ;  /* 0x000000ffff0b7224 */ /* 0x000fe400078e0006 */
[----:B------:R-:W-:Y:S02]  /*190f0*/  IMAD.MOV.U32 R19, RZ, RZ, R13 ;  /* 0x000000ffff137224 */ /* 0x000fe400078e000d */
[----:B------:R-:W-:-:S07]  /*19100*/  IMAD.MOV.U32 R18, RZ, RZ, R14 ;  /* 0x000000ffff127224 */ /* 0x000fce00078e000e */
.L_x_1500:
[----:B------:R-:W0:Y:S01]  /*19110*/  LDC R6, c[0x0][0x448] ;  /* 0x00011200ff067b82 */ /* 0x000e220000000800 */
[----:B------:R-:W-:Y:S01]  /*19120*/  IADD3 R9, R203, 0x1, -R202 ;  /* 0x00000001cb097810 */ /* 0x000fe20007ffe8ca */
[----:B------:R-:W-:-:S06]  /*19130*/  ULDC UR6, c[0x0][0x9dc] ;  /* 0x0002770000067ab9 */ /* 0x000fcc0000000800 */
[----:B------:R-:W1:Y:S01]  /*19140*/  LDC R12, c[0x0][0x9e4] ;  /* 0x00027900ff0c7b82 */ /* 0x000e620000000800 */
[----:B0-----:R-:W-:Y:S01]  /*19150*/  ISETP.NE.AND P5, PT, R6, 0x1, PT ;  /* 0x000000010600780c */ /* 0x001fe20003fa5270 */
[----:B------:R-:W-:Y:S01]  /*19160*/  VIADD R6, R207, 0x7f ;  /* 0x0000007fcf067836 */ /* 0x000fe20000000000 */
[----:B-1----:R-:W-:-:S11]  /*19170*/  ISETP.GE.AND P4, PT, R12, 0x1, PT ;  /* 0x000000010c00780c */ /* 0x002fd60003f86270 */
[----:B------:R-:W0:Y:S08]  /*19180*/  @P5 LDC R7, c[0x0][0x44c] ;  /* 0x00011300ff075b82 */ /* 0x000e300000000800 */
[----:B------:R-:W1:Y:S01]  /*19190*/  @P5 LDC R8, c[0x0][0x450] ;  /* 0x00011400ff085b82 */ /* 0x000e620000000800 */
[----:B0-----:R-:W-:-:S05]  /*191a0*/  @P5 IMAD.HI.U32 R7, R6, R7, RZ ;  /* 0x0000000706075227 */ /* 0x001fca00078e00ff */
[----:B-1----:R-:W-:-:S05]  /*191b0*/  @P5 SHF.R.U32.HI R6, RZ, R8, R7 ;  /* 0x00000008ff065219 */ /* 0x002fca0000011607 */
[----:B------:R-:W-:-:S04]  /*191c0*/  IMAD.IADD R6, R6, 0x1, R9 ;  /* 0x0000000106067824 */ /* 0x000fc800078e0209 */
[----:B------:R-:W-:Y:S01]  /*191d0*/  VIADD R8, R6, -UR6 ;  /* 0x8000000606087c36 */ /* 0x000fe20008000000 */
[----:B------:R-:W-:Y:S06]  /*191e0*/  @!P4 BRA `(.L_x_1520) ;  /* 0x000000000048c947 */ /* 0x000fec0003800000 */
[----:B------:R-:W-:Y:S01]  /*191f0*/  IMAD.MOV.U32 R9, RZ, RZ, R6 ;  /* 0x000000ffff097224 */ /* 0x000fe200078e0006 */
[----:B------:R-:W-:Y:S04]  /*19200*/  BSSY B0, `(.L_x_1521) ;  /* 0x000000e000007945 */ /* 0x000fe80003800000 */
        /* <DEDUP_REMOVED lines=9> */
.L_x_1522:
[----:B------:R-:W-:-:S13]  /*192a0*/  ISETP.NE.AND P2, PT, R12, 0x1, PT ;  /* 0x000000010c00780c */ /* 0x000fda0003f45270 */
[----:B------:R-:W0:Y:S02]  /*192b0*/  @P2 LDC.64 R6, c[0x0][0x9e8] ;  /* 0x00027a00ff062b82 */ /* 0x000e240000000a00 */
[----:B0-----:R-:W-:-:S05]  /*192c0*/  @P2 IMAD.HI.U32 R6, R9, R6, RZ ;  /* 0x0000000609062227 */ /* 0x001fca00078e00ff */
[----:B------:R-:W-:-:S07]  /*192d0*/  @P2 SHF.R.U32.HI R9, RZ, R7, R6 ;  /* 0x00000007ff092219 */ /* 0x000fce0000011606 */
.L_x_1523:
[----:B------:R-:W-:Y:S05]  /*192e0*/  BSYNC B0 ;  /* 0x0000000000007941 */ /* 0x000fea0003800000 */
.L_x_1521:
[----:B------:R-:W-:-:S05]  /*192f0*/  IMAD R9, R9, R12, RZ ;  /* 0x0000000c09097224 */ /* 0x000fca00078e02ff */
[----:B------:R-:W-:-:S07]  /*19300*/  VIMNMX R8, R8, R9, !PT ;  /* 0x0000000908087248 */ /* 0x000fce0007fe0100 */
.L_x_1520:
[----:B------:R-:W-:-:S05]  /*19310*/  VIADD R8, R8, 0x7f ;  /* 0x0000007f08087836 */ /* 0x000fca0000000000 */
[----:B------:R-:W-:-:S04]  /*19320*/  SHF.R.S32.HI R7, RZ, 0x1f, R8 ;  /* 0x0000001fff077819 */ /* 0x000fc80000011408 */
[----:B------:R-:W-:-:S04]  /*19330*/  LEA.HI R7, R7, R8, RZ, 0x7 ;  /* 0x0000000807077211 */ /* 0x000fc800078f38ff */
[----:B------:R-:W-:-:S04]  /*19340*/  SHF.R.S32.HI R7, RZ, 0x7, R7 ;  /* 0x00000007ff077819 */ /* 0x000fc80000011407 */
[----:B------:R-:W-:-:S04]  /*19350*/  VIMNMX R14, R212, R7, !PT ;  /* 0x00000007d40e7248 */ /* 0x000fc80007fe0100 */
[----:B------:R-:W-:-:S13]  /*19360*/  ISETP.GE.AND P2, PT, R0, R14, PT ;  /* 0x0000000e0000720c */ /* 0x000fda0003f46270 */
[----:B------:R-:W-:Y:S05]  /*19370*/  @!P2 BRA `(.L_x_1524) ;  /* 0x00000028007ca947 */ /* 0x000fea0003800000 */
[----:B------:R-:W-:Y:S02]  /*19380*/  IMAD.MOV.U32 R13, RZ, RZ, R10 ;  /* 0x000000ffff0d7224 */ /* 0x000fe400078e000a */
[----:B------:R-:W-:Y:S02]  /*19390*/  IMAD.MOV.U32 R12, RZ, RZ, R11 ;  /* 0x000000ffff0c7224 */ /* 0x000fe400078e000b */
[----:B------:R-:W-:-:S07]  /*193a0*/  IMAD.MOV.U32 R6, RZ, RZ, R18 ;  /* 0x000000ffff067224 */ /* 0x000fce00078e0012 */
.L_x_1535:
        /* <DEDUP_REMOVED lines=8> */
.L_x_1526:
[----:B------:R-:W-:Y:S01]  /*19430*/  VIADD R7, R19, 0x1 ;  /* 0x0000000113077836 */ /* 0x000fe20000000000 */
[----:B------:R-:W-:-:S04]  /*19440*/  SHF.L.U32 R8, R18, 0x1f, RZ ;  /* 0x0000001f12087819 */ /* 0x000fc800000006ff */
[----:B------:R-:W-:-:S04]  /*19450*/  ISETP.NE.AND P3, PT, R7, 0x2, PT ;  /* 0x000000020700780c */ /* 0x000fc80003f65270 */
[----:B------:R-:W-:-:S05]  /*19460*/  SEL R7, R7, RZ, P3 ;  /* 0x000000ff07077207 */ /* 0x000fca0001800000 */
[----:B------:R-:W-:-:S04]  /*19470*/  IMAD R7, R7, 0x8, R16 ;  /* 0x0000000807077824 */ /* 0x000fc800078e0210 */
[----:B------:R0:W1:Y:S01]  /*19480*/  SYNCS.PHASECHK.TRANS64.TRYWAIT P3, [R7+URZ+0x2a830], R8 ;  /* 0x02a83008070075a7 */ /* 0x000062000806017f */
[----:B------:R-:W-:Y:S05]  /*19490*/  @!P0 BRA `(.L_x_1527) ;  /* 0x0000000000048947 */ /* 0x000fea0003800000 */
[----:B------:R-:W-:Y:S01]  /*194a0*/  BPT.TRAP 0x1 ;  /* 0x000000040000795c */ /* 0x000fe20000300000 */
.L_x_1527:
[----:B------:R-:W-:Y:S04]  /*194b0*/  BSSY B0, `(.L_x_1525) ;  /* 0x0000004000007945 */ /* 0x000fe80003800000 */
[----:B-1----:R-:W-:Y:S05]  /*194c0*/  @P3 BRA `(.L_x_1528) ;  /* 0x0000000000083947 */ /* 0x002fea0003800000 */
[----:B------:R-:W1:Y:S02]  /*194d0*/  SYNCS.PHASECHK.TRANS64.TRYWAIT P3, [R7+URZ+0x2a830], R8 ;  /* 0x02a83008070075a7 */ /* 0x000e64000806017f */
[----:B-1----:R-:W-:Y:S05]  /*194e0*/  @!P3 BRA `(.L_x_1529) ;  /* 0x0000015400acb947 */ /* 0x002fea0003800000 */
.L_x_1528:
[----:B------:R-:W-:Y:S05]  /*194f0*/  BSYNC B0 ;  /* 0x0000000000007941 */ /* 0x000fea0003800000 */
.L_x_1525:
[----:B01----:R-:W0:Y:S01]  /*19500*/  S2R R7, SR_TID.X ;  /* 0x0000000000077919 */ /* 0x003e220000002100 */
[----:B------:R-:W-:Y:S01]  /*19510*/  VIADD R15, R19, 0x1 ;  /* 0x00000001130f7836 */ /* 0x000fe20000000000 */
[----:B------:R-:W-:Y:S05]  /*19520*/  WARPSYNC.ALL ;  /* 0x0000000000007948 */ /* 0x000fea0003800000 */
[C---:B------:R-:W-:Y:S01]  /*19530*/  ISETP.NE.AND P3, PT, R15.reuse, 0x2, PT ;  /* 0x000000020f00780c */ /* 0x040fe20003f65270 */
[----:B------:R-:W-:Y:S02]  /*19540*/  IMAD.MOV.U32 R9, RZ, RZ, -0x7fffffe0 ;  /* 0x80000020ff097424 */ /* 0x000fe400078e00ff */
[----:B------:R-:W-:Y:S01]  /*19550*/  IMAD.MOV.U32 R121, RZ, RZ, -0x7fffffe0 ;  /* 0x80000020ff797424 */ /* 0x000fe200078e00ff */
[----:B------:R-:W-:Y:S01]  /*19560*/  SEL R15, R15, RZ, P3 ;  /* 0x000000ff0f0f7207 */ /* 0x000fe20001800000 */
[----:B------:R-:W-:Y:S01]  /*19570*/  IMAD.MOV.U32 R21, RZ, RZ, -0x7fffffe0 ;  /* 0x80000020ff157424 */ /* 0x000fe200078e00ff */
[----:B------:R-:W-:Y:S01]  /*19580*/  R2UR UR27, R9 ;  /* 0x00000000091b72ca */ /* 0x000fe200000e0000 */
[----:B------:R-:W-:Y:S01]  /*19590*/  IMAD.MOV.U32 R11, RZ, RZ, -0x7fffffe0 ;  /* 0x80000020ff0b7424 */ /* 0x000fe200078e00ff */
[----:B------:R-:W-:Y:S01]  /*195a0*/  R2UR UR19, R121 ;  /* 0x00000000791372ca */ /* 0x000fe200000e0000 */
[----:B------:R-:W-:Y:S01]  /*195b0*/  IMAD R8, R15, 0x600, R5 ;  /* 0x000006000f087824 */ /* 0x000fe200078e0205 */
[----:B------:R-:W-:-:S02]  /*195c0*/  R2UR UR7, R21 ;  /* 0x00000000150772ca */ /* 0x000fc400000e0000 */
[----:B------:R-:W-:Y:S01]  /*195d0*/  R2UR UR11, R11 ;  /* 0x000000000b0b72ca */ /* 0x000fe200000e0000 */
[C---:B------:R-:W-:Y:S01]  /*195e0*/  VIADD R120, R8.reuse, 0x400 ;  /* 0x0000040008787836 */ /* 0x040fe20000000000 */
[C---:B------:R-:W-:Y:S01]  /*195f0*/  R2UR UR26, R8.reuse ;  /* 0x00000000081a72ca */ /* 0x040fe200000e0000 */
[C---:B------:R-:W-:Y:S01]  /*19600*/  VIADD R20, R8.reuse, 0x2 ;  /* 0x0000000208147836 */ /* 0x040fe20000000000 */
[----:B------:R-:W-:Y:S01]  /*19610*/  R2UR UR15, R21 ;  /* 0x00000000150f72ca */ /* 0x000fe200000e0000 */
[----:B------:R-:W-:Y:S01]  /*19620*/  VIADD R10, R8, 0x200 ;  /* 0x00000200080a7836 */ /* 0x000fe20000000000 */
[----:B------:R-:W-:Y:S02]  /*19630*/  R2UR UR18, R120 ;  /* 0x00000000781272ca */ /* 0x000fe400000e0000 */
[----:B------:R-:W-:Y:S01]  /*19640*/  R2UR UR6, R20 ;  /* 0x00000000140672ca */ /* 0x000fe200000e0000 */
[----:B------:R-:W-:Y:S01]  /*19650*/  VIADD R20, R8, 0x202 ;  /* 0x0000020208147836 */ /* 0x000fe20000000000 */
[----:B------:R-:W-:Y:S01]  /*19660*/  R2UR UR10, R10 ;  /* 0x000000000a0a72ca */ /* 0x000fe200000e0000 */
[----:B------:R-:W-:Y:S01]  /*19670*/  VIADD R8, R8, 0x402 ;  /* 0x0000040208087836 */ /* 0x000fe20000000000 */
[----:B------:R-:W-:-:S02]  /*19680*/  R2UR UR23, R9 ;  /* 0x00000000091772ca */ /* 0x000fc400000e0000 */
[----:B0-----:R-:W-:Y:S02]  /*19690*/  SHF.R.U32.HI R7, RZ, 0x7, R7 ;  /* 0x00000007ff077819 */ /* 0x001fe40000011607 */
[----:B------:R-:W-:Y:S02]  /*196a0*/  R2UR UR14, R20 ;  /* 0x00000000140e72ca */ /* 0x000fe400000e0000 */
[----:B------:R-:W-:Y:S01]  /*196b0*/  R2UR UR22, R8 ;  /* 0x00000000081672ca */ /* 0x000fe200000e0000 */
[----:B------:R-:W-:-:S05]  /*196c0*/  VIADD R7, R7, 0x8 ;  /* 0x0000000807077836 */ /* 0x000fca0000000000 */
        /* <DEDUP_REMOVED lines=22> */
.L_x_1531:
[----:B------:R-:W-:Y:S01]  /*19830*/  SHF.L.U32 R6, R6, 0x1f, RZ ;  /* 0x0000001f06067819 */ /* 0x000fe200000006ff */
[----:B------:R-:W-:-:S04]  /*19840*/  IMAD R7, R19, 0x8, R16 ;  /* 0x0000000813077824 */ /* 0x000fc800078e0210 */
[----:B------:R0:W1:Y:S01]  /*19850*/  SYNCS.PHASECHK.TRANS64.TRYWAIT P2, [R7+URZ+0x2a850], R6 ;  /* 0x02a85006070075a7 */ /* 0x000062000804017f */
[----:B------:R-:W-:Y:S05]  /*19860*/  @!P0 BRA `(.L_x_1532) ;  /* 0x0000000000048947 */ /* 0x000fea0003800000 */
[----:B------:R-:W-:Y:S01]  /*19870*/  BPT.TRAP 0x1 ;  /* 0x000000040000795c */ /* 0x000fe20000300000 */
.L_x_1532:
[----:B-1----:R-:W-:Y:S05]  /*19880*/  @P2 BRA `(.L_x_1530) ;  /* 0x0000000000082947 */ /* 0x002fea0003800000 */
[----:B------:R-:W1:Y:S02]  /*19890*/  SYNCS.PHASECHK.TRANS64.TRYWAIT P2, [R7+URZ+0x2a850], R6 ;  /* 0x02a85006070075a7 */ /* 0x000e64000804017f */
[----:B-1----:R-:W-:Y:S05]  /*198a0*/  @!P2 BRA `(.L_x_1533) ;  /* 0x0000015000d0a947 */ /* 0x002fea0003800000 */
.L_x_1530:
[----:B01----:R-:W-:Y:S01]  /*198b0*/  VIADD R6, R16, 0x400 ;  /* 0x0000040010067836 */ /* 0x003fe20000000000 */
[----:B------:R-:W-:Y:S05]  /*198c0*/  WARPSYNC.ALL ;  /* 0x0000000000007948 */ /* 0x000fea0003800000 */
[----:B------:R-:W-:-:S04]  /*198d0*/  SHF.R.U32.HI R6, RZ, 0x4, R6 ;  /* 0x00000004ff067819 */ /* 0x000fc80000011606 */
[----:B------:R-:W-:-:S04]  /*198e0*/  LOP3.LUT R6, R6, 0x3fff, RZ, 0xc0, !PT ;  /* 0x00003fff06067812 */ /* 0x000fc800078ec0ff */
[----:B------:R-:W-:-:S05]  /*198f0*/  LOP3.LUT R6, R6, 0x10000, RZ, 0xfc, !PT ;  /* 0x0001000006067812 */ /* 0x000fca00078efcff */
[----:B------:R-:W-:Y:S01]  /*19900*/  IMAD R6, R19, 0x600, R6 ;  /* 0x0000060013067824 */ /* 0x000fe200078e0206 */
[----:B------:R-:W-:Y:S01]  /*19910*/  WARPGROUP.ARRIVE ;  /* 0x00000000000079c5 */ /* 0x000fe20000000000 */
[----:B------:R-:W-:Y:S02]  /*19920*/  IMAD.MOV.U32 R7, RZ, RZ, 0x40000040 ;  /* 0x40000040ff077424 */ /* 0x000fe400078e00ff */
[----:B------:R-:W-:Y:S01]  /*19930*/  FMUL.FTZ R20, R2, R123 ;  /* 0x0000007b02147220 */ /* 0x000fe20000410000 */
[C---:B------:R-:W-:Y:S01]  /*19940*/  VIADD R8, R6.reuse, 0x2 ;  /* 0x0000000206087836 */ /* 0x040fe20000000000 */
[----:B------:R-:W-:Y:S01]  /*19950*/  R2UR UR6, R6 ;  /* 0x00000000060672ca */ /* 0x000fe200000e0000 */
[----:B------:R-:W-:Y:S01]  /*19960*/  IMAD.MOV.U32 R9, RZ, RZ, 0x40000040 ;  /* 0x40000040ff097424 */ /* 0x000fe200078e00ff */
[----:B------:R-:W-:Y:S01]  /*19970*/  R2UR UR7, R7 ;  /* 0x00000000070772ca */ /* 0x000fe200000e0000 */
        /* <DEDUP_REMOVED lines=11> */
[----:B------:R-:W-:Y:S01]  /*19a30*/  FMUL.FTZ R133, R2, R138 ;  /* 0x0000008a02857220 */ /* 0x000fe20000410000 */
[----:B------:R-:W-:Y:S01]  /*19a40*/  QGMMA.64x192x32.F32.E4M3.E4M3 R24, R196, gdesc[UR4], R24, gsb0 ;  /* 0x02e00004c4187df3 */ /* 0x000fe20008000818 */
[----:B------:R-:W-:Y:S01]  /*19a50*/  R2UR UR6, R8 ;  /* 0x00000000080672ca */ /* 0x000fe200000e0000 */
[----:B------:R-:W-:Y:S01]  /*19a60*/  VIADD R8, R6, 0x4 ;  /* 0x0000000406087836 */ /* 0x000fe20000000000 */
[----:B------:R-:W-:Y:S01]  /*19a70*/  R2UR UR7, R9 ;  /* 0x00000000090772ca */ /* 0x000fe200000e0000 */
[----:B------:R-:W-:Y:S01]  /*19a80*/  IMAD.MOV.U32 R9, RZ, RZ, 0x40000040 ;  /* 0x40000040ff097424 */ /* 0x000fe200078e00ff */
        /* <DEDUP_REMOVED lines=9> */
[----:B0-----:R-:W-:Y:S01]  /*19b20*/  FMNMX.FTZ R11, R7, R12, !PT ;  /* 0x0000000c070b7209 */ /* 0x001fe20007810000 */
        /* <DEDUP_REMOVED lines=21> */
[----:B------:R-:W-:Y:S01]  /*19c80*/  FMUL.FTZ R178, R2, R183 ;  /* 0x000000b702b27220 */ /* 0x000fe20000410000 */
[----:B------:R-:W-:Y:S01]  /*19c90*/  MUFU.TANH R124, R124 ;  /* 0x0000007c007c7308 */ /* 0x000fe20000002400 */
[----:B------:R-:W-:Y:S01]  /*19ca0*/  UMOV UR43, UR30 ;  /* 0x0000001e002b7c82 */ /* 0x000fe20008000000 */
[----:B------:R-:W0:Y:S06]  /*19cb0*/  S2R R213, SR_TID.X ;  /* 0x0000000000d57919 */ /* 0x000e2c0000002100 */
[----:B------:R-:W-:Y:S08]  /*19cc0*/  MUFU.TANH R129, R129 ;  /* 0x0000008100817308 */ /* 0x000ff00000002400 */
[----:B------:R-:W-:Y:S08]  /*19cd0*/  MUFU.TANH R130, R130 ;  /* 0x0000008200827308 */ /* 0x000ff00000002400 */
[----:B------:R-:W-:Y:S08]  /*19ce0*/  MUFU.TANH R128, R128 ;  /* 0x0000008000807308 */ /* 0x000ff00000002400 */
[----:B------:R-:W-:Y:S01]  /*19cf0*/  MUFU.TANH R133, R133 ;  /* 0x0000008500857308 */ /* 0x000fe20000002400 */
[----:B0-----:R-:W-:-:S07]  /*19d00*/  SHF.R.U32.HI R213, RZ, 0x7, R213 ;  /* 0x00000007ffd57819 */ /* 0x001fce00000116d5 */
        /* <DEDUP_REMOVED lines=22> */
[----:B------:R-:W-:Y:S01]  /*19e70*/  FMUL.FTZ R9, R2, R122 ;  /* 0x0000007a02097220 */ /* 0x000fe20000410000 */
[----:B------:R-:W-:Y:S01]  /*19e80*/  R2UR UR6, R8 ;  /* 0x00000000080672ca */ /* 0x000fe200000e0000 */
        /* <DEDUP_REMOVED lines=24> */
[----:B------:R-:W-:Y:S01]  /*1a010*/  FMUL.FTZ R167, R2, R172 ;  /* 0x000000ac02a77220 */ /* 0x000fe20000410000 */
[----:B------:R-:W-:Y:S01]  /*1a020*/  FMNMX.FTZ R10, R20, R10, !PT ;  /* 0x0000000a140a7209 */ /* 0x000fe20007810000 */
[C---:B------:R-:W-:Y:S01]  /*1a030*/  FMUL.FTZ R171, R2.reuse, R176 ;  /* 0x000000b002ab7220 */ /* 0x040fe20000410000 */
[----:B------:R-:W-:Y:S01]  /*1a040*/  FMUL.FTZ R172, R2, R177 ;  /* 0x000000b102ac7220 */ /* 0x000fe20000410000 */
[----:B------:R-:W0:Y:S01]  /*1a050*/  MUFU.TANH R122, R122 ;  /* 0x0000007a007a7308 */ /* 0x000e220000002400 */
[----:B-1----:R-:W-:Y:S01]  /*1a060*/  FMNMX.FTZ R11, R8, R11, !PT ;  /* 0x0000000b080b7209 */ /* 0x002fe20007810000 */
[C---:B------:R-:W-:Y:S01]  /*1a070*/  FMUL.FTZ R177, R2.reuse, R182 ;  /* 0x000000b602b17220 */ /* 0x040fe20000410000 */
[----:B------:R-:W-:-:S02]  /*1a080*/  FMUL.FTZ R176, R2, R181 ;  /* 0x000000b502b07220 */ /* 0x000fc40000410000 */
[----:B------:R-:W-:-:S03]  /*1a090*/  FMNMX.FTZ R11, R21, R11, !PT ;  /* 0x0000000b150b7209 */ /* 0x000fc60007810000 */
[----:B------:R-:W1:Y:S01]  /*1a0a0*/  MUFU.TANH R126, R126 ;  /* 0x0000007e007e7308 */ /* 0x000e620000002400 */
[----:B--2---:R-:W-:Y:S02]  /*1a0b0*/  FMNMX.FTZ R10, R121, R10, !PT ;  /* 0x0000000a790a7209 */ /* 0x004fe40007810000 */
[----:B------:R-:W-:-:S04]  /*1a0c0*/  FMNMX.FTZ R11, R120, R11, !PT ;  /* 0x0000000b780b7209 */ /* 0x000fc80007810000 */
[----:B------:R-:W-:Y:S01]  /*1a0d0*/  FMNMX.FTZ R11, R123, R11, !PT ;  /* 0x0000000b7b0b7209 */ /* 0x000fe20007810000 */
[----:B------:R-:W2:Y:S01]  /*1a0e0*/  MUFU.TANH R127, R127 ;  /* 0x0000007f007f7308 */ /* 0x000ea20000002400 */
[----:B0-----:R-:W-:Y:S02]  /*1a0f0*/  FMNMX.FTZ R10, R122, R10, !PT ;  /* 0x0000000a7a0a7209 */ /* 0x001fe40007810000 */
[----:B------:R-:W-:Y:S02]  /*1a100*/  FMNMX.FTZ R11, R124, R11, !PT ;  /* 0x0000000b7c0b7209 */ /* 0x000fe40007810000 */
[----:B------:R-:W-:-:S03]  /*1a110*/  FMNMX.FTZ R10, R125, R10, !PT ;  /* 0x0000000a7d0a7209 */ /* 0x000fc60007810000 */
[----:B------:R-:W0:Y:S01]  /*1a120*/  MUFU.TANH R131, R131 ;  /* 0x0000008300837308 */ /* 0x000e220000002400 */
[----:B-1----:R-:W-:-:S04]  /*1a130*/  FMNMX.FTZ R10, R126, R10, !PT ;  /* 0x0000000a7e0a7209 */ /* 0x002fc80007810000 */
[----:B------:R-:W-:-:S03]  /*1a140*/  FMNMX.FTZ R10, R129, R10, !PT ;  /* 0x0000000a810a7209 */ /* 0x000fc60007810000 */
[----:B------:R-:W1:Y:S01]  /*1a150*/  MUFU.TANH R132, R132 ;  /* 0x0000008400847308 */ /* 0x000e620000002400 */
[----:B--2---:R-:W-:Y:S02]  /*1a160*/  FMNMX.FTZ R11, R127, R11, !PT ;  /* 0x0000000b7f0b7209 */ /* 0x004fe40007810000 */
[----:B------:R-:W-:Y:S02]  /*1a170*/  FMNMX.FTZ R10, R130, R10, !PT ;  /* 0x0000000a820a7209 */ /* 0x000fe40007810000 */
[----:B------:R-:W-:Y:S02]  /*1a180*/  FMNMX.FTZ R11, R128, R11, !PT ;  /* 0x0000000b800b7209 */ /* 0x000fe40007810000 */
[----:B------:R-:W-:Y:S01]  /*1a190*/  FMNMX.FTZ R10, R133, R10, !PT ;  /* 0x0000000a850a7209 */ /* 0x000fe20007810000 */
[----:B------:R-:W2:Y:S01]  /*1a1a0*/  MUFU.TANH R137, R137 ;  /* 0x0000008900897308 */ /* 0x000ea20000002400 */
[----:B0-----:R-:W-:Y:S02]  /*1a1b0*/  FMNMX.FTZ R11, R131, R11, !PT ;  /* 0x0000000b830b7209 */ /* 0x001fe40007810000 */
[----:B------:R-:W-:-:S05]  /*1a1c0*/  FMNMX.FTZ R10, R134, R10, !PT ;  /* 0x0000000a860a7209 */ /* 0x000fca0007810000 */
[----:B------:R-:W0:Y:S01]  /*1a1d0*/  MUFU.TANH R136, R136 ;  /* 0x0000008800887308 */ /* 0x000e220000002400 */
[----:B-1----:R-:W-:-:S04]  /*1a1e0*/  FMNMX.FTZ R11, R132, R11, !PT ;  /* 0x0000000b840b7209 */ /* 0x002fc80007810000 */
[----:B------:R-:W-:-:S03]  /*1a1f0*/  FMNMX.FTZ R11, R135, R11, !PT ;  /* 0x0000000b870b7209 */ /* 0x000fc60007810000 */
[----:B------:R-:W1:Y:S01]  /*1a200*/  MUFU.TANH R141, R141 ;  /* 0x0000008d008d7308 */ /* 0x000e620000002400 */
[----:B--2---:R-:W-:-:S04]  /*1a210*/  FMNMX.FTZ R10, R137, R10, !PT ;  /* 0x0000000a890a7209 */ /* 0x004fc80007810000 */
[----:B------:R-:W-:-:S03]  /*1a220*/  FMNMX.FTZ R10, R138, R10, !PT ;  /* 0x0000000a8a0a7209 */ /* 0x000fc60007810000 */
[----:B------:R-:W2:Y:S01]  /*1a230*/  MUFU.TANH R142, R142 ;  /* 0x0000008e008e7308 */ /* 0x000ea20000002400 */
[----:B0-----:R-:W-:-:S04]  /*1a240*/  FMNMX.FTZ R11, R136, R11, !PT ;  /* 0x0000000b880b7209 */ /* 0x001fc80007810000 */
[----:B------:R-:W-:-:S03]  /*1a250*/  FMNMX.FTZ R11, R139, R11, !PT ;  /* 0x0000000b8b0b7209 */ /* 0x000fc60007810000 */
[----:B------:R-:W0:Y:S01]  /*1a260*/  MUFU.TANH R146, R146 ;  /* 0x0000009200927308 */ /* 0x000e220000002400 */
[----:B-1----:R-:W-:Y:S02]  /*1a270*/  FMNMX.FTZ R10, R141, R10, !PT ;  /* 0x0000000a8d0a7209 */ /* 0x002fe40007810000 */
[----:B------:R-:W-:-:S04]  /*1a280*/  FMNMX.FTZ R11, R140, R11, !PT ;  /* 0x0000000b8c0b7209 */ /* 0x000fc80007810000 */
[----:B------:R-:W-:Y:S01]  /*1a290*/  FMNMX.FTZ R11, R143, R11, !PT ;  /* 0x0000000b8f0b7209 */ /* 0x000fe20007810000 */
[----:B------:R-:W1:Y:S01]  /*1a2a0*/  MUFU.TANH R147, R147 ;  /* 0x0000009300937308 */ /* 0x000e620000002400 */
[----:B--2---:R-:W-:Y:S02]  /*1a2b0*/  FMNMX.FTZ R10, R142, R10, !PT ;  /* 0x0000000a8e0a7209 */ /* 0x004fe40007810000 */
[----:B------:R-:W-:Y:S02]  /*1a2c0*/  FMNMX.FTZ R11, R144, R11, !PT ;  /* 0x0000000b900b7209 */ /* 0x000fe40007810000 */
[----:B------:R-:W-:-:S03]  /*1a2d0*/  FMNMX.FTZ R10, R145, R10, !PT ;  /* 0x0000000a910a7209 */ /* 0x000fc60007810000 */
[----:B------:R-:W2:Y:S01]  /*1a2e0*/  MUFU.TANH R151, R151 ;  /* 0x0000009700977308 */ /* 0x000ea20000002400 */
[----:B0-----:R-:W-:-:S04]  /*1a2f0*/  FMNMX.FTZ R10, R146, R10, !PT ;  /* 0x0000000a920a7209 */ /* 0x001fc80007810000 */
[----:B------:R-:W-:-:S03]  /*1a300*/  FMNMX.FTZ R10, R149, R10, !PT ;  /* 0x0000000a950a7209 */ /* 0x000fc60007810000 */
[----:B------:R-:W0:Y:S01]  /*1a310*/  MUFU.TANH R152, R152 ;  /* 0x0000009800987308 */ /* 0x000e220000002400 */
[----:B-1----:R-:W-:Y:S02]  /*1a320*/  FMNMX.FTZ R11, R147, R11, !PT ;  /* 0x0000000b930b7209 */ /* 0x002fe40007810000 */
[----:B------:R-:W-:Y:S02]  /*1a330*/  FMNMX.FTZ R10, R150, R10, !PT ;  /* 0x0000000a960a7209 */ /* 0x000fe40007810000 */
[----:B------:R-:W-:Y:S02]  /*1a340*/  FMNMX.FTZ R11, R148, R11, !PT ;  /* 0x0000000b940b7209 */ /* 0x000fe40007810000 */
[----:B------:R-:W-:Y:S01]  /*1a350*/  FMNMX.FTZ R10, R153, R10, !PT ;  /* 0x0000000a990a7209 */ /* 0x000fe20007810000 */
[----:B------:R-:W1:Y:S01]  /*1a360*/  MUFU.TANH R157, R157 ;  /* 0x0000009d009d7308 */ /* 0x000e620000002400 */
[----:B--2---:R-:W-:Y:S02]  /*1a370*/  FMNMX.FTZ R11, R151, R11, !PT ;  /* 0x0000000b970b7209 */ /* 0x004fe40007810000 */
[----:B------:R-:W-:-:S05]  /*1a380*/  FMNMX.FTZ R10, R154, R10, !PT ;  /* 0x0000000a9a0a7209 */ /* 0x000fca0007810000 */
[----:B------:R-:W2:Y:S01]  /*1a390*/  MUFU.TANH R156, R156 ;  /* 0x0000009c009c7308 */ /* 0x000ea20000002400 */
[----:B0-----:R-:W-:-:S04]  /*1a3a0*/  FMNMX.FTZ R11, R152, R11, !PT ;  /* 0x0000000b980b7209 */ /* 0x001fc80007810000 */
[----:B------:R-:W-:-:S03]  /*1a3b0*/  FMNMX.FTZ R11, R155, R11, !PT ;  /* 0x0000000b9b0b7209 */ /* 0x000fc60007810000 */
[----:B------:R-:W0:Y:S01]  /*1a3c0*/  MUFU.TANH R161, R161 ;  /* 0x000000a100a17308 */ /* 0x000e220000002400 */
[----:B-1----:R-:W-:-:S04]  /*1a3d0*/  FMNMX.FTZ R10, R157, R10, !PT ;  /* 0x0000000a9d0a7209 */ /* 0x002fc80007810000 */
[----:B------:R-:W-:-:S03]  /*1a3e0*/  FMNMX.FTZ R10, R158, R10, !PT ;  /* 0x0000000a9e0a7209 */ /* 0x000fc60007810000 */
[----:B------:R-:W1:Y:S01]  /*1a3f0*/  MUFU.TANH R162, R162 ;  /* 0x000000a200a27308 */ /* 0x000e620000002400 */
[----:B--2---:R-:W-:-:S04]  /*1a400*/  FMNMX.FTZ R11, R156, R11, !PT ;  /* 0x0000000b9c0b7209 */ /* 0x004fc80007810000 */
[----:B------:R-:W-:-:S03]  /*1a410*/  FMNMX.FTZ R11, R159, R11, !PT ;  /* 0x0000000b9f0b7209 */ /* 0x000fc60007810000 */
[----:B------:R-:W2:Y:S01]  /*1a420*/  MUFU.TANH R163, R163 ;  /* 0x000000a300a37308 */ /* 0x000ea20000002400 */
[----:B0-----:R-:W-:Y:S02]  /*1a430*/  FMNMX.FTZ R10, R161, R10, !PT ;  /* 0x0000000aa10a7209 */ /* 0x001fe40007810000 */
[----:B------:R-:W-:-:S05]  /*1a440*/  FMNMX.FTZ R11, R160, R11, !PT ;  /* 0x0000000ba00b7209 */ /* 0x000fca0007810000 */
[----:B------:R-:W0:Y:S01]  /*1a450*/  MUFU.TANH R166, R166 ;  /* 0x000000a600a67308 */ /* 0x000e220000002400 */
[----:B-1----:R-:W-:-:S04]  /*1a460*/  FMNMX.FTZ R10, R162, R10, !PT ;  /* 0x0000000aa20a7209 */ /* 0x002fc80007810000 */
[----:B------:R-:W-:-:S03]  /*1a470*/  FMNMX.FTZ R10, R165, R10, !PT ;  /* 0x0000000aa50a7209 */ /* 0x000fc60007810000 */
[----:B------:R-:W1:Y:S01]  /*1a480*/  MUFU.TANH R164, R164 ;  /* 0x000000a400a47308 */ /* 0x000e620000002400 */
[----:B--2---:R-:W-:-:S07]  /*1a490*/  FMNMX.FTZ R11, R163, R11, !PT ;  /* 0x0000000ba30b7209 */ /* 0x004fce0007810000 */
        /* <DEDUP_REMOVED lines=8> */
[----:B------:R-:W-:Y:S06]  /*1a520*/  QGMMA.64x192x32.F32.E4M3.E4M3 R24, R188, gdesc[UR4], R24, gsb0 ;  /* 0x02e00004bc187df3 */ /* 0x000fec0008000818 */
        /* <DEDUP_REMOVED lines=18> */
[----:B0-----:R-:W-:Y:S01]  /*1a650*/  FMNMX.FTZ R179, R178, R10, !PT ;  /* 0x0000000ab2b37209 */ /* 0x001fe20007810000 */
[----:B------:R-:W-:-:S04]  /*1a660*/  VIADD R10, R6, 0x6 ;  /* 0x00000006060a7836 */ /* 0x000fc80000000000 */
[----:B------:R-:W0:Y:S01]  /*1a670*/  SHFL.BFLY PT, R181, R179, 0x2, 0x1f ;  /* 0x0c401f00b3b57f89 */ /* 0x000e2200000e0000 */
[----:B------:R-:W-:Y:S02]  /*1a680*/  R2UR UR6, R10 ;  /* 0x000000000a0672ca */ /* 0x000fe400000e0000 */
[----:B-1----:R-:W-:-:S05]  /*1a690*/  FMNMX.FTZ R11, R176, R11, !PT ;  /* 0x0000000bb00b7209 */ /* 0x002fca0007810000 */
[----:B------:R-:W1:Y:S01]  /*1a6a0*/  SHFL.BFLY PT, R180, R11, 0x2, 0x1f ;  /* 0x0c401f000bb47f89 */ /* 0x000e6200000e0000 */
[----:B0-----:R-:W-:Y:S01]  /*1a6b0*/  FMNMX.FTZ R181, R179, R181, !PT ;  /* 0x000000b5b3b57209 */ /* 0x001fe20007810000 */
[----:B------:R-:W-:-:S04]  /*1a6c0*/  @!P1 IMAD R179, R15, 0x8, R16 ;  /* 0x000000080fb39824 */ /* 0x000fc800078e0210 */
[----:B------:R-:W0:Y:S01]  /*1a6d0*/  SHFL.BFLY PT, R10, R181, 0x1, 0x1f ;  /* 0x0c201f00b50a7f89 */ /* 0x000e2200000e0000 */
[----:B------:R-:W-:Y:S01]  /*1a6e0*/  @!P1 VIADD R179, R179, 0x2a840 ;  /* 0x0002a840b3b39836 */ /* 0x000fe20000000000 */
[----:B-1----:R-:W-:Y:S01]  /*1a6f0*/  FMNMX.FTZ R180, R11, R180, !PT ;  /* 0x000000b40bb47209 */ /* 0x002fe20007810000 */
[----:B------:R-:W-:-:S03]  /*1a700*/  IMAD.MOV.U32 R11, RZ, RZ, 0x40000040 ;  /* 0x40000040ff0b7424 */ /* 0x000fc600078e00ff */
[----:B------:R-:W-:Y:S02]  /*1a710*/  @!P1 PRMT R179, RZ, 0x654, R179 ;  /* 0x00000654ffb39816 */ /* 0x000fe400000000b3 */
[----:B------:R-:W-:Y:S02]  /*1a720*/  R2UR UR7, R11 ;  /* 0x000000000b0772ca */ /* 0x000fe400000e0000 */
[----:B------:R-:W1:Y:S01]  /*1a730*/  SHFL.BFLY PT, R11, R180, 0x1, 0x1f ;  /* 0x0c201f00b40b7f89 */ /* 0x000e6200000e0000 */
[----:B0-----:R-:W-:-:S05]  /*1a740*/  FMNMX.FTZ R10, R181, R10, !PT ;  /* 0x0000000ab50a7209 */ /* 0x001fca0007810000 */
[----:B------:R-:W-:Y:S01]  /*1a750*/  FADD.FTZ R6, -R10, R13 ;  /* 0x0000000d0a067221 */ /* 0x000fe20000010100 */
[----:B------:R-:W-:-:S03]  /*1a760*/  IMAD.U32 R13, RZ, RZ, UR43 ;  /* 0x0000002bff0d7e24 */ /* 0x000fc6000f8e00ff */
[----:B------:R-:W-:Y:S01]  /*1a770*/  FMUL.FTZ R6, R6, UR43 ;  /* 0x0000002b06067c20 */ /* 0x000fe20008410000 */
[----:B-1----:R-:W-:Y:S02]  /*1a780*/  FMNMX.FTZ R11, R180, R11, !PT ;  /* 0x0000000bb40b7209 */ /* 0x002fe40007810000 */
[----:B------:R-:W-:-:S03]  /*1a790*/  IADD3 R180, -R213, 0xb, RZ ;  /* 0x0000000bd5b47810 */ /* 0x000fc60007ffe1ff */
[----:B------:R-:W-:Y:S01]  /*1a7a0*/  MUFU.EX2 R6, R6 ;  /* 0x0000000600067308 */ /* 0x000fe20000000800 */
[----:B------:R-:W-:-:S01]  /*1a7b0*/  FFMA.FTZ R13, R11, R13, -8 ;  /* 0xc10000000b0d7423 */ /* 0x000fc2000001000d */
[----:B------:R-:W-:-:S03]  /*1a7c0*/  FADD.FTZ R12, -R11, R12 ;  /* 0x0000000c0b0c7221 */ /* 0x000fc60000010100 */
        /* <DEDUP_REMOVED lines=34> */
[----:B------:R-:W-:Y:S01]  /*1a9f0*/  MUFU.EX2 R7, R7 ;  /* 0x0000000700077308 */ /* 0x000fe20000000800 */
[----:B------:R-:W-:-:S04]  /*1aa00*/  FFMA.FTZ R176, R10, R176, -8 ;  /* 0xc10000000ab07423 */ /* 0x000fc800000100b0 */
[--C-:B------:R-:W-:Y:S01]  /*1aa10*/  FFMA.FTZ R9, R9, UR43, -R176.reuse ;  /* 0x0000002b09097c23 */ /* 0x100fe200080108b0 */
[----:B------:R-:W-:-:S02]  /*1aa20*/  FFMA.FTZ R20, R20, UR43, -R176 ;  /* 0x0000002b14147c23 */ /* 0x000fc400080108b0 */
        /* <DEDUP_REMOVED lines=10> */
[----:B------:R-:W-:-:S02]  /*1aad0*/  WARPGROUP.DEPBAR.LE gsb0, 0x0 ;  /* 0x00008000000079c5 */ /* 0x000fc40000010000 */
[----:B------:R-:W-:Y:S01]  /*1aae0*/  WARPGROUP.ARRIVE ;  /* 0x00000000000079c5 */ /* 0x000fe20000000000 */
[--C-:B------:R-:W-:Y:S01]  /*1aaf0*/  FFMA.FTZ R137, R137, UR43, -R176.reuse ;  /* 0x0000002b89897c23 */ /* 0x100fe200080108b0 */
[----:B------:R-:W-:-:S01]  /*1ab00*/  FFMA.FTZ R138, R138, UR43, -R176 ;  /* 0x0000002b8a8a7c23 */ /* 0x000fc200080108b0 */
[----:B------:R-:W-:Y:S01]  /*1ab10*/  FFMA.FTZ R141, R141, UR43, -R176 ;  /* 0x0000002b8d8d7c23 */ /* 0x000fe200080108b0 */
[----:B------:R-:W2:Y:S01]  /*1ab20*/  MUFU.EX2 R8, R8 ;  /* 0x0000000800087308 */ /* 0x000ea20000000800 */
[----:B0-----:R-:W-:-:S01]  /*1ab30*/  FFMA.FTZ R4, R12, R4, R7 ;  /* 0x000000040c047223 */ /* 0x001fc20000010007 */
[----:B------:R-:W-:Y:S01]  /*1ab40*/  QGMMA.64x192x32.F32.E4M3.E4M3 R24, R184, gdesc[UR4], R24, gsb0 ;  /* 0x02e00004b8187df3 */ /* 0x000fe20008000818 */
[----:B------:R-:W-:-:S01]  /*1ab50*/  FFMA.FTZ R142, R142, UR43, -R176 ;  /* 0x0000002b8e8e7c23 */ /* 0x000fc200080108b0 */
[--C-:B------:R-:W-:Y:S01]  /*1ab60*/  FFMA.FTZ R145, R145, UR43, -R176.reuse ;  /* 0x0000002b91917c23 */ /* 0x100fe200080108b0 */
[----:B------:R-:W-:-:S01]  /*1ab70*/  FFMA.FTZ R146, R146, UR43, -R176 ;  /* 0x0000002b92927c23 */ /* 0x000fc200080108b0 */
[--C-:B------:R-:W-:Y:S01]  /*1ab80*/  FFMA.FTZ R149, R149, UR43, -R176.reuse ;  /* 0x0000002b95957c23 */ /* 0x100fe200080108b0 */
[----:B------:R-:W-:-:S01]  /*1ab90*/  FFMA.FTZ R150, R150, UR43, -R176 ;  /* 0x0000002b96967c23 */ /* 0x000fc200080108b0 */
[----:B------:R-:W0:Y:S01]  /*1aba0*/  MUFU.EX2 R20, R20 ;  /* 0x0000001400147308 */ /* 0x000e220000000800 */
[----:B-1----:R-:W-:-:S01]  /*1abb0*/  FFMA.FTZ R3, R6, R3, R9 ;  /* 0x0000000306037223 */ /* 0x002fc20000010009 */
        /* <DEDUP_REMOVED lines=16> */
[----:B--2---:R-:W-:Y:S01]  /*1acc0*/  FADD.FTZ R4, R8, R4 ;  /* 0x0000000408047221 */ /* 0x004fe20000010000 */
[----:B0-----:R-:W-:-:S05]  /*1acd0*/  FADD.FTZ R178, R20, R3 ;  /* 0x0000000314b27221 */ /* 0x001fca0000010000 */
[----:B------:R-:W0:Y:S01]  /*1ace0*/  MUFU.EX2 R120, R120 ;  /* 0x0000007800787308 */ /* 0x000e220000000800 */
[----:B-1----:R-:W-:-:S07]  /*1acf0*/  FADD.FTZ R3, R21, R4 ;  /* 0x0000000415037221 */ /* 0x002fce0000010000 */
[----:B------:R-:W1:Y:S01]  /*1ad00*/  MUFU.EX2 R122, R122 ;  /* 0x0000007a007a7308 */ /* 0x000e620000000800 */
[----:B---3--:R-:W-:-:S07]  /*1ad10*/  FADD.FTZ R4, R121, R178 ;  /* 0x000000b279047221 */ /* 0x008fce0000010000 */
        /* <DEDUP_REMOVED lines=42> */
[----:B------:R-:W-:Y:S02]  /*1afc0*/  WARPGROUP.DEPBAR.LE gsb0, 0x0 ;  /* 0x00008000000079c5 */ /* 0x000fe40000010000 */
[----:B------:R2:W-:Y:S06]  /*1afd0*/  BAR.ARV R180, 0x100 ;  /* 0x000400b40000751d */ /* 0x0005ec0000002000 */
[----:B------:R-:W3:Y:S01]  /*1afe0*/  MUFU.EX2 R145, R145 ;  /* 0x0000009100917308 */ /* 0x000ee20000000800 */
[----:B0-----:R-:W-:-:S01]  /*1aff0*/  FADD.FTZ R4, R142, R4 ;  /* 0x000000048e047221 */ /* 0x001fc20000010000 */
[----:B------:R2:W-:Y:S01]  /*1b000*/  @!P1 SYNCS.ARRIVE.TRANS64.RED.A1T0 RZ, [R179+URZ], RZ ;  /* 0x000000ffb3ff99a7 */ /* 0x0005e2000810043f */
[----:B-1----:R-:W-:-:S05]  /*1b010*/  FADD.FTZ R3, R143, R3 ;  /* 0x000000038f037221 */ /* 0x002fca0000010000 */
[----:B------:R-:W0:Y:S08]  /*1b020*/  MUFU.EX2 R144, R144 ;  /* 0x0000009000907308 */ /* 0x000e300000000800 */
[----:B------:R-:W1:Y:S01]  /*1b030*/  MUFU.EX2 R146, R146 ;  /* 0x0000009200927308 */ /* 0x000e620000000800 */
[----:B---3--:R-:W-:-:S07]  /*1b040*/  FADD.FTZ R4, R145, R4 ;  /* 0x0000000491047221 */ /* 0x008fce0000010000 */
[----:B------:R-:W3:Y:S01]  /*1b050*/  MUFU.EX2 R147, R147 ;  /* 0x0000009300937308 */ /* 0x000ee20000000800 */
[----:B0-----:R-:W-:-:S07]  /*1b060*/  FADD.FTZ R3, R144, R3 ;  /* 0x0000000390037221 */ /* 0x001fce0000010000 */
[----:B------:R-:W0:Y:S01]  /*1b070*/  MUFU.EX2 R149, R149 ;  /* 0x0000009500957308 */ /* 0x000e220000000800 */
[----:B-1----:R-:W-:-:S07]  /*1b080*/  FADD.FTZ R4, R146, R4 ;  /* 0x0000000492047221 */ /* 0x002fce0000010000 */
        /* <DEDUP_REMOVED lines=59> */
[----:B-1----:R-:W-:-:S01]  /*1b440*/  FADD.FTZ R178, R177, R4 ;  /* 0x00000004b1b27221 */ /* 0x002fc20000010000 */
[----:B---3--:R-:W-:-:S03]  /*1b450*/  FADD.FTZ R4, R13, R3 ;  /* 0x000000030d047221 */ /* 0x008fc60000010000 */
[----:B0-----:R-:W-:Y:S01]  /*1b460*/  FADD.FTZ R3, R176, R178 ;  /* 0x000000b2b0037221 */ /* 0x001fe20000010000 */
[----:B--2---:R-:W-:Y:S06]  /*1b470*/  @!P0 BRA `(.L_x_1534) ;  /* 0x0000000000048947 */ /* 0x004fec0003800000 */
[----:B------:R-:W-:Y:S01]  /*1b480*/  BPT.TRAP 0x1 ;  /* 0x000000040000795c */ /* 0x000fe20000300000 */
.L_x_1534:
[----:B------:R-:W-:Y:S01]  /*1b490*/  IMAD R19, R19, 0x8, R16 ;  /* 0x0000000813137824 */ /* 0x000fe200078e0210 */
[----:B------:R-:W-:Y:S01]  /*1b4a0*/  ISETP.GT.AND P2, PT, R0, R14, PT ;  /* 0x0000000e0000720c */ /* 0x000fe20003f44270 */
[----:B------:R-:W-:Y:S01]  /*1b4b0*/  IMAD.U32 R178, RZ, RZ, UR36 ;  /* 0x00000024ffb27e24 */ /* 0x000fe2000f8e00ff */
[----:B------:R-:W-:Y:S01]  /*1b4c0*/  F2FP.SATFINITE.E4M3.F32.PACK_AB_MERGE_C R21, R120, R21, RZ ;  /* 0x000000157815723e */ /* 0x000fe200048070ff */
[----:B------:R-:W-:Y:S01]  /*1b4d0*/  VIADD R19, R19, 0x2a860 ;  /* 0x0002a86013137836 */ /* 0x000fe20000000000 */
[----:B------:R-:W-:Y:S01]  /*1b4e0*/  F2FP.SATFINITE.E4M3.F32.PACK_AB_MERGE_C R13, R13, R175, RZ ;  /* 0x000000af0d0d723e */ /* 0x000fe200048070ff */
[-C--:B------:R-:W-:Y:S01]  /*1b4f0*/  FMUL.FTZ R24, R24, R12.reuse ;  /* 0x0000000c18187220 */ /* 0x080fe20000410000 */
        /* <DEDUP_REMOVED lines=132> */
[----:B------:R-:W-:Y:S01]  /*1bd40*/  F2FP.SATFINITE.E4M3.F32.PACK_AB_MERGE_C R187, R174, R173, R176 ;  /* 0x000000adaebb723e */ /* 0x000fe200048070b0 */
[----:B------:R-:W-:Y:S06]  /*1bd50*/  @P2 BRA `(.L_x_1535) ;  /* 0xffffffd400942947 */ /* 0x000fec000383ffff */
[----:B------:R-:W-:-:S07]  /*1bd60*/  IMAD.MOV.U32 R19, RZ, RZ, R15 ;  /* 0x000000ffff137224 */ /* 0x000fce00078e000f */
.L_x_1524:
[----:B------:R-:W-:-:S13]  /*1bd70*/  ISETP.GE.AND P2, PT, R0, R212, PT ;  /* 0x000000d40000720c */ /* 0x000fda0003f46270 */
[----:B------:R-:W-:Y:S05]  /*1bd80*/  @!P2 BRA `(.L_x_1536) ;  /* 0x000000380094a947 */ /* 0x000fea0003800000 */
[----:B------:R-:W-:Y:S02]  /*1bd90*/  IMAD.MOV.U32 R13, RZ, RZ, R10 ;  /* 0x000000ffff0d7224 */ /* 0x000fe400078e000a */
[----:B------:R-:W-:Y:S02]  /*1bda0*/  IMAD.MOV.U32 R12, RZ, RZ, R11 ;  /* 0x000000ffff0c7224 */ /* 0x000fe400078e000b */
[----:B------:R-:W-:-:S07]  /*1bdb0*/  IMAD.MOV.U32 R6, RZ, RZ, R18 ;  /* 0x000000ffff067224 */ /* 0x000fce00078e0012 */
.L_x_1555:
        /* <DEDUP_REMOVED lines=8> */
.L_x_1538:
        /* <DEDUP_REMOVED lines=8> */
.L_x_1539:
[----:B------:R-:W-:Y:S04]  /*1bec0*/  BSSY B0, `(.L_x_1537) ;  /* 0x0000004000007945 */ /* 0x000fe80003800000 */
[----:B-1----:R-:W-:Y:S05]  /*1bed0*/  @P3 BRA `(.L_x_1540) ;  /* 0x0000000000083947 */ /* 0x002fea0003800000 */
[----:B------:R-:W1:Y:S02]  /*1bee0*/  SYNCS.PHASECHK.TRANS64.TRYWAIT P3, [R7+URZ+0x2a830], R8 ;  /* 0x02a83008070075a7 */ /* 0x000e64000806017f */
[----:B-1----:R-:W-:Y:S05]  /*1bef0*/  @!P3 BRA `(.L_x_1541) ;  /* 0x0000012c0050b947 */ /* 0x002fea0003800000 */
.L_x_1540:
[----:B------:R-:W-:Y:S05]  /*1bf00*/  BSYNC B0 ;  /* 0x0000000000007941 */ /* 0x000fea0003800000 */
.L_x_1537:
        /* <DEDUP_REMOVED lines=51> */
.L_x_1543:
[----:B------:R-:W-:Y:S01]  /*1c240*/  SHF.L.U32 R6, R6, 0x1f, RZ ;  /* 0x0000001f06067819 */ /* 0x000fe200000006ff */
[----:B------:R-:W-:-:S04]  /*1c250*/  IMAD R7, R19, 0x8, R16 ;  /* 0x0000000813077824 */ /* 0x000fc800078e0210 */
[----:B------:R0:W1:Y:S01]  /*1c260*/  SYNCS.PHASECHK.TRANS64.TRYWAIT P2, [R7+URZ+0x2a850], R6 ;  /* 0x02a85006070075a7 */ /* 0x000062000804017f */
[----:B------:R-:W-:Y:S05]  /*1c270*/  @!P0 BRA `(.L_x_1544) ;  /* 0x0000000000048947 */ /* 0x000fea0003800000 */
[----:B------:R-:W-:Y:S01]  /*1c280*/  BPT.TRAP 0x1 ;  /* 0x000000040000795c */ /* 0x000fe20000300000 */
.L_x_1544:
[----:B-1----:R-:W-:Y:S05]  /*1c290*/  @P2 BRA `(.L_x_1542) ;  /* 0x0000000000082947 */ /* 0x002fea0003800000 */
[----:B------:R-:W1:Y:S02]  /*1c2a0*/  SYNCS.PHASECHK.TRANS64.TRYWAIT P2, [R7+URZ+0x2a850], R6 ;  /* 0x02a85006070075a7 */ /* 0x000e64000804017f */
[----:B-1----:R-:W-:Y:S05]  /*1c2b0*/  @!P2 BRA `(.L_x_1545) ;  /* 0x000001280074a947 */ /* 0x002fea0003800000 */
.L_x_1542:
        /* <DEDUP_REMOVED lines=39> */
[----:B------:R-:W-:Y:S01]  /*1c530*/  VIADD R6, R6, 0x6 ;  /* 0x0000000606067836 */ /* 0x000fe20000000000 */
[----:B0-----:R-:W-:Y:S01]  /*1c540*/  SHF.R.U32.HI R20, RZ, 0x7, R20 ;  /* 0x00000007ff147819 */ /* 0x001fe20000011614 */
[C---:B------:R-:W-:Y:S01]  /*1c550*/  FMUL.FTZ R153, R2.reuse, R162 ;  /* 0x000000a202997220 */ /* 0x040fe20000410000 */
[C---:B------:R-:W-:Y:S01]  /*1c560*/  FMUL.FTZ R147, R2.reuse, R155 ;  /* 0x0000009b02937220 */ /* 0x040fe20000410000 */
[----:B------:R-:W-:Y:S01]  /*1c570*/  FMUL.FTZ R162, R2, R165 ;  /* 0x000000a502a27220 */ /* 0x000fe20000410000 */
[----:B------:R-:W-:Y:S01]  /*1c580*/  IADD3 R173, -R20, 0xb, RZ ;  /* 0x0000000b14ad7810 */ /* 0x000fe20007ffe1ff */
[C---:B------:R-:W-:Y:S01]  /*1c590*/  FMUL.FTZ R155, R2.reuse, R163 ;  /* 0x000000a3029b7220 */ /* 0x040fe20000410000 */
[C---:B------:R-:W-:Y:S01]  /*1c5a0*/  FMUL.FTZ R165, R2.reuse, R174 ;  /* 0x000000ae02a57220 */ /* 0x040fe20000410000 */
[----:B------:R-:W-:Y:S01]  /*1c5b0*/  FMUL.FTZ R163, R2, R171 ;  /* 0x000000ab02a37220 */ /* 0x000fe20000410000 */
[----:B------:R-:W-:-:S02]  /*1c5c0*/  IMAD.SHL.U32 R174, R0, 0x80, RZ ;  /* 0x0000008000ae7824 */ /* 0x000fc400078e00ff */
[----:B------:R-:W-:Y:S01]  /*1c5d0*/  FMUL.FTZ R171, R2, R179 ;  /* 0x000000b302ab7220 */ /* 0x000fe20000410000 */
[----:B------:R-:W-:Y:S01]  /*1c5e0*/  @!P1 IMAD R21, R14, 0x8, R16 ;  /* 0x000000080e159824 */ /* 0x000fe200078e0210 */
[----:B------:R-:W0:Y:S03]  /*1c5f0*/  MUFU.TANH R10, R10 ;  /* 0x0000000a000a7308 */ /* 0x000e260000002400 */
[----:B------:R-:W-:-:S05]  /*1c600*/  @!P1 VIADD R21, R21, 0x2a840 ;  /* 0x0002a84015159836 */ /* 0x000fca0000000000 */
[----:B------:R-:W1:Y:S01]  /*1c610*/  MUFU.TANH R11, R11 ;  /* 0x0000000b000b7308 */ /* 0x000e620000002400 */
[----:B------:R-:W-:-:S07]  /*1c620*/  @!P1 PRMT R21, RZ, 0x654, R21 ;  /* 0x00000654ff159816 */ /* 0x000fce0000000015 */
        /* <DEDUP_REMOVED lines=26> */
[----:B------:R-:W-:Y:S01]  /*1c7d0*/  R2UR UR6, R8 ;  /* 0x00000000080672ca */ /* 0x000fe200000e0000 */
[----:B------:R-:W-:Y:S01]  /*1c7e0*/  IMAD.IADD R8, R221, 0x1, R207 ;  /* 0x00000001dd087824 */ /* 0x000fe200078e02cf */
[----:B------:R-:W-:-:S04]  /*1c7f0*/  R2UR UR7, R9 ;  /* 0x00000000090772ca */ /* 0x000fc800000e0000 */
[----:B------:R-:W0:Y:S08]  /*1c800*/  MUFU.TANH R165, R165 ;  /* 0x000000a500a57308 */ /* 0x000e300000002400 */
[----:B------:R-:W0:Y:S01]  /*1c810*/  MUFU.TANH R171, R171 ;  /* 0x000000ab00ab7308 */ /* 0x000e220000002400 */
[----:B------:R-:W-:Y:S02]  /*1c820*/  WARPGROUP.DEPBAR.LE gsb0, 0x0 ;  /* 0x00008000000079c5 */ /* 0x000fe40000010000 */
[----:B------:R-:W-:-:S06]  /*1c830*/  WARPGROUP.ARRIVE ;  /* 0x00000000000079c5 */ /* 0x000fcc0000000000 */
        /* <DEDUP_REMOVED lines=45> */
[----:B------:R-:W-:Y:S01]  /*1cb10*/  IADD3 R180, -R200, 0x1, -R174 ;  /* 0x00000001c8b47810 */ /* 0x000fe20007ffe9ae */
[----:B------:R-:W0:Y:S03]  /*1cb20*/  MUFU.TANH R7, R7 ;  /* 0x0000000700077308 */ /* 0x000e260000002400 */
[----:B------:R-:W-:-:S05]  /*1cb30*/  IADD3 R180, -R202, R180, R203 ;  /* 0x000000b4cab47210 */ /* 0x000fca0007ffe1cb */
[----:B------:R-:W0:Y:S01]  /*1cb40*/  MUFU.TANH R9, R9 ;  /* 0x0000000900097308 */ /* 0x000e220000002400 */
[C---:B------:R-:W-:Y:S02]  /*1cb50*/  VIADD R179, R180.reuse, UR33 ;  /* 0x00000021b4b37c36 */ /* 0x040fe40008000000 */
[----:B------:R-:W-:Y:S02]  /*1cb60*/  VIADD R180, R180, UR35 ;  /* 0x00000023b4b47c36 */ /* 0x000fe40008000000 */
[----:B-1----:R-:W-:-:S03]  /*1cb70*/  IMAD.IADD R181, R179, 0x1, R20 ;  /* 0x00000001b3b57824 */ /* 0x002fc600078e0214 */
[----:B------:R-:W1:Y:S08]  /*1cb80*/  MUFU.TANH R8, R8 ;  /* 0x0000000800087308 */ /* 0x000e700000002400 */
        /* <DEDUP_REMOVED lines=37> */
[----:B------:R5:W-:Y:S06]  /*1cde0*/  BAR.ARV R173, 0x100 ;  /* 0x000400ad0000751d */ /* 0x000bec0000002000 */
[----:B------:R0:W-:Y:S01]  /*1cdf0*/  @!P1 SYNCS.ARRIVE.TRANS64.RED.A1T0 RZ, [R21+URZ], RZ ;  /* 0x000000ff15ff99a7 */ /* 0x0001e2000810043f */
[----:B-----5:R-:W-:Y:S01]  /*1ce00*/  FMUL.FTZ R173, R2, R182 ;  /* 0x000000b602ad7220 */ /* 0x020fe20000410000 */
[----:B------:R-:W-:-:S05]  /*1ce10*/  IMAD.IADD R182, R180, 0x1, R20 ;  /* 0x00000001b4b67824 */ /* 0x000fca00078e0214 */
[----:B------:R-:W0:Y:S01]  /*1ce20*/  MUFU.TANH R173, R173 ;  /* 0x000000ad00ad7308 */ /* 0x000e220000002400 */
[----:B-1234-:R-:W-:Y:S05]  /*1ce30*/  @!P4 BRA `(.L_x_1546) ;  /* 0x000000000058c947 */ /* 0x01efea0003800000 */
[----:B------:R-:W-:Y:S01]  /*1ce40*/  IADD3 R183, -R202, R203, R20 ;  /* 0x000000cbcab77210 */ /* 0x000fe20007ffe114 */
[----:B------:R-:W-:Y:S03]  /*1ce50*/  BSSY B0, `(.L_x_1547) ;  /* 0x0000010000007945 */ /* 0x000fe60003800000 */
[----:B------:R-:W-:-:S13]  /*1ce60*/  ISETP.GT.AND P2, PT, R183, -0x1, PT ;  /* 0xffffffffb700780c */ /* 0x000fda0003f44270 */
[----:B------:R-:W-:Y:S05]  /*1ce70*/  @P2 BRA `(.L_x_1548) ;  /* 0x0000000000202947 */ /* 0x000fea0003800000 */
[----:B------:R-:W-:Y:S01]  /*1ce80*/  IMAD.U32 R184, RZ, RZ, UR29 ;  /* 0x0000001dffb87e24 */ /* 0x000fe2000f8e00ff */
[----:B------:R-:W-:-:S04]  /*1ce90*/  LOP3.LUT R183, RZ, R183, RZ, 0x33, !PT ;  /* 0x000000b7ffb77212 */ /* 0x000fc800078e33ff */
[----:B------:R-:W-:-:S13]  /*1cea0*/  ISETP.NE.AND P2, PT, R184, 0x1, PT ;  /* 0x00000001b800780c */ /* 0x000fda0003f45270 */
[----:B0-----:R-:W0:Y:S02]  /*1ceb0*/  @P2 LDC.64 R20, c[0x0][0x9e8] ;  /* 0x00027a00ff142b82 */ /* 0x001e240000000a00 */
[----:B0-----:R-:W-:-:S05]  /*1cec0*/  @P2 IMAD.HI.U32 R20, R183, R20, RZ ;  /* 0x00000014b7142227 */ /* 0x001fca00078e00ff */
[----:B------:R-:W-:-:S04]  /*1ced0*/  @P2 SHF.R.U32.HI R183, RZ, R21, R20 ;  /* 0x00000015ffb72219 */ /* 0x000fc80000011614 */
[----:B------:R-:W-:Y:S01]  /*1cee0*/  LOP3.LUT R183, RZ, R183, RZ, 0x33, !PT ;  /* 0x000000b7ffb77212 */ /* 0x000fe200078e33ff */
[----:B------:R-:W-:Y:S06]  /*1cef0*/  BRA `(.L_x_1549) ;  /* 0x0000000000147947 */ /* 0x000fec0003800000 */
.L_x_1548:
[----:B------:R-:W-:-:S05]  /*1cf00*/  IMAD.U32 R184, RZ, RZ, UR29 ;  /* 0x0000001dffb87e24 */ /* 0x000fca000f8e00ff */
[----:B------:R-:W-:-:S13]  /*1cf10*/  ISETP.NE.AND P2, PT, R184, 0x1, PT ;  /* 0x00000001b800780c */ /* 0x000fda0003f45270 */
[----:B0-----:R-:W0:Y:S02]  /*1cf20*/  @P2 LDC.64 R20, c[0x0][0x9e8] ;  /* 0x00027a00ff142b82 */ /* 0x001e240000000a00 */
[----:B0-----:R-:W-:-:S05]  /*1cf30*/  @P2 IMAD.HI.U32 R20, R183, R20, RZ ;  /* 0x00000014b7142227 */ /* 0x001fca00078e00ff */
[----:B------:R-:W-:-:S07]  /*1cf40*/  @P2 SHF.R.U32.HI R183, RZ, R21, R20 ;  /* 0x00000015ffb72219 */ /* 0x000fce0000011614 */
.L_x_1549:
[----:B------:R-:W-:Y:S05]  /*1cf50*/  BSYNC B0 ;  /* 0x0000000000007941 */ /* 0x000fea0003800000 */
.L_x_1547:
[----:B------:R-:W-:-:S04]  /*1cf60*/  IMAD R183, R183, R184, -R174 ;  /* 0x000000b8b7b77224 */ /* 0x000fc800078e0aae */
[----:B------:R-:W-:-:S05]  /*1cf70*/  IMAD.IADD R183, R183, 0x1, -R200 ;  /* 0x00000001b7b77824 */ /* 0x000fca00078e0ac8 */
[----:B------:R-:W-:Y:S02]  /*1cf80*/  VIMNMX R182, R182, R183, !PT ;  /* 0x000000b7b6b67248 */ /* 0x000fe40007fe0100 */
[----:B------:R-:W-:-:S07]  /*1cf90*/  VIADDMNMX R181, R183, R184, R181, PT ;  /* 0x000000b8b7b57246 */ /* 0x000fce00038001b5 */
.L_x_1546:
[----:B------:R-:W-:Y:S01]  /*1cfa0*/  ISETP.GT.AND P3, PT, R0, -0x1, PT ;  /* 0xffffffff0000780c */ /* 0x000fe20003f64270 */
[----:B------:R-:W1:Y:S03]  /*1cfb0*/  SHFL.IDX PT, R6, R6, 0x1, 0x1c1f ;  /* 0x003c1f0006067f89 */ /* 0x000e6600000e0000 */
[----:B------:R-:W-:-:S04]  /*1cfc0*/  ISETP.GT.AND P2, PT, R182, RZ, P3 ;  /* 0x000000ffb600720c */ /* 0x000fc80001f44270 */
[----:B------:R-:W-:-:S04]  /*1cfd0*/  ISETP.LT.OR P2, PT, R181, 0x1, P2 ;  /* 0x00000001b500780c */ /* 0x000fc80001741670 */
[----:B0-----:R-:W-:Y:S02]  /*1cfe0*/  FSEL R20, R7, -INF , !P2 ;  /* 0xff80000007147808 */ /* 0x001fe40005000000 */
[----:B------:R-:W-:-:S04]  /*1cff0*/  ISETP.GT.AND P2, PT, R182, 0x1, P3 ;  /* 0x00000001b600780c */ /* 0x000fc80001f44270 */
[----:B------:R-:W-:-:S04]  /*1d000*/  ISETP.LT.OR P2, PT, R181, 0x2, P2 ;  /* 0x00000002b500780c */ /* 0x000fc80001741670 */
[----:B------:R-:W-:Y:S02]  /*1d010*/  FSEL R9, R9, -INF , !P2 ;  /* 0xff80000009097808 */ /* 0x000fe40005000000 */
[----:B------:R-:W-:Y:S01]  /*1d020*/  ISETP.GT.AND P2, PT, R182, 0x8, P3 ;  /* 0x00000008b600780c */ /* 0x000fe20001f44270 */
[--C-:B-1----:R-:W-:Y:S02]  /*1d030*/  IMAD.IADD R179, R179, 0x1, R6.reuse ;  /* 0x00000001b3b37824 */ /* 0x102fe400078e0206 */
        /* <DEDUP_REMOVED lines=103> */
.L_x_1552:
[----:B------:R-:W-:-:S05]  /*1d6b0*/  IMAD.U32 R181, RZ, RZ, UR29 ;  /* 0x0000001dffb57e24 */ /* 0x000fca000f8e00ff */
[----:B------:R-:W-:-:S13]  /*1d6c0*/  ISETP.NE.AND P2, PT, R181, 0x1, PT ;  /* 0x00000001b500780c */ /* 0x000fda0003f45270 */
[----:B------:R-:W0:Y:S02]  /*1d6d0*/  @P2 LDC.64 R6, c[0x0][0x9e8] ;  /* 0x00027a00ff062b82 */ /* 0x000e240000000a00 */
[----:B0-----:R-:W-:-:S05]  /*1d6e0*/  @P2 IMAD.HI.U32 R6, R11, R6, RZ ;  /* 0x000000060b062227 */ /* 0x001fca00078e00ff */
[----:B------:R-:W-:-:S07]  /*1d6f0*/  @P2 SHF.R.U32.HI R11, RZ, R7, R6 ;  /* 0x00000007ff0b2219 */ /* 0x000fce0000011606 */
.L_x_1553:
[----:B------:R-:W-:Y:S05]  /*1d700*/  BSYNC B0 ;  /* 0x0000000000007941 */ /* 0x000fea0003800000 */
.L_x_1551:
[----:B------:R-:W-:-:S04]  /*1d710*/  IMAD R11, R11, R181, -R174 ;  /* 0x000000b50b0b7224 */ /* 0x000fc800078e0aae */
[----:B------:R-:W-:-:S05]  /*1d720*/  IMAD.IADD R11, R11, 0x1, -R200 ;  /* 0x000000010b0b7824 */ /* 0x000fca00078e0ac8 */
[----:B------:R-:W-:Y:S02]  /*1d730*/  VIMNMX R180, R180, R11, !PT ;  /* 0x0000000bb4b47248 */ /* 0x000fe40007fe0100 */
[----:B------:R-:W-:-:S07]  /*1d740*/  VIADDMNMX R179, R11, R181, R179, PT ;  /* 0x000000b50bb37246 */ /* 0x000fce00038001b3 */
.L_x_1550:
        /* <DEDUP_REMOVED lines=36> */
[----:B0-----:R-:W-:Y:S01]  /*1d990*/  FMNMX.FTZ R11, R7, R11, !PT ;  /* 0x0000000b070b7209 */ /* 0x001fe20007810000 */
[----:B------:R-:W-:-:S03]  /*1d9a0*/  IMAD.U32 R7, RZ, RZ, UR43 ;  /* 0x0000002bff077e24 */ /* 0x000fc6000f8e00ff */
[C---:B------:R-:W-:Y:S01]  /*1d9b0*/  FSETP.NEU.FTZ.AND P2, PT, R11.reuse, -INF , PT ;  /* 0xff8000000b00780b */ /* 0x040fe20003f5d000 */
[----:B------:R-:W-:-:S03]  /*1d9c0*/  FFMA.FTZ R7, R11, R7, -8 ;  /* 0xc10000000b077423 */ /* 0x000fc60000010007 */
[----:B------:R-:W-:Y:S02]  /*1d9d0*/  FSEL R6, R11, RZ, P2 ;  /* 0x000000ff0b067208 */ /* 0x000fe40001000000 */
[----:B------:R-:W-:Y:S02]  /*1d9e0*/  FSEL R7, R7, RZ, P2 ;  /* 0x000000ff07077208 */ /* 0x000fe40001000000 */
[----:B------:R-:W-:Y:S01]  /*1d9f0*/  ISETP.GT.AND P2, PT, R180, 0x1, P3 ;  /* 0x00000001b400780c */ /* 0x000fe20001f44270 */
[----:B------:R-:W-:-:S02]  /*1da00*/  FADD.FTZ R6, -R6, R12 ;  /* 0x0000000c06067221 */ /* 0x000fc40000010100 */
[--C-:B------:R-:W-:Y:S01]  /*1da10*/  FFMA.FTZ R20, R20, UR43, -R7.reuse ;  /* 0x0000002b14147c23 */ /* 0x100fe20008010807 */
[----:B------:R-:W-:Y:S01]  /*1da20*/  ISETP.LT.OR P2, PT, R179, 0x2, P2 ;  /* 0x00000002b300780c */ /* 0x000fe20001741670 */
[----:B------:R-:W-:Y:S01]  /*1da30*/  FMUL.FTZ R6, R6, UR43 ;  /* 0x0000002b06067c20 */ /* 0x000fe20008410000 */
        /* <DEDUP_REMOVED lines=11> */
[----:B------:R-:W0:Y:S01]  /*1daf0*/  MUFU.EX2 R6, R6 ;  /* 0x0000000600067308 */ /* 0x000e220000000800 */
[----:B------:R-:W-:Y:S01]  /*1db00*/  FSEL R15, R15, -INF , !P2 ;  /* 0xff8000000f0f7808 */ /* 0x000fe20005000000 */
[--C-:B------:R-:W-:Y:S01]  /*1db10*/  FFMA.FTZ R132, R132, UR43, -R7.reuse ;  /* 0x0000002b84847c23 */ /* 0x100fe20008010807 */
[----:B------:R-:W-:Y:S01]  /*1db20*/  ISETP.GT.AND P2, PT, R180, 0x9, P3 ;  /* 0x00000009b400780c */ /* 0x000fe20001f44270 */
[--C-:B------:R-:W-:Y:S01]  /*1db30*/  FFMA.FTZ R134, R134, UR43, -R7.reuse ;  /* 0x0000002b86867c23 */ /* 0x100fe20008010807 */
[----:B------:R-:W-:-:S01]  /*1db40*/  FFMA.FTZ R136, R136, UR43, -R7 ;  /* 0x0000002b88887c23 */ /* 0x000fc20008010807 */
[--C-:B------:R-:W-:Y:S01]  /*1db50*/  FFMA.FTZ R138, R138, UR43, -R7.reuse ;  /* 0x0000002b8a8a7c23 */ /* 0x100fe20008010807 */
[----:B------:R-:W-:Y:S01]  /*1db60*/  ISETP.LT.OR P2, PT, R179, 0xa, P2 ;  /* 0x0000000ab300780c */ /* 0x000fe20001741670 */
[----:B------:R-:W1:Y:S01]  /*1db70*/  MUFU.EX2 R9, R9 ;  /* 0x0000000900097308 */ /* 0x000e620000000800 */
[----:B------:R-:W-:-:S01]  /*1db80*/  FFMA.FTZ R140, R140, UR43, -R7 ;  /* 0x0000002b8c8c7c23 */ /* 0x000fc20008010807 */
        /* <DEDUP_REMOVED lines=8> */
[----:B0-----:R-:W-:Y:S01]  /*1dc10*/  FFMA.FTZ R4, R6, R4, R20 ;  /* 0x0000000406047223 */ /* 0x001fe20000010014 */
[----:B------:R-:W-:-:S01]  /*1dc20*/  FFMA.FTZ R150, R150, UR43, -R7 ;  /* 0x0000002b96967c23 */ /* 0x000fc20008010807 */
[--C-:B------:R-:W-:Y:S01]  /*1dc30*/  FFMA.FTZ R152, R152, UR43, -R7.reuse ;  /* 0x0000002b98987c23 */ /* 0x100fe20008010807 */
[----:B------:R-:W-:Y:S01]  /*1dc40*/  FSEL R123, R123, -INF , !P2 ;  /* 0xff8000007b7b7808 */ /* 0x000fe20005000000 */
[----:B------:R-:W-:Y:S01]  /*1dc50*/  FFMA.FTZ R154, R154, UR43, -R7 ;  /* 0x0000002b9a9a7c23 */ /* 0x000fe20008010807 */
[----:B------:R-:W-:Y:S01]  /*1dc60*/  ISETP.GT.AND P2, PT, R180, 0x11, P3 ;  /* 0x00000011b400780c */ /* 0x000fe20001f44270 */
[----:B------:R-:W-:Y:S01]  /*1dc70*/  MUFU.EX2 R120, R120 ;  /* 0x0000007800787308 */ /* 0x000fe20000000800 */
[----:B-1----:R-:W-:-:S01]  /*1dc80*/  FADD.FTZ R4, R9, R4 ;  /* 0x0000000409047221 */ /* 0x002fc20000010000 */
        /* <DEDUP_REMOVED lines=18> */
[--C-:B------:R-:W-:Y:S01]  /*1ddb0*/  FFMA.FTZ R178, R178, UR43, -R7.reuse ;  /* 0x0000002bb2b27c23 */ /* 0x100fe20008010807 */
[----:B------:R-:W-:-:S02]  /*1ddc0*/  FFMA.FTZ R7, R177, UR43, -R7 ;  /* 0x0000002bb1077c23 */ /* 0x000fc40008010807 */
        /* <DEDUP_REMOVED lines=183> */
[----:B------:R-:W-:Y:S01]  /*1e940*/  FFMA.FTZ R174, R176, UR43, -R174 ;  /* 0x0000002bb0ae7c23 */ /* 0x000fe200080108ae */
[----:B-1----:R-:W-:-:S01]  /*1e950*/  FADD.FTZ R176, R12, R3 ;  /* 0x000000030cb07221 */ /* 0x002fc20000010000 */
[----:B------:R-:W1:Y:S01]  /*1e960*/  MUFU.EX2 R123, R123 ;  /* 0x0000007b007b7308 */ /* 0x000e620000000800 */
[----:B------:R-:W-:-:S02]  /*1e970*/  FADD.FTZ R3, R21, R4 ;  /* 0x0000000415037221 */ /* 0x000fc40000010000 */
[----:B--2---:R-:W-:Y:S02]  /*1e980*/  FADD.FTZ R4, R15, R176 ;  /* 0x000000b00f047221 */ /* 0x004fe40000010000 */
[----:B------:R-:W-:-:S03]  /*1e990*/  FADD.FTZ R3, R120, R3 ;  /* 0x0000000378037221 */ /* 0x000fc60000010000 */
        /* <DEDUP_REMOVED lines=86> */
.L_x_1554:
        /* <DEDUP_REMOVED lines=10> */
[----:B------:R-:W-:Y:S01]  /*1efa0*/  FMUL.FTZ R28, R28, R6 ;  /* 0x000000061c1c7220 */ /* 0x000fe20000410000 */
[----:B------:R-:W-:Y:S01]  /*1efb0*/  F2FP.SATFINITE.E4M3.F32.PACK_AB_MERGE_C R128, R130, R128, RZ ;  /* 0x000000808280723e */ /* 0x000fe200048070ff */
[-C--:B------:R-:W-:Y:S01]  /*1efc0*/  FMUL.FTZ R29, R29, R6.reuse ;  /* 0x000000061d1d7220 */ /* 0x080fe20000410000 */
[----:B------:R0:W-:Y:S01]  /*1efd0*/  SYNCS.ARRIVE.TRANS64.RED.A1T0 RZ, [R19+URZ], RZ ;  /* 0x000000ff13ff79a7 */ /* 0x0001e2000810043f */
        /* <DEDUP_REMOVED lines=8> */
[----:B0-----:R-:W-:Y:S01]  /*1f060*/  F2FP.SATFINITE.E4M3.F32.PACK_AB_MERGE_C R19, R154, R152, RZ ;  /* 0x000000989a13723e */ /* 0x001fe200048070ff */
        /* <DEDUP_REMOVED lines=118> */
[----:B------:R-:W-:-:S07]  /*1f7d0*/  IMAD.MOV.U32 R19, RZ, RZ, R14 ;  /* 0x000000ffff137224 */ /* 0x000fce00078e000e */
.L_x_1536:
[----:B------:R-:W-:Y:S05]  /*1f7e0*/  WARPSYNC.ALL ;  /* 0x0000000000007948 */ /* 0x000fea0003800000 */
[----:B------:R-:W-:Y:S06]  /*1f7f0*/  BAR.ARV 0x8, 0x180 ;  /* 0x0206000000007b1d */ /* 0x000fec0000002000 */
[----:B------:R-:W-:Y:S05]  /*1f800*/  @!P0 BRA `(.L_x_1556) ;  /* 0x0000000000048947 */ /* 0x000fea0003800000 */
[----:B------:R-:W-:Y:S01]  /*1f810*/  BPT.TRAP 0x1 ;  /* 0x000000040000795c */ /* 0x000fe20000300000 */
.L_x_1556:
[----:B------:R-:W-:Y:S01]  /*1f820*/  IMAD R0, R19, 0x8, R16 ;  /* 0x0000000813007824 */ /* 0x000fe200078e0210 */
[----:B------:R-:W-:-:S04]  /*1f830*/  SHF.L.U32 R5, R18, 0x1f, RZ ;  /* 0x0000001f12057819 */ /* 0x000fc800000006ff */
[----:B------:R0:W1:Y:S01]  /*1f840*/  SYNCS.PHASECHK.TRANS64.TRYWAIT P1, [R0+URZ+0x2a850], R5 ;  /* 0x02a85005000075a7 */ /* 0x000062000802017f */
[----:B------:R-:W-:Y:S05]  /*1f850*/  @!P0 BRA `(.L_x_1557) ;  /* 0x0000000000048947 */ /* 0x000fea0003800000 */
[----:B------:R-:W-:Y:S01]  /*1f860*/  BPT.TRAP 0x1 ;  /* 0x000000040000795c */ /* 0x000fe20000300000 */
.L_x_1557:
[----:B------:R-:W-:-:S05]  /*1f870*/  VIADD R16, R16, 0x400 ;  /* 0x0000040010107836 */ /* 0x000fca0000000000 */
[----:B------:R-:W-:-:S04]  /*1f880*/  SHF.R.U32.HI R16, RZ, 0x4, R16 ;  /* 0x00000004ff107819 */ /* 0x000fc80000011610 */
[----:B------:R-:W-:-:S04]  /*1f890*/  LOP3.LUT R16, R16, 0x3fff, RZ, 0xc0, !PT ;  /* 0x00003fff10107812 */ /* 0x000fc800078ec0ff */
[----:B------:R-:W-:Y:S01]  /*1f8a0*/  LOP3.LUT R16, R16, 0x10000, RZ, 0xfc, !PT ;  /* 0x0001000010107812 */ /* 0x000fe200078efcff */
[----:B-1----:R-:W-:Y:S06]  /*1f8b0*/  @P1 BRA `(.L_x_1558) ;  /* 0x0000000000081947 */ /* 0x002fec0003800000 */
[----:B------:R-:W1:Y:S02]  /*1f8c0*/  SYNCS.PHASECHK.TRANS64.TRYWAIT P1, [R0+URZ+0x2a850], R5 ;  /* 0x02a85005000075a7 */ /* 0x000e64000802017f */
[----:B-1----:R-:W-:Y:S05]  /*1f8d0*/  @!P1 BRA `(.L_x_1559) ;  /* 0x000000f400009947 */ /* 0x002fea0003800000 */
.L_x_1558:
[----:B------:R-:W-:Y:S01]  /*1f8e0*/  IMAD R6, R19, 0x600, R16 ;  /* 0x0000060013067824 */ /* 0x000fe200078e0210 */
[----:B------:R-:W-:Y:S05]  /*1f8f0*/  WARPSYNC.ALL ;  /* 0x0000000000007948 */ /* 0x000fea0003800000 */
[----:B------:R-:W-:Y:S01]  /*1f900*/  IMAD.MOV.U32 R7, RZ, RZ, 0x40000040 ;  /* 0x40000040ff077424 */ /* 0x000fe200078e00ff */
[C---:B------:R-:W-:Y:S01]  /*1f910*/  R2UR UR6, R6.reuse ;  /* 0x00000000060672ca */ /* 0x040fe200000e0000 */
[----:B------:R-:W-:Y:S01]  /*1f920*/  WARPGROUP.ARRIVE ;  /* 0x00000000000079c5 */ /* 0x000fe20000000000 */
[----:B------:R-:W-:Y:S01]  /*1f930*/  VIADD R8, R6, 0x2 ;  /* 0x0000000206087836 */ /* 0x000fe20000000000 */
[----:B------:R-:W-:Y:S01]  /*1f940*/  ULDC.64 UR4, c[0x0][0x9a0] ;  /* 0x0002680000047ab9 */ /* 0x000fe20000000a00 */
[----:B------:R-:W-:Y:S01]  /*1f950*/  R2UR UR7, R7 ;  /* 0x00000000070772ca */ /* 0x000fe200000e0000 */
[----:B------:R-:W-:Y:S01]  /*1f960*/  IMAD.MOV.U32 R9, RZ, RZ, 0x40000040 ;  /* 0x40000040ff097424 */ /* 0x000fe200078e00ff */
[----:B------:R-:W-:-:S04]  /*1f970*/  ISETP.NE.U32.AND P1, PT, RZ, UR4, PT ;  /* 0x00000004ff007c0c */ /* 0x000fc8000bf25070 */
[----:B------:R-:W-:-:S07]  /*1f980*/  ISETP.NE.AND.EX P1, PT, RZ, UR5, PT, P1 ;  /* 0x00000005ff007c0c */ /* 0x000fce000bf25310 */
[----:B------:R-:W-:Y:S01]  /*1f990*/  QGMMA.64x192x32.F32.E4M3.E4M3 R24, R196, gdesc[UR4], R24, gsb0 ;  /* 0x02e00004c4187df3 */ /* 0x000fe20008000818 */
[----:B------:R-:W-:Y:S02]  /*1f9a0*/  R2UR UR6, R8 ;  /* 0x00000000080672ca */ /* 0x000fe400000e0000 */
[----:B------:R-:W-:-:S03]  /*1f9b0*/  R2UR UR7, R9 ;  /* 0x00000000090772ca */ /* 0x000fc600000e0000 */
[----:B------:R-:W2:Y:S01]  /*1f9c0*/  @P1 LDC.64 R8, c[0x0][0x9c8] ;  /* 0x00027200ff081b82 */ /* 0x000ea20000000a00 */
[----:B01----:R-:W-:-:S07]  /*1f9d0*/  @P1 SHF.R.S32.HI R5, RZ, 0x1f, R215 ;  /* 0x0000001fff051819 */ /* 0x003fce00000114d7 */
[----:B------:R-:W0:Y:S01]  /*1f9e0*/  @P1 LDC.64 R12, c[0x0][0x9d0] ;  /* 0x00027400ff0c1b82 */ /* 0x000e220000000a00 */
[----:B--2---:R-:W-:-:S04]  /*1f9f0*/  @P1 IMAD R2, R5, R8, RZ ;  /* 0x0000000805021224 */ /* 0x004fc800078e02ff */
[C---:B------:R-:W-:Y:S02]  /*1fa00*/  @P1 IMAD R5, R215.reuse, R9, R2 ;  /* 0x00000009d7051224 */ /* 0x040fe400078e0202 */
[----:B------:R-:W-:-:S04]  /*1fa10*/  @P1 IMAD.WIDE.U32 R8, R215, R8, RZ ;  /* 0x00000008d7081225 */ /* 0x000fc800078e00ff */
[----:B------:R-:W-:Y:S02]  /*1fa20*/  @P1 IMAD.IADD R9, R9, 0x1, R5 ;  /* 0x0000000109091824 */ /* 0x000fe400078e0205 */
[----:B------:R-:W-:Y:S02]  /*1fa30*/  IMAD.MOV.U32 R2, RZ, RZ, 0x3f800000 ;  /* 0x3f800000ff027424 */ /* 0x000fe400078e00ff */
[----:B0-----:R-:W-:-:S04]  /*1fa40*/  @P1 IMAD.WIDE.U32 R8, R222, R12, R8 ;  /* 0x0000000cde081225 */ /* 0x001fc800078e0008 */
[----:B------:R-:W-:Y:S01]  /*1fa50*/  @P1 IMAD R13, R222, R13, R9 ;  /* 0x0000000dde0d1224 */ /* 0x000fe200078e0209 */
[----:B------:R-:W-:-:S04]  /*1fa60*/  @P1 LEA R12, P2, R8, UR4, 0x2 ;  /* 0x00000004080c1c11 */ /* 0x000fc8000f8410ff */
[----:B------:R-:W-:-:S05]  /*1fa70*/  @P1 LEA.HI.X R13, R8, UR5, R13, 0x2, P2 ;  /* 0x00000005080d1c11 */ /* 0x000fca00090f140d */
[----:B------:R0:W2:Y:S01]  /*1fa80*/  @P1 LDG.E R2, desc[UR40][R12.64] ;  /* 0x000000280c021981 */ /* 0x0000a2000c1e1900 */
[----:B------:R-:W-:Y:S02]  /*1fa90*/  VIADD R8, R6, 0x4 ;  /* 0x0000000406087836 */ /* 0x000fe40000000000 */
[----:B------:R-:W-:Y:S01]  /*1faa0*/  IMAD.MOV.U32 R9, RZ, RZ, 0x40000040 ;  /* 0x40000040ff097424 */ /* 0x000fe200078e00ff */
[----:B------:R-:W-:Y:S02]  /*1fab0*/  WARPGROUP.DEPBAR.LE gsb0, 0x0 ;  /* 0x00008000000079c5 */ /* 0x000fe40000010000 */
[----:B------:R-:W-:-:S06]  /*1fac0*/  WARPGROUP.ARRIVE ;  /* 0x00000000000079c5 */ /* 0x000fcc0000000000 */
[----:B------:R-:W-:Y:S01]  /*1fad0*/  QGMMA.64x192x32.F32.E4M3.E4M3 R24, R192, gdesc[UR4], R24, gsb0 ;  /* 0x02e00004c0187df3 */ /* 0x000fe20008000818 */
[----:B------:R-:W-:Y:S02]  /*1fae0*/  R2UR UR6, R8 ;  /* 0x00000000080672ca */ /* 0x000fe400000e0000 */
[----:B------:R-:W-:Y:S01]  /*1faf0*/  R2UR UR7, R9 ;  /* 0x00000000090772ca */ /* 0x000fe200000e0000 */
[----:B------:R-:W-:Y:S02]  /*1fb00*/  VIADD R6, R6, 0x6 ;  /* 0x0000000606067836 */ /* 0x000fe40000000000 */
[----:B------:R-:W-:Y:S01]  /*1fb10*/  IMAD.MOV.U32 R7, RZ, RZ, 0x40000040 ;  /* 0x40000040ff077424 */ /* 0x000fe200078e00ff */
[----:B------:R-:W1:Y:S04]  /*1fb20*/  SHFL.BFLY PT, R5, R4, 0x2, 0x1f ;  /* 0x0c401f0004057f89 */ /* 0x000e6800000e0000 */
[----:B------:R-:W3:Y:S01]  /*1fb30*/  SHFL.BFLY PT, R8, R3, 0x2, 0x1f ;  /* 0x0c401f0003087f89 */ /* 0x000ee200000e0000 */
[----:B------:R-:W-:-:S02]  /*1fb40*/  WARPGROUP.DEPBAR.LE gsb0, 0x0 ;  /* 0x00008000000079c5 */ /* 0x000fc40000010000 */
[----:B------:R-:W-:-:S06]  /*1fb50*/  WARPGROUP.ARRIVE ;  /* 0x00000000000079c5 */ /* 0x000fcc0000000000 */
[----:B------:R-:W-:Y:S01]  /*1fb60*/  QGMMA.64x192x32.F32.E4M3.E4M3 R24, R188, gdesc[UR4], R24, gsb0 ;  /* 0x02e00004bc187df3 */ /* 0x000fe20008000818 */
[----:B------:R-:W-:Y:S02]  /*1fb70*/  R2UR UR6, R6 ;  /* 0x00000000060672ca */ /* 0x000fe400000e0000 */
[----:B------:R-:W-:Y:S01]  /*1fb80*/  R2UR UR7, R7 ;  /* 0x00000000070772ca */ /* 0x000fe200000e0000 */
[----:B-1----:R-:W-:-:S01]  /*1fb90*/  FADD.FTZ R5, R5, R4 ;  /* 0x0000000405057221 */ /* 0x002fc20000010000 */
[----:B---3--:R-:W-:-:S04]  /*1fba0*/  FADD.FTZ R8, R8, R3 ;  /* 0x0000000308087221 */ /* 0x008fc80000010000 */
[----:B------:R-:W1:Y:S04]  /*1fbb0*/  SHFL.BFLY PT, R6, R5, 0x1, 0x1f ;  /* 0x0c201f0005067f89 */ /* 0x000e6800000e0000 */
[----:B------:R-:W0:Y:S01]  /*1fbc0*/  SHFL.BFLY PT, R7, R8, 0x1, 0x1f ;  /* 0x0c201f0008077f89 */ /* 0x000e2200000e0000 */
[----:B-1----:R-:W-:-:S01]  /*1fbd0*/  FADD.FTZ R9, R5, R6 ;  /* 0x0000000605097221 */ /* 0x002fc20000010000 */
[----:B0-----:R-:W-:-:S04]  /*1fbe0*/  FADD.FTZ R12, R8, R7 ;  /* 0x00000007080c7221 */ /* 0x001fc80000010000 */
[C---:B------:R-:W-:Y:S01]  /*1fbf0*/  FSETP.NE.FTZ.AND P1, PT, R9.reuse, RZ, PT ;  /* 0x000000ff0900720b */ /* 0x040fe20003f35000 */
[----:B------:R-:W-:Y:S01]  /*1fc00*/  FMUL.FTZ R13, R9, 0.00390625 ;  /* 0x3b800000090d7820 */ /* 0x000fe20000410000 */
[----:B------:R-:W-:Y:S01]  /*1fc10*/  FMUL.FTZ R6, R12, 0.00390625 ;  /* 0x3b8000000c067820 */ /* 0x000fe20000410000 */
[----:B------:R-:W-:-:S03]  /*1fc20*/  IMAD.MOV.U32 R7, RZ, RZ, RZ ;  /* 0x000000ffff077224 */ /* 0x000fc600078e00ff */
        /* <DEDUP_REMOVED lines=11> */
[----:B------:R-:W-:Y:S02]  /*1fce0*/  IMAD.U32 R4, RZ, RZ, UR43 ;  /* 0x0000002bff047e24 */ /* 0x000fe4000f8e00ff */
[----:B------:R-:W-:Y:S02]  /*1fcf0*/  IMAD.U32 R8, RZ, RZ, UR43 ;  /* 0x0000002bff087e24 */ /* 0x000fe4000f8e00ff */
[----:B0-----:R-:W-:Y:S01]  /*1fd00*/  @P2 FMUL.FTZ R3, R3, 0.69314718246459960938 ;  /* 0x3f31721803032820 */ /* 0x001fe20000410000 */
[----:B------:R-:W-:Y:S01]  /*1fd10*/  @P2 FMUL.FTZ R4, R4, 0.69314718246459960938 ;  /* 0x3f31721804042820 */ /* 0x000fe20000410000 */
[----:B-1----:R-:W-:Y:S01]  /*1fd20*/  @P3 FMUL.FTZ R9, R6, 0.69314718246459960938 ;  /* 0x3f31721806093820 */ /* 0x002fe20000410000 */
[----:B------:R-:W-:Y:S01]  /*1fd30*/  @P3 FMUL.FTZ R8, R8, 0.69314718246459960938 ;  /* 0x3f31721808083820 */ /* 0x000fe20000410000 */
[----:B------:R-:W-:Y:S02]  /*1fd40*/  IMAD.MOV.U32 R120, RZ, RZ, -0x800000 ;  /* 0xff800000ff787424 */ /* 0x000fe400078e00ff */
[----:B--2---:R-:W-:Y:S01]  /*1fd50*/  FMUL.FTZ R7, R7, R2 ;  /* 0x0000000207077220 */ /* 0x004fe20000410000 */
[----:B------:R-:W-:-:S02]  /*1fd60*/  IMAD.MOV.U32 R121, RZ, RZ, -0x800000 ;  /* 0xff800000ff797424 */ /* 0x000fc400078e00ff */
[----:B------:R-:W-:Y:S01]  /*1fd70*/  @P2 FFMA.FTZ R120, R4, R11, R3 ;  /* 0x0000000b04782223 */ /* 0x000fe20000010003 */
[----:B------:R-:W-:-:S01]  /*1fd80*/  @P3 FFMA.FTZ R121, R8, R10, R9 ;  /* 0x0000000a08793223 */ /* 0x000fc20000010009 */
[----:B---3--:R-:W-:Y:S01]  /*1fd90*/  FMUL.FTZ R2, R5, R2 ;  /* 0x0000000205027220 */ /* 0x008fe20000410000 */
[----:B------:R-:W-:Y:S02]  /*1fda0*/  WARPGROUP.DEPBAR.LE gsb0, 0x0 ;  /* 0x00008000000079c5 */ /* 0x000fe40000010000 */
[----:B------:R-:W-:Y:S05]  /*1fdb0*/  @!P0 BRA `(.L_x_1560) ;  /* 0x0000000000048947 */ /* 0x000fea0003800000 */
[----:B------:R-:W-:Y:S01]  /*1fdc0*/  BPT.TRAP 0x1 ;  /* 0x000000040000795c */ /* 0x000fe20000300000 */
.L_x_1560:
[----:B------:R-:W-:Y:S02]  /*1fdd0*/  VIADD R3, R0, 0x2a860 ;  /* 0x0002a86000037836 */ /* 0x000fe40000000000 */
[-C--:B------:R-:W-:Y:S01]  /*1fde0*/  FMUL.FTZ R8, R72, R7.reuse ;  /* 0x0000000748087220 */ /* 0x080fe20000410000 */
[----:B------:R-:W-:Y:S02]  /*1fdf0*/  IMAD.U32 R6, RZ, RZ, UR36 ;  /* 0x00000024ff067e24 */ /* 0x000fe4000f8e00ff */
[-C--:B------:R-:W-:Y:S01]  /*1fe00*/  FMUL.FTZ R14, R101, R7.reuse ;  /* 0x00000007650e7220 */ /* 0x080fe20000410000 */
[----:B------:R-:W-:Y:S02]  /*1fe10*/  VIADD R19, R19, 0x1 ;  /* 0x0000000113137836 */ /* 0x000fe40000000000 */
[-C--:B------:R-:W-:Y:S01]  /*1fe20*/  FMUL.FTZ R72, R112, R7.reuse ;  /* 0x0000000770487220 */ /* 0x080fe20000410000 */
[-C--:B------:R-:W-:Y:S01]  /*1fe30*/  FMUL.FTZ R0, R24, R7.reuse ;  /* 0x0000000718007220 */ /* 0x080fe20000410000 */
[----:B------:R-:W-:Y:S01]  /*1fe40*/  PRMT R3, R6, 0x654, R3 ;  /* 0x0000065406037816 */ /* 0x000fe20000000003 */
[-C--:B------:R-:W-:Y:S01]  /*1fe50*/  FMUL.FTZ R125, R37, R7.reuse ;  /* 0x00000007257d7220 */ /* 0x080fe20000410000 */
[----:B------:R-:W-:Y:S01]  /*1fe60*/  ISETP.NE.AND P1, PT, R19, 0x2, PT ;  /* 0x000000021300780c */ /* 0x000fe20003f25270 */
[-C--:B------:R-:W-:Y:S01]  /*1fe70*/  FMUL.FTZ R133, R49, R7.reuse ;  /* 0x0000000731857220 */ /* 0x080fe20000410000 */
[----:B------:R0:W-:Y:S01]  /*1fe80*/  SYNCS.ARRIVE.TRANS64.RED.A1T0 RZ, [R3+URZ], RZ ;  /* 0x000000ff03ff79a7 */ /* 0x0001e2000810043f */
[-C--:B------:R-:W-:Y:S01]  /*1fe90*/  FMUL.FTZ R101, R76, R7.reuse ;  /* 0x000000074c657220 */ /* 0x080fe20000410000 */
[-C--:B------:R-:W-:Y:S01]  /*1fea0*/  FMUL.FTZ R112, R84, R7.reuse ;  /* 0x0000000754707220 */ /* 0x080fe20000410000 */
[-C--:B------:R-:W-:Y:S01]  /*1feb0*/  FMUL.FTZ R122, R45, R7.reuse ;  /* 0x000000072d7a7220 */ /* 0x080fe20000410000 */
[-C--:B------:R-:W-:Y:S01]  /*1fec0*/  FMUL.FTZ R37, R48, R7.reuse ;  /* 0x0000000730257220 */ /* 0x080fe20000410000 */
[-C--:B------:R-:W-:Y:S01]  /*1fed0*/  FMUL.FTZ R20, R69, R7.reuse ;  /* 0x0000000745147220 */ /* 0x080fe20000410000 */
[-C--:B------:R-:W-:Y:S01]  /*1fee0*/  FMUL.FTZ R24, R88, R7.reuse ;  /* 0x0000000758187220 */ /* 0x080fe20000410000 */
[-C--:B------:R-:W-:Y:S01]  /*1fef0*/  FMUL.FTZ R12, R104, R7.reuse ;  /* 0x00000007680c7220 */ /* 0x080fe20000410000 */
[----:B0-----:R-:W-:Y:S01]  /*1ff00*/  SEL R3, RZ, 0x1, P1 ;  /* 0x00000001ff037807 */ /* 0x001fe20000800000 */
        /* <DEDUP_REMOVED lines=86> */
[----:B------:R-:W-:-:S11]  /*20470*/  SEL R19, R19, RZ, P1 ;  /* 0x000000ff13137207 */ /* 0x000fd60000800000 */
.L_x_1448:
[----:B------:R-:W-:Y:S05]  /*20480*/  WARPSYNC.ALL ;  /* 0x0000000000007948 */ /* 0x000fea0003800000 */
[----:B------:R-:W0:Y:S08]  /*20490*/  S2UR UR36, SR_CgaCtaId ;  /* 0x00000000002479c3 */ /* 0x000e300000008800 */
[----:B------:R-:W-:Y:S01]  /*204a0*/  BAR.SYNC.DEFER_BLOCKING 0x5, 0x180 ;  /* 0x0146000000007b1d */ /* 0x000fe20000010000 */
[----:B------:R-:W-:-:S05]  /*204b0*/  ISETP.NE.AND P1, PT, R224, RZ, PT ;  /* 0x000000ffe000720c */ /* 0x000fca0003f25270 */
[----:B------:R-:W-:Y:S01]  /*204c0*/  UMOV UR4, 0x400 ;  /* 0x0000040000047882 */ /* 0x000fe20000000000 */
[----:B------:R-:W-:Y:S07]  /*204d0*/  BSSY B0, `(.L_x_1561) ;  /* 0x0000569000007945 */ /* 0x000fee0003800000 */
[----:B------:R-:W1:Y:S01]  /*204e0*/  @!P1 LDC R224, c[0x0][0xad4] ;  /* 0x0002b500ffe09b82 */ /* 0x000e620000000800 */
[----:B0-----:R-:W-:-:S06]  /*204f0*/  ULEA UR4, UR36, UR4, 0x18 ;  /* 0x0000000424047291 */ /* 0x001fcc000f8ec03f */
[----:B------:R-:W-:-:S05]  /*20500*/  IMAD.U32 R16, RZ, RZ, UR4 ;  /* 0x00000004ff107e24 */ /* 0x000fca000f8e00ff */
[----:B------:R0:W2:Y:S01]  /*20510*/  LDS.128 R212, [R16+0x2a8d0] ;  /* 0x02a8d00010d47984 */ /* 0x0000a20000000c00 */
[----:B------:R-:W-:Y:S06]  /*20520*/  BAR.ARV 0x4, 0x180 ;  /* 0x0106000000007b1d */ /* 0x000fec0000002000 */
[----:B------:R-:W-:Y:S05]  /*20530*/  @P0 BRA `(.L_x_1562) ;  /* 0x0000004800200947 */ /* 0x000fea0003800000 */
[----:B-----5:R-:W3:Y:S01]  /*20540*/  LDL R26, [R1+0x6c] ;  /* 0x00006c00011a7983 */ /* 0x020ee20000100800 */
[----:B------:R-:W-:Y:S01]  /*20550*/  ULDC.64 UR4, c[0x4][0x38] ;  /* 0x01000e0000047ab9 */ /* 0x000fe20000000a00 */
[----:B------:R-:W4:Y:S01]  /*20560*/  S2R R161, SR_TID.X ;  /* 0x0000000000a17919 */ /* 0x000f220000002100 */
[----:B------:R-:W0:Y:S01]  /*20570*/  S2R R13, SR_SWINHI ;  /* 0x00000000000d7919 */ /* 0x000e220000002f00 */
[----:B----4-:R-:W-:Y:S01]  /*20580*/  IMAD.SHL.U32 R2, R161, 0x4, RZ ;  /* 0x00000004a1027824 */ /* 0x010fe200078e00ff */
[----:B------:R-:W-:Y:S02]  /*20590*/  MOV R80, R16 ;  /* 0x0000001000507202 */ /* 0x000fe40000000f00 */
[----:B0-----:R-:W-:Y:S02]  /*205a0*/  MOV R81, R13 ;  /* 0x0000000d00517202 */ /* 0x001fe40000000f00 */
        /* <DEDUP_REMOVED lines=8> */
[----:B0-----:R-:W-:Y:S02]  /*20630*/  SEL R2, R4, R5, P0 ;  /* 0x0000000504027207 */ /* 0x001fe40000000000 */
[----:B------:R-:W-:Y:S02]  /*20640*/  SEL R3, R0, R6, P0 ;  /* 0x0000000600037207 */ /* 0x000fe40000000000 */
[----:B------:R-:W-:Y:S01]  /*20650*/  SEL R0, R6, R0, P0 ;  /* 0x0000000006007207 */ /* 0x000fe20000000000 */
[----:B---3--:R-:W-:-:S03]  /*20660*/  IMAD.WIDE R74, R26, 0x2, R80 ;  /* 0x000000021a4a7825 */ /* 0x008fc600078e0250 */
[C---:B------:R-:W-:Y:S02]  /*20670*/  IADD3 R31, P3, R74.reuse, 0x8060, RZ ;  /* 0x000080604a1f7810 */ /* 0x040fe40007f7e0ff */
[----:B------:R-:W-:Y:S02]  /*20680*/  IADD3 R27, P5, R74, 0x8020, RZ ;  /* 0x000080204a1b7810 */ /* 0x000fe40007fbe0ff */
[----:B------:R-:W-:Y:S01]  /*20690*/  LOP3.LUT R30, R31, 0x380, RZ, 0xc0, !PT ;  /* 0x000003801f1e7812 */ /* 0x000fe200078ec0ff */
[----:B------:R-:W-:Y:S01]  /*206a0*/  IMAD.X R5, RZ, RZ, R75, P3 ;  /* 0x000000ffff057224 */ /* 0x000fe200018e064b */
[----:B------:R-:W-:Y:S02]  /*206b0*/  LOP3.LUT R26, R27, 0x380, RZ, 0xc0, !PT ;  /* 0x000003801b1a7812 */ /* 0x000fe400078ec0ff */
[----:B------:R-:W-:Y:S02]  /*206c0*/  SHF.R.U64 R30, R30, 0x3, RZ ;  /* 0x000000031e1e7819 */ /* 0x000fe400000012ff */
[----:B------:R-:W-:-:S02]  /*206d0*/  SHF.R.U64 R26, R26, 0x3, RZ ;  /* 0x000000031a1a7819 */ /* 0x000fc400000012ff */
[----:B------:R-:W-:Y:S02]  /*206e0*/  LOP3.LUT R4, R30, R31, RZ, 0x3c, !PT ;  /* 0x0000001f1e047212 */ /* 0x000fe400078e3cff */
[C---:B------:R-:W-:Y:S02]  /*206f0*/  IADD3 R7, P4, R74.reuse, 0x8040, RZ ;  /* 0x000080404a077810 */ /* 0x040fe40007f9e0ff */
[C---:B------:R-:W-:Y:S02]  /*20700*/  IADD3 R31, P1, R74.reuse, 0x8000, RZ ;  /* 0x000080004a1f7810 */ /* 0x040fe40007f3e0ff */
[C---:B------:R-:W-:Y:S02]  /*20710*/  IADD3 R35, P2, R74.reuse, 0x4060, RZ ;  /* 0x000040604a237810 */ /* 0x040fe40007f5e0ff */
[----:B------:R-:W-:Y:S02]  /*20720*/  IADD3 R39, P3, R74, 0x4040, RZ ;  /* 0x000040404a277810 */ /* 0x000fe40007f7e0ff */
[----:B------:R-:W-:Y:S01]  /*20730*/  LOP3.LUT R26, R26, R27, RZ, 0x3c, !PT ;  /* 0x0000001b1a1a7212 */ /* 0x000fe200078e3cff */
[----:B------:R-:W-:Y:S01]  /*20740*/  IMAD.X R27, RZ, RZ, R75, P5 ;  /* 0x000000ffff1b7224 */ /* 0x000fe200028e064b */
[----:B------:R-:W-:-:S02]  /*20750*/  LOP3.LUT R6, R7, 0x380, RZ, 0xc0, !PT ;  /* 0x0000038007067812 */ /* 0x000fc400078ec0ff */
[----:B------:R-:W-:Y:S02]  /*20760*/  LOP3.LUT R30, R31, 0x380, RZ, 0xc0, !PT ;  /* 0x000003801f1e7812 */ /* 0x000fe400078ec0ff */
[----:B------:R-:W-:Y:S02]  /*20770*/  LOP3.LUT R34, R35, 0x380, RZ, 0xc0, !PT ;  /* 0x0000038023227812 */ /* 0x000fe400078ec0ff */
[----:B------:R-:W-:Y:S02]  /*20780*/  LOP3.LUT R38, R39, 0x380, RZ, 0xc0, !PT ;  /* 0x0000038027267812 */ /* 0x000fe400078ec0ff */
[----:B------:R-:W-:Y:S02]  /*20790*/  IADD3 R55, P5, R74, 0x4000, RZ ;  /* 0x000040004a377810 */ /* 0x000fe40007fbe0ff */
[----:B------:R-:W-:Y:S02]  /*207a0*/  SHF.R.U64 R6, R6, 0x3, RZ ;  /* 0x0000000306067819 */ /* 0x000fe400000012ff */
[----:B------:R-:W-:-:S02]  /*207b0*/  SHF.R.U64 R30, R30, 0x3, RZ ;  /* 0x000000031e1e7819 */ /* 0x000fc400000012ff */
[----:B------:R-:W-:Y:S02]  /*207c0*/  SHF.R.U64 R34, R34, 0x3, RZ ;  /* 0x0000000322227819 */ /* 0x000fe400000012ff */
[----:B------:R-:W-:Y:S02]  /*207d0*/  SHF.R.U64 R38, R38, 0x3, RZ ;  /* 0x0000000326267819 */ /* 0x000fe400000012ff */
[----:B------:R-:W-:Y:S02]  /*207e0*/  LOP3.LUT R54, R55, 0x380, RZ, 0xc0, !PT ;  /* 0x0000038037367812 */ /* 0x000fe400078ec0ff */
        /* <DEDUP_REMOVED lines=8> */
[----:B------:R-:W-:-:S02]  /*20870*/  SHF.R.U64 R54, R54, 0x3, RZ ;  /* 0x0000000336367819 */ /* 0x000fc400000012ff */
[C---:B------:R-:W-:Y:S02]  /*20880*/  IADD3 R51, P4, R74.reuse, 0x4020, RZ ;  /* 0x000040204a337810 */ /* 0x040fe40007f9e0ff */
[C---:B------:R-:W-:Y:S02]  /*20890*/  IADD3 R61, P1, R74.reuse, 0x60, RZ ;  /* 0x000000604a3d7810 */ /* 0x040fe40007f3e0ff */
[C---:B------:R-:W-:Y:S02]  /*208a0*/  IADD3 R63, P2, R74.reuse, 0x40, RZ ;  /* 0x000000404a3f7810 */ /* 0x040fe40007f5e0ff */
[----:B------:R-:W-:Y:S02]  /*208b0*/  IADD3 R65, P3, R74, 0x20, RZ ;  /* 0x000000204a417810 */ /* 0x000fe40007f7e0ff */
[----:B------:R-:W-:Y:S02]  /*208c0*/  LOP3.LUT R54, R54, R55, RZ, 0x3c, !PT ;  /* 0x0000003736367212 */ /* 0x000fe400078e3cff */
[----:B------:R-:W-:-:S02]  /*208d0*/  LOP3.LUT R50, R51, 0x380, RZ, 0xc0, !PT ;  /* 0x0000038033327812 */ /* 0x000fc400078ec0ff */
[----:B------:R-:W-:Y:S02]  /*208e0*/  LOP3.LUT R60, R61, 0x380, RZ, 0xc0, !PT ;  /* 0x000003803d3c7812 */ /* 0x000fe400078ec0ff */
[----:B------:R-:W-:Y:S02]  /*208f0*/  LOP3.LUT R62, R63, 0x380, RZ, 0xc0, !PT ;  /* 0x000003803f3e7812 */ /* 0x000fe400078ec0ff */
[----:B------:R-:W-:Y:S02]  /*20900*/  LOP3.LUT R64, R65, 0x380, RZ, 0xc0, !PT ;  /* 0x0000038041407812 */ /* 0x000fe400078ec0ff */
[----:B------:R-:W-:Y:S02]  /*20910*/  LOP3.LUT R55, R74, 0x380, RZ, 0xc0, !PT ;  /* 0x000003804a377812 */ /* 0x000fe400078ec0ff */
[----:B------:R-:W-:Y:S02]  /*20920*/  SHF.R.U64 R50, R50, 0x3, RZ ;  /* 0x0000000332327819 */ /* 0x000fe400000012ff */
[----:B------:R-:W-:-:S02]  /*20930*/  SHF.R.U64 R60, R60, 0x3, RZ ;  /* 0x000000033c3c7819 */ /* 0x000fc400000012ff */
        /* <DEDUP_REMOVED lines=24> */
[----:B------:R-:W-:Y:S01]  /*20ac0*/  MOV R149, R64 ;  /* 0x0000004000957202 */ /* 0x000fe20000000f00 */
[----:B------:R-:W-:Y:S06]  /*20ad0*/  BRA.DIV UR4, `(.L_x_1563) ;  /* 0x000000e204947947 */ /* 0x000fec000b800000 */
[----:B------:R-:W-:Y:S01]  /*20ae0*/  SEL R86, R88, R125, P0 ;  /* 0x0000007d58567207 */ /* 0x000fe20000000000 */
[----:B-----5:R-:W-:Y:S01]  /*20af0*/  SHFL.IDX PT, R3, R3, R40, 0x1c1f ;  /* 0x001c1f2803037589 */ /* 0x020fe200000e0000 */
        /* <DEDUP_REMOVED lines=31> */
[----:B------:R-:W-:Y:S02]  /*20cf0*/  LOP3.LUT R70, R40, 0x2, RZ, 0x3c, !PT ;  /* 0x0000000228467812 */ /* 0x000fe400078e3cff */
        /* <DEDUP_REMOVED lines=77> */
[----:B------:R-:W0:Y:S01]  /*211d0*/  SHFL.IDX PT, R99, R5, R70, 0x1c1f ;  /* 0x001c1f4605637589 */ /* 0x000e2200000e0000 */
        /* <DEDUP_REMOVED lines=11> */
[----:B------:R-:W4:Y:S01]  /*21290*/  SHFL.IDX PT, R95, R13, R40, 0x1c1f ;  /* 0x001c1f280d5f7589 */ /* 0x000f2200000e0000 */
[----:B------:R-:W-:Y:S02]  /*212a0*/  SEL R67, R111, R67, P0 ;  /* 0x000000436f437207 */ /* 0x000fe40000000000 */
[----:B------:R-:W-:Y:S01]  /*212b0*/  SEL R21, R21, R112, P0 ;  /* 0x0000007015157207 */ /* 0x000fe20000000000 */
[----:B------:R-:W-:Y:S01]  /*212c0*/  SHFL.IDX PT, R111, R106, R40, 0x1c1f ;  /* 0x001c1f286a6f7589 */ /* 0x000fe200000e0000 */
[----:B------:R-:W-:-:S03]  /*212d0*/  SEL R30, R143, R89, P0 ;  /* 0x000000598f1e7207 */ /* 0x000fc60000000000 */
[----:B------:R-:W1:Y:S01]  /*212e0*/  SHFL.IDX PT, R112, R104, R40, 0x1c1f ;  /* 0x001c1f2868707589 */ /* 0x000e6200000e0000 */
[----:B0-----:R-:W-:-:S03]  /*212f0*/  SEL R4, R99, R93, P0 ;  /* 0x0000005d63047207 */ /* 0x001fc60000000000 */
[----:B------:R0:W2:Y:S01]  /*21300*/  SHFL.IDX PT, R89, R79, R40, 0x1c1f ;  /* 0x001c1f284f597589 */ /* 0x0000a200000e0000 */
[----:B---3--:R-:W-:Y:S02]  /*21310*/  SEL R5, R91, R135, P0 ;  /* 0x000000875b057207 */ /* 0x008fe40000000000 */
[----:B------:R-:W-:Y:S01]  /*21320*/  SEL R6, R135, R91, P0 ;  /* 0x0000005b87067207 */ /* 0x000fe20000000000 */
[----:B------:R-:W-:Y:S01]  /*21330*/  SHFL.IDX PT, R94, R133, R40, 0x1c1f ;  /* 0x001c1f28855e7589 */ /* 0x000fe200000e0000 */
[----:B------:R-:W-:Y:S02]  /*21340*/  SEL R91, R92, R37, P0 ;  /* 0x000000255c5b7207 */ /* 0x000fe40000000000 */
[----:B------:R-:W-:Y:S01]  /*21350*/  SEL R92, R37, R92, P0 ;  /* 0x0000005c255c7207 */ /* 0x000fe20000000000 */
[----:B------:R-:W3:Y:S01]  /*21360*/  SHFL.IDX PT, R98, R134, R40, 0x1c1f ;  /* 0x001c1f2886627589 */ /* 0x000ee200000e0000 */
[----:B0-----:R-:W-:-:S03]  /*21370*/  SEL R79, R3, R2, P0 ;  /* 0x00000002034f7207 */ /* 0x001fc60000000000 */
[----:B------:R-:W-:Y:S01]  /*21380*/  SHFL.IDX PT, R116, R85, R40, 0x1c1f ;  /* 0x001c1f2855747589 */ /* 0x000fe200000e0000 */
[----:B----4-:R-:W-:Y:S02]  /*21390*/  SEL R78, R95, R97, P0 ;  /* 0x000000615f4e7207 */ /* 0x010fe40000000000 */
[----:B------:R-:W-:Y:S01]  /*213a0*/  SEL R0, R97, R95, P0 ;  /* 0x0000005f61007207 */ /* 0x000fe20000000000 */
[----:B------:R-:W-:Y:S01]  /*213b0*/  SHFL.IDX PT, R90, R125, R40, 0x1c1f ;  /* 0x001c1f287d5a7589 */ /* 0x000fe200000e0000 */
[----:B------:R-:W-:Y:S02]  /*213c0*/  SEL R2, R2, R3, P0 ;  /* 0x0000000302027207 */ /* 0x000fe40000000000 */
[----:B------:R-:W-:Y:S01]  /*213d0*/  SEL R95, R96, R61, P0 ;  /* 0x0000003d605f7207 */ /* 0x000fe20000000000 */
[----:B------:R-:W-:Y:S01]  /*213e0*/  SHFL.IDX PT, R134, R103, R40, 0x1c1f ;  /* 0x001c1f2867867589 */ /* 0x000fe200000e0000 */
[----:B-1----:R-:W-:Y:S02]  /*213f0*/  SEL R106, R112, R107, P0 ;  /* 0x0000006b706a7207 */ /* 0x002fe40000000000 */
[----:B------:R-:W-:Y:S01]  /*21400*/  SEL R110, R111, R60, P0 ;  /* 0x0000003c6f6e7207 */ /* 0x000fe20000000000 */
[----:B------:R-:W-:Y:S01]  /*21410*/  SHFL.IDX PT, R133, R75, R40, 0x1c1f ;  /* 0x001c1f284b857589 */ /* 0x000fe200000e0000 */
[----:B------:R-:W-:-:S02]  /*21420*/  SEL R3, R93, R99, P0 ;  /* 0x000000635d037207 */ /* 0x000fc40000000000 */
[----:B--2---:R-:W-:Y:S01]  /*21430*/  SEL R87, R89, R88, P0 ;  /* 0x0000005859577207 */ /* 0x004fe20000000000 */
[----:B------:R-:W-:Y:S01]  /*21440*/  SHFL.IDX PT, R118, R122, R40, 0x1c1f ;  /* 0x001c1f287a767589 */ /* 0x000fe200000e0000 */
[----:B------:R-:W-:Y:S02]  /*21450*/  SEL R96, R61, R96, P0 ;  /* 0x000000603d607207 */ /* 0x000fe40000000000 */
[----:B------:R-:W-:Y:S01]  /*21460*/  SEL R107, R107, R112, P0 ;  /* 0x000000706b6b7207 */ /* 0x000fe20000000000 */
[----:B------:R-:W-:Y:S01]  /*21470*/  SHFL.IDX PT, R124, R123, R40, 0x1c1f ;  /* 0x001c1f287b7c7589 */ /* 0x000fe200000e0000 */
[----:B---3--:R-:W-:Y:S02]  /*21480*/  SEL R97, R98, R77, P0 ;  /* 0x0000004d62617207 */ /* 0x008fe40000000000 */
[----:B------:R-:W-:Y:S01]  /*21490*/  SEL R111, R60, R111, P0 ;  /* 0x0000006f3c6f7207 */ /* 0x000fe20000000000 */
[----:B------:R-:W-:Y:S01]  /*214a0*/  SHFL.IDX PT, R127, R56, R40, 0x1c1f ;  /* 0x001c1f28387f7589 */ /* 0x000fe200000e0000 */
[----:B------:R-:W-:-:S02]  /*214b0*/  SEL R88, R88, R89, P0 ;  /* 0x0000005958587207 */ /* 0x000fc40000000000 */
[----:B------:R-:W-:Y:S01]  /*214c0*/  SEL R99, R100, R11, P0 ;  /* 0x0000000b64637207 */ /* 0x000fe20000000000 */
[----:B------:R-:W0:Y:S01]  /*214d0*/  SHFL.IDX PT, R64, R64, R70, 0x1c1f ;  /* 0x001c1f4640407589 */ /* 0x000e2200000e0000 */
[----:B------:R-:W-:Y:S02]  /*214e0*/  SEL R98, R77, R98, P0 ;  /* 0x000000624d627207 */ /* 0x000fe40000000000 */
[----:B------:R-:W-:Y:S01]  /*214f0*/  SEL R100, R11, R100, P0 ;  /* 0x000000640b647207 */ /* 0x000fe20000000000 */
[----:B------:R1:W2:Y:S01]  /*21500*/  SHFL.IDX PT, R73, R8, R70, 0x1c1f ;  /* 0x001c1f4608497589 */ /* 0x0002a200000e0000 */
[----:B------:R-:W-:-:S03]  /*21510*/  IMAD.MOV.U32 R11, RZ, RZ, RZ ;  /* 0x000000ffff0b7224 */ /* 0x000fc600078e00ff */
[----:B------:R2:W3:Y:S04]  /*21520*/  SHFL.IDX PT, R138, R10, R70, 0x1c1f ;  /* 0x001c1f460a8a7589 */ /* 0x0004e800000e0000 */
[----:B------:R-:W-:Y:S01]  /*21530*/  SHFL.IDX PT, R63, R63, R70, 0x1c1f ;  /* 0x001c1f463f3f7589 */ /* 0x000fe200000e0000 */
[----:B-1----:R-:W-:-:S03]  /*21540*/  SEL R8, R25, R9, P0 ;  /* 0x0000000919087207 */ /* 0x002fc60000000000 */
[----:B------:R-:W1:Y:S01]  /*21550*/  SHFL.IDX PT, R76, R76, R70, 0x1c1f ;  /* 0x001c1f464c4c7589 */ /* 0x000e6200000e0000 */
[----:B------:R-:W-:-:S03]  /*21560*/  SEL R9, R9, R25, P0 ;  /* 0x0000001909097207 */ /* 0x000fc60000000000 */
[----:B------:R-:W-:Y:S04]  /*21570*/  SHFL.IDX PT, R72, R28, R70, 0x1c1f ;  /* 0x001c1f461c487589 */ /* 0x000fe800000e0000 */
[----:B------:R-:W4:Y:S01]  /*21580*/  SHFL.IDX PT, R29, R29, R70, 0x1c1f ;  /* 0x001c1f461d1d7589 */ /* 0x000f2200000e0000 */
[----:B0-----:R-:W-:Y:S02]  /*21590*/  SEL R93, R94, R64, P0 ;  /* 0x000000405e5d7207 */ /* 0x001fe40000000000 */
[----:B------:R-:W-:Y:S01]  /*215a0*/  SEL R94, R64, R94, P0 ;  /* 0x0000005e405e7207 */ /* 0x000fe20000000000 */
[----:B------:R-:W0:Y:S01]  /*215b0*/  SHFL.IDX PT, R144, R33, R70, 0x1c1f ;  /* 0x001c1f4621907589 */ /* 0x000e2200000e0000 */
[----:B--2---:R-:W-:Y:S02]  /*215c0*/  SEL R10, R20, R73, P0 ;  /* 0x00000049140a7207 */ /* 0x004fe40000000000 */
[----:B------:R-:W-:Y:S01]  /*215d0*/  SEL R20, R73, R20, P0 ;  /* 0x0000001449147207 */ /* 0x000fe20000000000 */
[----:B------:R-:W2:Y:S01]  /*215e0*/  SHFL.IDX PT, R143, R35, R70, 0x1c1f ;  /* 0x001c1f46238f7589 */ /* 0x000ea200000e0000 */
[----:B---3--:R-:W-:-:S03]  /*215f0*/  SEL R25, R114, R138, P0 ;  /* 0x0000008a72197207 */ /* 0x008fc60000000000 */
[----:B------:R0:W3:Y:S04]  /*21600*/  SHFL.IDX PT, R85, R39, R70, 0x1c1f ;  /* 0x001c1f4627557589 */ /* 0x0000e800000e0000 */
[----:B------:R-:W3:Y:S01]  /*21610*/  SHFL.IDX PT, R74, R74, R70, 0x1c1f ;  /* 0x001c1f464a4a7589 */ /* 0x000ee200000e0000 */
[----:B-1----:R-:W-:Y:S02]  /*21620*/  SEL R112, R113, R76, P0 ;  /* 0x0000004c71707207 */ /* 0x002fe40000000000 */
[----:B------:R-:W-:Y:S01]  /*21630*/  SEL R113, R76, R113, P0 ;  /* 0x000000714c717207 */ /* 0x000fe20000000000 */
[----:B------:R-:W-:Y:S04]  /*21640*/  SHFL.IDX PT, R103, R102, R40, 0x1c1f ;  /* 0x001c1f2866677589 */ /* 0x000fe800000e0000 */
[----:B------:R1:W-:Y:S01]  /*21650*/  SHFL.IDX PT, R115, R108, R40, 0x1c1f ;  /* 0x001c1f286c737589 */ /* 0x0003e200000e0000 */
[----:B----4-:R-:W-:-:S02]  /*21660*/  SEL R28, R34, R29, P0 ;  /* 0x0000001d221c7207 */ /* 0x010fc40000000000 */
[----:B------:R-:W-:Y:S01]  /*21670*/  SEL R29, R29, R34, P0 ;  /* 0x000000221d1d7207 */ /* 0x000fe20000000000 */
[----:B------:R-:W-:Y:S01]  /*21680*/  SHFL.IDX PT, R83, R117, R40, 0x1c1f ;  /* 0x001c1f2875537589 */ /* 0x000fe200000e0000 */
[----:B0-----:R-:W-:-:S03]  /*21690*/  SEL R39, R144, R130, P0 ;  /* 0x0000008290277207 */ /* 0x001fc60000000000 */
[----:B------:R-:W-:Y:S01]  /*216a0*/  SHFL.IDX PT, R75, R46, R40, 0x1c1f ;  /* 0x001c1f282e4b7589 */ /* 0x000fe200000e0000 */
[----:B--2---:R-:W-:Y:S02]  /*216b0*/  SEL R37, R143, R128, P0 ;  /* 0x000000808f257207 */ /* 0x004fe40000000000 */
[----:B-1----:R-:W-:Y:S01]  /*216c0*/  SEL R108, R109, R63, P0 ;  /* 0x0000003f6d6c7207 */ /* 0x002fe20000000000 */
[----:B------:R-:W-:Y:S01]  /*216d0*/  SHFL.IDX PT, R125, R66, R40, 0x1c1f ;  /* 0x001c1f28427d7589 */ /* 0x000fe200000e0000 */
[----:B---3--:R-:W-:Y:S02]  /*216e0*/  SEL R60, R126, R85, P0 ;  /* 0x000000557e3c7207 */ /* 0x008fe40000000000 */
[----:B------:R-:W-:Y:S01]  /*216f0*/  SEL R61, R85, R126, P0 ;  /* 0x0000007e553d7207 */ /* 0x000fe20000000000 */
[----:B------:R-:W-:Y:S01]  /*21700*/  SHFL.IDX PT, R131, R65, R40, 0x1c1f ;  /* 0x001c1f2841837589 */ /* 0x000fe200000e0000 */
[----:B------:R-:W-:Y:S02]  /*21710*/  SEL R123, R124, R74, P0 ;  /* 0x0000004a7c7b7207 */ /* 0x000fe40000000000 */
[----:B------:R-:W-:Y:S01]  /*21720*/  SEL R109, R63, R109, P0 ;  /* 0x0000006d3f6d7207 */ /* 0x000fe20000000000 */
[----:B------:R-:W-:Y:S01]  /*21730*/  SHFL.IDX PT, R129, R68, R40, 0x1c1f ;  /* 0x001c1f2844817589 */ /* 0x000fe200000e0000 */
[----:B------:R-:W-:-:S03]  /*21740*/  SEL R124, R74, R124, P0 ;  /* 0x0000007c4a7c7207 */ /* 0x000fc60000000000 */
[----:B------:R-:W0:Y:S04]  /*21750*/  SHFL.IDX PT, R136, R7, R70, 0x1c1f ;  /* 0x001c1f4607887589 */ /* 0x000e2800000e0000 */
[----:B------:R-:W1:Y:S04]  /*21760*/  SHFL.IDX PT, R55, R55, R70, 0x1c1f ;  /* 0x001c1f4637377589 */ /* 0x000e6800000e0000 */
[----:B------:R-:W2:Y:S04]  /*21770*/  SHFL.IDX PT, R140, R24, R70, 0x1c1f ;  /* 0x001c1f46188c7589 */ /* 0x000ea800000e0000 */
[----:B------:R3:W4:Y:S04]  /*21780*/  SHFL.IDX PT, R139, R26, R70, 0x1c1f ;  /* 0x001c1f461a8b7589 */ /* 0x00072800000e0000 */
[----:B------:R-:W4:Y:S04]  /*21790*/  SHFL.IDX PT, R54, R54, R70, 0x1c1f ;  /* 0x001c1f4636367589 */ /* 0x000f2800000e0000 */
[----:B------:R1:W4:Y:S01]  /*217a0*/  SHFL.IDX PT, R145, R36, R70, 0x1c1f ;  /* 0x001c1f4624917589 */ /* 0x00032200000e0000 */
[----:B---3--:R-:W-:-:S03]  /*217b0*/  SEL R26, R138, R114, P0 ;  /* 0x000000728a1a7207 */ /* 0x008fc60000000000 */
[----:B------:R-:W-:Y:S01]  /*217c0*/  SHFL.IDX PT, R122, R59, R70, 0x1c1f ;  /* 0x001c1f463b7a7589 */ /* 0x000fe200000e0000 */
[----:B0-----:R-:W-:Y:S02]  /*217d0*/  SEL R7, R86, R136, P0 ;  /* 0x0000008856077207 */ /* 0x001fe40000000000 */
[----:B------:R-:W-:Y:S01]  /*217e0*/  SEL R114, R115, R12, P0 ;  /* 0x0000000c73727207 */ /* 0x000fe20000000000 */
[----:B------:R0:W3:Y:S01]  /*217f0*/  SHFL.IDX PT, R146, R62, R70, 0x1c1f ;  /* 0x001c1f463e927589 */ /* 0x0000e200000e0000 */
[----:B-1----:R-:W-:Y:S02]  /*21800*/  SEL R89, R90, R55, P0 ;  /* 0x000000375a597207 */ /* 0x002fe40000000000 */
[----:B------:R-:W-:Y:S01]  /*21810*/  SEL R36, R128, R143, P0 ;  /* 0x0000008f80247207 */ /* 0x000fe20000000000 */
[----:B------:R-:W1:Y:S01]  /*21820*/  SHFL.IDX PT, R41, R41, R70, 0x1c1f ;  /* 0x001c1f4629297589 */ /* 0x000e6200000e0000 */
[----:B--2---:R-:W-:Y:S02]  /*21830*/  SEL R102, R103, R140, P0 ;  /* 0x0000008c67667207 */ /* 0x004fe40000000000 */
[----:B------:R-:W-:Y:S01]  /*21840*/  SEL R86, R136, R86, P0 ;  /* 0x0000005688567207 */ /* 0x000fe20000000000 */
[----:B------:R-:W2:Y:S01]  /*21850*/  SHFL.IDX PT, R49, R49, R70, 0x1c1f ;  /* 0x001c1f4631317589 */ /* 0x000ea200000e0000 */
[----:B----4-:R-:W-:-:S02]  /*21860*/  SEL R27, R101, R139, P0 ;  /* 0x0000008b651b7207 */ /* 0x010fc40000000000 */
[----:B------:R-:W-:Y:S01]  /*21870*/  SEL R90, R55, R90, P0 ;  /* 0x0000005a375a7207 */ /* 0x000fe20000000000 */
[----:B------:R-:W4:Y:S01]  /*21880*/  SHFL.IDX PT, R53, R53, R70, 0x1c1f ;  /* 0x001c1f4635357589 */ /* 0x000f2200000e0000 */
[----:B------:R-:W-:Y:S02]  /*21890*/  SEL R104, R105, R54, P0 ;  /* 0x0000003669687207 */ /* 0x000fe40000000000 */
[----:B------:R-:W-:Y:S01]  /*218a0*/  SEL R103, R140, R103, P0 ;  /* 0x000000678c677207 */ /* 0x000fe20000000000 */
[----:B------:R-:W-:Y:S01]  /*218b0*/  SHFL.IDX PT, R58, R58, R70, 0x1c1f ;  /* 0x001c1f463a3a7589 */ /* 0x000fe200000e0000 */
[----:B0-----:R-:W-:Y:S02]  /*218c0*/  SEL R62, R116, R145, P0 ;  /* 0x00000091743e7207 */ /* 0x001fe40000000000 */
[----:B------:R-:W-:Y:S01]  /*218d0*/  SEL R101, R139, R101, P0 ;  /* 0x000000658b657207 */ /* 0x000fe20000000000 */
[----:B------:R0:W4:Y:S01]  /*218e0*/  SHFL.IDX PT, R56, R67, R70, 0x1c1f ;  /* 0x001c1f4643387589 */ /* 0x00012200000e0000 */
[----:B------:R-:W-:-:S02]  /*218f0*/  SEL R105, R54, R105, P0 ;  /* 0x0000006936697207 */ /* 0x000fc40000000000 */
[----:B------:R-:W-:Y:S01]  /*21900*/  SEL R115, R12, R115, P0 ;  /* 0x000000730c737207 */ /* 0x000fe20000000000 */
[----:B------:R2:W-:Y:S01]  /*21910*/  SHFL.IDX PT, R82, R119, R40, 0x1c1f ;  /* 0x001c1f2877527589 */ /* 0x0005e200000e0000 */
[----:B---3--:R-:W-:Y:S02]  /*21920*/  SEL R117, R118, R146, P0 ;  /* 0x0000009276757207 */ /* 0x008fe40000000000 */
[----:B------:R-:W-:Y:S01]  /*21930*/  SEL R116, R145, R116, P0 ;  /* 0x0000007491747207 */ /* 0x000fe20000000000 */
[----:B------:R-:W-:Y:S01]  /*21940*/  SHFL.IDX PT, R50, R50, R40, 0x1c1f ;  /* 0x001c1f2832327589 */ /* 0x000fe200000e0000 */
[----:B-1----:R-:W-:Y:S02]  /*21950*/  SEL R68, R41, R75, P0 ;  /* 0x0000004b29447207 */ /* 0x002fe40000000000 */
[----:B0-----:R-:W-:Y:S01]  /*21960*/  SEL R67, R75, R41, P0 ;  /* 0x000000294b437207 */ /* 0x001fe20000000000 */
[----:B------:R-:W-:Y:S01]  /*21970*/  SHFL.IDX PT, R48, R48, R40, 0x1c1f ;  /* 0x001c1f2830307589 */ /* 0x000fe200000e0000 */
[----:B--2---:R-:W-:-:S02]  /*21980*/  SEL R126, R127, R49, P0 ;  /* 0x000000317f7e7207 */ /* 0x004fc40000000000 */
[----:B------:R-:W-:Y:S01]  /*21990*/  SEL R119, R83, R122, P0 ;  /* 0x0000007a53777207 */ /* 0x000fe20000000000 */
[----:B------:R-:W-:Y:S01]  /*219a0*/  SHFL.IDX PT, R51, R51, R40, 0x1c1f ;  /* 0x001c1f2833337589 */ /* 0x000fe200000e0000 */
[----:B----4-:R-:W-:Y:S02]  /*219b0*/  SEL R77, R125, R53, P0 ;  /* 0x000000357d4d7207 */ /* 0x010fe40000000000 */
        /* <DEDUP_REMOVED lines=8> */
[----:B------:R-:W-:-:S03]  /*21a40*/  SEL R129, R56, R129, P0 ;  /* 0x0000008138817207 */ /* 0x000fc60000000000 */
[----:B------:R1:W2:Y:S04]  /*21a50*/  SHFL.IDX PT, R142, R30, R70, 0x1c1f ;  /* 0x001c1f461e8e7589 */ /* 0x0002a800000e0000 */
[----:B------:R-:W3:Y:S04]  /*21a60*/  SHFL.IDX PT, R141, R32, R70, 0x1c1f ;  /* 0x001c1f46208d7589 */ /* 0x000ee800000e0000 */
[----:B------:R4:W3:Y:S01]  /*21a70*/  SHFL.IDX PT, R59, R38, R70, 0x1c1f ;  /* 0x001c1f46263b7589 */ /* 0x0008e200000e0000 */
[----:B-1----:R-:W-:-:S03]  /*21a80*/  SEL R30, R31, R72, P0 ;  /* 0x000000481f1e7207 */ /* 0x002fc60000000000 */
[----:B------:R-:W1:Y:S01]  /*21a90*/  SHFL.IDX PT, R42, R42, R70, 0x1c1f ;  /* 0x001c1f462a2a7589 */ /* 0x000e6200000e0000 */
[----:B------:R-:W-:-:S03]  /*21aa0*/  SEL R31, R72, R31, P0 ;  /* 0x0000001f481f7207 */ /* 0x000fc60000000000 */
[----:B------:R-:W1:Y:S01]  /*21ab0*/  SHFL.IDX PT, R43, R43, R70, 0x1c1f ;  /* 0x001c1f462b2b7589 */ /* 0x000e6200000e0000 */
[----:B----4-:R-:W-:-:S03]  /*21ac0*/  SEL R38, R130, R144, P0 ;  /* 0x0000009082267207 */ /* 0x010fc60000000000 */
[----:B------:R-:W-:Y:S01]  /*21ad0*/  SHFL.IDX PT, R44, R44, R70, 0x1c1f ;  /* 0x001c1f462c2c7589 */ /* 0x000fe200000e0000 */
[----:B------:R-:W-:Y:S02]  /*21ae0*/  SEL R130, R131, R58, P0 ;  /* 0x0000003a83827207 */ /* 0x000fe40000000000 */
[----:B0-----:R-:W-:Y:S01]  /*21af0*/  SEL R21, R134, R137, P0 ;  /* 0x0000008986157207 */ /* 0x001fe20000000000 */
[----:B------:R-:W0:Y:S01]  /*21b00*/  SHFL.IDX PT, R45, R45, R70, 0x1c1f ;  /* 0x001c1f462d2d7589 */ /* 0x000e2200000e0000 */
[----:B------:R-:W-:Y:S02]  /*21b10*/  SEL R24, R137, R134, P0 ;  /* 0x0000008689187207 */ /* 0x000fe40000000000 */
[----:B--2---:R-:W-:Y:S01]  /*21b20*/  SEL R34, R133, R142, P0 ;  /* 0x0000008e85227207 */ /* 0x004fe20000000000 */
[----:B------:R-:W2:Y:S01]  /*21b30*/  SHFL.IDX PT, R47, R47, R70, 0x1c1f ;  /* 0x001c1f462f2f7589 */ /* 0x000ea200000e0000 */
[----:B------:R-:W-:Y:S02]  /*21b40*/  SEL R35, R142, R133, P0 ;  /* 0x000000858e237207 */ /* 0x000fe40000000000 */
[----:B---3--:R-:W-:Y:S01]  /*21b50*/  SEL R32, R132, R141, P0 ;  /* 0x0000008d84207207 */ /* 0x008fe20000000000 */
[----:B------:R-:W3:Y:S01]  /*21b60*/  SHFL.IDX PT, R84, R147, R40, 0x1c1f ;  /* 0x001c1f2893547589 */ /* 0x000ee200000e0000 */
[----:B------:R-:W-:-:S02]  /*21b70*/  SEL R33, R141, R132, P0 ;  /* 0x000000848d217207 */ /* 0x000fc40000000000 */
[----:B------:R-:W-:Y:S01]  /*21b80*/  SEL R63, R82, R59, P0 ;  /* 0x0000003b523f7207 */ /* 0x000fe20000000000 */
[----:B------:R4:W3:Y:S01]  /*21b90*/  SHFL.IDX PT, R46, R71, R40, 0x1c1f ;  /* 0x001c1f28472e7589 */ /* 0x0008e200000e0000 */
[----:B------:R-:W-:Y:S02]  /*21ba0*/  SEL R64, R59, R82, P0 ;  /* 0x000000523b407207 */ /* 0x000fe40000000000 */
[----:B-1----:R-:W-:Y:S01]  /*21bb0*/  SEL R65, R50, R42, P0 ;  /* 0x0000002a32417207 */ /* 0x002fe20000000000 */
[----:B------:R-:W1:Y:S01]  /*21bc0*/  SHFL.IDX PT, R14, R148, R70, 0x1c1f ;  /* 0x001c1f46940e7589 */ /* 0x000e6200000e0000 */
[----:B------:R-:W-:Y:S02]  /*21bd0*/  SEL R66, R42, R50, P0 ;  /* 0x000000322a427207 */ /* 0x000fe40000000000 */
[----:B------:R-:W-:Y:S01]  /*21be0*/  SEL R72, R43, R48, P0 ;  /* 0x000000302b487207 */ /* 0x000fe20000000000 */
[----:B------:R2:W1:Y:S01]  /*21bf0*/  SHFL.IDX PT, R40, R69, R70, 0x1c1f ;  /* 0x001c1f4645287589 */ /* 0x00046200000e0000 */
[----:B------:R-:W-:-:S02]  /*21c00*/  SEL R131, R58, R131, P0 ;  /* 0x000000833a837207 */ /* 0x000fc40000000000 */
[----:B----4-:R-:W-:Y:S02]  /*21c10*/  SEL R71, R48, R43, P0 ;  /* 0x0000002b30477207 */ /* 0x010fe40000000000 */
[----:B0-----:R-:W-:Y:S02]  /*21c20*/  SEL R75, R52, R45, P0 ;  /* 0x0000002d344b7207 */ /* 0x001fe40000000000 */
[----:B------:R-:W-:Y:S02]  /*21c30*/  SEL R76, R45, R52, P0 ;  /* 0x000000342d4c7207 */ /* 0x000fe40000000000 */
[----:B--2---:R-:W-:Y:S02]  /*21c40*/  SEL R73, R57, R47, P0 ;  /* 0x0000002f39497207 */ /* 0x004fe40000000000 */
[----:B------:R-:W-:Y:S02]  /*21c50*/  SEL R69, R51, R44, P0 ;  /* 0x0000002c33457207 */ /* 0x000fe40000000000 */
[----:B------:R-:W-:-:S02]  /*21c60*/  SEL R70, R44, R51, P0 ;  /* 0x000000332c467207 */ /* 0x000fc40000000000 */
[----:B------:R-:W-:-:S07]  /*21c70*/  SEL R74, R47, R57, P0 ;  /* 0x000000392f4a7207 */ /* 0x000fce0000000000 */
.L_x_1872:
[----:B------:R-:W-:Y:S05]  /*21c80*/  WARPSYNC.ALL ;  /* 0x0000000000007948 */ /* 0x000fea0003800000 */
[----:B------:R-:W-:Y:S01]  /*21c90*/  BAR.SYNC.DEFER_BLOCKING 0x1, 0x100 ;  /* 0x0044000000007b1d */ /* 0x000fe20000010000 */
[----:B-1-3--:R-:W-:Y:S02]  /*21ca0*/  SEL R82, R84, R14, P0 ;  /* 0x0000000e54527207 */ /* 0x00afe40000000000 */
[----:B------:R-:W-:Y:S02]  /*21cb0*/  SEL R84, R14, R84, P0 ;  /* 0x000000540e547207 */ /* 0x000fe40000000000 */
[----:B------:R-:W-:Y:S01]  /*21cc0*/  SEL R83, R46, R40, P0 ;  /* 0x000000282e537207 */ /* 0x000fe20000000000 */
[----:B------:R-:W-:Y:S01]  /*21cd0*/  ULDC.64 UR6, c[0x0][0xc08] ;  /* 0x0003020000067ab9 */ /* 0x000fe20000000a00 */
[----:B------:R-:W-:Y:S01]  /*21ce0*/  SEL R85, R40, R46, P0 ;  /* 0x0000002e28557207 */ /* 0x000fe20000000000 */
[----:B------:R-:W-:Y:S01]  /*21cf0*/  ULDC.64 UR4, c[0x0][0xc00] ;  /* 0x0003000000047ab9 */ /* 0x000fe20000000a00 */
[----:B------:R-:W-:Y:S01]  /*21d00*/  F2FP.BF16.F32.PACK_AB R12, R78, R79 ;  /* 0x0000004f4e0c723e */ /* 0x000fe200000010ff */
[----:B------:R-:W0:Y:S01]  /*21d10*/  LDC R134, c[0x0][0xbe8] ;  /* 0x0002fa00ff867b82 */ /* 0x000e220000000800 */
[----:B------:R-:W-:-:S02]  /*21d20*/  F2FP.BF16.F32.PACK_AB R13, R28, R30 ;  /* 0x0000001e1c0d723e */ /* 0x000fc400000010ff */
[----:B------:R-:W-:Y:S02]  /*21d30*/  F2FP.BF16.F32.PACK_AB R14, R0, R2 ;  /* 0x00000002000e723e */ /* 0x000fe400000010ff */
[----:B------:R-:W-:Y:S02]  /*21d40*/  F2FP.BF16.F32.PACK_AB R15, R29, R31 ;  /* 0x0000001f1d0f723e */ /* 0x000fe400000010ff */
[----:B------:R-:W-:Y:S02]  /*21d50*/  F2FP.BF16.F32.PACK_AB R40, R3, R5 ;  /* 0x000000050328723e */ /* 0x000fe400000010ff */
[----:B------:R-:W-:Y:S02]  /*21d60*/  F2FP.BF16.F32.PACK_AB R41, R32, R34 ;  /* 0x000000222029723e */ /* 0x000fe400000010ff */
[----:B------:R-:W-:Y:S02]  /*21d70*/  F2FP.BF16.F32.PACK_AB R42, R4, R6 ;  /* 0x00000006042a723e */ /* 0x000fe400000010ff */
[----:B------:R-:W-:Y:S01]  /*21d80*/  F2FP.BF16.F32.PACK_AB R43, R33, R35 ;  /* 0x00000023212b723e */ /* 0x000fe200000010ff */
[----:B------:R1:W-:Y:S01]  /*21d90*/  STSM.16.M88.4 [R152], R12 ;  /* 0x0000000c98007844 */ /* 0x0003e20000000200 */
[----:B------:R-:W-:-:S02]  /*21da0*/  ISETP.NE.U32.AND P0, PT, RZ, UR6, PT ;  /* 0x00000006ff007c0c */ /* 0x000fc4000bf05070 */
[----:B------:R-:W-:Y:S01]  /*21db0*/  F2FP.BF16.F32.PACK_AB R44, R7, R87 ;  /* 0x00000057072c723e */ /* 0x000fe200000010ff */
[----:B------:R2:W-:Y:S01]  /*21dc0*/  STSM.16.M88.4 [R149], R40 ;  /* 0x0000002895007844 */ /* 0x0005e20000000200 */
[----:B------:R-:W-:Y:S02]  /*21dd0*/  F2FP.BF16.F32.PACK_AB R45, R36, R38 ;  /* 0x00000026242d723e */ /* 0x000fe400000010ff */
[----:B------:R-:W-:Y:S02]  /*21de0*/  F2FP.BF16.F32.PACK_AB R46, R86, R88 ;  /* 0x00000058562e723e */ /* 0x000fe400000010ff */
[----:B------:R-:W-:Y:S02]  /*21df0*/  F2FP.BF16.F32.PACK_AB R47, R37, R39 ;  /* 0x00000027252f723e */ /* 0x000fe400000010ff */
[----:B------:R-:W-:Y:S02]  /*21e00*/  F2FP.BF16.F32.PACK_AB R48, R89, R91 ;  /* 0x0000005b5930723e */ /* 0x000fe400000010ff */
[----:B------:R-:W-:Y:S01]  /*21e10*/  F2FP.BF16.F32.PACK_AB R49, R60, R62 ;  /* 0x0000003e3c31723e */ /* 0x000fe200000010ff */
[----:B------:R-:W-:Y:S01]  /*21e20*/  STSM.16.M88.4 [R150], R44 ;  /* 0x0000002c96007844 */ /* 0x000fe20000000200 */
[----:B------:R-:W-:-:S02]  /*21e30*/  F2FP.BF16.F32.PACK_AB R50, R90, R92 ;  /* 0x0000005c5a32723e */ /* 0x000fc400000010ff */
[----:B------:R-:W-:Y:S02]  /*21e40*/  F2FP.BF16.F32.PACK_AB R51, R61, R116 ;  /* 0x000000743d33723e */ /* 0x000fe400000010ff */
[----:B------:R-:W-:Y:S02]  /*21e50*/  F2FP.BF16.F32.PACK_AB R52, R93, R95 ;  /* 0x0000005f5d34723e */ /* 0x000fe400000010ff */
[----:B------:R-:W-:Y:S01]  /*21e60*/  F2FP.BF16.F32.PACK_AB R53, R117, R119 ;  /* 0x000000777535723e */ /* 0x000fe200000010ff */
[----:B------:R-:W-:Y:S01]  /*21e70*/  STSM.16.M88.4 [R151], R48 ;  /* 0x0000003097007844 */ /* 0x000fe20000000200 */
[----:B------:R-:W-:Y:S02]  /*21e80*/  F2FP.BF16.F32.PACK_AB R54, R94, R96 ;  /* 0x000000605e36723e */ /* 0x000fe400000010ff */
[----:B------:R-:W-:Y:S02]  /*21e90*/  F2FP.BF16.F32.PACK_AB R55, R118, R122 ;  /* 0x0000007a7637723e */ /* 0x000fe400000010ff */
[----:B------:R-:W-:-:S02]  /*21ea0*/  F2FP.BF16.F32.PACK_AB R56, R97, R99 ;  /* 0x000000636138723e */ /* 0x000fc400000010ff */
[----:B------:R-:W-:Y:S01]  /*21eb0*/  F2FP.BF16.F32.PACK_AB R57, R123, R63 ;  /* 0x0000003f7b39723e */ /* 0x000fe200000010ff */
[----:B------:R3:W-:Y:S01]  /*21ec0*/  STSM.16.M88.4 [R153], R52 ;  /* 0x0000003499007844 */ /* 0x0007e20000000200 */
[----:B------:R-:W-:Y:S02]  /*21ed0*/  F2FP.BF16.F32.PACK_AB R58, R98, R100 ;  /* 0x00000064623a723e */ /* 0x000fe400000010ff */
[----:B------:R-:W-:Y:S02]  /*21ee0*/  F2FP.BF16.F32.PACK_AB R59, R124, R64 ;  /* 0x000000407c3b723e */ /* 0x000fe400000010ff */
[----:B------:R-:W-:Y:S02]  /*21ef0*/  ISETP.NE.AND.EX P0, PT, RZ, UR7, PT, P0 ;  /* 0x00000007ff007c0c */ /* 0x000fe4000bf05300 */
[----:B-1----:R-:W-:Y:S01]  /*21f00*/  F2FP.BF16.F32.PACK_AB R12, R8, R10 ;  /* 0x0000000a080c723e */ /* 0x002fe200000010ff */
[----:B------:R-:W-:Y:S01]  /*21f10*/  STSM.16.M88.4 [R154], R56 ;  /* 0x000000389a007844 */ /* 0x000fe20000000200 */
[----:B------:R-:W-:-:S02]  /*21f20*/  F2FP.BF16.F32.PACK_AB R13, R65, R67 ;  /* 0x00000043410d723e */ /* 0x000fc400000010ff */
[----:B------:R-:W-:Y:S02]  /*21f30*/  F2FP.BF16.F32.PACK_AB R14, R9, R20 ;  /* 0x00000014090e723e */ /* 0x000fe400000010ff */
[----:B------:R-:W-:Y:S02]  /*21f40*/  F2FP.BF16.F32.PACK_AB R15, R66, R68 ;  /* 0x00000044420f723e */ /* 0x000fe400000010ff */
[----:B--2---:R-:W-:Y:S01]  /*21f50*/  F2FP.BF16.F32.PACK_AB R40, R21, R25 ;  /* 0x000000191528723e */ /* 0x004fe200000010ff */
[----:B---3--:R-:W1:Y:S01]  /*21f60*/  LDC.64 R52, c[0x0][0xc00] ;  /* 0x00030000ff347b82 */ /* 0x008e620000000a00 */
[----:B------:R-:W-:Y:S01]  /*21f70*/  F2FP.BF16.F32.PACK_AB R41, R69, R71 ;  /* 0x000000474529723e */ /* 0x000fe200000010ff */
[----:B------:R2:W-:Y:S01]  /*21f80*/  STSM.16.M88.4 [R155], R12 ;  /* 0x0000000c9b007844 */ /* 0x0005e20000000200 */
[----:B------:R-:W-:Y:S02]  /*21f90*/  F2FP.BF16.F32.PACK_AB R42, R24, R26 ;  /* 0x0000001a182a723e */ /* 0x000fe400000010ff */
[----:B------:R-:W-:-:S02]  /*21fa0*/  F2FP.BF16.F32.PACK_AB R43, R70, R72 ;  /* 0x00000048462b723e */ /* 0x000fc400000010ff */
[----:B------:R-:W-:Y:S02]  /*21fb0*/  F2FP.BF16.F32.PACK_AB R44, R27, R102 ;  /* 0x000000661b2c723e */ /* 0x000fe400000010ff */
[----:B------:R-:W-:Y:S01]  /*21fc0*/  F2FP.BF16.F32.PACK_AB R45, R73, R75 ;  /* 0x0000004b492d723e */ /* 0x000fe200000010ff */
[----:B------:R3:W-:Y:S01]  /*21fd0*/  STSM.16.M88.4 [R156], R40 ;  /* 0x000000289c007844 */ /* 0x0007e20000000200 */
[----:B------:R-:W-:Y:S02]  /*21fe0*/  F2FP.BF16.F32.PACK_AB R46, R101, R103 ;  /* 0x00000067652e723e */ /* 0x000fe400000010ff */
[----:B------:R-:W-:Y:S02]  /*21ff0*/  F2FP.BF16.F32.PACK_AB R47, R74, R76 ;  /* 0x0000004c4a2f723e */ /* 0x000fe400000010ff */
[----:B------:R-:W-:Y:S02]  /*22000*/  F2FP.BF16.F32.PACK_AB R48, R104, R106 ;  /* 0x0000006a6830723e */ /* 0x000fe400000010ff */
        /* <DEDUP_REMOVED lines=9> */
[----:B---3--:R-:W-:-:S02]  /*220a0*/  F2FP.BF16.F32.PACK_AB R40, R112, R114 ;  /* 0x000000727028723e */ /* 0x008fc400000010ff */
[----:B------:R-:W-:Y:S01]  /*220b0*/  F2FP.BF16.F32.PACK_AB R42, R113, R115 ;  /* 0x00000073712a723e */ /* 0x000fe200000010ff */
[----:B------:R2:W-:Y:S01]  /*220c0*/  STSM.16.M88.4 [R159], R12 ;  /* 0x0000000c9f007844 */ /* 0x0005e20000000200 */
[----:B------:R-:W-:Y:S02]  /*220d0*/  F2FP.BF16.F32.PACK_AB R41, R83, R82 ;  /* 0x000000525329723e */ /* 0x000fe400000010ff */
[----:B------:R-:W-:Y:S01]  /*220e0*/  ISETP.NE.U32.AND P3, PT, RZ, UR4, PT ;  /* 0x00000004ff007c0c */ /* 0x000fe2000bf65070 */
[----:B------:R-:W-:Y:S01]  /*220f0*/  ULDC UR6, c[0x0][0xa88] ;  /* 0x0002a20000067ab9 */ /* 0x000fe20000000800 */
[----:B------:R-:W-:Y:S01]  /*22100*/  F2FP.BF16.F32.PACK_AB R43, R85, R84 ;  /* 0x00000054552b723e */ /* 0x000fe200000010ff */
[----:B-1----:R-:W-:Y:S01]  /*22110*/  IMAD.WIDE R44, R225, 0x4, R52 ;  /* 0x00000004e12c7825 */ /* 0x002fe200078e0234 */
[----:B------:R-:W-:-:S03]  /*22120*/  ISETP.NE.AND.EX P3, PT, RZ, UR5, PT, P3 ;  /* 0x00000005ff007c0c */ /* 0x000fc6000bf65330 */
[----:B------:R1:W-:Y:S01]  /*22130*/  STSM.16.M88.4 [R160], R40 ;  /* 0x00000028a0007844 */ /* 0x0003e20000000200 */
[----:B------:R-:W-:Y:S08]  /*22140*/  BAR.SYNC.DEFER_BLOCKING 0x1, 0x100 ;  /* 0x0044000000007b1d */ /* 0x000ff00000010000 */
[----:B--2---:R-:W2:Y:S01]  /*22150*/  @P0 LDC.64 R12, c[0x0][0xc08] ;  /* 0x00030200ff0c0b82 */ /* 0x004ea20000000a00 */
[----:B------:R-:W-:Y:S01]  /*22160*/  IMAD.U32 R53, RZ, RZ, UR6 ;  /* 0x00000006ff357e24 */ /* 0x000fe2000f8e00ff */
[----:B------:R3:W5:Y:S01]  /*22170*/  @P3 LDG.E R11, desc[UR40][R44.64] ;  /* 0x000000282c0b3981 */ /* 0x000762000c1e1900 */
[----:B--2---:R-:W-:-:S05]  /*22180*/  @P0 IMAD.WIDE R12, R225, 0x4, R12 ;  /* 0x00000004e10c0825 */ /* 0x004fca00078e020c */
[----:B------:R3:W5:Y:S01]  /*22190*/  @P0 LDG.E R53, desc[UR40][R12.64] ;  /* 0x000000280c350981 */ /* 0x000762000c1e1900 */
[----:B------:R-:W-:Y:S01]  /*221a0*/  IMAD.MOV.U32 R48, RZ, RZ, 0x9b8 ;  /* 0x000009b8ff307424 */ /* 0x000fe200078e00ff */
[----:B------:R-:W-:Y:S02]  /*221b0*/  ISETP.GT.AND P1, PT, R224, 0x1, PT ;  /* 0x00000001e000780c */ /* 0x000fe40003f24270 */
[----:B0-----:R-:W-:Y:S02]  /*221c0*/  ISETP.NE.AND P2, PT, R134, 0x1, PT ;  /* 0x000000018600780c */ /* 0x001fe40003f45270 */
[----:B------:R-:W-:-:S04]  /*221d0*/  SEL R48, R48, 0x978, P1 ;  /* 0x0000097830307807 */ /* 0x000fc80000800000 */
[----:B-1----:R3:W0:Y:S08]  /*221e0*/  LDC.64 R42, c[0x0][R48+0x220] ;  /* 0x00008800302a7b82 */ /* 0x0026300000000a00 */
[----:B------:R3:W1:Y:S08]  /*221f0*/  LDC.64 R46, c[0x0][R48+0x218] ;  /* 0x00008600302e7b82 */ /* 0x0006700000000a00 */
[----:B------:R3:W2:Y:S01]  /*22200*/  LDC.64 R40, c[0x0][R48+0x228] ;  /* 0x00008a0030287b82 */ /* 0x0006a20000000a00 */
[----:B------:R-:W-:Y:S05]  /*22210*/  @P0 BRA `(.L_x_1564) ;  /* 0x0000000000100947 */ /* 0x000fea0003800000 */
[----:B------:R-:W-:Y:S05]  /*22220*/  @!P3 BRA `(.L_x_1564) ;  /* 0x00000000000cb947 */ /* 0x000fea0003800000 */
[----:B---3--:R-:W3:Y:S04]  /*22230*/  LDG.E R12, desc[UR40][R44.64] ;  /* 0x000000282c0c7981 */ /* 0x008ee8000c1e1900 */
[----:B-----5:R-:W3:Y:S02]  /*22240*/  LDG.E R53, desc[UR40][R44.64+0x4] ;  /* 0x000004282c357981 */ /* 0x020ee4000c1e1900 */
[----:B---3--:R-:W-:-:S07]  /*22250*/  IMAD.IADD R53, R53, 0x1, -R12 ;  /* 0x0000000135357824 */ /* 0x008fce00078e0a0c */
.L_x_1564:
[----:B------:R-:W4:Y:S04]  /*22260*/  LDL R54, [R1+0x68] ;  /* 0x0000680001367983 */ /* 0x000f280000100800 */
[----:B------:R-:W4:Y:S01]  /*22270*/  LDL R52, [R1+0x24] ;  /* 0x0000240001347983 */ /* 0x000f220000100800 */
[----:B---3--:R-:W3:Y:S01]  /*22280*/  LDC.64 R12, c[0x0][R48+0x210] ;  /* 0x00008400300c7b82 */ /* 0x008ee20000000a00 */
[----:B------:R-:W-:Y:S01]  /*22290*/  ISETP.NE.U32.AND P0, PT, RZ, UR4, PT ;  /* 0x00000004ff007c0c */ /* 0x000fe2000bf05070 */
[-C--:B-1----:R-:W-:Y:S01]  /*222a0*/  IMAD R51, R47, R222.reuse, RZ ;  /* 0x000000de2f337224 */ /* 0x082fe200078e02ff */
[----:B------:R-:W-:Y:S01]  /*222b0*/  SHF.R.S32.HI R45, RZ, 0x1f, R225 ;  /* 0x0000001fff2d7819 */ /* 0x000fe200000114e1 */
[----:B------:R-:W-:Y:S01]  /*222c0*/  IMAD.WIDE.U32 R46, R46, R222, RZ ;  /* 0x000000de2e2e7225 */ /* 0x000fe200078e00ff */
[----:B------:R-:W-:-:S02]  /*222d0*/  ISETP.NE.AND.EX P0, PT, RZ, UR5, PT, P0 ;  /* 0x00000005ff007c0c */ /* 0x000fc4000bf05300 */
[----:B------:R-:W-:Y:S01]  /*222e0*/  SEL R49, R227, RZ, P1 ;  /* 0x000000ffe3317207 */ /* 0x000fe20000800000 */
[----:B------:R-:W1:Y:S01]  /*222f0*/  @P2 LDC R44, c[0x0][0xbec] ;  /* 0x0002fb00ff2c2b82 */ /* 0x000e620000000800 */
[----:B------:R-:W-:Y:S01]  /*22300*/  SEL R132, R225, RZ, !P0 ;  /* 0x000000ffe1847207 */ /* 0x000fe20004000000 */
[----:B------:R-:W-:Y:S01]  /*22310*/  IMAD.IADD R50, R47, 0x1, R51 ;  /* 0x000000012f327824 */ /* 0x000fe200078e0233 */
[----:B------:R-:W-:Y:S01]  /*22320*/  SEL R45, R45, RZ, !P0 ;  /* 0x000000ff2d2d7207 */ /* 0x000fe20004000000 */
[-C--:B--2---:R-:W-:Y:S01]  /*22330*/  IMAD R47, R41, R49.reuse, RZ ;  /* 0x00000031292f7224 */ /* 0x084fe200078e02ff */
[----:B-----5:R-:W-:Y:S01]  /*22340*/  SHF.R.S32.HI R133, RZ, 0x1f, R11 ;  /* 0x0000001fff857819 */ /* 0x020fe2000001140b */
[----:B0-----:R-:W-:Y:S02]  /*22350*/  IMAD R43, R43, R132, RZ ;  /* 0x000000842b2b7224 */ /* 0x001fe400078e02ff */
[----:B------:R-:W0:Y:S01]  /*22360*/  @P2 LDC R57, c[0x0][0xbf0] ;  /* 0x0002fc00ff392b82 */ /* 0x000e220000000800 */
[----:B------:R-:W-:-:S04]  /*22370*/  IMAD.WIDE.U32 R40, R40, R49, RZ ;  /* 0x0000003128287225 */ /* 0x000fc800078e00ff */
[C---:B------:R-:W-:Y:S02]  /*22380*/  IMAD R55, R42.reuse, R45, R43 ;  /* 0x0000002d2a377224 */ /* 0x040fe400078e022b */
[----:B------:R-:W-:Y:S01]  /*22390*/  IMAD.WIDE.U32 R42, R42, R132, RZ ;  /* 0x000000842a2a7225 */ /* 0x000fe200078e00ff */
[----:B------:R-:W2:Y:S03]  /*223a0*/  LDC.64 R14, c[0x0][0xba8] ;  /* 0x0002ea00ff0e7b82 */ /* 0x000ea60000000a00 */
[----:B------:R-:W-:Y:S01]  /*223b0*/  IMAD.IADD R45, R221, 0x1, R207 ;  /* 0x00000001dd2d7824 */ /* 0x000fe200078e02cf */
[----:B------:R-:W-:Y:S01]  /*223c0*/  IADD3 R46, P0, P3, R42, R46, R11 ;  /* 0x0000002e2a2e7210 */ /* 0x000fe20007b1e00b */
[----:B------:R-:W-:Y:S02]  /*223d0*/  IMAD.IADD R55, R43, 0x1, R55 ;  /* 0x000000012b377824 */ /* 0x000fe400078e0237 */
[----:B------:R-:W-:-:S02]  /*223e0*/  IMAD.MOV.U32 R43, RZ, RZ, R45 ;  /* 0x000000ffff2b7224 */ /* 0x000fc400078e002d */
[----:B-1----:R-:W-:-:S04]  /*223f0*/  @P2 IMAD.HI.U32 R42, R45, R44, RZ ;  /* 0x0000002c2d2a2227 */ /* 0x002fc800078e00ff */
[----:B------:R-:W-:Y:S01]  /*22400*/  IMAD.IADD R47, R41, 0x1, R47 ;  /* 0x00000001292f7824 */ /* 0x000fe200078e022f */
[----:B0-----:R-:W-:Y:S02]  /*22410*/  @P2 SHF.R.U32.HI R43, RZ, R57, R42 ;  /* 0x00000039ff2b2219 */ /* 0x001fe4000001162a */
[----:B------:R-:W-:Y:S02]  /*22420*/  IADD3.X R42, R55, R50, R133, P0, P3 ;  /* 0x00000032372a7210 */ /* 0x000fe400007e6485 */
[----:B------:R-:W-:Y:S01]  /*22430*/  IADD3 R40, P0, P3, R43, R46, R40 ;  /* 0x0000002e2b287210 */ /* 0x000fe20007b1e028 */
[--C-:B------:R-:W-:Y:S01]  /*22440*/  IMAD.MOV R44, RZ, RZ, -R43.reuse ;  /* 0x000000ffff2c7224 */ /* 0x100fe200078e0a2b */
[----:B------:R-:W-:Y:S01]  /*22450*/  SHF.R.S32.HI R41, RZ, 0x1f, R43 ;  /* 0x0000001fff297819 */ /* 0x000fe2000001142b */
[----:B--2---:R-:W0:Y:S02]  /*22460*/  @!P1 LDC R14, c[0x0][0xb50] ;  /* 0x0002d400ff0e9b82 */ /* 0x004e240000000800 */
[----:B------:R-:W-:Y:S01]  /*22470*/  IMAD R43, R134, R44, R45 ;  /* 0x0000002c862b7224 */ /* 0x000fe200078e022d */
[----:B------:R-:W-:Y:S01]  /*22480*/  IADD3.X R41, R41, R42, R47, P0, P3 ;  /* 0x0000002a29297210 */ /* 0x000fe200007e642f */
[----:B------:R-:W-:-:S02]  /*22490*/  IMAD R42, R53, R134, RZ ;  /* 0x00000086352a7224 */ /* 0x000fc400078e02ff */
[-C--:B---3--:R-:W-:Y:S01]  /*224a0*/  IMAD R13, R13, R43.reuse, RZ ;  /* 0x0000002b0d0d7224 */ /* 0x088fe200078e02ff */
[----:B------:R-:W-:Y:S01]  /*224b0*/  SHF.R.S32.HI R47, RZ, 0x1f, R43 ;  /* 0x0000001fff2f7819 */ /* 0x000fe2000001142b */
[C---:B------:R-:W-:Y:S01]  /*224c0*/  IMAD.WIDE.U32 R40, R12.reuse, R43, R40 ;  /* 0x0000002b0c287225 */ /* 0x040fe200078e0028 */
[----:B------:R-:W1:Y:S03]  /*224d0*/  @!P1 LDC R15, c[0x0][0xb54] ;  /* 0x0002d500ff0f9b82 */ /* 0x000e660000000800 */
[----:B------:R-:W-:-:S04]  /*224e0*/  IMAD R13, R12, R47, R13 ;  /* 0x0000002f0c0d7224 */ /* 0x000fc800078e020d */
[----:B------:R-:W-:Y:S01]  /*224f0*/  IMAD.IADD R12, R41, 0x1, R13 ;  /* 0x00000001290c7824 */ /* 0x000fe200078e020d */
[----:B0-----:R-:W-:-:S05]  /*22500*/  LEA R44, P0, R40, R14, 0x2 ;  /* 0x0000000e282c7211 */ /* 0x001fca00078010ff */
[----:B------:R-:W-:Y:S01]  /*22510*/  SHFL.IDX PT, R14, R44, 0x1, 0x1c1f ;  /* 0x003c1f002c0e7f89 */ /* 0x000fe200000e0000 */
[----:B-1----:R-:W-:-:S03]  /*22520*/  LEA.HI.X R40, R40, R15, R12, 0x2, P0 ;  /* 0x0000000f28287211 */ /* 0x002fc600000f140c */
[----:B------:R-:W-:Y:S04]  /*22530*/  SHFL.IDX PT, R12, R44, RZ, 0x1c1f ;  /* 0x001c1fff2c0c7589 */ /* 0x000fe800000e0000 */
[----:B------:R-:W0:Y:S04]  /*22540*/  SHFL.IDX PT, R13, R40, RZ, 0x1c1f ;  /* 0x001c1fff280d7589 */ /* 0x000e2800000e0000 */
[----:B------:R-:W1:Y:S01]  /*22550*/  SHFL.IDX PT, R15, R40, 0x1, 0x1c1f ;  /* 0x003c1f00280f7f89 */ /* 0x000e6200000e0000 */
[----:B----4-:R-:W-:Y:S01]  /*22560*/  IMAD.IADD R41, R54, 0x1, R207 ;  /* 0x0000000136297824 */ /* 0x010fe200078e02cf */
[----:B------:R-:W-:-:S03]  /*22570*/  LOP3.LUT P0, RZ, R52, 0x3, RZ, 0xc0, !PT ;  /* 0x0000000334ff7812 */ /* 0x000fc6000780c0ff */
[C---:B------:R-:W-:Y:S01]  /*22580*/  VIADD R43, R41.reuse, 0x8 ;  /* 0x00000008292b7836 */ /* 0x040fe20000000000 */
[----:B------:R-:W-:-:S04]  /*22590*/  ISETP.GE.OR P3, PT, R41, R42, P0 ;  /* 0x0000002a2900720c */ /* 0x000fc80000766670 */
[----:B------:R-:W-:-:S09]  /*225a0*/  ISETP.GE.OR P0, PT, R43, R42, P0 ;  /* 0x0000002a2b00720c */ /* 0x000fd20000706670 */
[----:B0-----:R0:W-:Y:S04]  /*225b0*/  @!P3 ST.E desc[UR40][R12.64], R120 ;  /* 0x000000780c00b985 */ /* 0x0011e8000c101928 */
[----:B-1----:R0:W-:Y:S01]  /*225c0*/  @!P0 ST.E desc[UR40][R14.64], R121 ;  /* 0x000000790e008985 */ /* 0x0021e2000c101928 */
[----:B------:R-:W-:Y:S05]  /*225d0*/  @P1 BRA `(.L_x_1565) ;  /* 0x0000000c006c1947 */ /* 0x000fea0003800000 */
[----:B------:R-:W-:Y:S01]  /*225e0*/  VIADD R0, R161, 0xffffff80 ;  /* 0xffffff80a1007836 */ /* 0x000fe20000000000 */
[----:B0-----:R-:W0:Y:S01]  /*225f0*/  @P2 LDC R15, c[0x0][0xbec] ;  /* 0x0002fb00ff0f2b82 */ /* 0x001e220000000800 */
[----:B------:R-:W-:-:S03]  /*22600*/  ULDC.64 UR4, c[0x0][0xaa0] ;  /* 0x0002a80000047ab9 */ /* 0x000fc60000000a00 */
        /* <DEDUP_REMOVED lines=20> */
[----:B------:R-:W5:Y:S01]  /*22750*/  LD.E.128 R24, desc[UR40][R24.64] ;  /* 0x0000002818187980 */ /* 0x000f62000c101d00 */
[----:B------:R-:W-:Y:S02]  /*22760*/  LOP3.LUT R28, R29, 0x380, RZ, 0xc0, !PT ;  /* 0x000003801d1c7812 */ /* 0x000fe400078ec0ff */
[----:B------:R-:W-:-:S02]  /*22770*/  SHF.R.U64 R48, R48, 0x3, RZ ;  /* 0x0000000330307819 */ /* 0x000fc400000012ff */
[----:B------:R-:W-:Y:S02]  /*22780*/  LOP3.LUT R32, R33, 0x380, RZ, 0xc0, !PT ;  /* 0x0000038021207812 */ /* 0x000fe400078ec0ff */
[----:B------:R-:W-:Y:S01]  /*22790*/  LOP3.LUT R48, R48, R49, RZ, 0x3c, !PT ;  /* 0x0000003130307212 */ /* 0x000fe200078e3cff */
[--C-:B------:R-:W-:Y:S01]  /*227a0*/  IMAD.X R49, RZ, RZ, R81.reuse, P3 ;  /* 0x000000ffff317224 */ /* 0x100fe200018e0651 */
[----:B------:R-:W-:Y:S02]  /*227b0*/  IADD3 R3, P3, R80, 0xb000, RZ ;  /* 0x0000b00050037810 */ /* 0x000fe40007f7e0ff */
[----:B------:R-:W-:Y:S02]  /*227c0*/  LOP3.LUT R36, R37, 0x380, RZ, 0xc0, !PT ;  /* 0x0000038025247812 */ /* 0x000fe400078ec0ff */
[----:B------:R-:W-:Y:S01]  /*227d0*/  LOP3.LUT R0, R3, 0x380, RZ, 0xc0, !PT ;  /* 0x0000038003007812 */ /* 0x000fe200078ec0ff */
[----:B------:R-:W-:Y:S01]  /*227e0*/  IMAD.X R69, RZ, RZ, R81, P3 ;  /* 0x000000ffff457224 */ /* 0x000fe200018e0651 */
[----:B------:R-:W-:Y:S01]  /*227f0*/  LOP3.LUT R44, R45, 0x380, RZ, 0xc0, !PT ;  /* 0x000003802d2c7812 */ /* 0x000fe200078ec0ff */
[----:B------:R-:W5:Y:S01]  /*22800*/  LD.E.128 R48, desc[UR40][R48.64] ;  /* 0x0000002830307980 */ /* 0x000f62000c101d00 */
[----:B------:R-:W-:-:S02]  /*22810*/  SHF.R.U64 R0, R0, 0x3, RZ ;  /* 0x0000000300007819 */ /* 0x000fc400000012ff */
[----:B------:R-:W-:Y:S02]  /*22820*/  SHF.R.U64 R28, R28, 0x3, RZ ;  /* 0x000000031c1c7819 */ /* 0x000fe400000012ff */
[----:B------:R-:W-:Y:S01]  /*22830*/  LOP3.LUT R68, R0, R3, RZ, 0x3c, !PT ;  /* 0x0000000300447212 */ /* 0x000fe200078e3cff */
[----:B------:R-:W-:Y:S01]  /*22840*/  IMAD R0, R133, UR4, RZ ;  /* 0x0000000485007c24 */ /* 0x000fe2000f8e02ff */
[----:B------:R-:W-:Y:S01]  /*22850*/  SHF.R.U64 R32, R32, 0x3, RZ ;  /* 0x0000000320207819 */ /* 0x000fe200000012ff */
[C---:B------:R-:W-:Y:S01]  /*22860*/  IMAD.WIDE.U32 R2, R11.reuse, UR4, RZ ;  /* 0x000000040b027c25 */ /* 0x040fe2000f8e00ff */
[----:B------:R-:W-:Y:S02]  /*22870*/  SHF.R.U64 R36, R36, 0x3, RZ ;  /* 0x0000000324247819 */ /* 0x000fe400000012ff */
[----:B------:R-:W-:Y:S01]  /*22880*/  SHF.R.U64 R44, R44, 0x3, RZ ;  /* 0x000000032c2c7819 */ /* 0x000fe200000012ff */
[----:B------:R-:W-:Y:S01]  /*22890*/  IMAD R13, R11, UR5, R0 ;  /* 0x000000050b0d7c24 */ /* 0x000fe2000f8e0200 */
[----:B------:R-:W-:Y:S01]  /*228a0*/  LOP3.LUT R28, R28, R29, RZ, 0x3c, !PT ;  /* 0x0000001d1c1c7212 */ /* 0x000fe200078e3cff */
[----:B------:R-:W-:Y:S01]  /*228b0*/  IMAD R0, R41, 0x20, R8 ;  /* 0x0000002029007824 */ /* 0x000fe200078e0208 */
        /* <DEDUP_REMOVED lines=8> */
[C---:B------:R-:W-:Y:S01]  /*22940*/  IADD3 R57, P5, R80.reuse, 0x8000, RZ ;  /* 0x0000800050397810 */ /* 0x040fe20007fbe0ff */
[----:B------:R-:W-:Y:S01]  /*22950*/  IMAD.IADD R3, R3, 0x1, R13 ;  /* 0x0000000103037824 */ /* 0x000fe200078e020d */
[C---:B------:R-:W-:Y:S01]  /*22960*/  IADD3 R61, P0, R80.reuse, 0x9000, RZ ;  /* 0x00009000503d7810 */ /* 0x040fe20007f1e0ff */
[----:B------:R-:W-:Y:S01]  /*22970*/  ULDC.64 UR4, c[0x0][0xae8] ;  /* 0x0002ba0000047ab9 */ /* 0x000fe20000000a00 */
[----:B------:R-:W-:Y:S01]  /*22980*/  IADD3 R65, P1, R80, 0xa000, RZ ;  /* 0x0000a00050417810 */ /* 0x000fe20007f3e0ff */
[----:B------:R-:W-:Y:S01]  /*22990*/  IMAD.IADD R10, R207, 0x1, R0 ;  /* 0x00000001cf0a7824 */ /* 0x000fe200078e0200 */
[----:B------:R-:W-:Y:S01]  /*229a0*/  LOP3.LUT R52, R53, 0x380, RZ, 0xc0, !PT ;  /* 0x0000038035347812 */ /* 0x000fe200078ec0ff */
[----:B------:R-:W-:Y:S01]  /*229b0*/  IMAD.WIDE.U32 R2, R222, UR4, R2 ;  /* 0x00000004de027c25 */ /* 0x000fe2000f8e0002 */
[----:B------:R-:W-:Y:S01]  /*229c0*/  LOP3.LUT R56, R57, 0x380, RZ, 0xc0, !PT ;  /* 0x0000038039387812 */ /* 0x000fe200078ec0ff */
[----:B------:R-:W5:Y:S01]  /*229d0*/  LD.E.128 R28, desc[UR40][R28.64] ;  /* 0x000000281c1c7980 */ /* 0x000f62000c101d00 */
[----:B------:R-:W-:-:S02]  /*229e0*/  LOP3.LUT R60, R61, 0x380, RZ, 0xc0, !PT ;  /* 0x000003803d3c7812 */ /* 0x000fc400078ec0ff */
[----:B------:R-:W-:Y:S01]  /*229f0*/  LOP3.LUT R64, R65, 0x380, RZ, 0xc0, !PT ;  /* 0x0000038041407812 */ /* 0x000fe200078ec0ff */
[----:B0-----:R-:W-:Y:S01]  /*22a00*/  @P2 IMAD.HI.U32 R0, R10, R15, RZ ;  /* 0x0000000f0a002227 */ /* 0x001fe200078e00ff */
[----:B------:R-:W-:Y:S01]  /*22a10*/  SHF.R.S32.HI R13, RZ, 0x1f, R132 ;  /* 0x0000001fff0d7819 */ /* 0x000fe20000011484 */
[----:B------:R-:W5:Y:S01]  /*22a20*/  LD.E.128 R32, desc[UR40][R32.64] ;  /* 0x0000002820207980 */ /* 0x000f62000c101d00 */
[----:B------:R-:W-:Y:S01]  /*22a30*/  LOP3.LUT R5, R80, 0x380, RZ, 0xc0, !PT ;  /* 0x0000038050057812 */ /* 0x000fe200078ec0ff */
[----:B------:R-:W-:Y:S01]  /*22a40*/  IMAD R3, R222, UR5, R3 ;  /* 0x00000005de037c24 */ /* 0x000fe2000f8e0203 */
[----:B------:R-:W-:Y:S01]  /*22a50*/  SHF.R.U64 R52, R52, 0x3, RZ ;  /* 0x0000000334347819 */ /* 0x000fe200000012ff */
[----:B------:R-:W-:Y:S01]  /*22a60*/  ULDC.64 UR4, c[0x0][0xaf0] ;  /* 0x0002bc0000047ab9 */ /* 0x000fe20000000a00 */
[----:B------:R-:W-:Y:S01]  /*22a70*/  SHF.R.U64 R56, R56, 0x3, RZ ;  /* 0x0000000338387819 */ /* 0x000fe200000012ff */
[----:B------:R-:W5:Y:S01]  /*22a80*/  LD.E.128 R36, desc[UR40][R36.64] ;  /* 0x0000002824247980 */ /* 0x000f62000c101d00 */
[----:B------:R-:W-:-:S02]  /*22a90*/  SHF.R.U64 R60, R60, 0x3, RZ ;  /* 0x000000033c3c7819 */ /* 0x000fc400000012ff */
[----:B------:R-:W-:Y:S01]  /*22aa0*/  SHF.R.U64 R64, R64, 0x3, RZ ;  /* 0x0000000340407819 */ /* 0x000fe200000012ff */
[----:B------:R-:W-:Y:S01]  /*22ab0*/  IMAD.MOV.U32 R11, RZ, RZ, R10 ;  /* 0x000000ffff0b7224 */ /* 0x000fe200078e000a */
[----:B------:R-:W-:Y:S01]  /*22ac0*/  SHF.R.U64 R5, R5, 0x3, RZ ;  /* 0x0000000305057819 */ /* 0x000fe200000012ff */
[----:B------:R-:W-:Y:S01]  /*22ad0*/  IMAD R13, R13, UR4, RZ ;  /* 0x000000040d0d7c24 */ /* 0x000fe2000f8e02ff */
[----:B-1----:R-:W-:Y:S01]  /*22ae0*/  @P2 SHF.R.U32.HI R11, RZ, R21, R0 ;  /* 0x00000015ff0b2219 */ /* 0x002fe20000011600 */
[----:B------:R-:W5:Y:S01]  /*22af0*/  LD.E.128 R44, desc[UR40][R44.64] ;  /* 0x000000282c2c7980 */ /* 0x000f62000c101d00 */
        /* <DEDUP_REMOVED lines=9> */
[C---:B------:R-:W-:Y:S01]  /*22b90*/  IMAD R13, R132.reuse, UR5, R13 ;  /* 0x00000005840d7c24 */ /* 0x040fe2000f8e020d */
[----:B------:R-:W-:Y:S01]  /*22ba0*/  SHF.R.S32.HI R0, RZ, 0x1f, R11 ;  /* 0x0000001fff007819 */ /* 0x000fe2000001140b */
[----:B------:R-:W-:Y:S01]  /*22bb0*/  IMAD.WIDE.U32 R132, R132, UR4, R2 ;  /* 0x0000000484847c25 */ /* 0x000fe2000f8e0002 */
[----:B------:R-:W5:Y:S01]  /*22bc0*/  LD.E.128 R52, desc[UR40][R52.64] ;  /* 0x0000002834347980 */ /* 0x000f62000c101d00 */
[----:B------:R-:W-:-:S02]  /*22bd0*/  ULDC.64 UR4, c[0x0][0xae0] ;  /* 0x0002b80000047ab9 */ /* 0x000fc40000000a00 */
[----:B------:R-:W-:Y:S01]  /*22be0*/  IMAD.MOV R3, RZ, RZ, -R11 ;  /* 0x000000ffff037224 */ /* 0x000fe200078e0a0b */
[----:B------:R0:W5:Y:S01]  /*22bf0*/  LD.E.128 R4, desc[UR40][R80.64] ;  /* 0x0000002850047980 */ /* 0x000162000c101d00 */
[----:B------:R-:W-:Y:S02]  /*22c00*/  IMAD.IADD R133, R133, 0x1, R13 ;  /* 0x0000000185857824 */ /* 0x000fe400078e020d */
[----:B------:R-:W-:Y:S01]  /*22c10*/  IMAD R13, R134, R3, R10 ;  /* 0x00000003860d7224 */ /* 0x000fe200078e020a */
[----:B------:R-:W5:Y:S04]  /*22c20*/  LD.E.128 R56, desc[UR40][R56.64] ;  /* 0x0000002838387980 */ /* 0x000f68000c101d00 */
        /* <DEDUP_REMOVED lines=25> */
[----:B------:R-:W-:Y:S01]  /*22dc0*/  VIADD R41, R9, 0x80 ;  /* 0x0000008009297836 */ /* 0x000fe20000000000 */
        /* <DEDUP_REMOVED lines=8> */
.L_x_1875:
[----:B------:R-:W-:Y:S01]  /*22e50*/  IMAD.IADD R207, R8, 0x1, R207 ;  /* 0x0000000108cf7824 */ /* 0x000fe200078e02cf */
        /* <DEDUP_REMOVED lines=16> */
.L_x_1568:
[----:B------:R-:W-:Y:S05]  /*22f60*/  BSYNC B1 ;  /* 0x0000000000017941 */ /* 0x000fea0003800000 */
.L_x_1567:
[----:B------:R-:W-:-:S03]  /*22f70*/  UMOV UR4, 0xffffffff ;  /* 0xffffffff00047882 */ /* 0x000fc60000000000 */
[----:B------:R-:W-:Y:S05]  /*22f80*/  BRA.DIV UR4, `(.L_x_1569) ;  /* 0x000000ea04cc7947 */ /* 0x000fea000b800000 */
[----:B-1----:R1:W4:Y:S04]  /*22f90*/  SHFL.IDX PT, R0, R3, 0x1, 0x181f ;  /* 0x00381f0003007f89 */ /* 0x00232800000e0000 */
[----:B--23--:R1:W2:Y:S02]  /*22fa0*/  SHFL.IDX PT, R14, R2, 0x1, 0x181f ;  /* 0x00381f00020e7f89 */ /* 0x00c2a400000e0000 */
.L_x_1879:
        /* <DEDUP_REMOVED lines=17> */
.L_x_1571:
[----:B------:R-:W-:Y:S05]  /*230c0*/  BSYNC B1 ;  /* 0x0000000000017941 */ /* 0x000fea0003800000 */
.L_x_1570:
[----:B------:R-:W-:-:S03]  /*230d0*/  UMOV UR4, 0xffffffff ;  /* 0xffffffff00047882 */ /* 0x000fc60000000000 */
[----:B------:R-:W-:Y:S05]  /*230e0*/  BRA.DIV UR4, `(.L_x_1572) ;  /* 0x000000ea04bc7947 */ /* 0x000fea000b800000 */
[----:B----4-:R4:W0:Y:S04]  /*230f0*/  SHFL.IDX PT, R0, R3, 0x2, 0x181f ;  /* 0x00581f0003007f89 */ /* 0x01082800000e0000 */
[----:B--23--:R4:W2:Y:S02]  /*23100*/  SHFL.IDX PT, R14, R2, 0x2, 0x181f ;  /* 0x00581f00020e7f89 */ /* 0x00c8a400000e0000 */
.L_x_1883:
        /* <DEDUP_REMOVED lines=17> */
.L_x_1574:
[----:B------:R-:W-:Y:S05]  /*23220*/  BSYNC B1 ;  /* 0x0000000000017941 */ /* 0x000fea0003800000 */
.L_x_1573:
[----:B------:R-:W-:-:S03]  /*23230*/  UMOV UR4, 0xffffffff ;  /* 0xffffffff00047882 */ /* 0x000fc60000000000 */
[----:B------:R-:W-:Y:S05]  /*23240*/  BRA.DIV UR4, `(.L_x_1575) ;  /* 0x000000ea04ac7947 */ /* 0x000fea000b800000 */
[----:B0-----:R0:W0:Y:S04]  /*23250*/  SHFL.IDX PT, R0, R3, 0x3, 0x181f ;  /* 0x00781f0003007f89 */ /* 0x00102800000e0000 */
[----:B--23--:R2:W3:Y:S02]  /*23260*/  SHFL.IDX PT, R14, R2, 0x3, 0x181f ;  /* 0x00781f00020e7f89 */ /* 0x00c4e400000e0000 */
.L_x_1887:
        /* <DEDUP_REMOVED lines=18> */
.L_x_1565:
[----:B------:R-:W-:Y:S01]  /*23390*/  ULDC.64 UR4, c[0x0][0xb08] ;  /* 0x0002c20000047ab9 */ /* 0x000fe20000000a00 */
[----:B------:R-:W1:Y:S01]  /*233a0*/  @P2 LDC R47, c[0x0][0xbf0] ;  /* 0x0002fc00ff2f2b82 */ /* 0x000e620000000800 */
[----:B0-----:R-:W-:Y:S02]  /*233b0*/  IMAD R14, R133, UR4, RZ ;  /* 0x00000004850e7c24 */ /* 0x001fe4000f8e02ff */
[----:B------:R-:W-:-:S04]  /*233c0*/  IMAD.WIDE.U32 R12, R11, UR4, RZ ;  /* 0x000000040b0c7c25 */ /* 0x000fc8000f8e00ff */
[----:B------:R-:W-:Y:S01]  /*233d0*/  IMAD R11, R11, UR5, R14 ;  /* 0x000000050b0b7c24 */ /* 0x000fe2000f8e020e */
[----:B------:R-:W-:Y:S01]  /*233e0*/  ULDC.64 UR4, c[0x0][0xb38] ;  /* 0x0002ce0000047ab9 */ /* 0x000fe20000000a00 */
[----:B------:R-:W0:Y:S01]  /*233f0*/  @P2 LDC R14, c[0x0][0xbec] ;  /* 0x0002fb00ff0e2b82 */ /* 0x000e220000000800 */
[----:B------:R-:W-:Y:S02]  /*23400*/  VIADD R40, R16, 0x2a820 ;  /* 0x0002a82010287836 */ /* 0x000fe40000000000 */
[----:B------:R-:W-:Y:S01]  /*23410*/  IMAD.IADD R13, R13, 0x1, R11 ;  /* 0x000000010d0d7824 */ /* 0x000fe200078e020b */
[----:B------:R-:W-:Y:S02]  /*23420*/  SHF.R.S32.HI R11, RZ, 0x1f, R132 ;  /* 0x0000001fff0b7819 */ /* 0x000fe40000011484 */
[----:B------:R-:W-:Y:S01]  /*23430*/  PRMT R40, RZ, 0x654, R40 ;  /* 0x00000654ff287816 */ /* 0x000fe20000000028 */
[----:B------:R-:W-:-:S03]  /*23440*/  IMAD.WIDE.U32 R12, R222, UR4, R12 ;  /* 0x00000004de0c7c25 */ /* 0x000fc6000f8e000c */
[----:B------:R2:W-:Y:S01]  /*23450*/  SYNCS.ARRIVE.TRANS64.RED.A1T0 RZ, [R40+URZ], RZ ;  /* 0x000000ff28ff79a7 */ /* 0x0005e2000810043f */
[----:B------:R-:W-:Y:S01]  /*23460*/  IMAD R13, R222, UR5, R13 ;  /* 0x00000005de0d7c24 */ /* 0x000fe2000f8e020d */
[----:B------:R-:W-:Y:S02]  /*23470*/  ULDC.64 UR4, c[0x0][0xb40] ;  /* 0x0002d00000047ab9 */ /* 0x000fe40000000a00 */
[----:B------:R-:W-:Y:S02]  /*23480*/  IMAD R11, R11, UR4, RZ ;  /* 0x000000040b0b7c24 */ /* 0x000fe4000f8e02ff */
[----:B------:R-:W-:-:S04]  /*23490*/  IMAD.WIDE.U32 R12, R132, UR4, R12 ;  /* 0x00000004840c7c25 */ /* 0x000fc8000f8e000c */
[----:B------:R-:W-:Y:S01]  /*234a0*/  IMAD R15, R132, UR5, R11 ;  /* 0x00000005840f7c24 */ /* 0x000fe2000f8e020b */
[----:B------:R-:W-:Y:S01]  /*234b0*/  ULDC.64 UR4, c[0x0][0xb48] ;  /* 0x0002d20000047ab9 */ /* 0x000fe20000000a00 */
[----:B------:R-:W-:Y:S02]  /*234c0*/  IMAD.MOV.U32 R11, RZ, RZ, R45 ;  /* 0x000000ffff0b7224 */ /* 0x000fe400078e002d */
[----:B0-----:R-:W-:-:S04]  /*234d0*/  @P2 IMAD.HI.U32 R14, R45, R14, RZ ;  /* 0x0000000e2d0e2227 */ /* 0x001fc800078e00ff */
[----:B------:R-:W-:Y:S01]  /*234e0*/  IMAD.IADD R13, R13, 0x1, R15 ;  /* 0x000000010d0d7824 */ /* 0x000fe200078e020f */
[----:B-1----:R-:W-:Y:S01]  /*234f0*/  @P2 SHF.R.U32.HI R11, RZ, R47, R14 ;  /* 0x0000002fff0b2219 */ /* 0x002fe2000001160e */
[----:B------:R-:W-:-:S03]  /*23500*/  IMAD.WIDE.U32 R12, R227, UR4, R12 ;  /* 0x00000004e30c7c25 */ /* 0x000fc6000f8e000c */
[--C-:B------:R-:W-:Y:S01]  /*23510*/  SHF.R.S32.HI R14, RZ, 0x1f, R11.reuse ;  /* 0x0000001fff0e7819 */ /* 0x100fe2000001140b */
[----:B------:R-:W-:Y:S02]  /*23520*/  IMAD.MOV R15, RZ, RZ, -R11 ;  /* 0x000000ffff0f7224 */ /* 0x000fe400078e0a0b */
[----:B------:R-:W-:Y:S01]  /*23530*/  IMAD R13, R227, UR5, R13 ;  /* 0x00000005e30d7c24 */ /* 0x000fe2000f8e020d */
[----:B------:R-:W-:Y:S01]  /*23540*/  ULDC.64 UR4, c[0x0][0xb30] ;  /* 0x0002cc0000047ab9 */ /* 0x000fe20000000a00 */
[----:B------:R-:W-:Y:S02]  /*23550*/  IMAD R15, R134, R15, R45 ;  /* 0x0000000f860f7224 */ /* 0x000fe400078e022d */
[----:B------:R-:W-:Y:S02]  /*23560*/  IMAD R14, R14, UR4, RZ ;  /* 0x000000040e0e7c24 */ /* 0x000fe4000f8e02ff */
        /* <DEDUP_REMOVED lines=10> */
[----:B------:R-:W-:Y:S01]  /*23610*/  IMAD.IADD R45, R13, 0x1, R45 ;  /* 0x000000010d2d7824 */ /* 0x000fe200078e022d */
[----:B------:R-:W-:-:S04]  /*23620*/  UMOV UR4, 0xffffffff ;  /* 0xffffffff00047882 */ /* 0x000fc80000000000 */
[----:B------:R-:W-:Y:S01]  /*23630*/  LEA.HI.X R45, R12, UR5, R45, 0x2, P0 ;  /* 0x000000050c2d7c11 */ /* 0x000fe200080f142d */
[----:B--2---:R-:W-:Y:S06]  /*23640*/  BRA.DIV UR4, `(.L_x_1577) ;  /* 0x000000e604f47947 */ /* 0x004fec000b800000 */
[----:B------:R0:W1:Y:S04]  /*23650*/  SHFL.IDX PT, R46, R45, RZ, 0x1c1f ;  /* 0x001c1fff2d2e7589 */ /* 0x00006800000e0000 */
[----:B------:R0:W2:Y:S02]  /*23660*/  SHFL.IDX PT, R47, R44, RZ, 0x1c1f ;  /* 0x001c1fff2c2f7589 */ /* 0x0000a400000e0000 */
.L_x_1890:
[----:B------:R-:W-:Y:S01]  /*23670*/  ISETP.GE.AND P0, PT, R41, R42, PT ;  /* 0x0000002a2900720c */ /* 0x000fe20003f06270 */
[----:B------:R-:W-:-:S12]  /*23680*/  BSSY B1, `(.L_x_1578) ;  /* 0x00000be000017945 */ /* 0x000fd80003800000 */
[----:B------:R-:W-:Y:S05]  /*23690*/  @P0 BRA `(.L_x_1579) ;  /* 0x0000000800f00947 */ /* 0x000fea0003800000 */
[----:B------:R-:W-:Y:S01]  /*236a0*/  ULDC UR4, c[0x0][0xac8] ;  /* 0x0002b20000047ab9 */ /* 0x000fe20000000800 */
[C---:B------:R-:W-:Y:S01]  /*236b0*/  VIADD R40, R200.reuse, 0x8 ;  /* 0x00000008c8287836 */ /* 0x040fe20000000000 */
[C---:B------:R-:W-:Y:S01]  /*236c0*/  ISETP.GE.AND P1, PT, R200.reuse, UR4, PT ;  /* 0x00000004c8007c0c */ /* 0x040fe2000bf26270 */
[C---:B------:R-:W-:Y:S01]  /*236d0*/  VIADD R49, R200.reuse, 0x10 ;  /* 0x00000010c8317836 */ /* 0x040fe20000000000 */
[----:B------:R-:W-:Y:S01]  /*236e0*/  SHF.R.S32.HI R11, RZ, 0x1f, R200 ;  /* 0x0000001fff0b7819 */ /* 0x000fe200000114c8 */
[----:B------:R-:W-:Y:S01]  /*236f0*/  VIADD R48, R200, 0x18 ;  /* 0x00000018c8307836 */ /* 0x000fe20000000000 */
[----:B------:R-:W-:Y:S01]  /*23700*/  ISETP.GE.AND P0, PT, R40, UR4, PT ;  /* 0x0000000428007c0c */ /* 0x000fe2000bf06270 */
[C---:B------:R-:W-:Y:S01]  /*23710*/  VIADD R51, R200.reuse, 0x8 ;  /* 0x00000008c8337836 */ /* 0x040fe20000000000 */
[----:B------:R-:W-:Y:S01]  /*23720*/  ISETP.GE.AND P2, PT, R49, UR4, PT ;  /* 0x0000000431007c0c */ /* 0x000fe2000bf46270 */
[C---:B------:R-:W-:Y:S02]  /*23730*/  VIADD R50, R200.reuse, 0x10 ;  /* 0x00000010c8327836 */ /* 0x040fe40000000000 */
[----:B------:R-:W-:Y:S01]  /*23740*/  VIADD R52, R200, 0x18 ;  /* 0x00000018c8347836 */ /* 0x000fe20000000000 */
[----:B------:R-:W-:-:S02]  /*23750*/  SHF.R.S32.HI R51, RZ, 0x1f, R51 ;  /* 0x0000001fff337819 */ /* 0x000fc40000011433 */
[----:B------:R-:W-:Y:S02]  /*23760*/  SHF.R.S32.HI R50, RZ, 0x1f, R50 ;  /* 0x0000001fff327819 */ /* 0x000fe40000011432 */
[-C--:B------:R-:W-:Y:S02]  /*23770*/  @!P1 LOP3.LUT R79, R79, R78.reuse, RZ, 0x3c, !PT ;  /* 0x0000004e4f4f9212 */ /* 0x080fe400078e3cff */
[C---:B--2---:R-:W-:Y:S01]  /*23780*/  @!P1 LEA R12, P3, R200.reuse, R47, 0x2 ;  /* 0x0000002fc80c9211 */ /* 0x044fe200078610ff */
[----:B------:R-:W-:Y:S01]  /*23790*/  @!P0 IMAD.MOV.U32 R41, RZ, RZ, R0 ;  /* 0x000000ffff298224 */ /* 0x000fe200078e0000 */
[----:B------:R-:W-:Y:S01]  /*237a0*/  @!P1 LOP3.LUT R78, R79, R78, RZ, 0x3c, !PT ;  /* 0x0000004e4f4e9212 */ /* 0x000fe200078e3cff */
[C---:B------:R-:W-:Y:S01]  /*237b0*/  VIADD R0, R200.reuse, 0x40 ;  /* 0x00000040c8007836 */ /* 0x040fe20000000000 */
[C---:B-1----:R-:W-:Y:S01]  /*237c0*/  @!P1 LEA.HI.X R13, R200.reuse, R46, R11, 0x2, P3 ;  /* 0x0000002ec80d9211 */ /* 0x042fe200018f140b */
[----:B------:R-:W-:Y:S01]  /*237d0*/  VIADD R11, R200, 0x20 ;  /* 0x00000020c80b7836 */ /* 0x000fe20000000000 */
[----:B------:R-:W-:-:S02]  /*237e0*/  ISETP.GE.AND P3, PT, R48, UR4, PT ;  /* 0x0000000430007c0c */ /* 0x000fc4000bf66270 */
[----:B------:R-:W-:Y:S02]  /*237f0*/  @!P1 LOP3.LUT R79, R79, R78, RZ, 0x3c, !PT ;  /* 0x0000004e4f4f9212 */ /* 0x000fe400078e3cff */
[C---:B------:R-:W-:Y:S02]  /*23800*/  @!P0 LEA R14, P4, R40.reuse, R47, 0x2 ;  /* 0x0000002f280e8211 */ /* 0x040fe400078810ff */
[----:B------:R-:W-:Y:S01]  /*23810*/  SHF.R.S32.HI R52, RZ, 0x1f, R52 ;  /* 0x0000001fff347819 */ /* 0x000fe20000011434 */
[----:B------:R1:W-:Y:S01]  /*23820*/  @!P1 ST.E.64 desc[UR40][R12.64], R78 ;  /* 0x0000004e0c009985 */ /* 0x0003e2000c101b28 */
[----:B------:R-:W-:Y:S02]  /*23830*/  ISETP.GE.AND P1, PT, R11, UR4, PT ;  /* 0x000000040b007c0c */ /* 0x000fe4000bf26270 */
[----:B------:R-:W-:Y:S01]  /*23840*/  @!P0 LEA.HI.X R15, R40, R46, R51, 0x2, P4 ;  /* 0x0000002e280f8211 */ /* 0x000fe200020f1433 */
[----:B------:R-:W-:Y:S01]  /*23850*/  @!P0 IMAD.MOV.U32 R40, RZ, RZ, R2 ;  /* 0x000000ffff288224 */ /* 0x000fe200078e0002 */
[----:B------:R-:W-:Y:S01]  /*23860*/  SHF.R.S32.HI R0, RZ, 0x1f, R0 ;  /* 0x0000001fff007819 */ /* 0x000fe20000011400 */
[----:B------:R-:W-:-:S02]  /*23870*/  VIADD R51, R200, 0x28 ;  /* 0x00000028c8337836 */ /* 0x000fc40000000000 */
[----:B------:R-:W-:Y:S01]  /*23880*/  @!P2 IMAD.MOV.U32 R2, RZ, RZ, R5 ;  /* 0x000000ffff02a224 */ /* 0x000fe200078e0005 */
[----:B------:R2:W-:Y:S01]  /*23890*/  @!P0 ST.E.64 desc[UR40][R14.64], R40 ;  /* 0x000000280e008985 */ /* 0x0005e2000c101b28 */
[----:B------:R-:W-:Y:S01]  /*238a0*/  @!P3 IMAD.MOV.U32 R5, RZ, RZ, R4 ;  /* 0x000000ffff05b224 */ /* 0x000fe200078e0004 */
[----:B------:R-:W-:Y:S01]  /*238b0*/  ISETP.GE.AND P0, PT, R51, UR4, PT ;  /* 0x0000000433007c0c */ /* 0x000fe2000bf06270 */
[----:B------:R-:W-:Y:S01]  /*238c0*/  @!P3 IMAD.MOV.U32 R4, RZ, RZ, R6 ;  /* 0x000000ffff04b224 */ /* 0x000fe200078e0006 */
[----:B-1----:R-:W-:-:S04]  /*238d0*/  @!P2 LEA R12, P5, R49, R47, 0x2 ;  /* 0x0000002f310ca211 */ /* 0x002fc800078a10ff */
[-C--:B------:R-:W-:Y:S01]  /*238e0*/  @!P2 LEA.HI.X R13, R49, R46.reuse, R50, 0x2, P5 ;  /* 0x0000002e310da211 */ /* 0x080fe200028f1432 */
[C---:B------:R-:W-:Y:S02]  /*238f0*/  VIADD R49, R200.reuse, 0x30 ;  /* 0x00000030c8317836 */ /* 0x040fe40000000000 */
[----:B------:R-:W-:Y:S01]  /*23900*/  VIADD R50, R200, 0x20 ;  /* 0x00000020c8327836 */ /* 0x000fe20000000000 */
[CC--:B--2---:R-:W-:Y:S01]  /*23910*/  @!P3 LEA R14, P4, R48.reuse, R47.reuse, 0x2 ;  /* 0x0000002f300eb211 */ /* 0x0c4fe200078810ff */
[----:B------:R1:W-:Y:S01]  /*23920*/  @!P2 ST.E.64 desc[UR40][R12.64], R2 ;  /* 0x000000020c00a985 */ /* 0x0003e2000c101b28 */
[----:B------:R-:W-:Y:S02]  /*23930*/  ISETP.GE.AND P2, PT, R49, UR4, PT ;  /* 0x0000000431007c0c */ /* 0x000fe4000bf46270 */
[----:B------:R-:W-:Y:S01]  /*23940*/  @!P3 LEA.HI.X R15, R48, R46, R52, 0x2, P4 ;  /* 0x0000002e300fb211 */ /* 0x000fe200020f1434 */
[C---:B------:R-:W-:Y:S01]  /*23950*/  VIADD R48, R200.reuse, 0x38 ;  /* 0x00000038c8307836 */ /* 0x040fe20000000000 */
[----:B------:R-:W-:Y:S01]  /*23960*/  SHF.R.S32.HI R50, RZ, 0x1f, R50 ;  /* 0x0000001fff327819 */ /* 0x000fe20000011432 */
[----:B------:R-:W-:Y:S01]  /*23970*/  VIADD R52, R200, 0x28 ;  /* 0x00000028c8347836 */ /* 0x000fe20000000000 */
[----:B------:R-:W-:Y:S01]  /*23980*/  @!P0 LEA R6, P4, R51, R47, 0x2 ;  /* 0x0000002f33068211 */ /* 0x000fe200078810ff */
[----:B------:R2:W-:Y:S01]  /*23990*/  @!P3 ST.E.64 desc[UR40][R14.64], R4 ;  /* 0x000000040e00b985 */ /* 0x0005e2000c101b28 */
[----:B------:R-:W-:-:S02]  /*239a0*/  ISETP.GE.AND P3, PT, R48, UR4, PT ;  /* 0x0000000430007c0c */ /* 0x000fc4000bf66270 */
[----:B------:R-:W-:Y:S02]  /*239b0*/  SHF.R.S32.HI R52, RZ, 0x1f, R52 ;  /* 0x0000001fff347819 */ /* 0x000fe40000011434 */
[C---:B-1----:R-:W-:Y:S01]  /*239c0*/  @!P1 LEA R2, P5, R11.reuse, R47, 0x2 ;  /* 0x0000002f0b029211 */ /* 0x042fe200078a10ff */
[C---:B------:R-:W-:Y:S01]  /*239d0*/  VIADD R13, R200.reuse, 0xb0 ;  /* 0x000000b0c80d7836 */ /* 0x040fe20000000000 */
[----:B------:R-:W-:Y:S02]  /*239e0*/  SHF.R.S32.HI R12, RZ, 0x1f, R233 ;  /* 0x0000001fff0c7819 */ /* 0x000fe400000114e9 */
[----:B------:R-:W-:Y:S01]  /*239f0*/  @!P1 LEA.HI.X R3, R11, R46, R50, 0x2, P5 ;  /* 0x0000002e0b039211 */ /* 0x000fe200028f1432 */
[C---:B------:R-:W-:Y:S02]  /*23a00*/  VIADD R11, R200.reuse, 0x40 ;  /* 0x00000040c80b7836 */ /* 0x040fe40000000000 */
[----:B------:R-:W-:Y:S02]  /*23a10*/  VIADD R50, R200, 0x30 ;  /* 0x00000030c8327836 */ /* 0x000fe40000000000 */
[----:B--2---:R-:W-:-:S02]  /*23a20*/  @!P1 IMAD.MOV.U32 R4, RZ, RZ, R87 ;  /* 0x000000ffff049224 */ /* 0x004fc400078e0057 */
[----:B------:R-:W-:Y:S01]  /*23a30*/  @!P1 IMAD.MOV.U32 R5, RZ, RZ, R7 ;  /* 0x000000ffff059224 */ /* 0x000fe200078e0007 */
[----:B------:R-:W-:Y:S01]  /*23a40*/  SHF.R.S32.HI R50, RZ, 0x1f, R50 ;  /* 0x0000001fff327819 */ /* 0x000fe20000011432 */
[----:B------:R-:W-:Y:S01]  /*23a50*/  @!P0 IMAD.MOV.U32 R87, RZ, RZ, R86 ;  /* 0x000000ffff578224 */ /* 0x000fe200078e0056 */
[----:B------:R-:W-:Y:S01]  /*23a60*/  @!P0 LEA.HI.X R7, R51, R46, R52, 0x2, P4 ;  /* 0x0000002e33078211 */ /* 0x000fe200020f1434 */
[----:B------:R-:W-:Y:S01]  /*23a70*/  @!P0 IMAD.MOV.U32 R86, RZ, RZ, R88 ;  /* 0x000000ffff568224 */ /* 0x000fe200078e0058 */
[----:B------:R1:W-:Y:S01]  /*23a80*/  @!P1 ST.E.64 desc[UR40][R2.64], R4 ;  /* 0x0000000402009985 */ /* 0x0003e2000c101b28 */
[----:B------:R-:W-:-:S03]  /*23a90*/  ISETP.GE.AND P1, PT, R11, UR4, PT ;  /* 0x000000040b007c0c */ /* 0x000fc6000bf26270 */
[----:B------:R2:W-:Y:S01]  /*23aa0*/  @!P0 ST.E.64 desc[UR40][R6.64], R86 ;  /* 0x0000005606008985 */ /* 0x0005e2000c101b28 */
[----:B------:R-:W-:Y:S02]  /*23ab0*/  ISETP.GE.AND P0, PT, R237, UR4, PT ;  /* 0x00000004ed007c0c */ /* 0x000fe4000bf06270 */
[CC--:B-1----:R-:W-:Y:S01]  /*23ac0*/  @!P2 LEA R2, P5, R49.reuse, R47.reuse, 0x2 ;  /* 0x0000002f3102a211 */ /* 0x0c2fe200078a10ff */
[----:B------:R-:W-:Y:S02]  /*23ad0*/  @!P2 IMAD.MOV.U32 R4, RZ, RZ, R91 ;  /* 0x000000ffff04a224 */ /* 0x000fe400078e005b */
[----:B------:R-:W-:Y:S01]  /*23ae0*/  @!P2 IMAD.MOV.U32 R5, RZ, RZ, R89 ;  /* 0x000000ffff05a224 */ /* 0x000fe200078e0059 */
[----:B------:R-:W-:Y:S01]  /*23af0*/  @!P2 LEA.HI.X R3, R49, R46, R50, 0x2, P5 ;  /* 0x0000002e3103a211 */ /* 0x000fe200028f1432 */
[----:B------:R-:W-:Y:S01]  /*23b00*/  VIADD R49, R200, 0x38 ;  /* 0x00000038c8317836 */ /* 0x000fe20000000000 */
[----:B--2---:R-:W-:Y:S01]  /*23b10*/  @!P3 LEA R6, P4, R48, R47, 0x2 ;  /* 0x0000002f3006b211 */ /* 0x004fe200078810ff */
[----:B------:R-:W-:-:S02]  /*23b20*/  @!P3 IMAD.MOV.U32 R91, RZ, RZ, R90 ;  /* 0x000000ffff5bb224 */ /* 0x000fc400078e005a */
[----:B------:R1:W-:Y:S01]  /*23b30*/  @!P2 ST.E.64 desc[UR40][R2.64], R4 ;  /* 0x000000040200a985 */ /* 0x0003e2000c101b28 */
[----:B------:R-:W-:Y:S01]  /*23b40*/  SHF.R.S32.HI R49, RZ, 0x1f, R49 ;  /* 0x0000001fff317819 */ /* 0x000fe20000011431 */
[----:B------:R-:W-:Y:S01]  /*23b50*/  @!P3 IMAD.MOV.U32 R90, RZ, RZ, R92 ;  /* 0x000000ffff5ab224 */ /* 0x000fe200078e005c */
[----:B------:R-:W-:Y:S02]  /*23b60*/  ISETP.GE.AND P2, PT, R236, UR4, PT ;  /* 0x00000004ec007c0c */ /* 0x000fe4000bf46270 */
[----:B------:R-:W-:-:S05]  /*23b70*/  @!P3 LEA.HI.X R7, R48, R46, R49, 0x2, P4 ;  /* 0x0000002e3007b211 */ /* 0x000fca00020f1431 */
[----:B------:R2:W-:Y:S01]  /*23b80*/  @!P3 ST.E.64 desc[UR40][R6.64], R90 ;  /* 0x0000005a0600b985 */ /* 0x0005e2000c101b28 */
[----:B------:R-:W-:Y:S02]  /*23b90*/  ISETP.GE.AND P3, PT, R235, UR4, PT ;  /* 0x00000004eb007c0c */ /* 0x000fe4000bf66270 */
[CC--:B-1----:R-:W-:Y:S01]  /*23ba0*/  @!P1 LEA R2, P5, R11.reuse, R47.reuse, 0x2 ;  /* 0x0000002f0b029211 */ /* 0x0c2fe200078a10ff */
[----:B------:R-:W-:Y:S02]  /*23bb0*/  @!P1 IMAD.MOV.U32 R4, RZ, RZ, R95 ;  /* 0x000000ffff049224 */ /* 0x000fe400078e005f */
[----:B------:R-:W-:Y:S01]  /*23bc0*/  @!P1 IMAD.MOV.U32 R5, RZ, RZ, R93 ;  /* 0x000000ffff059224 */ /* 0x000fe200078e005d */
[----:B------:R-:W-:Y:S01]  /*23bd0*/  @!P1 LEA.HI.X R3, R11, R46, R0, 0x2, P5 ;  /* 0x0000002e0b039211 */ /* 0x000fe200028f1400 */
[----:B------:R-:W-:Y:S01]  /*23be0*/  @!P0 IMAD.MOV.U32 R95, RZ, RZ, R94 ;  /* 0x000000ffff5f8224 */ /* 0x000fe200078e005e */
[----:B------:R-:W-:Y:S01]  /*23bf0*/  SHF.R.S32.HI R11, RZ, 0x1f, R237 ;  /* 0x0000001fff0b7819 */ /* 0x000fe200000114ed */
[----:B------:R-:W-:Y:S01]  /*23c00*/  @!P0 IMAD.MOV.U32 R94, RZ, RZ, R96 ;  /* 0x000000ffff5e8224 */ /* 0x000fe200078e0060 */
[----:B------:R-:W-:Y:S01]  /*23c10*/  SHF.R.S32.HI R0, RZ, 0x1f, R236 ;  /* 0x0000001fff007819 */ /* 0x000fe200000114ec */
[----:B------:R1:W-:Y:S01]  /*23c20*/  @!P1 ST.E.64 desc[UR40][R2.64], R4 ;  /* 0x0000000402009985 */ /* 0x0003e2000c101b28 */
[----:B--2---:R-:W-:-:S02]  /*23c30*/  @!P0 LEA R6, P4, R237, R47, 0x2 ;  /* 0x0000002fed068211 */ /* 0x004fc400078810ff */
[----:B------:R-:W-:Y:S02]  /*23c40*/  ISETP.GE.AND P1, PT, R234, UR4, PT ;  /* 0x00000004ea007c0c */ /* 0x000fe4000bf26270 */
[----:B------:R-:W-:Y:S02]  /*23c50*/  @!P0 LEA.HI.X R7, R237, R46, R11, 0x2, P4 ;  /* 0x0000002eed078211 */ /* 0x000fe400020f140b */
[----:B------:R-:W-:Y:S02]  /*23c60*/  ISETP.GE.AND P4, PT, R233, UR4, PT ;  /* 0x00000004e9007c0c */ /* 0x000fe4000bf86270 */
[----:B------:R-:W-:Y:S01]  /*23c70*/  SHF.R.S32.HI R11, RZ, 0x1f, R235 ;  /* 0x0000001fff0b7819 */ /* 0x000fe200000114eb */
[----:B------:R2:W-:Y:S01]  /*23c80*/  @!P0 ST.E.64 desc[UR40][R6.64], R94 ;  /* 0x0000005e06008985 */ /* 0x0005e2000c101b28 */
[----:B------:R-:W-:Y:S02]  /*23c90*/  ISETP.GE.AND P0, PT, R232, UR4, PT ;  /* 0x00000004e8007c0c */ /* 0x000fe4000bf06270 */
[----:B-1----:R-:W-:Y:S01]  /*23ca0*/  @!P2 LEA R2, P5, R236, R47, 0x2 ;  /* 0x0000002fec02a211 */ /* 0x002fe200078a10ff */
[----:B------:R-:W-:-:S02]  /*23cb0*/  @!P2 IMAD.MOV.U32 R4, RZ, RZ, R99 ;  /* 0x000000ffff04a224 */ /* 0x000fc400078e0063 */
[----:B------:R-:W-:Y:S01]  /*23cc0*/  @!P2 IMAD.MOV.U32 R5, RZ, RZ, R97 ;  /* 0x000000ffff05a224 */ /* 0x000fe200078e0061 */
[----:B------:R-:W-:Y:S01]  /*23cd0*/  @!P2 LEA.HI.X R3, R236, R46, R0, 0x2, P5 ;  /* 0x0000002eec03a211 */ /* 0x000fe200028f1400 */
[----:B------:R-:W-:Y:S01]  /*23ce0*/  @!P3 IMAD.MOV.U32 R99, RZ, RZ, R98 ;  /* 0x000000ffff63b224 */ /* 0x000fe200078e0062 */
[----:B------:R-:W-:Y:S01]  /*23cf0*/  SHF.R.S32.HI R0, RZ, 0x1f, R234 ;  /* 0x0000001fff007819 */ /* 0x000fe200000114ea */
[----:B------:R-:W-:Y:S02]  /*23d00*/  @!P3 IMAD.MOV.U32 R98, RZ, RZ, R100 ;  /* 0x000000ffff62b224 */ /* 0x000fe400078e0064 */
[----:B------:R1:W-:Y:S01]  /*23d10*/  @!P2 ST.E.64 desc[UR40][R2.64], R4 ;  /* 0x000000040200a985 */ /* 0x0003e2000c101b28 */
[----:B--2---:R-:W-:-:S04]  /*23d20*/  @!P3 LEA R6, P5, R235, R47, 0x2 ;  /* 0x0000002feb06b211 */ /* 0x004fc800078a10ff */
[----:B------:R-:W-:Y:S01]  /*23d30*/  @!P3 LEA.HI.X R7, R235, R46, R11, 0x2, P5 ;  /* 0x0000002eeb07b211 */ /* 0x000fe200028f140b */
[----:B------:R-:W-:-:S04]  /*23d40*/  @!P1 IMAD.MOV.U32 R11, RZ, RZ, R8 ;  /* 0x000000ffff0b9224 */ /* 0x000fc800078e0008 */
[----:B------:R2:W-:Y:S01]  /*23d50*/  @!P3 ST.E.64 desc[UR40][R6.64], R98 ;  /* 0x000000620600b985 */ /* 0x0005e2000c101b28 */
[----:B------:R-:W-:Y:S02]  /*23d60*/  ISETP.GE.AND P3, PT, R230, UR4, PT ;  /* 0x00000004e6007c0c */ /* 0x000fe4000bf66270 */
[CC--:B-1----:R-:W-:Y:S02]  /*23d70*/  @!P1 LEA R2, P2, R234.reuse, R47.reuse, 0x2 ;  /* 0x0000002fea029211 */ /* 0x0c2fe400078410ff */
[----:B------:R-:W-:Y:S02]  /*23d80*/  @!P4 LEA R4, P5, R233, R47, 0x2 ;  /* 0x0000002fe904c211 */ /* 0x000fe400078a10ff */
[-C--:B------:R-:W-:Y:S02]  /*23d90*/  @!P1 LEA.HI.X R3, R234, R46.reuse, R0, 0x2, P2 ;  /* 0x0000002eea039211 */ /* 0x080fe400010f1400 */
[----:B------:R-:W-:Y:S02]  /*23da0*/  ISETP.GE.AND P2, PT, R231, UR4, PT ;  /* 0x00000004e7007c0c */ /* 0x000fe4000bf46270 */
[----:B------:R-:W-:Y:S01]  /*23db0*/  @!P4 LEA.HI.X R5, R233, R46, R12, 0x2, P5 ;  /* 0x0000002ee905c211 */ /* 0x000fe200028f140c */
[----:B------:R1:W-:Y:S01]  /*23dc0*/  @!P1 ST.E.64 desc[UR40][R2.64], R10 ;  /* 0x0000000a02009985 */ /* 0x0003e2000c101b28 */
[----:B--2---:R-:W-:Y:S01]  /*23dd0*/  @!P4 IMAD.MOV.U32 R6, RZ, RZ, R20 ;  /* 0x000000ffff06c224 */ /* 0x004fe200078e0014 */
[----:B------:R-:W-:Y:S01]  /*23de0*/  SHF.R.S32.HI R0, RZ, 0x1f, R232 ;  /* 0x0000001fff007819 */ /* 0x000fe200000114e8 */
[----:B------:R-:W-:Y:S01]  /*23df0*/  @!P4 IMAD.MOV.U32 R7, RZ, RZ, R9 ;  /* 0x000000ffff07c224 */ /* 0x000fe200078e0009 */
[----:B------:R-:W-:-:S02]  /*23e00*/  SHF.R.S32.HI R12, RZ, 0x1f, R231 ;  /* 0x0000001fff0c7819 */ /* 0x000fc400000114e7 */
[----:B------:R-:W-:Y:S02]  /*23e10*/  SHF.R.S32.HI R9, RZ, 0x1f, R226 ;  /* 0x0000001fff097819 */ /* 0x000fe400000114e2 */
[----:B------:R2:W-:Y:S01]  /*23e20*/  @!P4 ST.E.64 desc[UR40][R4.64], R6 ;  /* 0x000000060400c985 */ /* 0x0005e2000c101b28 */
[----:B-1----:R-:W-:Y:S01]  /*23e30*/  @!P0 LEA R2, P1, R232, R47, 0x2 ;  /* 0x0000002fe8028211 */ /* 0x002fe200078210ff */
[----:B------:R-:W-:-:S03]  /*23e40*/  VIADD R10, R200, 0xa8 ;  /* 0x000000a8c80a7836 */ /* 0x000fc60000000000 */
[-C--:B------:R-:W-:Y:S02]  /*23e50*/  @!P0 LEA.HI.X R3, R232, R46.reuse, R0, 0x2, P1 ;  /* 0x0000002ee8038211 */ /* 0x080fe400008f1400 */
[----:B------:R-:W-:Y:S01]  /*23e60*/  ISETP.GE.AND P1, PT, R229, UR4, PT ;  /* 0x00000004e5007c0c */ /* 0x000fe2000bf26270 */
[----:B--2---:R-:W-:Y:S01]  /*23e70*/  @!P0 IMAD.MOV.U32 R4, RZ, RZ, R25 ;  /* 0x000000ffff048224 */ /* 0x004fe200078e0019 */
[C---:B------:R-:W-:Y:S01]  /*23e80*/  @!P2 LEA R6, P4, R231.reuse, R47, 0x2 ;  /* 0x0000002fe706a211 */ /* 0x040fe200078810ff */
[----:B------:R-:W-:Y:S01]  /*23e90*/  @!P0 IMAD.MOV.U32 R5, RZ, RZ, R21 ;  /* 0x000000ffff058224 */ /* 0x000fe200078e0015 */
[----:B------:R-:W-:Y:S01]  /*23ea0*/  SHF.R.S32.HI R0, RZ, 0x1f, R230 ;  /* 0x0000001fff007819 */ /* 0x000fe200000114e6 */
[----:B------:R-:W-:Y:S01]  /*23eb0*/  @!P2 IMAD.MOV.U32 R25, RZ, RZ, R24 ;  /* 0x000000ffff19a224 */ /* 0x000fe200078e0018 */
[----:B------:R-:W-:Y:S01]  /*23ec0*/  @!P2 LEA.HI.X R7, R231, R46, R12, 0x2, P4 ;  /* 0x0000002ee707a211 */ /* 0x000fe200020f140c */
[----:B------:R-:W-:Y:S01]  /*23ed0*/  @!P2 IMAD.MOV.U32 R24, RZ, RZ, R26 ;  /* 0x000000ffff18a224 */ /* 0x000fe200078e001a */
[----:B------:R1:W-:Y:S01]  /*23ee0*/  @!P0 ST.E.64 desc[UR40][R2.64], R4 ;  /* 0x0000000402008985 */ /* 0x0003e2000c101b28 */
[----:B------:R-:W-:-:S02]  /*23ef0*/  ISETP.GE.AND P0, PT, R228, UR4, PT ;  /* 0x00000004e4007c0c */ /* 0x000fc4000bf06270 */
[----:B------:R-:W-:Y:S01]  /*23f00*/  SHF.R.S32.HI R12, RZ, 0x1f, R229 ;  /* 0x0000001fff0c7819 */ /* 0x000fe200000114e5 */
[----:B------:R2:W-:Y:S01]  /*23f10*/  @!P2 ST.E.64 desc[UR40][R6.64], R24 ;  /* 0x000000180600a985 */ /* 0x0005e2000c101b28 */
[CC--:B-1----:R-:W-:Y:S01]  /*23f20*/  @!P3 LEA R2, P5, R230.reuse, R47.reuse, 0x2 ;  /* 0x0000002fe602b211 */ /* 0x0c2fe200078a10ff */
[----:B------:R-:W-:Y:S02]  /*23f30*/  @!P3 IMAD.MOV.U32 R4, RZ, RZ, R102 ;  /* 0x000000ffff04b224 */ /* 0x000fe400078e0066 */
[----:B------:R-:W-:Y:S01]  /*23f40*/  @!P3 IMAD.MOV.U32 R5, RZ, RZ, R27 ;  /* 0x000000ffff05b224 */ /* 0x000fe200078e001b */
[----:B------:R-:W-:Y:S01]  /*23f50*/  @!P3 LEA.HI.X R3, R230, R46, R0, 0x2, P5 ;  /* 0x0000002ee603b211 */ /* 0x000fe200028f1400 */
[----:B------:R-:W-:Y:S01]  /*23f60*/  VIADD R0, R200, 0xa0 ;  /* 0x000000a0c8007836 */ /* 0x000fe20000000000 */
[----:B--2---:R-:W-:-:S03]  /*23f70*/  @!P1 LEA R6, P2, R229, R47, 0x2 ;  /* 0x0000002fe5069211 */ /* 0x004fc600078410ff */
[----:B------:R1:W-:Y:S01]  /*23f80*/  @!P3 ST.E.64 desc[UR40][R2.64], R4 ;  /* 0x000000040200b985 */ /* 0x0003e2000c101b28 */
[----:B------:R-:W-:Y:S02]  /*23f90*/  ISETP.GE.AND P3, PT, R226, UR4, PT ;  /* 0x00000004e2007c0c */ /* 0x000fe4000bf66270 */
[----:B------:R-:W-:Y:S02]  /*23fa0*/  @!P1 LEA.HI.X R7, R229, R46, R12, 0x2, P2 ;  /* 0x0000002ee5079211 */ /* 0x000fe400010f140c */
[----:B------:R-:W-:Y:S02]  /*23fb0*/  SHF.R.S32.HI R12, RZ, 0x1f, R228 ;  /* 0x0000001fff0c7819 */ /* 0x000fe400000114e4 */
[----:B------:R-:W-:Y:S02]  /*23fc0*/  ISETP.GE.AND P2, PT, R0, UR4, PT ;  /* 0x0000000400007c0c */ /* 0x000fe4000bf46270 */
[----:B------:R-:W-:Y:S01]  /*23fd0*/  SHF.R.S32.HI R11, RZ, 0x1f, R0 ;  /* 0x0000001fff0b7819 */ /* 0x000fe20000011400 */
[----:B-1----:R-:W-:Y:S01]  /*23fe0*/  @!P1 IMAD.MOV.U32 R4, RZ, RZ, R103 ;  /* 0x000000ffff049224 */ /* 0x002fe200078e0067 */
[----:B------:R-:W-:Y:S01]  /*23ff0*/  @!P0 LEA R2, P4, R228, R47, 0x2 ;  /* 0x0000002fe4028211 */ /* 0x000fe200078810ff */
[----:B------:R-:W-:-:S03]  /*24000*/  @!P1 IMAD.MOV.U32 R5, RZ, RZ, R101 ;  /* 0x000000ffff059224 */ /* 0x000fc600078e0065 */
[----:B------:R-:W-:Y:S01]  /*24010*/  @!P0 LEA.HI.X R3, R228, R46, R12, 0x2, P4 ;  /* 0x0000002ee4038211 */ /* 0x000fe200020f140c */
[----:B------:R-:W-:Y:S01]  /*24020*/  VIADD R12, R200, 0xb8 ;  /* 0x000000b8c80c7836 */ /* 0x000fe20000000000 */
[----:B------:R1:W-:Y:S01]  /*24030*/  @!P1 ST.E.64 desc[UR40][R6.64], R4 ;  /* 0x0000000406009985 */ /* 0x0003e2000c101b28 */
[----:B------:R-:W-:Y:S02]  /*24040*/  ISETP.GE.AND P1, PT, R10, UR4, PT ;  /* 0x000000040a007c0c */ /* 0x000fe4000bf26270 */
[----:B------:R-:W-:-:S04]  /*24050*/  @!P3 LEA R8, P4, R226, R47, 0x2 ;  /* 0x0000002fe208b211 */ /* 0x000fc800078810ff */
[----:B------:R-:W-:Y:S02]  /*24060*/  @!P3 LEA.HI.X R9, R226, R46, R9, 0x2, P4 ;  /* 0x0000002ee209b211 */ /* 0x000fe400020f1409 */
[----:B------:R-:W-:Y:S01]  /*24070*/  ISETP.GE.AND P4, PT, R12, UR4, PT ;  /* 0x000000040c007c0c */ /* 0x000fe2000bf86270 */
[----:B-1----:R-:W-:Y:S01]  /*24080*/  @!P0 IMAD.MOV.U32 R4, RZ, RZ, R106 ;  /* 0x000000ffff048224 */ /* 0x002fe200078e006a */
[----:B------:R-:W-:Y:S01]  /*24090*/  @!P2 LEA R6, P5, R0, R47, 0x2 ;  /* 0x0000002f0006a211 */ /* 0x000fe200078a10ff */
[----:B------:R-:W-:-:S03]  /*240a0*/  @!P0 IMAD.MOV.U32 R5, RZ, RZ, R104 ;  /* 0x000000ffff058224 */ /* 0x000fc600078e0068 */
[----:B------:R-:W-:Y:S02]  /*240b0*/  @!P2 LEA.HI.X R7, R0, R46, R11, 0x2, P5 ;  /* 0x0000002e0007a211 */ /* 0x000fe400028f140b */
[----:B------:R1:W-:Y:S01]  /*240c0*/  @!P0 ST.E.64 desc[UR40][R2.64], R4 ;  /* 0x0000000402008985 */ /* 0x0003e2000c101b28 */
[----:B------:R-:W-:Y:S02]  /*240d0*/  ISETP.GE.AND P0, PT, R13, UR4, PT ;  /* 0x000000040d007c0c */ /* 0x000fe4000bf06270 */
[----:B------:R-:W-:Y:S02]  /*240e0*/  SHF.R.S32.HI R11, RZ, 0x1f, R10 ;  /* 0x0000001fff0b7819 */ /* 0x000fe4000001140a */
[----:B------:R-:W-:Y:S02]  /*240f0*/  SHF.R.S32.HI R0, RZ, 0x1f, R13 ;  /* 0x0000001fff007819 */ /* 0x000fe4000001140d */
[----:B-1----:R-:W-:-:S04]  /*24100*/  @!P1 LEA R4, P5, R10, R47, 0x2 ;  /* 0x0000002f0a049211 */ /* 0x002fc800078a10ff */
[----:B------:R-:W-:-:S03]  /*24110*/  @!P1 LEA.HI.X R5, R10, R46, R11, 0x2, P5 ;  /* 0x0000002e0a059211 */ /* 0x000fc600028f140b */
[CC--:B------:R-:W-:Y:S02]  /*24120*/  @!P0 LEA R2, P5, R13.reuse, R47.reuse, 0x2 ;  /* 0x0000002f0d028211 */ /* 0x0c0fe400078a10ff */
[----:B------:R-:W-:Y:S02]  /*24130*/  SHF.R.S32.HI R11, RZ, 0x1f, R12 ;  /* 0x0000001fff0b7819 */ /* 0x000fe4000001140c */
[----:B------:R-:W-:Y:S01]  /*24140*/  @!P0 LEA.HI.X R3, R13, R46, R0, 0x2, P5 ;  /* 0x0000002e0d038211 */ /* 0x000fe200028f1400 */
[----:B------:R-:W-:Y:S01]  /*24150*/  @!P3 IMAD.MOV.U32 R13, RZ, RZ, R105 ;  /* 0x000000ffff0db224 */ /* 0x000fe200078e0069 */
[----:B------:R-:W-:-:S04]  /*24160*/  @!P4 LEA R10, P5, R12, R47, 0x2 ;  /* 0x0000002f0c0ac211 */ /* 0x000fc800078a10ff */
[----:B------:R-:W-:Y:S01]  /*24170*/  @!P4 LEA.HI.X R11, R12, R46, R11, 0x2, P5 ;  /* 0x0000002e0c0bc211 */ /* 0x000fe200028f140b */
[----:B------:R-:W-:-:S05]  /*24180*/  @!P3 IMAD.MOV.U32 R12, RZ, RZ, R107 ;  /* 0x000000ffff0cb224 */ /* 0x000fca00078e006b */
[----:B------:R1:W-:Y:S02]  /*24190*/  @!P3 ST.E.64 desc[UR40][R8.64], R12 ;  /* 0x0000000c0800b985 */ /* 0x0003e4000c101b28 */
[----:B-1----:R-:W-:Y:S02]  /*241a0*/  @!P2 IMAD.MOV.U32 R8, RZ, RZ, R110 ;  /* 0x000000ffff08a224 */ /* 0x002fe400078e006e */
[----:B------:R-:W-:-:S05]  /*241b0*/  @!P2 IMAD.MOV.U32 R9, RZ, RZ, R108 ;  /* 0x000000ffff09a224 */ /* 0x000fca00078e006c */
[----:B------:R1:W-:Y:S02]  /*241c0*/  @!P2 ST.E.64 desc[UR40][R6.64], R8 ;  /* 0x000000080600a985 */ /* 0x0003e4000c101b28 */
[----:B-1----:R-:W-:Y:S02]  /*241d0*/  @!P1 IMAD.MOV.U32 R6, RZ, RZ, R111 ;  /* 0x000000ffff069224 */ /* 0x002fe400078e006f */
[----:B------:R-:W-:-:S05]  /*241e0*/  @!P1 IMAD.MOV.U32 R7, RZ, RZ, R109 ;  /* 0x000000ffff079224 */ /* 0x000fca00078e006d */
[----:B------:R1:W-:Y:S02]  /*241f0*/  @!P1 ST.E.64 desc[UR40][R4.64], R6 ;  /* 0x0000000604009985 */ /* 0x0003e4000c101b28 */
[----:B-1----:R-:W-:Y:S02]  /*24200*/  @!P0 IMAD.MOV.U32 R4, RZ, RZ, R114 ;  /* 0x000000ffff048224 */ /* 0x002fe400078e0072 */
[----:B------:R-:W-:Y:S02]  /*24210*/  @!P0 IMAD.MOV.U32 R5, RZ, RZ, R112 ;  /* 0x000000ffff058224 */ /* 0x000fe400078e0070 */
[----:B------:R-:W-:Y:S02]  /*24220*/  @!P4 IMAD.MOV.U32 R6, RZ, RZ, R115 ;  /* 0x000000ffff06c224 */ /* 0x000fe400078e0073 */
[----:B------:R-:W-:Y:S01]  /*24230*/  @!P4 IMAD.MOV.U32 R7, RZ, RZ, R113 ;  /* 0x000000ffff07c224 */ /* 0x000fe200078e0071 */
[----:B------:R3:W-:Y:S04]  /*24240*/  @!P0 ST.E.64 desc[UR40][R2.64], R4 ;  /* 0x0000000402008985 */ /* 0x0007e8000c101b28 */
[----:B------:R3:W-:Y:S02]  /*24250*/  @!P4 ST.E.64 desc[UR40][R10.64], R6 ;  /* 0x000000060a00c985 */ /* 0x0007e4000c101b28 */
.L_x_1579:
[----:B------:R-:W-:Y:S05]  /*24260*/  BSYNC B1 ;  /* 0x0000000000017941 */ /* 0x000fea0003800000 */
.L_x_1578:
[----:B------:R-:W-:-:S03]  /*24270*/  UMOV UR4, 0xffffffff ;  /* 0xffffffff00047882 */ /* 0x000fc60000000000 */
[----:B------:R-:W-:Y:S05]  /*24280*/  BRA.DIV UR4, `(.L_x_1580) ;  /* 0x000000de041c7947 */ /* 0x000fea000b800000 */
[----:B0-----:R-:W0:Y:S04]  /*24290*/  SHFL.IDX PT, R45, R45, 0x1, 0x1c1f ;  /* 0x003c1f002d2d7f89 */ /* 0x001e2800000e0000 */
[----:B------:R4:W0:Y:S02]  /*242a0*/  SHFL.IDX PT, R14, R44, 0x1, 0x1c1f ;  /* 0x003c1f002c0e7f89 */ /* 0x00082400000e0000 */
.L_x_1894:
[----:B------:R-:W-:-:S13]  /*242b0*/  ISETP.GE.AND P0, PT, R43, R42, PT ;  /* 0x0000002a2b00720c */ /* 0x000fda0003f06270 */
[----:B------:R-:W-:Y:S05]  /*242c0*/  @P0 BRA `(.L_x_1576) ;  /* 0x0000001800240947 */ /* 0x000fea0003800000 */
[C---:B------:R-:W-:Y:S01]  /*242d0*/  VIADD R8, R200.reuse, 0x8 ;  /* 0x00000008c8087836 */ /* 0x040fe20000000000 */
[----:B------:R-:W-:Y:S01]  /*242e0*/  ULDC UR4, c[0x0][0xac8] ;  /* 0x0002b20000047ab9 */ /* 0x000fe20000000800 */
[C---:B------:R-:W-:Y:S01]  /*242f0*/  VIADD R15, R200.reuse, 0x10 ;  /* 0x00000010c80f7836 */ /* 0x040fe20000000000 */
[C---:B------:R-:W-:Y:S01]  /*24300*/  ISETP.GE.AND P5, PT, R200.reuse, UR4, PT ;  /* 0x00000004c8007c0c */ /* 0x040fe2000bfa6270 */
[----:B------:R-:W-:Y:S01]  /*24310*/  VIADD R0, R200, 0x18 ;  /* 0x00000018c8007836 */ /* 0x000fe20000000000 */
[----:B------:R-:W-:Y:S01]  /*24320*/  ISETP.GE.AND P1, PT, R8, UR4, PT ;  /* 0x0000000408007c0c */ /* 0x000fe2000bf26270 */
[C---:B------:R-:W-:Y:S01]  /*24330*/  VIADD R9, R200.reuse, 0x8 ;  /* 0x00000008c8097836 */ /* 0x040fe20000000000 */
[----:B------:R-:W-:Y:S01]  /*24340*/  ISETP.GE.AND P2, PT, R15, UR4, PT ;  /* 0x000000040f007c0c */ /* 0x000fe2000bf46270 */
[C---:B------:R-:W-:Y:S01]  /*24350*/  VIADD R13, R200.reuse, 0x28 ;  /* 0x00000028c80d7836 */ /* 0x040fe20000000000 */
[----:B---3--:R-:W-:Y:S01]  /*24360*/  SHF.R.S32.HI R6, RZ, 0x1f, R200 ;  /* 0x0000001fff067819 */ /* 0x008fe200000114c8 */
[----:B------:R-:W-:Y:S01]  /*24370*/  VIADD R21, R200, 0x10 ;  /* 0x00000010c8157836 */ /* 0x000fe20000000000 */
[----:B------:R-:W-:Y:S01]  /*24380*/  ISETP.GE.AND P0, PT, R0, UR4, PT ;  /* 0x0000000400007c0c */ /* 0x000fe2000bf06270 */
[C---:B------:R-:W-:Y:S01]  /*24390*/  VIADD R12, R200.reuse, 0x20 ;  /* 0x00000020c80c7836 */ /* 0x040fe20000000000 */
[----:B------:R-:W-:Y:S01]  /*243a0*/  SHF.R.S32.HI R9, RZ, 0x1f, R9 ;  /* 0x0000001fff097819 */ /* 0x000fe20000011409 */
[C---:B------:R-:W-:Y:S01]  /*243b0*/  VIADD R20, R200.reuse, 0x18 ;  /* 0x00000018c8147836 */ /* 0x040fe20000000000 */
[----:B------:R-:W-:Y:S01]  /*243c0*/  SHF.R.S32.HI R21, RZ, 0x1f, R21 ;  /* 0x0000001fff157819 */ /* 0x000fe20000011415 */
[----:B------:R-:W-:Y:S01]  /*243d0*/  @!P5 IMAD.MOV.U32 R7, RZ, RZ, R28 ;  /* 0x000000ffff07d224 */ /* 0x000fe200078e001c */
[-C--:B0-----:R-:W-:Y:S01]  /*243e0*/  @!P5 LEA R2, P3, R200, R14.reuse, 0x2 ;  /* 0x0000000ec802d211 */ /* 0x081fe200078610ff */
[----:B------:R-:W-:Y:S01]  /*243f0*/  @!P1 IMAD.MOV.U32 R28, RZ, RZ, R31 ;  /* 0x000000ffff1c9224 */ /* 0x000fe200078e001f */
[----:B------:R-:W-:-:S02]  /*24400*/  @!P1 LEA R4, P4, R8, R14, 0x2 ;  /* 0x0000000e08049211 */ /* 0x000fc400078810ff */
[-C--:B------:R-:W-:Y:S01]  /*24410*/  @!P5 LEA.HI.X R3, R200, R45.reuse, R6, 0x2, P3 ;  /* 0x0000002dc803d211 */ /* 0x080fe200018f1406 */
[----:B------:R-:W-:Y:S01]  /*24420*/  @!P5 IMAD.MOV.U32 R6, RZ, RZ, R30 ;  /* 0x000000ffff06d224 */ /* 0x000fe200078e001e */
[----:B------:R-:W-:Y:S02]  /*24430*/  @!P1 LEA.HI.X R5, R8, R45, R9, 0x2, P4 ;  /* 0x0000002d08059211 */ /* 0x000fe400020f1409 */
[-C--:B------:R-:W-:Y:S02]  /*24440*/  @!P2 LEA R8, P4, R15, R14.reuse, 0x2 ;  /* 0x0000000e0f08a211 */ /* 0x080fe400078810ff */
[----:B------:R0:W-:Y:S01]  /*24450*/  @!P5 ST.E.64 desc[UR40][R2.64], R6 ;  /* 0x000000060200d985 */ /* 0x0001e2000c101b28 */
[----:B------:R-:W-:Y:S02]  /*24460*/  ISETP.GE.AND P3, PT, R12, UR4, PT ;  /* 0x000000040c007c0c */ /* 0x000fe4000bf66270 */
[----:B------:R-:W-:Y:S01]  /*24470*/  @!P0 LEA R10, P5, R0, R14, 0x2 ;  /* 0x0000000e000a8211 */ /* 0x000fe200078a10ff */
[----:B------:R3:W-:Y:S01]  /*24480*/  @!P1 ST.E.64 desc[UR40][R4.64], R28 ;  /* 0x0000001c04009985 */ /* 0x0007e2000c101b28 */
[----:B------:R-:W-:-:S02]  /*24490*/  ISETP.GE.AND P1, PT, R13, UR4, PT ;  /* 0x000000040d007c0c */ /* 0x000fc4000bf26270 */
[----:B------:R-:W-:Y:S02]  /*244a0*/  SHF.R.S32.HI R20, RZ, 0x1f, R20 ;  /* 0x0000001fff147819 */ /* 0x000fe40000011414 */
[-C--:B------:R-:W-:Y:S01]  /*244b0*/  @!P2 LEA.HI.X R9, R15, R45.reuse, R21, 0x2, P4 ;  /* 0x0000002d0f09a211 */ /* 0x080fe200020f1415 */
[----:B------:R-:W-:Y:S01]  /*244c0*/  VIADD R15, R200, 0x30 ;  /* 0x00000030c80f7836 */ /* 0x000fe20000000000 */
[-C--:B------:R-:W-:Y:S01]  /*244d0*/  @!P0 LEA.HI.X R11, R0, R45.reuse, R20, 0x2, P5 ;  /* 0x0000002d000b8211 */ /* 0x080fe200028f1414 */
[----:B------:R-:W-:Y:S02]  /*244e0*/  VIADD R20, R200, 0x28 ;  /* 0x00000028c8147836 */ /* 0x000fe40000000000 */
[----:B0-----:R-:W-:Y:S01]  /*244f0*/  @!P2 IMAD.MOV.U32 R2, RZ, RZ, R34 ;  /* 0x000000ffff02a224 */ /* 0x001fe200078e0022 */
[-C--:B------:R-:W-:Y:S01]  /*24500*/  @!P3 LEA R6, P4, R12, R14.reuse, 0x2 ;  /* 0x0000000e0c06b211 */ /* 0x080fe200078810ff */
[----:B------:R-:W-:Y:S01]  /*24510*/  @!P2 IMAD.MOV.U32 R3, RZ, RZ, R32 ;  /* 0x000000ffff03a224 */ /* 0x000fe200078e0020 */
[----:B------:R-:W-:Y:S01]  /*24520*/  SHF.R.S32.HI R20, RZ, 0x1f, R20 ;  /* 0x0000001fff147819 */ /* 0x000fe20000011414 */
[----:B------:R-:W-:Y:S01]  /*24530*/  @!P0 IMAD.MOV.U32 R32, RZ, RZ, R35 ;  /* 0x000000ffff208224 */ /* 0x000fe200078e0023 */
[----:B---3--:R-:W-:Y:S01]  /*24540*/  @!P1 LEA R4, P5, R13, R14, 0x2 ;  /* 0x0000000e0d049211 */ /* 0x008fe200078a10ff */
[C---:B------:R-:W-:Y:S01]  /*24550*/  VIADD R0, R200.reuse, 0x38 ;  /* 0x00000038c8007836 */ /* 0x040fe20000000000 */
[----:B------:R0:W-:Y:S01]  /*24560*/  @!P2 ST.E.64 desc[UR40][R8.64], R2 ;  /* 0x000000020800a985 */ /* 0x0001e2000c101b28 */
[----:B------:R-:W-:Y:S01]  /*24570*/  ISETP.GE.AND P2, PT, R15, UR4, PT ;  /* 0x000000040f007c0c */ /* 0x000fe2000bf46270 */
[----:B------:R-:W-:Y:S01]  /*24580*/  VIADD R21, R200, 0x20 ;  /* 0x00000020c8157836 */ /* 0x000fe20000000000 */
[----:B------:R-:W-:Y:S01]  /*24590*/  @!P1 LEA.HI.X R5, R13, R45, R20, 0x2, P5 ;  /* 0x0000002d0d059211 */ /* 0x000fe200028f1414 */
[----:B------:R3:W-:Y:S01]  /*245a0*/  @!P0 ST.E.64 desc[UR40][R10.64], R32 ;  /* 0x000000200a008985 */ /* 0x0007e2000c101b28 */
[----:B------:R-:W-:Y:S01]  /*245b0*/  ISETP.GE.AND P0, PT, R0, UR4, PT ;  /* 0x0000000400007c0c */ /* 0x000fe2000bf06270 */
[C---:B------:R-:W-:Y:S01]  /*245c0*/  VIADD R20, R200.reuse, 0x30 ;  /* 0x00000030c8147836 */ /* 0x040fe20000000000 */
[----:B------:R-:W-:Y:S01]  /*245d0*/  SHF.R.S32.HI R21, RZ, 0x1f, R21 ;  /* 0x0000001fff157819 */ /* 0x000fe20000011415 */
[----:B------:R-:W-:-:S03]  /*245e0*/  VIADD R13, R200, 0x38 ;  /* 0x00000038c80d7836 */ /* 0x000fc60000000000 */
[-C--:B------:R-:W-:Y:S01]  /*245f0*/  @!P3 LEA.HI.X R7, R12, R45.reuse, R21, 0x2, P4 ;  /* 0x0000002d0c07b211 */ /* 0x080fe200020f1415 */
[----:B------:R-:W-:Y:S01]  /*24600*/  VIADD R12, R200, 0x40 ;  /* 0x00000040c80c7836 */ /* 0x000fe20000000000 */
[----:B------:R-:W-:Y:S01]  /*24610*/  SHF.R.S32.HI R20, RZ, 0x1f, R20 ;  /* 0x0000001fff147819 */ /* 0x000fe20000011414 */
[----:B0-----:R-:W-:Y:S01]  /*24620*/  @!P3 IMAD.MOV.U32 R2, RZ, RZ, R38 ;  /* 0x000000ffff02b224 */ /* 0x001fe200078e0026 */
[C---:B------:R-:W-:Y:S01]  /*24630*/  @!P2 LEA R8, P4, R15.reuse, R14, 0x2 ;  /* 0x0000000e0f08a211 */ /* 0x040fe200078810ff */
[----:B------:R-:W-:Y:S01]  /*24640*/  @!P3 IMAD.MOV.U32 R3, RZ, RZ, R36 ;  /* 0x000000ffff03b224 */ /* 0x000fe200078e0024 */
[----:B------:R-:W-:Y:S01]  /*24650*/  SHF.R.S32.HI R13, RZ, 0x1f, R13 ;  /* 0x0000001fff0d7819 */ /* 0x000fe2000001140d */
[----:B------:R-:W-:Y:S01]  /*24660*/  @!P1 IMAD.MOV.U32 R36, RZ, RZ, R39 ;  /* 0x000000ffff249224 */ /* 0x000fe200078e0027 */
[----:B------:R-:W-:Y:S02]  /*24670*/  @!P2 LEA.HI.X R9, R15, R45, R20, 0x2, P4 ;  /* 0x0000002d0f09a211 */ /* 0x000fe400020f1414 */
[----:B------:R0:W-:Y:S01]  /*24680*/  @!P3 ST.E.64 desc[UR40][R6.64], R2 ;  /* 0x000000020600b985 */ /* 0x0001e2000c101b28 */
[----:B------:R-:W-:-:S02]  /*24690*/  ISETP.GE.AND P3, PT, R12, UR4, PT ;  /* 0x000000040c007c0c */ /* 0x000fc4000bf66270 */
[C---:B---3--:R-:W-:Y:S01]  /*246a0*/  @!P0 LEA R10, P5, R0.reuse, R14, 0x2 ;  /* 0x0000000e000a8211 */ /* 0x048fe200078a10ff */
[----:B------:R3:W-:Y:S01]  /*246b0*/  @!P1 ST.E.64 desc[UR40][R4.64], R36 ;  /* 0x0000002404009985 */ /* 0x0007e2000c101b28 */
[----:B------:R-:W-:Y:S02]  /*246c0*/  ISETP.GE.AND P1, PT, R237, UR4, PT ;  /* 0x00000004ed007c0c */ /* 0x000fe4000bf26270 */
[----:B------:R-:W-:Y:S01]  /*246d0*/  @!P0 LEA.HI.X R11, R0, R45, R13, 0x2, P5 ;  /* 0x0000002d000b8211 */ /* 0x000fe200028f140d */
[----:B------:R-:W-:Y:S01]  /*246e0*/  VIADD R13, R200, 0x40 ;  /* 0x00000040c80d7836 */ /* 0x000fe20000000000 */
[----:B------:R-:W-:-:S04]  /*246f0*/  SHF.R.S32.HI R0, RZ, 0x1f, R237 ;  /* 0x0000001fff007819 */ /* 0x000fc800000114ed */
[----:B------:R-:W-:Y:S01]  /*24700*/  SHF.R.S32.HI R13, RZ, 0x1f, R13 ;  /* 0x0000001fff0d7819 */ /* 0x000fe2000001140d */
[----:B0-----:R-:W-:Y:S01]  /*24710*/  @!P2 IMAD.MOV.U32 R2, RZ, RZ, R62 ;  /* 0x000000ffff02a224 */ /* 0x001fe200078e003e */
[-C--:B------:R-:W-:Y:S01]  /*24720*/  @!P3 LEA R6, P4, R12, R14.reuse, 0x2 ;  /* 0x0000000e0c06b211 */ /* 0x080fe200078810ff */
[----:B------:R-:W-:Y:S02]  /*24730*/  @!P2 IMAD.MOV.U32 R3, RZ, RZ, R60 ;  /* 0x000000ffff03a224 */ /* 0x000fe400078e003c */
[----:B------:R-:W-:Y:S01]  /*24740*/  @!P0 IMAD.MOV.U32 R60, RZ, RZ, R116 ;  /* 0x000000ffff3c8224 */ /* 0x000fe200078e0074 */
[----:B---3--:R-:W-:Y:S01]  /*24750*/  @!P1 LEA R4, P5, R237, R14, 0x2 ;  /* 0x0000000eed049211 */ /* 0x008fe200078a10ff */
[----:B------:R-:W-:Y:S01]  /*24760*/  @!P3 IMAD.MOV.U32 R116, RZ, RZ, R119 ;  /* 0x000000ffff74b224 */ /* 0x000fe200078e0077 */
[----:B------:R0:W-:Y:S01]  /*24770*/  @!P2 ST.E.64 desc[UR40][R8.64], R2 ;  /* 0x000000020800a985 */ /* 0x0001e2000c101b28 */
[----:B------:R-:W-:Y:S01]  /*24780*/  ISETP.GE.AND P2, PT, R236, UR4, PT ;  /* 0x00000004ec007c0c */ /* 0x000fe2000bf46270 */
[----:B------:R-:W-:Y:S01]  /*24790*/  @!P1 IMAD.MOV.U32 R119, RZ, RZ, R118 ;  /* 0x000000ffff779224 */ /* 0x000fe200078e0076 */
[-C--:B------:R-:W-:Y:S01]  /*247a0*/  @!P3 LEA.HI.X R7, R12, R45.reuse, R13, 0x2, P4 ;  /* 0x0000002d0c07b211 */ /* 0x080fe200020f140d */
[----:B------:R-:W-:Y:S01]  /*247b0*/  @!P0 ST.E.64 desc[UR40][R10.64], R60 ;  /* 0x0000003c0a008985 */ /* 0x000fe2000c101b28 */
[----:B------:R-:W-:Y:S01]  /*247c0*/  ISETP.GE.AND P0, PT, R235, UR4, PT ;  /* 0x00000004eb007c0c */ /* 0x000fe2000bf06270 */
[----:B------:R-:W-:Y:S01]  /*247d0*/  @!P1 IMAD.MOV.U32 R118, RZ, RZ, R122 ;  /* 0x000000ffff769224 */ /* 0x000fe200078e007a */
[----:B------:R-:W-:Y:S01]  /*247e0*/  @!P1 LEA.HI.X R5, R237, R45, R0, 0x2, P5 ;  /* 0x0000002ded059211 */ /* 0x000fe200028f1400 */
[----:B------:R3:W-:Y:S01]  /*247f0*/  @!P3 ST.E.64 desc[UR40][R6.64], R116 ;  /* 0x000000740600b985 */ /* 0x0007e2000c101b28 */
[----:B------:R-:W-:-:S02]  /*24800*/  SHF.R.S32.HI R12, RZ, 0x1f, R236 ;  /* 0x0000001fff0c7819 */ /* 0x000fc400000114ec */
[----:B------:R-:W-:Y:S01]  /*24810*/  ISETP.GE.AND P4, PT, R234, UR4, PT ;  /* 0x00000004ea007c0c */ /* 0x000fe2000bf86270 */
[----:B------:R-:W-:Y:S01]  /*24820*/  @!P1 ST.E.64 desc[UR40][R4.64], R118 ;  /* 0x0000007604009985 */ /* 0x000fe2000c101b28 */
[----:B------:R-:W-:Y:S01]  /*24830*/  ISETP.GE.AND P3, PT, R233, UR4, PT ;  /* 0x00000004e9007c0c */ /* 0x000fe2000bf66270 */
[----:B------:R-:W-:Y:S01]  /*24840*/  @!P2 IMAD.MOV.U32 R122, RZ, RZ, R63 ;  /* 0x000000ffff7aa224 */ /* 0x000fe200078e003f */
[CC--:B0-----:R-:W-:Y:S02]  /*24850*/  @!P2 LEA R2, P5, R236.reuse, R14.reuse, 0x2 ;  /* 0x0000000eec02a211 */ /* 0x0c1fe400078a10ff */
[----:B------:R-:W-:Y:S02]  /*24860*/  SHF.R.S32.HI R0, RZ, 0x1f, R235 ;  /* 0x0000001fff007819 */ /* 0x000fe400000114eb */
[----:B------:R-:W-:Y:S02]  /*24870*/  @!P2 LEA.HI.X R3, R236, R45, R12, 0x2, P5 ;  /* 0x0000002dec03a211 */ /* 0x000fe400028f140c */
[----:B------:R-:W-:-:S02]  /*24880*/  @!P0 LEA R8, P1, R235, R14, 0x2 ;  /* 0x0000000eeb088211 */ /* 0x000fc400078210ff */
[----:B------:R-:W-:Y:S01]  /*24890*/  SHF.R.S32.HI R12, RZ, 0x1f, R234 ;  /* 0x0000001fff0c7819 */ /* 0x000fe200000114ea */
[----:B------:R0:W-:Y:S01]  /*248a0*/  @!P2 ST.E.64 desc[UR40][R2.64], R122 ;  /* 0x0000007a0200a985 */ /* 0x0001e2000c101b28 */
[----:B------:R-:W-:Y:S02]  /*248b0*/  @!P0 LEA.HI.X R9, R235, R45, R0, 0x2, P1 ;  /* 0x0000002deb098211 */ /* 0x000fe400008f1400 */
[----:B------:R-:W-:Y:S02]  /*248c0*/  ISETP.GE.AND P1, PT, R232, UR4, PT ;  /* 0x00000004e8007c0c */ /* 0x000fe4000bf26270 */
[----:B---3--:R-:W-:Y:S02]  /*248d0*/  @!P4 LEA R6, P2, R234, R14, 0x2 ;  /* 0x0000000eea06c211 */ /* 0x008fe400078410ff */
[----:B------:R-:W-:Y:S02]  /*248e0*/  ISETP.GE.AND P5, PT, R231, UR4, PT ;  /* 0x00000004e7007c0c */ /* 0x000fe4000bfa6270 */
[----:B------:R-:W-:-:S02]  /*248f0*/  SHF.R.S32.HI R0, RZ, 0x1f, R233 ;  /* 0x0000001fff007819 */ /* 0x000fc400000114e9 */
[----:B------:R-:W-:Y:S02]  /*24900*/  @!P4 LEA.HI.X R7, R234, R45, R12, 0x2, P2 ;  /* 0x0000002dea07c211 */ /* 0x000fe400010f140c */
[----:B------:R-:W-:Y:S01]  /*24910*/  SHF.R.S32.HI R12, RZ, 0x1f, R232 ;  /* 0x0000001fff0c7819 */ /* 0x000fe200000114e8 */
[----:B0-----:R-:W-:Y:S01]  /*24920*/  @!P0 IMAD.MOV.U32 R2, RZ, RZ, R64 ;  /* 0x000000ffff028224 */ /* 0x001fe200078e0040 */
[----:B------:R-:W-:Y:S01]  /*24930*/  ISETP.GE.AND P2, PT, R229, UR4, PT ;  /* 0x00000004e5007c0c */ /* 0x000fe2000bf46270 */
[----:B------:R-:W-:Y:S01]  /*24940*/  @!P0 IMAD.MOV.U32 R3, RZ, RZ, R124 ;  /* 0x000000ffff038224 */ /* 0x000fe200078e007c */
[----:B------:R-:W-:Y:S01]  /*24950*/  SHF.R.S32.HI R13, RZ, 0x1f, R228 ;  /* 0x0000001fff0d7819 */ /* 0x000fe200000114e4 */
[----:B------:R-:W-:Y:S02]  /*24960*/  @!P4 IMAD.MOV.U32 R64, RZ, RZ, R67 ;  /* 0x000000ffff40c224 */ /* 0x000fe400078e0043 */
[----:B------:R-:W-:Y:S01]  /*24970*/  @!P3 IMAD.MOV.U32 R67, RZ, RZ, R66 ;  /* 0x000000ffff43b224 */ /* 0x000fe200078e0042 */
[----:B------:R0:W-:Y:S01]  /*24980*/  @!P0 ST.E.64 desc[UR40][R8.64], R2 ;  /* 0x0000000208008985 */ /* 0x0001e2000c101b28 */
[----:B------:R-:W-:Y:S01]  /*24990*/  @!P3 LEA R4, P0, R233, R14, 0x2 ;  /* 0x0000000ee904b211 */ /* 0x000fe200078010ff */
[----:B------:R-:W-:-:S02]  /*249a0*/  @!P3 IMAD.MOV.U32 R66, RZ, RZ, R68 ;  /* 0x000000ffff42b224 */ /* 0x000fc400078e0044 */
[----:B------:R3:W-:Y:S01]  /*249b0*/  @!P4 ST.E.64 desc[UR40][R6.64], R64 ;  /* 0x000000400600c985 */ /* 0x0007e2000c101b28 */
[-C--:B------:R-:W-:Y:S01]  /*249c0*/  @!P3 LEA.HI.X R5, R233, R45.reuse, R0, 0x2, P0 ;  /* 0x0000002de905b211 */ /* 0x080fe200000f1400 */
[----:B------:R-:W-:Y:S01]  /*249d0*/  @!P1 IMAD.MOV.U32 R68, RZ, RZ, R71 ;  /* 0x000000ffff449224 */ /* 0x000fe200078e0047 */
[----:B------:R-:W-:Y:S01]  /*249e0*/  ISETP.GE.AND P0, PT, R230, UR4, PT ;  /* 0x00000004e6007c0c */ /* 0x000fe2000bf06270 */
[----:B------:R-:W-:Y:S01]  /*249f0*/  @!P5 IMAD.MOV.U32 R71, RZ, RZ, R70 ;  /* 0x000000ffff47d224 */ /* 0x000fe200078e0046 */
[CC--:B------:R-:W-:Y:S01]  /*24a00*/  @!P1 LEA R10, P4, R232.reuse, R14.reuse, 0x2 ;  /* 0x0000000ee80a9211 */ /* 0x0c0fe200078810ff */
[----:B------:R5:W-:Y:S01]  /*24a10*/  @!P3 ST.E.64 desc[UR40][R4.64], R66 ;  /* 0x000000420400b985 */ /* 0x000be2000c101b28 */
[----:B------:R-:W-:Y:S01]  /*24a20*/  SHF.R.S32.HI R0, RZ, 0x1f, R231 ;  /* 0x0000001fff007819 */ /* 0x000fe200000114e7 */
[----:B------:R-:W-:Y:S01]  /*24a30*/  @!P5 IMAD.MOV.U32 R70, RZ, RZ, R72 ;  /* 0x000000ffff46d224 */ /* 0x000fe200078e0048 */
[----:B------:R-:W-:Y:S01]  /*24a40*/  @!P1 LEA.HI.X R11, R232, R45, R12, 0x2, P4 ;  /* 0x0000002de80b9211 */ /* 0x000fe200020f140c */
[----:B------:R-:W-:Y:S01]  /*24a50*/  VIADD R12, R200, 0xa0 ;  /* 0x000000a0c80c7836 */ /* 0x000fe20000000000 */
[----:B0-----:R-:W-:-:S02]  /*24a60*/  @!P5 LEA R2, P3, R231, R14, 0x2 ;  /* 0x0000000ee702d211 */ /* 0x001fc400078610ff */
[----:B------:R-:W-:Y:S01]  /*24a70*/  SHF.R.S32.HI R9, RZ, 0x1f, R226 ;  /* 0x0000001fff097819 */ /* 0x000fe200000114e2 */
[----:B------:R0:W-:Y:S01]  /*24a80*/  @!P1 ST.E.64 desc[UR40][R10.64], R68 ;  /* 0x000000440a009985 */ /* 0x0001e2000c101b28 */
[-C--:B------:R-:W-:Y:S01]  /*24a90*/  @!P5 LEA.HI.X R3, R231, R45.reuse, R0, 0x2, P3 ;  /* 0x0000002de703d211 */ /* 0x080fe200018f1400 */
[----:B------:R-:W-:Y:S01]  /*24aa0*/  @!P0 IMAD.MOV.U32 R72, RZ, RZ, R75 ;  /* 0x000000ffff488224 */ /* 0x000fe200078e004b */
[----:B---3--:R-:W-:Y:S01]  /*24ab0*/  @!P0 LEA R6, P1, R230, R14, 0x2 ;  /* 0x0000000ee6068211 */ /* 0x008fe200078210ff */
[----:B------:R-:W-:Y:S01]  /*24ac0*/  @!P2 IMAD.MOV.U32 R75, RZ, RZ, R74 ;  /* 0x000000ffff4ba224 */ /* 0x000fe200078e004a */
[----:B------:R-:W-:Y:S01]  /*24ad0*/  SHF.R.S32.HI R0, RZ, 0x1f, R230 ;  /* 0x0000001fff007819 */ /* 0x000fe200000114e6 */
[----:B------:R3:W-:Y:S01]  /*24ae0*/  @!P5 ST.E.64 desc[UR40][R2.64], R70 ;  /* 0x000000460200d985 */ /* 0x0007e2000c101b28 */
[----:B------:R-:W-:Y:S01]  /*24af0*/  ISETP.GE.AND P3, PT, R228, UR4, PT ;  /* 0x00000004e4007c0c */ /* 0x000fe2000bf66270 */
[----:B------:R-:W-:Y:S01]  /*24b00*/  @!P2 IMAD.MOV.U32 R74, RZ, RZ, R76 ;  /* 0x000000ffff4aa224 */ /* 0x000fe200078e004c */
[----:B------:R-:W-:-:S02]  /*24b10*/  @!P0 LEA.HI.X R7, R230, R45, R0, 0x2, P1 ;  /* 0x0000002de6078211 */ /* 0x000fc400008f1400 */
[CC--:B-----5:R-:W-:Y:S02]  /*24b20*/  @!P2 LEA R4, P4, R229.reuse, R14.reuse, 0x2 ;  /* 0x0000000ee504a211 */ /* 0x0e0fe400078810ff */
[----:B------:R-:W-:Y:S01]  /*24b30*/  SHF.R.S32.HI R0, RZ, 0x1f, R229 ;  /* 0x0000001fff007819 */ /* 0x000fe200000114e5 */
[----:B------:R5:W-:Y:S01]  /*24b40*/  @!P0 ST.E.64 desc[UR40][R6.64], R72 ;  /* 0x0000004806008985 */ /* 0x000be2000c101b28 */
[----:B------:R-:W-:Y:S01]  /*24b50*/  ISETP.GE.AND P1, PT, R226, UR4, PT ;  /* 0x00000004e2007c0c */ /* 0x000fe2000bf26270 */
[C---:B0-----:R-:W-:Y:S01]  /*24b60*/  VIADD R11, R200.reuse, 0xb0 ;  /* 0x000000b0c80b7836 */ /* 0x041fe20000000000 */
[----:B------:R-:W-:Y:S01]  /*24b70*/  @!P2 LEA.HI.X R5, R229, R45, R0, 0x2, P4 ;  /* 0x0000002de505a211 */ /* 0x000fe200020f1400 */
[----:B------:R-:W-:Y:S01]  /*24b80*/  VIADD R0, R200, 0xa8 ;  /* 0x000000a8c8007836 */ /* 0x000fe20000000000 */
[----:B------:R-:W-:Y:S01]  /*24b90*/  ISETP.GE.AND P0, PT, R12, UR4, PT ;  /* 0x000000040c007c0c */ /* 0x000fe2000bf06270 */
[----:B------:R-:W-:Y:S01]  /*24ba0*/  @!P3 IMAD.MOV.U32 R76, RZ, RZ, R126 ;  /* 0x000000ffff4cb224 */ /* 0x000fe200078e007e */
[----:B---3--:R-:W-:Y:S01]  /*24bb0*/  @!P3 LEA R2, P5, R228, R14, 0x2 ;  /* 0x0000000ee402b211 */ /* 0x008fe200078a10ff */
[----:B------:R0:W-:Y:S01]  /*24bc0*/  @!P2 ST.E.64 desc[UR40][R4.64], R74 ;  /* 0x0000004a0400a985 */ /* 0x0001e2000c101b28 */
[----:B------:R-:W-:-:S02]  /*24bd0*/  ISETP.GE.AND P2, PT, R0, UR4, PT ;  /* 0x0000000400007c0c */ /* 0x000fc4000bf46270 */
[-C--:B------:R-:W-:Y:S02]  /*24be0*/  @!P3 LEA.HI.X R3, R228, R45.reuse, R13, 0x2, P5 ;  /* 0x0000002de403b211 */ /* 0x080fe400028f140d */
[----:B------:R-:W-:Y:S01]  /*24bf0*/  ISETP.GE.AND P5, PT, R11, UR4, PT ;  /* 0x000000040b007c0c */ /* 0x000fe2000bfa6270 */
[----:B------:R-:W-:Y:S01]  /*24c00*/  @!P1 IMAD.MOV.U32 R124, RZ, RZ, R127 ;  /* 0x000000ffff7c9224 */ /* 0x000fe200078e007f */
[CC--:B------:R-:W-:Y:S01]  /*24c10*/  @!P1 LEA R8, P4, R226.reuse, R14.reuse, 0x2 ;  /* 0x0000000ee2089211 */ /* 0x0c0fe200078810ff */
[----:B------:R3:W-:Y:S01]  /*24c20*/  @!P3 ST.E.64 desc[UR40][R2.64], R76 ;  /* 0x0000004c0200b985 */ /* 0x0007e2000c101b28 */
[----:B-----5:R-:W-:Y:S02]  /*24c30*/  SHF.R.S32.HI R7, RZ, 0x1f, R12 ;  /* 0x0000001fff077819 */ /* 0x020fe4000001140c */
[----:B------:R-:W-:Y:S02]  /*24c40*/  @!P1 LEA.HI.X R9, R226, R45, R9, 0x2, P4 ;  /* 0x0000002de2099211 */ /* 0x000fe400020f1409 */
[----:B------:R-:W-:-:S02]  /*24c50*/  @!P0 LEA R6, P4, R12, R14, 0x2 ;  /* 0x0000000e0c068211 */ /* 0x000fc400078810ff */
[----:B0-----:R-:W-:Y:S01]  /*24c60*/  SHF.R.S32.HI R5, RZ, 0x1f, R0 ;  /* 0x0000001fff057819 */ /* 0x001fe20000011400 */
[----:B------:R0:W-:Y:S01]  /*24c70*/  @!P1 ST.E.64 desc[UR40][R8.64], R124 ;  /* 0x0000007c08009985 */ /* 0x0001e2000c101b28 */
[----:B------:R-:W-:Y:S02]  /*24c80*/  @!P0 LEA.HI.X R7, R12, R45, R7, 0x2, P4 ;  /* 0x0000002d0c078211 */ /* 0x000fe400020f1407 */
[----:B------:R-:W-:Y:S01]  /*24c90*/  @!P2 LEA R4, P4, R0, R14, 0x2 ;  /* 0x0000000e0004a211 */ /* 0x000fe200078810ff */
[----:B---3--:R-:W-:-:S03]  /*24ca0*/  @!P0 IMAD.MOV.U32 R2, RZ, RZ, R130 ;  /* 0x000000ffff028224 */ /* 0x008fc600078e0082 */
[-C--:B------:R-:W-:Y:S01]  /*24cb0*/  @!P2 LEA.HI.X R5, R0, R45.reuse, R5, 0x2, P4 ;  /* 0x0000002d0005a211 */ /* 0x080fe200020f1405 */
[----:B------:R-:W-:Y:S01]  /*24cc0*/  @!P0 IMAD.MOV.U32 R3, RZ, RZ, R128 ;  /* 0x000000ffff038224 */ /* 0x000fe200078e0080 */
[----:B------:R-:W-:Y:S01]  /*24cd0*/  SHF.R.S32.HI R0, RZ, 0x1f, R11 ;  /* 0x0000001fff007819 */ /* 0x000fe2000001140b */
[----:B------:R-:W-:Y:S01]  /*24ce0*/  @!P2 IMAD.MOV.U32 R128, RZ, RZ, R131 ;  /* 0x000000ffff80a224 */ /* 0x000fe200078e0083 */
[C---:B------:R-:W-:Y:S02]  /*24cf0*/  @!P5 LEA R10, P4, R11.reuse, R14, 0x2 ;  /* 0x0000000e0b0ad211 */ /* 0x040fe400078810ff */
[----:B------:R0:W-:Y:S02]  /*24d00*/  @!P0 ST.E.64 desc[UR40][R6.64], R2 ;  /* 0x0000000206008985 */ /* 0x0001e4000c101b28 */
[----:B------:R-:W-:Y:S01]  /*24d10*/  @!P5 LEA.HI.X R11, R11, R45, R0, 0x2, P4 ;  /* 0x0000002d0b0bd211 */ /* 0x000fe200020f1400 */
[----:B------:R-:W-:Y:S01]  /*24d20*/  VIADD R0, R200, 0xb8 ;  /* 0x000000b8c8007836 */ /* 0x000fe20000000000 */
        /* <DEDUP_REMOVED lines=9> */
.L_x_1562:
[----:B------:R-:W-:Y:S01]  /*24dc0*/  ULDC.64 UR4, c[0x0][0xc08] ;  /* 0x0003020000047ab9 */ /* 0x000fe20000000a00 */
[----:B------:R-:W3:Y:S01]  /*24dd0*/  LDC.64 R2, c[0x0][0xc00] ;  /* 0x00030000ff027b82 */ /* 0x000ee20000000a00 */
[----:B------:R-:W-:Y:S01]  /*24de0*/  ISETP.NE.U32.AND P0, PT, RZ, UR4, PT ;  /* 0x00000004ff007c0c */ /* 0x000fe2000bf05070 */
[----:B------:R-:W-:-:S03]  /*24df0*/  IMAD.MOV.U32 R13, RZ, RZ, RZ ;  /* 0x000000ffff0d7224 */ /* 0x000fc600078e00ff */
[----:B------:R-:W-:Y:S01]  /*24e00*/  ISETP.NE.AND.EX P1, PT, RZ, UR5, PT, P0 ;  /* 0x00000005ff007c0c */ /* 0x000fe2000bf25300 */
[----:B------:R-:W-:Y:S02]  /*24e10*/  ULDC.64 UR4, c[0x0][0xc00] ;  /* 0x0003000000047ab9 */ /* 0x000fe40000000a00 */
[----:B------:R-:W-:-:S04]  /*24e20*/  ISETP.NE.U32.AND P0, PT, RZ, UR4, PT ;  /* 0x00000004ff007c0c */ /* 0x000fc8000bf05070 */
[----:B------:R-:W-:-:S06]  /*24e30*/  ISETP.NE.AND.EX P0, PT, RZ, UR5, PT, P0 ;  /* 0x00000005ff007c0c */ /* 0x000fcc000bf05300 */
[----:B------:R-:W4:Y:S01]  /*24e40*/  @P1 LDC.64 R4, c[0x0][0xc08] ;  /* 0x00030200ff041b82 */ /* 0x000f220000000a00 */
[----:B------:R-:W-:Y:S02]  /*24e50*/  ULDC UR4, c[0x0][0xa88] ;  /* 0x0002a20000047ab9 */ /* 0x000fe40000000800 */
[----:B------:R-:W-:Y:S02]  /*24e60*/  IMAD.U32 R20, RZ, RZ, UR4 ;  /* 0x00000004ff147e24 */ /* 0x000fe4000f8e00ff */
[----:B---3--:R-:W-:-:S05]  /*24e70*/  IMAD.WIDE R2, R225, 0x4, R2 ;  /* 0x00000004e1027825 */ /* 0x008fca00078e0202 */
[----:B------:R3:W5:Y:S02]  /*24e80*/  @P0 LDG.E R13, desc[UR40][R2.64] ;  /* 0x00000028020d0981 */ /* 0x000764000c1e1900 */
[----:B-----5:R-:W0:Y:S01]  /*24e90*/  S2R R26, SR_TID.X ;  /* 0x00000000001a7919 */ /* 0x020e220000002100 */
[----:B----4-:R-:W-:-:S05]  /*24ea0*/  @P1 IMAD.WIDE R4, R225, 0x4, R4 ;  /* 0x00000004e1041825 */ /* 0x010fca00078e0204 */
[----:B------:R3:W5:Y:S01]  /*24eb0*/  @P1 LDG.E R20, desc[UR40][R4.64] ;  /* 0x0000002804141981 */ /* 0x000762000c1e1900 */
[----:B-1----:R-:W-:Y:S02]  /*24ec0*/  ISETP.GT.AND P2, PT, R224, 0x1, PT ;  /* 0x00000001e000780c */ /* 0x002fe40003f44270 */
[----:B------:R-:W-:Y:S01]  /*24ed0*/  SHF.R.S32.HI R14, RZ, 0x1f, R225 ;  /* 0x0000001fff0e7819 */ /* 0x000fe200000114e1 */
[----:B0-----:R-:W-:-:S05]  /*24ee0*/  VIADD R0, R26, 0xffffff80 ;  /* 0xffffff801a007836 */ /* 0x001fca0000000000 */
[----:B------:R-:W-:Y:S01]  /*24ef0*/  ISETP.GT.AND P3, PT, R0, 0x7f, PT ;  /* 0x0000007f0000780c */ /* 0x000fe20003f64270 */
[----:B---3--:R-:W-:-:S12]  /*24f00*/  @P1 BRA `(.L_x_1581) ;  /* 0x0000000000101947 */ /* 0x008fd80003800000 */
[----:B------:R-:W-:Y:S05]  /*24f10*/  @!P0 BRA `(.L_x_1581) ;  /* 0x00000000000c8947 */ /* 0x000fea0003800000 */
[----:B------:R-:W3:Y:S04]  /*24f20*/  LDG.E R5, desc[UR40][R2.64] ;  /* 0x0000002802057981 */ /* 0x000ee8000c1e1900 */
[----:B-----5:R-:W3:Y:S02]  /*24f30*/  LDG.E R20, desc[UR40][R2.64+0x4] ;  /* 0x0000042802147981 */ /* 0x020ee4000c1e1900 */
[----:B---3--:R-:W-:-:S07]  /*24f40*/  IMAD.IADD R20, R20, 0x1, -R5 ;  /* 0x0000000114147824 */ /* 0x008fce00078e0a05 */
.L_x_1581:
[----:B------:R-:W-:Y:S01]  /*24f50*/  BSSY B1, `(.L_x_1582) ;  /* 0x0000035000017945 */ /* 0x000fe20003800000 */
[----:B------:R-:W-:Y:S02]  /*24f60*/  SEL R21, R225, RZ, !P0 ;  /* 0x000000ffe1157207 */ /* 0x000fe40004000000 */
[----:B------:R-:W-:Y:S02]  /*24f70*/  SEL R14, R14, RZ, !P0 ;  /* 0x000000ff0e0e7207 */ /* 0x000fe40004000000 */
[----:B------:R-:W-:Y:S01]  /*24f80*/  SHF.R.S32.HI R12, RZ, 0x1f, R13 ;  /* 0x0000001fff0c7819 */ /* 0x000fe2000001140d */
[----:B------:R-:W-:Y:S06]  /*24f90*/  @P3 BRA `(.L_x_1583) ;  /* 0x0000000000c03947 */ /* 0x000fec0003800000 */
[----:B------:R-:W0:Y:S01]  /*24fa0*/  LDC R27, c[0x0][0xbe8] ;  /* 0x0002fa00ff1b7b82 */ /* 0x000e220000000800 */
[----:B------:R-:W-:Y:S01]  /*24fb0*/  IADD3 R25, R207, -0x80, R26 ;  /* 0xffffff80cf197810 */ /* 0x000fe20007ffe01a */
[----:B0----5:R-:W-:-:S05]  /*24fc0*/  IMAD R0, R20, R27, RZ ;  /* 0x0000001b14007224 */ /* 0x021fca00078e02ff */
[----:B------:R-:W-:-:S13]  /*24fd0*/  ISETP.GE.AND P0, PT, R25, R0, PT ;  /* 0x000000001900720c */ /* 0x000fda0003f06270 */
[----:B------:R-:W-:Y:S05]  /*24fe0*/  @P0 BRA `(.L_x_1583) ;  /* 0x0000000000ac0947 */ /* 0x000fea0003800000 */
[----:B------:R-:W-:Y:S01]  /*24ff0*/  IMAD.MOV.U32 R0, RZ, RZ, 0x9b8 ;  /* 0x000009b8ff007424 */ /* 0x000fe200078e00ff */
[----:B------:R-:W-:Y:S01]  /*25000*/  ISETP.GT.AND P3, PT, R224, 0x1, PT ;  /* 0x00000001e000780c */ /* 0x000fe20003f64270 */
[----:B------:R-:W0:Y:S01]  /*25010*/  LDC.64 R28, c[0x0][0xba8] ;  /* 0x0002ea00ff1c7b82 */ /* 0x000e220000000a00 */
[----:B------:R-:W-:Y:S01]  /*25020*/  ISETP.NE.AND P0, PT, R27, 0x1, PT ;  /* 0x000000011b00780c */ /* 0x000fe20003f05270 */
[----:B------:R-:W-:Y:S01]  /*25030*/  IMAD.MOV.U32 R15, RZ, RZ, R25 ;  /* 0x000000ffff0f7224 */ /* 0x000fe200078e0019 */
[----:B------:R-:W-:Y:S02]  /*25040*/  SEL R24, R0, 0x978, P3 ;  /* 0x0000097800187807 */ /* 0x000fe40001800000 */
[----:B------:R-:W-:-:S03]  /*25050*/  SEL R227, R227, RZ, P3 ;  /* 0x000000ffe3e37207 */ /* 0x000fc60001800000 */
[----:B------:R-:W1:Y:S08]  /*25060*/  LDC.64 R6, c[0x0][R24+0x220] ;  /* 0x0000880018067b82 */ /* 0x000e700000000a00 */
[----:B------:R-:W3:Y:S08]  /*25070*/  LDC.64 R2, c[0x0][R24+0x218] ;  /* 0x0000860018027b82 */ /* 0x000ef00000000a00 */
[----:B------:R-:W4:Y:S08]  /*25080*/  LDC.64 R8, c[0x0][R24+0x228] ;  /* 0x00008a0018087b82 */ /* 0x000f300000000a00 */
[----:B------:R-:W5:Y:S08]  /*25090*/  LDC.64 R4, c[0x0][R24+0x210] ;  /* 0x0000840018047b82 */ /* 0x000f700000000a00 */
[----:B------:R-:W2:Y:S08]  /*250a0*/  @P0 LDC R0, c[0x0][0xbec] ;  /* 0x0002fb00ff000b82 */ /* 0x000eb00000000800 */
[----:B------:R-:W4:Y:S01]  /*250b0*/  @P0 LDC R33, c[0x0][0xbf0] ;  /* 0x0002fc00ff210b82 */ /* 0x000f220000000800 */
[----:B-1----:R-:W-:-:S07]  /*250c0*/  IMAD R7, R7, R21, RZ ;  /* 0x0000001507077224 */ /* 0x002fce00078e02ff */
[----:B0-----:R-:W0:Y:S01]  /*250d0*/  @!P3 LDC R28, c[0x0][0xb50] ;  /* 0x0002d400ff1cbb82 */ /* 0x001e220000000800 */
[----:B------:R-:W-:Y:S02]  /*250e0*/  IMAD R7, R6, R14, R7 ;  /* 0x0000000e06077224 */ /* 0x000fe400078e0207 */
[----:B--2---:R-:W-:-:S05]  /*250f0*/  @P0 IMAD.HI.U32 R0, R25, R0, RZ ;  /* 0x0000000019000227 */ /* 0x004fca00078e00ff */
[----:B------:R-:W1:Y:S01]  /*25100*/  @!P3 LDC R29, c[0x0][0xb54] ;  /* 0x0002d500ff1dbb82 */ /* 0x000e620000000800 */
[-C--:B---3--:R-:W-:Y:S02]  /*25110*/  IMAD R31, R3, R222.reuse, RZ ;  /* 0x000000de031f7224 */ /* 0x088fe400078e02ff */
[----:B------:R-:W-:Y:S01]  /*25120*/  IMAD.WIDE.U32 R10, R2, R222, RZ ;  /* 0x000000de020a7225 */ /* 0x000fe200078e00ff */
[----:B----4-:R-:W-:-:S03]  /*25130*/  @P0 SHF.R.U32.HI R15, RZ, R33, R0 ;  /* 0x00000021ff0f0219 */ /* 0x010fc60000011600 */
[----:B------:R-:W-:-:S04]  /*25140*/  IMAD.WIDE.U32 R2, R6, R21, RZ ;  /* 0x0000001506027225 */ /* 0x000fc800078e00ff */
[----:B------:R-:W-:Y:S01]  /*25150*/  IMAD.IADD R11, R31, 0x1, R11 ;  /* 0x000000011f0b7824 */ /* 0x000fe200078e020b */
[----:B------:R-:W-:Y:S01]  /*25160*/  IADD3 R10, P0, P1, R2, R10, R13 ;  /* 0x0000000a020a7210 */ /* 0x000fe2000791e00d */
[----:B------:R-:W-:Y:S02]  /*25170*/  IMAD.MOV R0, RZ, RZ, -R15 ;  /* 0x000000ffff007224 */ /* 0x000fe400078e0a0f */
[----:B------:R-:W-:Y:S02]  /*25180*/  IMAD.IADD R6, R3, 0x1, R7 ;  /* 0x0000000103067824 */ /* 0x000fe400078e0207 */
[----:B------:R-:W-:-:S04]  /*25190*/  IMAD.WIDE.U32 R2, R8, R227, RZ ;  /* 0x000000e308027225 */ /* 0x000fc800078e00ff */
[----:B------:R-:W-:Y:S02]  /*251a0*/  IMAD R9, R9, R227, RZ ;  /* 0x000000e309097224 */ /* 0x000fe400078e02ff */
[----:B------:R-:W-:Y:S01]  /*251b0*/  IMAD R7, R27, R0, R25 ;  /* 0x000000001b077224 */ /* 0x000fe200078e0219 */
[----:B------:R-:W-:Y:S01]  /*251c0*/  IADD3.X R0, R6, R11, R12, P0, P1 ;  /* 0x0000000b06007210 */ /* 0x000fe200007e240c */
[----:B------:R-:W-:Y:S01]  /*251d0*/  IMAD.IADD R3, R9, 0x1, R3 ;  /* 0x0000000109037824 */ /* 0x000fe200078e0203 */
[----:B------:R-:W-:Y:S02]  /*251e0*/  IADD3 R2, P0, P1, R15, R10, R2 ;  /* 0x0000000a0f027210 */ /* 0x000fe4000791e002 */
[----:B------:R-:W-:Y:S02]  /*251f0*/  SHF.R.S32.HI R15, RZ, 0x1f, R15 ;  /* 0x0000001fff0f7819 */ /* 0x000fe4000001140f */
[----:B------:R-:W-:Y:S02]  /*25200*/  SHF.R.S32.HI R9, RZ, 0x1f, R7 ;  /* 0x0000001fff097819 */ /* 0x000fe40000011407 */
[----:B------:R-:W-:Y:S01]  /*25210*/  IADD3.X R3, R15, R0, R3, P0, P1 ;  /* 0x000000000f037210 */ /* 0x000fe200007e2403 */
[----:B-----5:R-:W-:-:S04]  /*25220*/  IMAD R0, R5, R7, RZ ;  /* 0x0000000705007224 */ /* 0x020fc800078e02ff */
[C---:B------:R-:W-:Y:S02]  /*25230*/  IMAD R9, R4.reuse, R9, R0 ;  /* 0x0000000904097224 */ /* 0x040fe400078e0200 */
[----:B------:R-:W-:-:S04]  /*25240*/  IMAD.WIDE.U32 R2, R4, R7, R2 ;  /* 0x0000000704027225 */ /* 0x000fc800078e0002 */
[----:B------:R-:W-:Y:S01]  /*25250*/  IMAD.IADD R0, R3, 0x1, R9 ;  /* 0x0000000103007824 */ /* 0x000fe200078e0209 */
[----:B0-----:R-:W-:Y:S01]  /*25260*/  LEA R4, P0, R2, R28, 0x2 ;  /* 0x0000001c02047211 */ /* 0x001fe200078010ff */
[----:B------:R-:W-:-:S03]  /*25270*/  IMAD.MOV.U32 R3, RZ, RZ, -0x800000 ;  /* 0xff800000ff037424 */ /* 0x000fc600078e00ff */
[----:B-1----:R-:W-:-:S05]  /*25280*/  LEA.HI.X R5, R2, R29, R0, 0x2, P0 ;  /* 0x0000001d02057211 */ /* 0x002fca00000f1400 */
[----:B------:R0:W-:Y:S04]  /*25290*/  STG.E desc[UR40][R4.64], R3 ;  /* 0x0000000304007986 */ /* 0x0001e8000c101928 */
.L_x_1583:
[----:B------:R-:W-:Y:S05]  /*252a0*/  BSYNC B1 ;  /* 0x0000000000017941 */ /* 0x000fea0003800000 */
.L_x_1582:
[----:B------:R-:W-:Y:S05]  /*252b0*/  @P2 BRA `(.L_x_1576) ;  /* 0x0000000800282947 */ /* 0x000fea0003800000 */
[----:B------:R-:W1:Y:S01]  /*252c0*/  LDC R25, c[0x0][0xbe8] ;  /* 0x0002fa00ff197b82 */ /* 0x000e620000000800 */
[----:B0-----:R-:W-:Y:S01]  /*252d0*/  VIADD R4, R26, 0xffffff80 ;  /* 0xffffff801a047836 */ /* 0x001fe20000000000 */
[----:B------:R-:W-:Y:S01]  /*252e0*/  ULDC.64 UR4, c[0x0][0xaa0] ;  /* 0x0002a80000047ab9 */ /* 0x000fe20000000a00 */
[----:B------:R-:W-:Y:S01]  /*252f0*/  ULDC.64 UR6, c[0x0][0xaf0] ;  /* 0x0002bc0000067ab9 */ /* 0x000fe20000000a00 */
[----:B------:R-:W-:Y:S02]  /*25300*/  IMAD R0, R12, UR4, RZ ;  /* 0x000000040c007c24 */ /* 0x000fe4000f8e02ff */
[----:B------:R-:W-:Y:S02]  /*25310*/  SHF.R.S32.HI R3, RZ, 0x1f, R4 ;  /* 0x0000001fff037819 */ /* 0x000fe40000011404 */
[----:B------:R-:W-:Y:S02]  /*25320*/  IMAD R5, R13, UR5, R0 ;  /* 0x000000050d057c24 */ /* 0x000fe4000f8e0200 */
[----:B------:R-:W-:Y:S01]  /*25330*/  LEA.HI R7, R3, R4, RZ, 0x3 ;  /* 0x0000000403077211 */ /* 0x000fe200078f18ff */
[----:B------:R-:W-:Y:S01]  /*25340*/  IMAD.WIDE.U32 R2, R13, UR4, RZ ;  /* 0x000000040d027c25 */ /* 0x000fe2000f8e00ff */
[----:B------:R-:W-:-:S02]  /*25350*/  ULDC.64 UR4, c[0x0][0xae8] ;  /* 0x0002ba0000047ab9 */ /* 0x000fc40000000a00 */
[----:B------:R-:W-:Y:S01]  /*25360*/  LOP3.LUT R9, R7, 0xfffffff8, RZ, 0xc0, !PT ;  /* 0xfffffff807097812 */ /* 0x000fe200078ec0ff */
[----:B------:R-:W-:Y:S01]  /*25370*/  IMAD.IADD R3, R3, 0x1, R5 ;  /* 0x0000000103037824 */ /* 0x000fe200078e0205 */
[----:B------:R-:W-:-:S03]  /*25380*/  SHF.R.S32.HI R10, RZ, 0x3, R7 ;  /* 0x00000003ff0a7819 */ /* 0x000fc60000011407 */
[----:B------:R-:W-:Y:S02]  /*25390*/  IMAD.IADD R8, R4, 0x1, -R9 ;  /* 0x0000000104087824 */ /* 0x000fe400078e0a09 */
[----:B------:R-:W-:Y:S01]  /*253a0*/  IMAD.WIDE.U32 R2, R222, UR4, R2 ;  /* 0x00000004de027c25 */ /* 0x000fe2000f8e0002 */
[----:B-1----:R-:W-:-:S03]  /*253b0*/  ISETP.NE.AND P0, PT, R25, 0x1, PT ;  /* 0x000000011900780c */ /* 0x002fc60003f05270 */
[----:B------:R-:W-:Y:S02]  /*253c0*/  IMAD R0, R8, 0x20, R10 ;  /* 0x0000002008007824 */ /* 0x000fe400078e020a */
[----:B------:R-:W-:Y:S01]  /*253d0*/  IMAD R3, R222, UR5, R3 ;  /* 0x00000005de037c24 */ /* 0x000fe2000f8e0203 */
[----:B------:R-:W-:Y:S01]  /*253e0*/  ULDC.64 UR4, c[0x0][0xae0] ;  /* 0x0002b80000047ab9 */ /* 0x000fe20000000a00 */
[----:B------:R-:W-:Y:S02]  /*253f0*/  IMAD.IADD R9, R207, 0x1, R0 ;  /* 0x00000001cf097824 */ /* 0x000fe400078e0200 */
[----:B------:R-:W-:Y:S02]  /*25400*/  IMAD R4, R14, UR6, RZ ;  /* 0x000000060e047c24 */ /* 0x000fe4000f8e02ff */
[----:B------:R-:W-:Y:S02]  /*25410*/  IMAD.MOV.U32 R5, RZ, RZ, R9 ;  /* 0x000000ffff057224 */ /* 0x000fe400078e0009 */
[C---:B------:R-:W-:Y:S01]  /*25420*/  IMAD R7, R21.reuse, UR7, R4 ;  /* 0x0000000715077c24 */ /* 0x040fe2000f8e0204 */
[----:B------:R-:W0:Y:S01]  /*25430*/  @P0 LDC R6, c[0x0][0xbec] ;  /* 0x0002fb00ff060b82 */ /* 0x000e220000000800 */
[----:B------:R-:W-:-:S04]  /*25440*/  IMAD.WIDE.U32 R2, R21, UR6, R2 ;  /* 0x0000000615027c25 */ /* 0x000fc8000f8e0002 */
[----:B------:R-:W-:-:S03]  /*25450*/  IMAD.IADD R3, R3, 0x1, R7 ;  /* 0x0000000103037824 */ /* 0x000fc600078e0207 */
[----:B------:R-:W1:Y:S01]  /*25460*/  @P0 LDC R11, c[0x0][0xbf0] ;  /* 0x0002fc00ff0b0b82 */ /* 0x000e620000000800 */
[----:B0-----:R-:W-:-:S05]  /*25470*/  @P0 IMAD.HI.U32 R0, R9, R6, RZ ;  /* 0x0000000609000227 */ /* 0x001fca00078e00ff */
[----:B-1----:R-:W-:-:S04]  /*25480*/  @P0 SHF.R.U32.HI R5, RZ, R11, R0 ;  /* 0x0000000bff050219 */ /* 0x002fc80000011600 */
[--C-:B------:R-:W-:Y:S01]  /*25490*/  SHF.R.S32.HI R0, RZ, 0x1f, R5.reuse ;  /* 0x0000001fff007819 */ /* 0x100fe20000011405 */
[----:B------:R-:W-:Y:S02]  /*254a0*/  IMAD.MOV R4, RZ, RZ, -R5 ;  /* 0x000000ffff047224 */ /* 0x000fe400078e0a05 */
[----:B------:R-:W-:-:S04]  /*254b0*/  IMAD.WIDE.U32 R2, R5, UR4, R2 ;  /* 0x0000000405027c25 */ /* 0x000fc8000f8e0002 */
        /* <DEDUP_REMOVED lines=15> */
[----:B------:R-:W-:Y:S01]  /*255b0*/  SHF.R.S32.HI R21, RZ, 0x1f, R7 ;  /* 0x0000001fff157819 */ /* 0x000fe20000011407 */
[----:B------:R-:W-:Y:S01]  /*255c0*/  VIADD R5, R7, 0x40 ;  /* 0x0000004007057836 */ /* 0x000fe20000000000 */
[----:B------:R-:W-:Y:S02]  /*255d0*/  LEA.HI.X R3, R4, UR5, R3, 0x1, P0 ;  /* 0x0000000504037c11 */ /* 0x000fe400080f0c03 */
[----:B------:R-:W-:-:S02]  /*255e0*/  SHF.R.S32.HI R8, RZ, 0x1f, R9 ;  /* 0x0000001fff087819 */ /* 0x000fc40000011409 */
[----:B------:R-:W-:Y:S01]  /*255f0*/  SHF.R.S32.HI R24, RZ, 0x1f, R5 ;  /* 0x0000001fff187819 */ /* 0x000fe20000011405 */
[----:B------:R-:W-:Y:S06]  /*25600*/  BRA.DIV UR4, `(.L_x_1584) ;  /* 0x000000ca04847947 */ /* 0x000fec000b800000 */
[----:B------:R0:W1:Y:S04]  /*25610*/  SHFL.IDX PT, R0, R3, RZ, 0x181f ;  /* 0x00181fff03007589 */ /* 0x00006800000e0000 */
[----:B------:R0:W3:Y:S02]  /*25620*/  SHFL.IDX PT, R14, R2, RZ, 0x181f ;  /* 0x00181fff020e7589 */ /* 0x0000e400000e0000 */
.L_x_1897:
[----:B-----5:R-:W-:Y:S01]  /*25630*/  IMAD R25, R20, R25, RZ ;  /* 0x0000001914197224 */ /* 0x020fe200078e02ff */
[----:B------:R-:W-:Y:S01]  /*25640*/  BSSY B1, `(.L_x_1585) ;  /* 0x0000011000017945 */ /* 0x000fe20003800000 */
[----:B------:R-:W-:-:S05]  /*25650*/  IMAD.IADD R6, R10, 0x1, R207 ;  /* 0x000000010a067824 */ /* 0x000fca00078e02cf */
        /* <DEDUP_REMOVED lines=9> */
[-C--:B-1----:R-:W-:Y:S02]  /*256f0*/  @!P3 LEA.HI.X R11, R7, R0.reuse, R21, 0x1, P0 ;  /* 0x00000000070bb211 */ /* 0x082fe400000f0c15 */
[-C--:B------:R-:W-:Y:S02]  /*25700*/  @!P4 LEA.HI.X R13, R5, R0.reuse, R24, 0x1, P1 ;  /* 0x00000000050dc211 */ /* 0x080fe400008f0c18 */
[----:B------:R-:W-:Y:S01]  /*25710*/  @!P5 LEA.HI.X R15, R9, R0, R8, 0x1, P2 ;  /* 0x00000000090fd211 */ /* 0x000fe200010f0c08 */
[----:B------:R4:W-:Y:S04]  /*25720*/  @!P3 ST.E.128 desc[UR40][R10.64], RZ ;  /* 0x000000ff0a00b985 */ /* 0x0009e8000c101d28 */
[----:B------:R4:W-:Y:S04]  /*25730*/  @!P4 ST.E.128 desc[UR40][R12.64], RZ ;  /* 0x000000ff0c00c985 */ /* 0x0009e8000c101d28 */
[----:B------:R4:W-:Y:S02]  /*25740*/  @!P5 ST.E.128 desc[UR40][R14.64], RZ ;  /* 0x000000ff0e00d985 */ /* 0x0009e4000c101d28 */
.L_x_1586:
[----:B------:R-:W-:Y:S05]  /*25750*/  BSYNC B1 ;  /* 0x0000000000017941 */ /* 0x000fea0003800000 */
.L_x_1585:
[----:B------:R-:W-:-:S03]  /*25760*/  UMOV UR4, 0xffffffff ;  /* 0xffffffff00047882 */ /* 0x000fc60000000000 */
[----:B------:R-:W-:Y:S05]  /*25770*/  BRA.DIV UR4, `(.L_x_1587) ;  /* 0x000000ca045c7947 */ /* 0x000fea000b800000 */
[----:B-1----:R1:W0:Y:S04]  /*25780*/  SHFL.IDX PT, R0, R3, 0x1, 0x181f ;  /* 0x00381f0003007f89 */ /* 0x00222800000e0000 */
[----:B---34-:R1:W3:Y:S02]  /*25790*/  SHFL.IDX PT, R14, R2, 0x1, 0x181f ;  /* 0x00381f00020e7f89 */ /* 0x0182e400000e0000 */
.L_x_1901:
        /* <DEDUP_REMOVED lines=17> */
.L_x_1589:
[----:B------:R-:W-:Y:S05]  /*258b0*/  BSYNC B1 ;  /* 0x0000000000017941 */ /* 0x000fea0003800000 */
.L_x_1588:
[----:B------:R-:W-:-:S03]  /*258c0*/  UMOV UR4, 0xffffffff ;  /* 0xffffffff00047882 */ /* 0x000fc60000000000 */
[----:B------:R-:W-:Y:S05]  /*258d0*/  BRA.DIV UR4, `(.L_x_1590) ;  /* 0x000000ca044c7947 */ /* 0x000fea000b800000 */
[----:B0-----:R0:W0:Y:S04]  /*258e0*/  SHFL.IDX PT, R0, R3, 0x2, 0x181f ;  /* 0x00581f0003007f89 */ /* 0x00102800000e0000 */
[----:B---34-:R3:W4:Y:S02]  /*258f0*/  SHFL.IDX PT, R14, R2, 0x2, 0x181f ;  /* 0x00581f00020e7f89 */ /* 0x01872400000e0000 */
.L_x_1905:
        /* <DEDUP_REMOVED lines=17> */
.L_x_1592:
[----:B------:R-:W-:Y:S05]  /*25a10*/  BSYNC B1 ;  /* 0x0000000000017941 */ /* 0x000fea0003800000 */
.L_x_1591:
[----:B------:R-:W-:-:S03]  /*25a20*/  UMOV UR4, 0xffffffff ;  /* 0xffffffff00047882 */ /* 0x000fc60000000000 */
[----:B------:R-:W-:Y:S05]  /*25a30*/  BRA.DIV UR4, `(.L_x_1593) ;  /* 0x000000ca043c7947 */ /* 0x000fea000b800000 */
[----:B0-----:R0:W0:Y:S04]  /*25a40*/  SHFL.IDX PT, R0, R3, 0x3, 0x181f ;  /* 0x00781f0003007f89 */ /* 0x00102800000e0000 */
[----:B----4-:R4:W0:Y:S02]  /*25a50*/  SHFL.IDX PT, R14, R2, 0x3, 0x181f ;  /* 0x00781f00020e7f89 */ /* 0x01082400000e0000 */
.L_x_1909:
[----:B-1-34-:R-:W-:-:S05]  /*25a60*/  VIADD R2, R6, 0x60 ;  /* 0x0000006006027836 */ /* 0x01afca0000000000 */
        /* <DEDUP_REMOVED lines=15> */
.L_x_1576:
[----:B------:R-:W-:Y:S05]  /*25b60*/  BSYNC B0 ;  /* 0x0000000000007941 */ /* 0x000fea0003800000 */
.L_x_1561:
[----:B------:R-:W-:Y:S02]  /*25b70*/  ULDC UR4, c[0x0][0xc3c] ;  /* 0x00030f0000047ab9 */ /* 0x000fe40000000800 */
[----:B--2---:R-:W-:-:S13]  /*25b80*/  ISETP.GE.AND P0, PT, R215, UR4, PT ;  /* 0x00000004d7007c0c */ /* 0x004fda000bf06270 */
[----:B------:R-:W-:Y:S05]  /*25b90*/  @!P0 BRA `(.L_x_1594) ;  /* 0xfffffdb800208947 */ /* 0x000fea000383ffff */
[----:B------:R-:W-:Y:S05]  /*25ba0*/  BRA `(.L_x_1362) ;  /* 0x00000088003c7947 */ /* 0x000fea0003800000 */
.L_x_1360:
        /* <DEDUP_REMOVED lines=20> */
.L_x_1595:
[----:B------:R-:W1:Y:S01]  /*25cf0*/  S2R R0, SR_TID.X ;  /* 0x0000000000007919 */ /* 0x000e620000002100 */
[----:B------:R-:W-:Y:S01]  /*25d00*/  ULDC UR4, c[0x0][0xc3c] ;  /* 0x00030f0000047ab9 */ /* 0x000fe20000000800 */
        /* <DEDUP_REMOVED lines=9> */
[----:B-1----:R-:W-:-:S04]  /*25da0*/  @!P1 IMAD.WIDE.U32 R2, R0, 0x4, R4 ;  /* 0x0000000400029825 */ /* 0x002fc800078e0004 */
[----:B------:R-:W-:-:S06]  /*25db0*/  IMAD.MOV.U32 R5, RZ, RZ, RZ ;  /* 0x000000ffff057224 */ /* 0x000fcc00078e00ff */
        /* <DEDUP_REMOVED lines=25> */
[----:B------:R-:W-:Y:S01]  /*25f50*/  IMAD.MOV.U32 R4, RZ, RZ, R7 ;  /* 0x000000ffff047224 */ /* 0x000fe200078e0007 */
[----:B--2---:R-:W-:-:S13]  /*25f60*/  ISETP.GT.AND P6, PT, R7, UR6, PT ;  /* 0x0000000607007c0c */ /* 0x004fda000bfc4270 */
[----:B------:R-:W-:Y:S05]  /*25f70*/  @P6 BRA `(.L_x_1597) ;  /* 0x0000000000a86947 */ /* 0x000fea0003800000 */
[----:B------:R-:W-:Y:S01]  /*25f80*/  IMAD.MOV.U32 R7, RZ, RZ, R4 ;  /* 0x000000ffff077224 */ /* 0x000fe200078e0004 */
[----:B------:R-:W-:Y:S01]  /*25f90*/  UMOV UR4, URZ ;  /* 0x0000003f00047c82 */ /* 0x000fe20008000000 */
[----:B------:R-:W-:-:S05]  /*25fa0*/  ULDC UR5, c[0x0][0xc38] ;  /* 0x00030e0000057ab9 */ /* 0x000fca0000000800 */
.L_x_1599:
        /* <DEDUP_REMOVED lines=38> */
[----:B------:R-:W-:-:S07]  /*26210*/  IMAD.MOV.U32 R3, RZ, RZ, R2 ;  /* 0x000000ffff037224 */ /* 0x000fce00078e0002 */
.L_x_1597:
[----:B------:R-:W-:Y:S02]  /*26220*/  IMAD.IADD R9, R7, 0x1, -R4 ;  /* 0x0000000107097824 */ /* 0x000fe400078e0a04 */
[----:B------:R-:W-:Y:S02]  /*26230*/  IMAD.MOV.U32 R8, RZ, RZ, RZ ;  /* 0x000000ffff087224 */ /* 0x000fe400078e00ff */
[----:B------:R-:W-:-:S05]  /*26240*/  IMAD R2, R3, UR5, R9 ;  /* 0x0000000503027c24 */ /* 0x000fca000f8e0209 */
[----:B------:R-:W-:-:S13]  /*26250*/  ISETP.GT.AND P0, PT, R2, UR6, PT ;  /* 0x0000000602007c0c */ /* 0x000fda000bf04270 */
[----:B------:R-:W-:-:S04]  /*26260*/  VOTE.ANY R2, PT, !P0 ;  /* 0x0000000000027806 */ /* 0x000fc800040e0100 */
[----:B------:R-:W0:Y:S01]  /*26270*/  POPC R10, R2 ;  /* 0x00000002000a7309 */ /* 0x000e220000000000 */
[----:B------:R-:W-:Y:S01]  /*26280*/  ISETP.NE.AND P0, PT, R2, RZ, PT ;  /* 0x000000ff0200720c */ /* 0x000fe20003f05270 */
[----:B0-----:R0:W1:Y:S04]  /*26290*/  SHFL.IDX PT, R7, R5, R10, 0x1f ;  /* 0x00001f0a05077589 */ /* 0x00106800000e0000 */
[----:B------:R0:W2:Y:S08]  /*262a0*/  SHFL.IDX PT, R4, R6, R10, 0x1f ;  /* 0x00001f0a06047589 */ /* 0x0000b000000e0000 */
[----:B------:R-:W-:Y:S05]  /*262b0*/  @!P0 BRA `(.L_x_1600) ;  /* 0x0000000000088947 */ /* 0x000fea0003800000 */
[----:B------:R-:W-:-:S06]  /*262c0*/  VIADD R8, R10, 0xffffffff ;  /* 0xffffffff0a087836 */ /* 0x000fcc0000000000 */
[----:B------:R3:W4:Y:S02]  /*262d0*/  SHFL.IDX PT, R8, R3, R8, 0x1f ;  /* 0x00001f0803087589 */ /* 0x00072400000e0000 */
.L_x_1600:
[----:B----4-:R-:W-:Y:S01]  /*262e0*/  IMAD R2, R8, UR5, R9 ;  /* 0x0000000508027c24 */ /* 0x010fe2000f8e0209 */
[----:B-1----:R-:W-:Y:S01]  /*262f0*/  ISETP.NE.AND P0, PT, R7, 0x1, PT ;  /* 0x000000010700780c */ /* 0x002fe20003f05270 */
[----:B------:R-:W-:-:S03]  /*26300*/  VIADD R12, R10, UR4 ;  /* 0x000000040a0c7c36 */ /* 0x000fc60008000000 */
[----:B------:R1:W-:Y:S01]  /*26310*/  STL [R1], R2 ;  /* 0x0000000201007387 */ /* 0x0003e20000100800 */
[----:B0-----:R-:W-:-:S03]  /*26320*/  IADD3 R5, -R2, UR6, RZ ;  /* 0x0000000602057c10 */ /* 0x001fc6000fffe1ff */
[----:B------:R1:W-:Y:S05]  /*26330*/  STL [R1+0xc], R12 ;  /* 0x00000c0c01007387 */ /* 0x0003ea0000100800 */
[----:B------:R-:W-:Y:S05]  /*26340*/  @!P0 BRA `(.L_x_1601) ;  /* 0x0000000000e08947 */ /* 0x000fea0003800000 */
[-C--:B--2---:R-:W-:Y:S02]  /*26350*/  IABS R6, R4.reuse ;  /* 0x0000000400067213 */ /* 0x084fe40000000000 */
[----:B------:R-:W-:Y:S02]  /*26360*/  IABS R8, R7 ;  /* 0x0000000700087213 */ /* 0x000fe40000000000 */
[----:B------:R-:W0:Y:S08]  /*26370*/  I2F.RP R9, R6 ;  /* 0x0000000600097306 */ /* 0x000e300000209400 */
[----:B------:R-:W2:Y:S08]  /*26380*/  I2F.RP R10, R8 ;  /* 0x00000008000a7306 */ /* 0x000eb00000209400 */
[----:B0-----:R-:W1:Y:S08]  /*26390*/  MUFU.RCP R9, R9 ;  /* 0x0000000900097308 */ /* 0x001e700000001000 */
[----:B--2---:R-:W-:Y:S01]  /*263a0*/  MUFU.RCP R10, R10 ;  /* 0x0000000a000a7308 */ /* 0x004fe20000001000 */
[----:B-1----:R-:W-:Y:S01]  /*263b0*/  VIADD R2, R9, 0xffffffe ;  /* 0x0ffffffe09027836 */ /* 0x002fe20000000000 */
[----:B------:R-:W-:-:S06]  /*263c0*/  IABS R9, R4 ;  /* 0x0000000400097213 */ /* 0x000fcc0000000000 */
[----:B---3--:R0:W1:Y:S02]  /*263d0*/  F2I.FTZ.U32.TRUNC.NTZ R3, R2 ;  /* 0x0000000200037305 */ /* 0x008064000021f000 */
[----:B0-----:R-:W-:Y:S02]  /*263e0*/  IMAD.MOV.U32 R2, RZ, RZ, RZ ;  /* 0x000000ffff027224 */ /* 0x001fe400078e00ff */
[----:B-1----:R-:W-:-:S04]  /*263f0*/  IMAD.MOV R11, RZ, RZ, -R3 ;  /* 0x000000ffff0b7224 */ /* 0x002fc800078e0a03 */
[----:B------:R-:W-:-:S04]  /*26400*/  IMAD R11, R11, R6, RZ ;  /* 0x000000060b0b7224 */ /* 0x000fc800078e02ff */
[----:B------:R-:W-:Y:S01]  /*26410*/  IMAD.HI.U32 R3, R3, R11, R2 ;  /* 0x0000000b03037227 */ /* 0x000fe200078e0002 */
[----:B------:R-:W-:-:S03]  /*26420*/  IABS R2, R5 ;  /* 0x0000000500027213 */ /* 0x000fc60000000000 */
[----:B------:R-:W-:Y:S02]  /*26430*/  IMAD.MOV R11, RZ, RZ, -R9 ;  /* 0x000000ffff0b7224 */ /* 0x000fe400078e0a09 */
[----:B------:R-:W-:-:S04]  /*26440*/  IMAD.HI.U32 R9, R3, R2, RZ ;  /* 0x0000000203097227 */ /* 0x000fc800078e00ff */
[----:B------:R-:W-:Y:S02]  /*26450*/  IMAD R11, R9, R11, R2 ;  /* 0x0000000b090b7224 */ /* 0x000fe400078e0202 */
[----:B------:R-:W-:Y:S02]  /*26460*/  VIADD R3, R10, 0xffffffe ;  /* 0x0ffffffe0a037836 */ /* 0x000fe40000000000 */
[----:B------:R-:W-:Y:S01]  /*26470*/  IMAD.MOV.U32 R2, RZ, RZ, RZ ;  /* 0x000000ffff027224 */ /* 0x000fe200078e00ff */
[----:B------:R-:W-:-:S03]  /*26480*/  ISETP.GT.U32.AND P1, PT, R6, R11, PT ;  /* 0x0000000b0600720c */ /* 0x000fc60003f24070 */
[----:B------:R-:W0:Y:S10]  /*26490*/  F2I.FTZ.U32.TRUNC.NTZ R3, R3 ;  /* 0x0000000300037305 */ /* 0x000e34000021f000 */
[----:B------:R-:W-:-:S02]  /*264a0*/  @!P1 IMAD.IADD R11, R11, 0x1, -R6 ;  /* 0x000000010b0b9824 */ /* 0x000fc400078e0a06 */
[----:B------:R-:W-:Y:S01]  /*264b0*/  @!P1 VIADD R9, R9, 0x1 ;  /* 0x0000000109099836 */ /* 0x000fe20000000000 */
[----:B------:R-:W-:Y:S02]  /*264c0*/  ISETP.NE.AND P1, PT, R4, RZ, PT ;  /* 0x000000ff0400720c */ /* 0x000fe40003f25270 */
[----:B------:R-:W-:Y:S01]  /*264d0*/  ISETP.GE.U32.AND P0, PT, R11, R6, PT ;  /* 0x000000060b00720c */ /* 0x000fe20003f06070 */
[----:B0-----:R-:W-:-:S04]  /*264e0*/  IMAD.MOV R11, RZ, RZ, -R3 ;  /* 0x000000ffff0b7224 */ /* 0x001fc800078e0a03 */
[----:B------:R-:W-:-:S04]  /*264f0*/  IMAD R11, R11, R8, RZ ;  /* 0x000000080b0b7224 */ /* 0x000fc800078e02ff */
[----:B------:R-:W-:Y:S01]  /*26500*/  IMAD.HI.U32 R6, R3, R11, R2 ;  /* 0x0000000b03067227 */ /* 0x000fe200078e0002 */
[----:B------:R-:W-:-:S03]  /*26510*/  LOP3.LUT R2, R5, R4, RZ, 0x3c, !PT ;  /* 0x0000000405027212 */ /* 0x000fc600078e3cff */
[----:B------:R-:W-:Y:S01]  /*26520*/  @P0 VIADD R9, R9, 0x1 ;  /* 0x0000000109090836 */ /* 0x000fe20000000000 */
[----:B------:R-:W-:Y:S02]  /*26530*/  ISETP.GE.AND P2, PT, R2, RZ, PT ;  /* 0x000000ff0200720c */ /* 0x000fe40003f46270 */
[----:B------:R-:W-:-:S05]  /*26540*/  IABS R2, R7 ;  /* 0x0000000700027213 */ /* 0x000fca0000000000 */
[----:B------:R-:W-:-:S06]  /*26550*/  IMAD.MOV R2, RZ, RZ, -R2 ;  /* 0x000000ffff027224 */ /* 0x000fcc00078e0a02 */
[----:B------:R-:W-:Y:S01]  /*26560*/  @!P2 IMAD.MOV R9, RZ, RZ, -R9 ;  /* 0x000000ffff09a224 */ /* 0x000fe200078e0a09 */
[----:B------:R-:W-:-:S04]  /*26570*/  @!P1 LOP3.LUT R9, RZ, R4, RZ, 0x33, !PT ;  /* 0x00000004ff099212 */ /* 0x000fc800078e33ff */
[----:B------:R-:W-:-:S05]  /*26580*/  IABS R3, R9 ;  /* 0x0000000900037213 */ /* 0x000fca0000000000 */
        /* <DEDUP_REMOVED lines=20> */
.L_x_1601:
[----:B-1-3--:R-:W0:Y:S02]  /*266d0*/  LDC.64 R2, c[0x0][0xc90] ;  /* 0x00032400ff027b82 */ /* 0x00ae240000000a00 */
[----:B0-----:R-:W-:-:S05]  /*266e0*/  IMAD.WIDE R2, R12, 0x4, R2 ;  /* 0x000000040c027825 */ /* 0x001fca00078e0202 */
        /* <DEDUP_REMOVED lines=30> */
[----:B------:R-:W-:-:S04]  /*268d0*/  VIADDMNMX R7, R10, UR5, R7, PT ;  /* 0x000000050a077c46 */ /* 0x000fc8000b800107 */
        /* <DEDUP_REMOVED lines=28> */
.L_x_1602:
[----:B01----:R-:W-:-:S05]  /*26aa0*/  LOP3.LUT R3, RZ, R2, RZ, 0x33, !PT ;  /* 0x00000002ff037212 */ /* 0x003fca00078e33ff */
[----:B------:R-:W-:-:S05]  /*26ab0*/  IMAD.IADD R2, R4, 0x1, R3 ;  /* 0x0000000104027824 */ /* 0x000fca00078e0203 */
[----:B------:R1:W-:Y:S01]  /*26ac0*/  STL [R1+0x4], R2 ;  /* 0x0000040201007387 */ /* 0x0003e20000100800 */
[----:B------:R-:W-:Y:S05]  /*26ad0*/  BRA `(.L_x_1603) ;  /* 0x0000000000107947 */ /* 0x000fea0003800000 */
.L_x_1598:
[----:B------:R-:W-:Y:S01]  /*26ae0*/  IMAD.U32 R2, RZ, RZ, UR6 ;  /* 0x00000006ff027e24 */ /* 0x000fe2000f8e00ff */
[----:B------:R0:W-:Y:S04]  /*26af0*/  STL [R1+0x4], RZ ;  /* 0x000004ff01007387 */ /* 0x0001e80000100800 */
[----:B------:R0:W-:Y:S04]  /*26b00*/  STL [R1+0x8], RZ ;  /* 0x000008ff01007387 */ /* 0x0001e80000100800 */
[----:B------:R0:W-:Y:S02]  /*26b10*/  STL [R1], R2 ;  /* 0x0000000201007387 */ /* 0x0001e40000100800 */
.L_x_1603:
[----:B------:R-:W2:Y:S04]  /*26b20*/  LDL R4, [R1] ;  /* 0x0000000001047983 */ /* 0x000ea80000100800 */
[----:B------:R-:W2:Y:S04]  /*26b30*/  LDL R5, [R1+0x4] ;  /* 0x0000040001057983 */ /* 0x000ea80000100800 */
[----:B------:R-:W2:Y:S04]  /*26b40*/  LDL R6, [R1+0x8] ;  /* 0x0000080001067983 */ /* 0x000ea80000100800 */
[----:B------:R-:W2:Y:S01]  /*26b50*/  LDL R7, [R1+0xc] ;  /* 0x00000c0001077983 */ /* 0x000ea20000100800 */
[----:B------:R-:W-:-:S13]  /*26b60*/  ISETP.NE.AND P0, PT, R0, RZ, PT ;  /* 0x000000ff0000720c */ /* 0x000fda0003f05270 */
[----:B------:R-:W3:Y:S01]  /*26b70*/  @!P0 S2R R3, SR_CgaCtaId ;  /* 0x0000000000038919 */ /* 0x000ee20000008800 */
[----:B------:R-:W-:-:S04]  /*26b80*/  @!P0 MOV R0, 0x400 ;  /* 0x0000040000008802 */ /* 0x000fc80000000f00 */
[----:B---3--:R-:W-:-:S05]  /*26b90*/  @!P0 LEA R0, R3, R0, 0x18 ;  /* 0x0000000003008211 */ /* 0x008fca00078ec0ff */
[----:B--2---:R2:W-:Y:S01]  /*26ba0*/  @!P0 STS.128 [R0+0x2a8d0], R4 ;  /* 0x02a8d00400008388 */ /* 0x0045e20000000c00 */
[----:B------:R-:W-:Y:S06]  /*26bb0*/  BAR.ARV 0x5, 0x180 ;  /* 0x0146000000007b1d */ /* 0x000fec0000002000 */
.L_x_1596:
[----:B--2---:R-:W2:Y:S01]  /*26bc0*/  LDL R0, [R1+0xc] ;  /* 0x00000c0001007983 */ /* 0x004ea20000100800 */
[----:B------:R-:W-:Y:S01]  /*26bd0*/  ULDC UR4, c[0x0][0xc3c] ;  /* 0x00030f0000047ab9 */ /* 0x000fe20000000800 */
[----:B------:R-:W-:Y:S01]  /*26be0*/  IMAD.MOV.U32 R19, RZ, RZ, RZ ;  /* 0x000000ffff137224 */ /* 0x000fe200078e00ff */
[----:B--2---:R-:W-:Y:S01]  /*26bf0*/  ISETP.GE.AND P0, PT, R0, UR4, PT ;  /* 0x0000000400007c0c */ /* 0x004fe2000bf06270 */
        /* <DEDUP_REMOVED lines=17> */
[C---:B------:R-:W-:Y:S02]  /*26d10*/  LOP3.LUT R8, R9.reuse, 0x7f, RZ, 0xc0, !PT ;  /* 0x0000007f09087812 */ /* 0x040fe400078ec0ff */
[C---:B------:R-:W-:Y:S02]  /*26d20*/  R2P PR, R9.reuse, 0x6 ;  /* 0x0000000609007804 */ /* 0x040fe40000000000 */
[----:B01----:R-:W-:Y:S02]  /*26d30*/  LOP3.LUT R2, R0, 0x180, RZ, 0xc0, !PT ;  /* 0x0000018000027812 */ /* 0x003fe400078ec0ff */
[----:B------:R-:W-:Y:S02]  /*26d40*/  SHF.R.U32.HI R7, RZ, 0x5, R8 ;  /* 0x00000005ff077819 */ /* 0x000fe40000011608 */
[----:B------:R-:W-:Y:S01]  /*26d50*/  LOP3.LUT R2, R2, 0x30, R3, 0xf8, !PT ;  /* 0x0000003002027812 */ /* 0x000fe200078ef803 */
[----:B------:R-:W-:-:S05]  /*26d60*/  IMAD.SHL.U32 R3, R9, 0x8, RZ ;  /* 0x0000000809037824 */ /* 0x000fca00078e00ff */
[----:B------:R-:W-:Y:S01]  /*26d70*/  LOP3.LUT R3, R2, 0x30, R3, 0x78, !PT ;  /* 0x0000003002037812 */ /* 0x000fe200078e7803 */
[----:B------:R-:W-:-:S05]  /*26d80*/  IMAD.SHL.U32 R2, R9, 0x80, RZ ;  /* 0x0000008009027824 */ /* 0x000fca00078e00ff */
[C---:B------:R-:W-:Y:S02]  /*26d90*/  LOP3.LUT R4, R2.reuse, 0x380, RZ, 0xc0, !PT ;  /* 0x0000038002047812 */ /* 0x040fe400078ec0ff */
        /* <DEDUP_REMOVED lines=17> */
[----:B------:R-:W-:-:S04]  /*26eb0*/  LOP3.LUT R3, R0, 0x30, R3, 0x78, !PT ;  /* 0x0000003000037812 */ /* 0x000fc800078e7803 */
[----:B------:R-:W-:Y:S01]  /*26ec0*/  IADD3 R0, R18, R7, R3 ;  /* 0x0000000712007210 */ /* 0x000fe20007ffe003 */
[----:B------:R-:W-:-:S04]  /*26ed0*/  IMAD.MOV.U32 R3, RZ, RZ, 0x40 ;  /* 0x00000040ff037424 */ /* 0x000fc800078e00ff */
[----:B------:R0:W-:Y:S01]  /*26ee0*/  STL [R1+0x3c], R0 ;  /* 0x00003c0001007387 */ /* 0x0001e20000100800 */
[----:B------:R-:W-:-:S03]  /*26ef0*/  SEL R3, R3, 0xffffffc0, !P2 ;  /* 0xffffffc003037807 */ /* 0x000fc60005000000 */
[----:B------:R-:W-:Y:S04]  /*26f00*/  STL [R1+0x1c], R6 ;  /* 0x00001c0601007387 */ /* 0x000fe80000100800 */
[----:B------:R1:W-:Y:S01]  /*26f10*/  STL [R1+0x34], R3 ;  /* 0x0000340301007387 */ /* 0x0003e20000100800 */
[----:B0-----:R-:W-:-:S03]  /*26f20*/  IMAD.SHL.U32 R0, R9, 0x20, RZ ;  /* 0x0000002009007824 */ /* 0x001fc600078e00ff */
[----:B------:R-:W-:Y:S02]  /*26f30*/  STL [R1+0x58], RZ ;  /* 0x000058ff01007387 */ /* 0x000fe40000100800 */
[----:B------:R-:W-:Y:S01]  /*26f40*/  LOP3.LUT R2, R5, 0x60, R0, 0xf8, !PT ;  /* 0x0000006005027812 */ /* 0x000fe200078ef800 */
[----:B------:R-:W-:Y:S01]  /*26f50*/  IMAD.MOV.U32 R0, RZ, RZ, 0x1 ;  /* 0x00000001ff007424 */ /* 0x000fe200078e00ff */
[----:B------:R-:W-:Y:S01]  /*26f60*/  LOP3.LUT R2, R4, 0x40, RZ, 0xfc, !PT ;  /* 0x0000004004027812 */ /* 0x000fe200078efcff */
[----:B-1----:R-:W-:-:S03]  /*26f70*/  IMAD.MOV.U32 R3, RZ, RZ, 0x1 ;  /* 0x00000001ff037424 */ /* 0x002fc600078e00ff */
[----:B------:R0:W-:Y:S04]  /*26f80*/  STL [R1+0x18], R0 ;  /* 0x0000180001007387 */ /* 0x0001e80000100800 */
[----:B------:R1:W-:Y:S04]  /*26f90*/  STL [R1+0x10], RZ ;  /* 0x000010ff01007387 */ /* 0x0003e80000100800 */
[----:B------:R1:W-:Y:S01]  /*26fa0*/  STL [R1+0x14], R3 ;  /* 0x0000140301007387 */ /* 0x0003e20000100800 */
[----:B0-----:R-:W-:-:S07]  /*26fb0*/  LOP3.LUT R0, R4, 0x80, RZ, 0xfc, !PT ;  /* 0x0000008004007812 */ /* 0x001fce00078efcff */
.L_x_1740:
[----:B--2---:R-:W2:Y:S01]  /*26fc0*/  LDL R14, [R1+0xc] ;  /* 0x00000c00010e7983 */ /* 0x004ea20000100800 */
[----:B------:R-:W-:Y:S05]  /*26fd0*/  YIELD ;  /* 0x0000000000007946 */ /* 0x000fea0003800000 */
[----:B------:R-:W-:Y:S01]  /*26fe0*/  ULDC.64 UR4, c[0x0][0xa28] ;  /* 0x00028a0000047ab9 */ /* 0x000fe20000000a00 */
[----:B-1----:R-:W-:Y:S02]  /*26ff0*/  CS2R R6, SRZ ;  /* 0x0000000000067805 */ /* 0x002fe4000001ff00 */
[----:B------:R-:W-:Y:S01]  /*27000*/  ISETP.NE.U32.AND P0, PT, RZ, UR4, PT ;  /* 0x00000004ff007c0c */ /* 0x000fe2000bf05070 */
[----:B0---4-:R-:W0:Y:S01]  /*27010*/  LDC.64 R12, c[0x0][0xa00] ;  /* 0x00028000ff0c7b82 */ /* 0x011e220000000a00 */
[----:B------:R-:W-:Y:S01]  /*27020*/  ULDC.64 UR6, c[0x0][0xa08] ;  /* 0x0002820000067ab9 */ /* 0x000fe20000000a00 */
[----:B------:R-:W-:Y:S01]  /*27030*/  ULDC.64 UR8, c[0x0][0xa10] ;  /* 0x0002840000087ab9 */ /* 0x000fe20000000a00 */
[----:B------:R-:W-:Y:S01]  /*27040*/  ISETP.NE.AND.EX P0, PT, RZ, UR5, PT, P0 ;  /* 0x00000005ff007c0c */ /* 0x000fe2000bf05300 */
[----:B------:R-:W-:-:S04]  /*27050*/  ULDC.64 UR4, c[0x0][0xa18] ;  /* 0x0002860000047ab9 */ /* 0x000fc80000000a00 */
[----:B------:R-:W3:Y:S08]  /*27060*/  LDC.64 R4, c[0x0][0xa08] ;  /* 0x00028200ff047b82 */ /* 0x000ef00000000a00 */
[----:B-1----:R-:W2:Y:S02]  /*27070*/  @P0 LDC.64 R2, c[0x0][0xa28] ;  /* 0x00028a00ff020b82 */ /* 0x002ea40000000a00 */
[----:B--2---:R-:W-:-:S05]  /*27080*/  @P0 IMAD.WIDE R2, R14, 0x4, R2 ;  /* 0x000000040e020825 */ /* 0x004fca00078e0202 */
[----:B------:R1:W5:Y:S01]  /*27090*/  @P0 LDG.E R6, desc[UR40][R2.64] ;  /* 0x0000002802060981 */ /* 0x000362000c1e1900 */
[----:B------:R-:W-:Y:S01]  /*270a0*/  ISETP.NE.U32.AND P0, PT, RZ, UR4, PT ;  /* 0x00000004ff007c0c */ /* 0x000fe2000bf05070 */
[----:B0-----:R-:W-:Y:S01]  /*270b0*/  IMAD.WIDE R12, R14, 0x4, R12 ;  /* 0x000000040e0c7825 */ /* 0x001fe200078e020c */
[----:B------:R-:W-:Y:S02]  /*270c0*/  ISETP.NE.U32.AND P2, PT, RZ, UR6, PT ;  /* 0x00000006ff007c0c */ /* 0x000fe4000bf45070 */
[----:B------:R-:W-:Y:S01]  /*270d0*/  ISETP.NE.AND.EX P0, PT, RZ, UR5, PT, P0 ;  /* 0x00000005ff007c0c */ /* 0x000fe2000bf05300 */
[----:B------:R-:W-:Y:S01]  /*270e0*/  ULDC.64 UR4, c[0x0][0xa00] ;  /* 0x0002800000047ab9 */ /* 0x000fe20000000a00 */
[----:B------:R-:W-:Y:S01]  /*270f0*/  ISETP.NE.U32.AND P4, PT, RZ, UR8, PT ;  /* 0x00000008ff007c0c */ /* 0x000fe2000bf85070 */
[----:B------:R-:W-:Y:S01]  /*27100*/  IMAD.MOV.U32 R8, RZ, RZ, RZ ;  /* 0x000000ffff087224 */ /* 0x000fe200078e00ff */
[----:B------:R-:W-:Y:S01]  /*27110*/  ISETP.NE.U32.AND P1, PT, RZ, UR4, PT ;  /* 0x00000004ff007c0c */ /* 0x000fe2000bf25070 */
[----:B-1----:R-:W0:Y:S01]  /*27120*/  LDC.64 R2, c[0x0][0xa10] ;  /* 0x00028400ff027b82 */ /* 0x002e220000000a00 */
[----:B------:R-:W-:-:S02]  /*27130*/  IMAD.MOV.U32 R0, RZ, RZ, RZ ;  /* 0x000000ffff007224 */ /* 0x000fc400078e00ff */
[----:B------:R-:W-:Y:S01]  /*27140*/  ISETP.NE.AND.EX P3, PT, RZ, UR5, PT, P1 ;  /* 0x00000005ff007c0c */ /* 0x000fe2000bf65310 */
[----:B---3--:R-:W-:-:S04]  /*27150*/  IMAD.WIDE R4, R14, 0x4, R4 ;  /* 0x000000040e047825 */ /* 0x008fc800078e0204 */
[----:B------:R-:W1:Y:S01]  /*27160*/  @P0 LDC.64 R10, c[0x0][0xa18] ;  /* 0x00028600ff0a0b82 */ /* 0x000e620000000a00 */
[----:B------:R-:W-:Y:S01]  /*27170*/  ULDC UR4, c[0x0][0x288] ;  /* 0x0000a20000047ab9 */ /* 0x000fe20000000800 */
[----:B------:R-:W-:Y:S02]  /*27180*/  ISETP.NE.AND.EX P1, PT, RZ, UR7, PT, P2 ;  /* 0x00000007ff007c0c */ /* 0x000fe4000bf25320 */
[----:B------:R-:W-:-:S04]  /*27190*/  ISETP.NE.AND.EX P2, PT, RZ, UR9, PT, P4 ;  /* 0x00000009ff007c0c */ /* 0x000fc8000bf45340 */
[----:B------:R-:W2:Y:S07]  /*271a0*/  @P3 LDG.E R7, desc[UR40][R12.64] ;  /* 0x000000280c073981 */ /* 0x000eae000c1e1900 */
[----:B------:R-:W5:Y:S01]  /*271b0*/  @P1 LDG.E R8, desc[UR40][R4.64] ;  /* 0x0000002804081981 */ /* 0x000f62000c1e1900 */
[----:B0-----:R-:W-:-:S05]  /*271c0*/  IMAD.WIDE R2, R14, 0x4, R2 ;  /* 0x000000040e027825 */ /* 0x001fca00078e0202 */
[----:B------:R-:W5:Y:S01]  /*271d0*/  @P2 LDG.E R0, desc[UR40][R2.64] ;  /* 0x0000002802002981 */ /* 0x000f62000c1e1900 */
[----:B-1----:R-:W-:-:S03]  /*271e0*/  @P0 IMAD.WIDE R10, R14, 0x4, R10 ;  /* 0x000000040e0a0825 */ /* 0x002fc600078e020a */
[----:B--2---:R0:W-:Y:S02]  /*271f0*/  STL [R1+0x44], R7 ;  /* 0x0000440701007387 */ /* 0x0041e40000100800 */
[----:B0-----:R-:W-:Y:S01]  /*27200*/  IMAD.U32 R7, RZ, RZ, UR4 ;  /* 0x00000004ff077e24 */ /* 0x001fe2000f8e00ff */
        /* <DEDUP_REMOVED lines=10> */
[----:B--2---:R0:W-:Y:S01]  /*272b0*/  STL [R1+0x40], R7 ;  /* 0x0000400701007387 */ /* 0x0041e20000100800 */
[----:B------:R-:W-:Y:S02]  /*272c0*/  IMAD.MOV.U32 R15, RZ, RZ, R7 ;  /* 0x000000ffff0f7224 */ /* 0x000fe400078e0007 */
[----:B0-----:R-:W-:Y:S01]  /*272d0*/  IMAD.U32 R7, RZ, RZ, UR4 ;  /* 0x00000004ff077e24 */ /* 0x001fe2000f8e00ff */
[----:B------:R-:W-:Y:S06]  /*272e0*/  @P0 BRA `(.L_x_1605) ;  /* 0x0000000000140947 */ /* 0x000fec0003800000 */
[----:B------:R-:W-:Y:S05]  /*272f0*/  @!P3 BRA `(.L_x_1605) ;  /* 0x000000000010b947 */ /* 0x000fea0003800000 */
[----:B------:R-:W2:Y:S04]  /*27300*/  LDG.E R9, desc[UR40][R12.64] ;  /* 0x000000280c097981 */ /* 0x000ea8000c1e1900 */
[----:B------:R-:W2:Y:S02]  /*27310*/  LDG.E R12, desc[UR40][R12.64+0x4] ;  /* 0x000004280c0c7981 */ /* 0x000ea4000c1e1900 */
[----:B--2---:R-:W-:-:S05]  /*27320*/  IMAD.IADD R15, R12, 0x1, -R9 ;  /* 0x000000010c0f7824 */ /* 0x004fca00078e0a09 */
[----:B------:R0:W-:Y:S02]  /*27330*/  STL [R1+0x40], R15 ;  /* 0x0000400f01007387 */ /* 0x0001e40000100800 */
.L_x_1605:
[----:B------:R-:W2:Y:S01]  /*27340*/  LDL.LU R12, [R1+0x8] ;  /* 0x00000800010c7983 */ /* 0x000ea20000300800 */
[----:B-----5:R-:W-:Y:S01]  /*27350*/  IMAD.IADD R8, R8, 0x1, R6 ;  /* 0x0000000108087824 */ /* 0x020fe200078e0206 */
[----:B------:R-:W-:Y:S02]  /*27360*/  ULDC.64 UR4, c[0x0][0xa20] ;  /* 0x0002880000047ab9 */ /* 0x000fe40000000a00 */
[----:B------:R-:W-:Y:S02]  /*27370*/  ISETP.NE.U32.AND P0, PT, RZ, UR4, PT ;  /* 0x00000004ff007c0c */ /* 0x000fe4000bf05070 */
[----:B------:R1:W-:Y:S02]  /*27380*/  STL [R1+0x28], R8 ;  /* 0x0000280801007387 */ /* 0x0003e40000100800 */
[----:B------:R-:W-:Y:S02]  /*27390*/  ISETP.NE.AND.EX P0, PT, RZ, UR5, PT, P0 ;  /* 0x00000005ff007c0c */ /* 0x000fe4000bf05300 */
[----:B--2---:R-:W-:-:S02]  /*273a0*/  LOP3.LUT R11, R12, 0xff000000, RZ, 0xc0, !PT ;  /* 0xff0000000c0b7812 */ /* 0x004fc400078ec0ff */
[C---:B------:R-:W-:Y:S02]  /*273b0*/  LOP3.LUT R9, R12.reuse, 0xff0000, RZ, 0xc0, !PT ;  /* 0x00ff00000c097812 */ /* 0x040fe400078ec0ff */
[----:B------:R-:W-:Y:S02]  /*273c0*/  SHF.R.U32.HI R11, RZ, 0x8, R11 ;  /* 0x00000008ff0b7819 */ /* 0x000fe4000001160b */
[----:B------:R-:W-:Y:S02]  /*273d0*/  LOP3.LUT R16, R12, 0xffff, RZ, 0xc0, !PT ;  /* 0x0000ffff0c107812 */ /* 0x000fe400078ec0ff */
[----:B------:R-:W-:-:S03]  /*273e0*/  LEA.HI R11, R9, R11, RZ, 0x10 ;  /* 0x0000000b090b7211 */ /* 0x000fc600078f80ff */
[----:B-1----:R-:W-:Y:S05]  /*273f0*/  @!P0 BRA `(.L_x_1606) ;  /* 0x0000000000108947 */ /* 0x002fea0003800000 */
[----:B------:R-:W1:Y:S02]  /*27400*/  LDC.64 R4, c[0x0][0xa20] ;  /* 0x00028800ff047b82 */ /* 0x000e640000000a00 */
[----:B-1----:R-:W-:-:S05]  /*27410*/  IMAD.WIDE R4, R14, 0x4, R4 ;  /* 0x000000040e047825 */ /* 0x002fca00078e0204 */
[----:B------:R1:W5:Y:S01]  /*27420*/  LDG.E R7, desc[UR40][R4.64] ;  /* 0x0000002804077981 */ /* 0x000362000c1e1900 */
[----:B------:R-:W-:Y:S05]  /*27430*/  BRA `(.L_x_1607) ;  /* 0x0000000000107947 */ /* 0x000fea0003800000 */
.L_x_1606:
[----:B------:R-:W-:Y:S05]  /*27440*/  @!P1 BRA `(.L_x_1607) ;  /* 0x00000000000c9947 */ /* 0x000fea0003800000 */
[----:B------:R-:W2:Y:S04]  /*27450*/  LDG.E R7, desc[UR40][R4.64] ;  /* 0x0000002804077981 */ /* 0x000ea8000c1e1900 */
[----:B------:R-:W2:Y:S02]  /*27460*/  LDG.E R4, desc[UR40][R4.64+0x4] ;  /* 0x0000042804047981 */ /* 0x000ea4000c1e1900 */
[----:B--2---:R-:W-:-:S07]  /*27470*/  IMAD.IADD R7, R4, 0x1, -R7 ;  /* 0x0000000104077824 */ /* 0x004fce00078e0a07 */
.L_x_1607:
[----:B------:R-:W2:Y:S04]  /*27480*/  LDL.LU R8, [R1+0x4] ;  /* 0x0000040001087983 */ /* 0x000ea80000300800 */
[----:B-1----:R-:W3:Y:S04]  /*27490*/  @P2 LDG.E R4, desc[UR40][R2.64] ;  /* 0x0000002802042981 */ /* 0x002ee8000c1e1900 */
[----:B------:R1:W3:Y:S01]  /*274a0*/  @P2 LDG.E R2, desc[UR40][R2.64+0x4] ;  /* 0x0000042802022981 */ /* 0x0002e2000c1e1900 */
[----:B-----5:R-:W-:Y:S01]  /*274b0*/  IMAD.IADD R9, R7, 0x1, -R6 ;  /* 0x0000000107097824 */ /* 0x020fe200078e0a06 */
[----:B-1----:R-:W1:Y:S02]  /*274c0*/  LDC R3, c[0x0][0x448] ;  /* 0x00011200ff037b82 */ /* 0x002e640000000800 */
[----:B-1----:R-:W-:-:S13]  /*274d0*/  ISETP.NE.AND P1, PT, R3, 0x1, PT ;  /* 0x000000010300780c */ /* 0x002fda0003f25270 */
[----:B------:R-:W1:Y:S08]  /*274e0*/  @P1 LDC R3, c[0x0][0x44c] ;  /* 0x00011300ff031b82 */ /* 0x000e700000000800 */
[----:B------:R-:W4:Y:S01]  /*274f0*/  @P1 LDC R5, c[0x0][0x450] ;  /* 0x00011400ff051b82 */ /* 0x000f220000000800 */
[----:B--2---:R-:W-:-:S05]  /*27500*/  IMAD.SHL.U32 R12, R8, 0x80, RZ ;  /* 0x00000080080c7824 */ /* 0x004fca00078e00ff */
[----:B------:R2:W-:Y:S01]  /*27510*/  STL [R1+0x2c], R12 ;  /* 0x00002c0c01007387 */ /* 0x0005e20000100800 */
[----:B---3--:R-:W-:Y:S02]  /*27520*/  @P2 IMAD.IADD R10, R2, 0x1, -R4 ;  /* 0x00000001020a2824 */ /* 0x008fe400078e0a04 */
[----:B------:R-:W-:Y:S02]  /*27530*/  VIADD R2, R12, 0x7f ;  /* 0x0000007f0c027836 */ /* 0x000fe40000000000 */
[----:B------:R-:W-:Y:S02]  /*27540*/  IMAD.IADD R7, R9, 0x1, R10 ;  /* 0x0000000109077824 */ /* 0x000fe400078e020a */
[----:B-1----:R-:W-:-:S03]  /*27550*/  @P1 IMAD.HI.U32 R3, R2, R3, RZ ;  /* 0x0000000302031227 */ /* 0x002fc600078e00ff */
[C---:B------:R-:W-:Y:S01]  /*27560*/  IADD3 R17, R7.reuse, 0x1, -R15 ;  /* 0x0000000107117810 */ /* 0x040fe20007ffe80f */
[----:B------:R-:W-:Y:S01]  /*27570*/  IMAD.MOV.U32 R6, RZ, RZ, R2 ;  /* 0x000000ffff067224 */ /* 0x000fe200078e0002 */
[----:B----4-:R-:W-:Y:S01]  /*27580*/  @P1 SHF.R.U32.HI R6, RZ, R5, R3 ;  /* 0x00000005ff061219 */ /* 0x010fe20000011603 */
[----:B------:R-:W-:-:S04]  /*27590*/  VIADD R2, R7, 0x7f ;  /* 0x0000007f07027836 */ /* 0x000fc80000000000 */
[----:B------:R-:W-:Y:S01]  /*275a0*/  IMAD.IADD R6, R17, 0x1, R6 ;  /* 0x0000000111067824 */ /* 0x000fe200078e0206 */
[----:B------:R-:W-:-:S04]  /*275b0*/  SHF.R.S32.HI R3, RZ, 0x1f, R2 ;  /* 0x0000001fff037819 */ /* 0x000fc80000011402 */
[----:B------:R-:W-:Y:S02]  /*275c0*/  LEA.HI R4, R3, R2, RZ, 0x7 ;  /* 0x0000000203047211 */ /* 0x000fe400078f38ff */
[----:B------:R-:W1:Y:S02]  /*275d0*/  LDC.64 R2, c[0x0][0x9e0] ;  /* 0x00027800ff027b82 */ /* 0x000e640000000a00 */
[----:B------:R-:W-:Y:S02]  /*275e0*/  SHF.R.S32.HI R21, RZ, 0x7, R4 ;  /* 0x00000007ff157819 */ /* 0x000fe40000011404 */
[----:B-1----:R-:W-:Y:S01]  /*275f0*/  ISETP.GE.AND P3, PT, R3, 0x1, PT ;  /* 0x000000010300780c */ /* 0x002fe20003f66270 */
[----:B------:R-:W-:-:S12]  /*27600*/  IMAD.IADD R8, R6, 0x1, R2 ;  /* 0x0000000106087824 */ /* 0x000fd800078e0202 */
[----:B--2---:R-:W-:Y:S05]  /*27610*/  @!P3 BRA `(.L_x_1608) ;  /* 0x000000000048b947 */ /* 0x004fea0003800000 */
        /* <DEDUP_REMOVED lines=11> */
.L_x_1610:
[----:B------:R-:W-:-:S13]  /*276d0*/  ISETP.NE.AND P0, PT, R3, 0x1, PT ;  /* 0x000000010300780c */ /* 0x000fda0003f05270 */
[----:B------:R-:W1:Y:S02]  /*276e0*/  @P0 LDC.64 R4, c[0x0][0x9e8] ;  /* 0x00027a00ff040b82 */ /* 0x000e640000000a00 */
[----:B-1----:R-:W-:-:S05]  /*276f0*/  @P0 IMAD.HI.U32 R4, R2, R4, RZ ;  /* 0x0000000402040227 */ /* 0x002fca00078e00ff */
[----:B------:R-:W-:-:S07]  /*27700*/  @P0 SHF.R.U32.HI R2, RZ, R5, R4 ;  /* 0x00000005ff020219 */ /* 0x000fce0000011604 */
.L_x_1611:
[----:B------:R-:W-:Y:S05]  /*27710*/  BSYNC B0 ;  /* 0x0000000000007941 */ /* 0x000fea0003800000 */
.L_x_1609:
[----:B------:R-:W-:-:S05]  /*27720*/  IMAD R2, R2, R3, R3 ;  /* 0x0000000302027224 */ /* 0x000fca00078e0203 */
[----:B------:R-:W-:-:S07]  /*27730*/  VIMNMX R8, R8, R2, PT ;  /* 0x0000000208087248 */ /* 0x000fce0003fe0100 */
.L_x_1608:
[----:B------:R-:W1:Y:S01]  /*27740*/  @P1 LDC R4, c[0x0][0x44c] ;  /* 0x00011300ff041b82 */ /* 0x000e620000000800 */
[----:B------:R-:W-:Y:S01]  /*27750*/  VIADD R8, R8, 0x7f ;  /* 0x0000007f08087836 */ /* 0x000fe20000000000 */
[----:B------:R-:W-:Y:S01]  /*27760*/  ULDC UR4, c[0x0][0x9dc] ;  /* 0x0002770000047ab9 */ /* 0x000fe20000000800 */
[----:B------:R-:W-:Y:S02]  /*27770*/  IMAD.MOV.U32 R2, RZ, RZ, R12 ;  /* 0x000000ffff027224 */ /* 0x000fe400078e000c */
[----:B------:R-:W-:-:S03]  /*27780*/  IMAD.IADD R20, R7, 0x1, -R15 ;  /* 0x0000000107147824 */ /* 0x000fc600078e0a0f */
[----:B------:R-:W2:Y:S01]  /*27790*/  @P1 LDC R5, c[0x0][0x450] ;  /* 0x00011400ff051b82 */ /* 0x000ea20000000800 */
[----:B-1----:R-:W-:-:S05]  /*277a0*/  @P1 IMAD.HI.U32 R4, R12, R4, RZ ;  /* 0x000000040c041227 */ /* 0x002fca00078e00ff */
[----:B--2---:R-:W-:Y:S02]  /*277b0*/  @P1 SHF.R.U32.HI R2, RZ, R5, R4 ;  /* 0x00000005ff021219 */ /* 0x004fe40000011604 */
[----:B------:R-:W-:-:S03]  /*277c0*/  SHF.R.S32.HI R4, RZ, 0x1f, R8 ;  /* 0x0000001fff047819 */ /* 0x000fc60000011408 */
[----:B------:R-:W-:Y:S01]  /*277d0*/  IMAD.IADD R2, R20, 0x1, R2 ;  /* 0x0000000114027824 */ /* 0x000fe200078e0202 */
[----:B------:R-:W-:-:S03]  /*277e0*/  LEA.HI R8, R4, R8, RZ, 0x7 ;  /* 0x0000000804087211 */ /* 0x000fc600078f38ff */
[----:B------:R-:W-:Y:S01]  /*277f0*/  VIADD R6, R2, -UR4 ;  /* 0x8000000402067c36 */ /* 0x000fe20008000000 */
[----:B------:R-:W-:-:S04]  /*27800*/  SHF.R.S32.HI R8, RZ, 0x7, R8 ;  /* 0x00000007ff087819 */ /* 0x000fc80000011408 */
[----:B------:R-:W-:Y:S01]  /*27810*/  VIMNMX R8, R21, R8, PT ;  /* 0x0000000815087248 */ /* 0x000fe20003fe0100 */
        /* <DEDUP_REMOVED lines=11> */
.L_x_1614:
[----:B------:R-:W-:-:S13]  /*278d0*/  ISETP.NE.AND P0, PT, R3, 0x1, PT ;  /* 0x000000010300780c */ /* 0x000fda0003f05270 */
[----:B------:R-:W1:Y:S02]  /*278e0*/  @P0 LDC.64 R4, c[0x0][0x9e8] ;  /* 0x00027a00ff040b82 */ /* 0x000e640000000a00 */
[----:B-1----:R-:W-:-:S05]  /*278f0*/  @P0 IMAD.HI.U32 R4, R2, R4, RZ ;  /* 0x0000000402040227 */ /* 0x002fca00078e00ff */
[----:B------:R-:W-:-:S07]  /*27900*/  @P0 SHF.R.U32.HI R2, RZ, R5, R4 ;  /* 0x00000005ff020219 */ /* 0x000fce0000011604 */
.L_x_1615:
[----:B------:R-:W-:Y:S05]  /*27910*/  BSYNC B0 ;  /* 0x0000000000007941 */ /* 0x000fea0003800000 */
.L_x_1613:
[----:B------:R-:W-:-:S05]  /*27920*/  IMAD R2, R2, R3, RZ ;  /* 0x0000000302027224 */ /* 0x000fca00078e02ff */
[----:B------:R-:W-:-:S07]  /*27930*/  VIMNMX R6, R6, R2, !PT ;  /* 0x0000000206067248 */ /* 0x000fce0007fe0100 */
.L_x_1612:
[----:B------:R-:W-:Y:S01]  /*27940*/  SHF.R.S32.HI R7, RZ, 0x1f, R6 ;  /* 0x0000001fff077819 */ /* 0x000fe20000011406 */
[----:B------:R-:W-:Y:S01]  /*27950*/  BSSY B0, `(.L_x_1616) ;  /* 0x0000028000007945 */ /* 0x000fe20003800000 */
[----:B------:R-:W-:Y:S01]  /*27960*/  LOP3.LUT R13, R11, 0xff, RZ, 0xc0, !PT ;  /* 0x000000ff0b0d7812 */ /* 0x000fe200078ec0ff */
[----:B------:R-:W-:Y:S01]  /*27970*/  IMAD.MOV.U32 R2, RZ, RZ, RZ ;  /* 0x000000ffff027224 */ /* 0x000fe200078e00ff */
[----:B------:R-:W-:Y:S02]  /*27980*/  LEA.HI R7, R7, R6, RZ, 0x7 ;  /* 0x0000000607077211 */ /* 0x000fe400078f38ff */
[----:B------:R-:W-:Y:S01]  /*27990*/  SHF.R.U32.HI R4, RZ, 0x10, R11 ;  /* 0x00000010ff047819 */ /* 0x000fe2000001160b */
[----:B------:R1:W-:Y:S01]  /*279a0*/  STL [R1+0x4], R13 ;  /* 0x0000040d01007387 */ /* 0x0003e20000100800 */
[----:B------:R-:W-:-:S04]  /*279b0*/  SHF.R.S32.HI R7, RZ, 0x7, R7 ;  /* 0x00000007ff077819 */ /* 0x000fc80000011407 */
[----:B------:R-:W-:-:S04]  /*279c0*/  VIMNMX R7, RZ, R7, !PT ;  /* 0x00000007ff077248 */ /* 0x000fc80007fe0100 */
[----:B------:R-:W-:-:S13]  /*279d0*/  ISETP.GT.AND P0, PT, R8, R7, PT ;  /* 0x000000070800720c */ /* 0x000fda0003f04270 */
[----:B-1----:R-:W-:Y:S05]  /*279e0*/  @!P0 BRA `(.L_x_1617) ;  /* 0x0000000000788947 */ /* 0x002fea0003800000 */
[----:B------:R-:W-:Y:S01]  /*279f0*/  ISETP.NE.AND P0, PT, R4, RZ, PT ;  /* 0x000000ff0400720c */ /* 0x000fe20003f05270 */
[----:B------:R-:W-:-:S03]  /*27a00*/  ULDC UR4, c[0x0][0x9f0] ;  /* 0x00027c0000047ab9 */ /* 0x000fc60000000800 */
[----:B------:R-:W-:-:S04]  /*27a10*/  SEL R5, R4, UR4, P0 ;  /* 0x0000000404057c07 */ /* 0x000fc80008000000 */
[----:B------:R-:W-:Y:S02]  /*27a20*/  IABS R6, R5 ;  /* 0x0000000500067213 */ /* 0x000fe40000000000 */
[----:B------:R-:W-:Y:S02]  /*27a30*/  IADD3 R11, R5, -0x1, R8 ;  /* 0xffffffff050b7810 */ /* 0x000fe40007ffe008 */
[----:B------:R-:W1:Y:S03]  /*27a40*/  I2F.RP R2, R6 ;  /* 0x0000000600027306 */ /* 0x000e660000209400 */
[----:B------:R-:W-:-:S05]  /*27a50*/  IMAD.IADD R11, R11, 0x1, -R7 ;  /* 0x000000010b0b7824 */ /* 0x000fca00078e0a07 */
[----:B-1----:R-:W1:Y:S02]  /*27a60*/  MUFU.RCP R2, R2 ;  /* 0x0000000200027308 */ /* 0x002e640000001000 */
[----:B-1----:R-:W-:-:S06]  /*27a70*/  VIADD R2, R2, 0xffffffe ;  /* 0x0ffffffe02027836 */ /* 0x002fcc0000000000 */
[----:B------:R1:W2:Y:S02]  /*27a80*/  F2I.FTZ.U32.TRUNC.NTZ R3, R2 ;  /* 0x0000000200037305 */ /* 0x0002a4000021f000 */
[----:B-1----:R-:W-:-:S04]  /*27a90*/  LOP3.LUT R2, R11, R5, RZ, 0x3c, !PT ;  /* 0x000000050b027212 */ /* 0x002fc800078e3cff */
[----:B------:R-:W-:Y:S01]  /*27aa0*/  ISETP.GE.AND P3, PT, R2, RZ, PT ;  /* 0x000000ff0200720c */ /* 0x000fe20003f66270 */
[----:B--2---:R-:W-:-:S04]  /*27ab0*/  IMAD.MOV R2, RZ, RZ, -R3 ;  /* 0x000000ffff027224 */ /* 0x004fc800078e0a03 */
[----:B------:R-:W-:Y:S02]  /*27ac0*/  IMAD R12, R2, R6, RZ ;  /* 0x00000006020c7224 */ /* 0x000fe400078e02ff */
[----:B------:R-:W-:-:S04]  /*27ad0*/  IMAD.MOV.U32 R2, RZ, RZ, RZ ;  /* 0x000000ffff027224 */ /* 0x000fc800078e00ff */
[----:B------:R-:W-:Y:S01]  /*27ae0*/  IMAD.HI.U32 R12, R3, R12, R2 ;  /* 0x0000000c030c7227 */ /* 0x000fe200078e0002 */
[----:B------:R-:W-:Y:S02]  /*27af0*/  IABS R2, R5 ;  /* 0x0000000500027213 */ /* 0x000fe40000000000 */
[----:B------:R-:W-:-:S03]  /*27b00*/  IABS R3, R11 ;  /* 0x0000000b00037213 */ /* 0x000fc60000000000 */
[----:B------:R-:W-:-:S04]  /*27b10*/  IMAD.MOV R2, RZ, RZ, -R2 ;  /* 0x000000ffff027224 */ /* 0x000fc800078e0a02 */
        /* <DEDUP_REMOVED lines=11> */
.L_x_1617:
[----:B------:R-:W-:Y:S05]  /*27bd0*/  BSYNC B0 ;  /* 0x0000000000007941 */ /* 0x000fea0003800000 */
.L_x_1616:
[-C--:B------:R-:W-:Y:S01]  /*27be0*/  IMAD R7, R13, R2.reuse, R7 ;  /* 0x000000020d077224 */ /* 0x080fe200078e0207 */
[----:B------:R-:W-:Y:S03]  /*27bf0*/  BSSY B0, `(.L_x_1618) ;  /* 0x0000160000007945 */ /* 0x000fe60003800000 */
[C---:B------:R-:W-:Y:S01]  /*27c00*/  IMAD R3, R7.reuse, 0x80, -R9 ;  /* 0x0000008007037824 */ /* 0x040fe200078e0a09 */
[----:B------:R-:W-:-:S04]  /*27c10*/  VIADDMNMX R2, R7, R2, R8, PT ;  /* 0x0000000207027246 */ /* 0x000fc80003800108 */
[----:B------:R-:W-:Y:S01]  /*27c20*/  VIMNMX R3, RZ, R3, !PT ;  /* 0x00000003ff037248 */ /* 0x000fe20007fe0100 */
[----:B------:R-:W-:-:S05]  /*27c30*/  IMAD R2, R2, 0x80, -R9 ;  /* 0x0000008002027824 */ /* 0x000fca00078e0a09 */
[----:B------:R-:W-:-:S04]  /*27c40*/  VIMNMX R2, R2, R10, PT ;  /* 0x0000000a02027248 */ /* 0x000fc80003fe0100 */
[----:B------:R-:W-:Y:S02]  /*27c50*/  ISETP.GT.AND P0, PT, R2, R3, PT ;  /* 0x000000030200720c */ /* 0x000fe40003f04270 */
[----:B------:R-:W-:-:S05]  /*27c60*/  SHF.R.U32.HI R3, RZ, 0x7, R3 ;  /* 0x00000007ff037819 */ /* 0x000fca0000011603 */
[----:B------:R-:W-:-:S06]  /*27c70*/  IMAD.MOV.U32 R10, RZ, RZ, R3 ;  /* 0x000000ffff0a7224 */ /* 0x000fcc00078e0003 */
[----:B------:R-:W-:-:S05]  /*27c80*/  @P0 VIADD R2, R2, 0x7f ;  /* 0x0000007f02020836 */ /* 0x000fca0000000000 */
[----:B------:R-:W-:-:S04]  /*27c90*/  @P0 SHF.R.S32.HI R5, RZ, 0x1f, R2 ;  /* 0x0000001fff050819 */ /* 0x000fc80000011402 */
[----:B------:R-:W-:-:S04]  /*27ca0*/  @P0 LEA.HI R2, R5, R2, RZ, 0x7 ;  /* 0x0000000205020211 */ /* 0x000fc800078f38ff */
[----:B------:R-:W-:Y:S02]  /*27cb0*/  @P0 SHF.R.S32.HI R10, RZ, 0x7, R2 ;  /* 0x00000007ff0a0819 */ /* 0x000fe40000011402 */
[----:B------:R-:W-:Y:S02]  /*27cc0*/  PLOP3.LUT P0, PT, PT, PT, PT, 0x80, 0x0 ;  /* 0x000000000000781c */ /* 0x000fe40003f0f070 */
[----:B------:R-:W-:-:S13]  /*27cd0*/  ISETP.GT.AND P1, PT, R10, R3, PT ;  /* 0x000000030a00720c */ /* 0x000fda0003f24270 */
[----:B------:R-:W-:Y:S05]  /*27ce0*/  @!P1 BRA `(.L_x_1619) ;  /* 0x0000001400409947 */ /* 0x000fea0003800000 */
[----:B------:R-:W-:Y:S01]  /*27cf0*/  UMOV UR4, 0xffffffff ;  /* 0xffffffff00047882 */ /* 0x000fe20000000000 */
[----:B------:R-:W-:Y:S02]  /*27d00*/  SEL R2, R14, RZ, !P2 ;  /* 0x000000ff0e027207 */ /* 0x000fe40005000000 */
[----:B------:R-:W-:Y:S05]  /*27d10*/  BRA.DIV UR4, `(.L_x_1620) ;  /* 0x000000a604cc7947 */ /* 0x000fea000b800000 */
[----:B------:R-:W1:Y:S02]  /*27d20*/  S2R R5, SR_TID.X ;  /* 0x0000000000057919 */ /* 0x000e640000002100 */
[----:B-1----:R-:W-:-:S04]  /*27d30*/  SHF.R.U32.HI R5, RZ, 0x5, R5 ;  /* 0x00000005ff057819 */ /* 0x002fc80000011605 */
[----:B------:R-:W-:-:S05]  /*27d40*/  LOP3.LUT R5, R5, 0x3, RZ, 0xc0, !PT ;  /* 0x0000000305057812 */ /* 0x000fca00078ec0ff */
[----:B------:R1:W2:Y:S02]  /*27d50*/  SHFL.IDX PT, R14, R5, RZ, 0x1f ;  /* 0x00001fff050e7589 */ /* 0x0002a400000e0000 */
.L_x_1912:
[----:B--2---:R-:W-:Y:S02]  /*27d60*/  ISETP.NE.AND P0, PT, R14, RZ, PT ;  /* 0x000000ff0e00720c */ /* 0x004fe40003f05270 */
[----:B------:R-:W-:-:S11]  /*27d70*/  PLOP3.LUT P6, PT, PT, PT, PT, 0x8, 0x0 ;  /* 0x000000000000781c */ /* 0x000fd60003fce170 */
[----:B------:R-:W-:Y:S05]  /*27d80*/  @P0 BRA `(.L_x_1621) ;  /* 0x00000000000c0947 */ /* 0x000fea0003800000 */
[----:B------:R-:W-:-:S03]  /*27d90*/  UMOV UR4, 0xffffffff ;  /* 0xffffffff00047882 */ /* 0x000fc60000000000 */
[----:B------:R-:W-:Y:S05]  /*27da0*/  BRA.DIV UR4, `(.L_x_1622) ;  /* 0x000000a604dc7947 */ /* 0x000fea000b800000 */
[----:B------:R-:W-:-:S13]  /*27db0*/  ELECT P6, URZ, PT ;  /* 0x00000000003f782f */ /* 0x000fda00038c0000 */
.L_x_1621:
[----:B-1----:R-:W2:Y:S01]  /*27dc0*/  LDL R5, [R1+0x58] ;  /* 0x0000580001057983 */ /* 0x002ea20000100800 */
[----:B------:R-:W-:Y:S01]  /*27dd0*/  BSSY B1, `(.L_x_1623) ;  /* 0x0000008000017945 */ /* 0x000fe20003800000 */
[----:B--2---:R-:W-:-:S05]  /*27de0*/  VIADD R5, R5, 0x1 ;  /* 0x0000000105057836 */ /* 0x004fca0000000000 */
[----:B------:R-:W-:-:S04]  /*27df0*/  LEA.HI R6, R5, R5, RZ, 0x1 ;  /* 0x0000000505067211 */ /* 0x000fc800078f08ff */
[----:B------:R-:W-:-:S05]  /*27e00*/  LOP3.LUT R6, R6, 0xfffffffe, RZ, 0xc0, !PT ;  /* 0xfffffffe06067812 */ /* 0x000fca00078ec0ff */
[----:B------:R-:W-:-:S05]  /*27e10*/  IMAD.IADD R5, R5, 0x1, -R6 ;  /* 0x0000000105057824 */ /* 0x000fca00078e0a06 */
[----:B------:R-:W-:-:S04]  /*27e20*/  SHF.L.U32 R5, R5, 0x1f, RZ ;  /* 0x0000001f05057819 */ /* 0x000fc800000006ff */
[----:B------:R-:W1:Y:S02]  /*27e30*/  SYNCS.PHASECHK.TRANS64.TRYWAIT P0, [R18+URZ+0x2a820], R5 ;  /* 0x02a82005120075a7 */ /* 0x000e64000800017f */
[----:B-1----:R-:W-:Y:S05]  /*27e40*/  @!P0 BRA `(.L_x_1624) ;  /* 0x000000a400d48947 */ /* 0x002fea0003800000 */
.L_x_1915:
[----:B------:R-:W-:Y:S05]  /*27e50*/  BSYNC B1 ;  /* 0x0000000000017941 */ /* 0x000fea0003800000 */
.L_x_1623:
[----:B------:R-:W-:Y:S04]  /*27e60*/  BSSY B1, `(.L_x_1625) ;  /* 0x000008f000017945 */ /* 0x000fe80003800000 */
[----:B------:R-:W-:Y:S05]  /*27e70*/  @!P6 BRA `(.L_x_1626) ;  /* 0x000000080034e947 */ /* 0x000fea0003800000 */
[----:B------:R-:W2:Y:S04]  /*27e80*/  LDL R8, [R1+0x10] ;  /* 0x0000100001087983 */ /* 0x000ea80000100800 */
[----:B------:R-:W3:Y:S01]  /*27e90*/  LDL R7, [R1+0x18] ;  /* 0x0000180001077983 */ /* 0x000ee20000100800 */
[----:B------:R-:W4:Y:S01]  /*27ea0*/  S2R R6, SR_TID.X ;  /* 0x0000000000067919 */ /* 0x000f220000002100 */
[----:B------:R-:W-:Y:S01]  /*27eb0*/  BSSY B2, `(.L_x_1627) ;  /* 0x0000007000027945 */ /* 0x000fe20003800000 */
[----:B----4-:R-:W-:-:S04]  /*27ec0*/  LOP3.LUT R6, R6, 0x7f, RZ, 0xc0, !PT ;  /* 0x0000007f06067812 */ /* 0x010fc800078ec0ff */
[----:B------:R-:W-:Y:S01]  /*27ed0*/  ISETP.NE.AND P1, PT, R6, RZ, PT ;  /* 0x000000ff0600720c */ /* 0x000fe20003f25270 */
[----:B--2---:R-:W-:Y:S01]  /*27ee0*/  IMAD R8, R8, 0x8, R18 ;  /* 0x0000000808087824 */ /* 0x004fe200078e0212 */
[----:B---3--:R-:W-:-:S04]  /*27ef0*/  SHF.L.U32 R11, R7, 0x1f, RZ ;  /* 0x0000001f070b7819 */ /* 0x008fc800000006ff */
[----:B------:R-:W2:Y:S02]  /*27f00*/  SYNCS.PHASECHK.TRANS64.TRYWAIT P0, [R8+URZ+0x2a8a0], R11 ;  /* 0x02a8a00b080075a7 */ /* 0x000ea4000800017f */
[----:B--2---:R-:W-:Y:S05]  /*27f10*/  @!P0 BRA `(.L_x_1628) ;  /* 0x000000a400b48947 */ /* 0x004fea0003800000 */
.L_x_1916:
[----:B------:R-:W-:Y:S05]  /*27f20*/  BSYNC B2 ;  /* 0x0000000000027941 */ /* 0x000fea0003800000 */
.L_x_1627:
[----:B------:R-:W-:Y:S04]  /*27f30*/  BSSY B2, `(.L_x_1629) ;  /* 0x0000009000027945 */ /* 0x000fe80003800000 */
[----:B------:R-:W-:Y:S05]  /*27f40*/  @P1 BRA `(.L_x_1630) ;  /* 0x00000000001c1947 */ /* 0x000fea0003800000 */
[----:B-1----:R-:W1:Y:S02]  /*27f50*/  S2R R5, SR_TID.X ;  /* 0x0000000000057919 */ /* 0x002e640000002100 */
[----:B-1----:R-:W-:Y:S01]  /*27f60*/  LOP3.LUT R6, R5, 0x1f, RZ, 0xc0, !PT ;  /* 0x0000001f05067812 */ /* 0x002fe200078ec0ff */
[----:B------:R-:W-:-:S03]  /*27f70*/  IMAD.MOV.U32 R5, RZ, RZ, 0x6000 ;  /* 0x00006000ff057424 */ /* 0x000fc600078e00ff */
[----:B------:R-:W-:Y:S01]  /*27f80*/  ISETP.NE.AND P0, PT, R6, RZ, PT ;  /* 0x000000ff0600720c */ /* 0x000fe20003f05270 */
[----:B------:R3:W-:-:S12]  /*27f90*/  SYNCS.ARRIVE.TRANS64 RZ, [R8+URZ+0x2a890], R5 ;  /* 0x02a8900508ff79a7 */ /* 0x0007d8000800003f */
[----:B---3--:R-:W-:Y:S05]  /*27fa0*/  @!P0 BRA `(.L_x_1630) ;  /* 0x0000000000048947 */ /* 0x008fea0003800000 */
[----:B------:R-:W-:Y:S01]  /*27fb0*/  BPT.TRAP 0x1 ;  /* 0x000000040000795c */ /* 0x000fe20000300000 */
.L_x_1630:
[----:B------:R-:W-:Y:S05]  /*27fc0*/  BSYNC B2 ;  /* 0x0000000000027941 */ /* 0x000fea0003800000 */
.L_x_1629:
[----:B-1----:R-:W3:Y:S01]  /*27fd0*/  LDL R5, [R1+0x10] ;  /* 0x0000100001057983 */ /* 0x002ee20000100800 */
[----:B------:R-:W-:Y:S01]  /*27fe0*/  IMAD.MOV.U32 R6, RZ, RZ, RZ ;  /* 0x000000ffff067224 */ /* 0x000fe200078e00ff */
[----:B------:R-:W-:Y:S01]  /*27ff0*/  UIADD3 UR4, UP0, UR42, 0x570, URZ ;  /* 0x000005702a047890 */ /* 0x000fe2000ff1e03f */
[----:B------:R-:W-:Y:S01]  /*28000*/  PLOP3.LUT P0, PT, PT, PT, PT, 0x80, 0x0 ;  /* 0x000000000000781c */ /* 0x000fe20003f0f070 */
[----:B------:R-:W-:Y:S01]  /*28010*/  UMOV UR6, 0x0 ;  /* 0x0000000000067882 */ /* 0x000fe20000000000 */
[----:B------:R-:W-:Y:S01]  /*28020*/  UMOV UR7, 0x12f00000 ;  /* 0x12f0000000077882 */ /* 0x000fe20000000000 */
[----:B------:R-:W-:Y:S01]  /*28030*/  R2UR UR10, R6 ;  /* 0x00000000060a72ca */ /* 0x000fe200000e0000 */
[----:B------:R-:W-:Y:S01]  /*28040*/  IMAD R6, R10, 0x80, R0 ;  /* 0x000000800a067824 */ /* 0x000fe200078e0200 */
[----:B------:R-:W-:-:S03]  /*28050*/  UIADD3.X UR5, URZ, UR43, URZ, UP0, !UPT ;  /* 0x0000002b3f057290 */ /* 0x000fc600087fe43f */
[----:B------:R-:W-:Y:S02]  /*28060*/  VIADD R6, R6, 0xffffff80 ;  /* 0xffffff8006067836 */ /* 0x000fe40000000000 */
[----:B---3--:R-:W-:Y:S02]  /*28070*/  IMAD R9, R5, 0x6000, R18 ;  /* 0x0000600005097824 */ /* 0x008fe400078e0212 */
[----:B------:R-:W-:Y:S02]  /*28080*/  VIADD R5, R8, 0x2a890 ;  /* 0x0002a89008057836 */ /* 0x000fe40000000000 */
[----:B------:R-:W-:-:S07]  /*28090*/  VIADD R7, R9, 0x1e400 ;  /* 0x0001e40009077836 */ /* 0x000fce0000000000 */
.L_x_1631:
        /* <DEDUP_REMOVED lines=10> */
[----:B0-----:R-:W-:Y:S01]  /*28140*/  IMAD.MOV.U32 R15, RZ, RZ, 0x40 ;  /* 0x00000040ff0f7424 */ /* 0x001fe200078e00ff */
[----:B------:R-:W-:Y:S01]  /*28150*/  PLOP3.LUT P0, PT, PT, PT, PT, 0x80, 0x0 ;  /* 0x000000000000781c */ /* 0x000fe20003f0f070 */
[----:B------:R-:W-:Y:S01]  /*28160*/  VIADD R7, R9, 0x20400 ;  /* 0x0002040009077836 */ /* 0x000fe20000000000 */
[----:B------:R-:W-:Y:S01]  /*28170*/  UMOV UR6, 0x0 ;  /* 0x0000000000067882 */ /* 0x000fe20000000000 */
[----:B------:R-:W-:Y:S01]  /*28180*/  UMOV UR7, 0x12f00000 ;  /* 0x12f0000000077882 */ /* 0x000fe20000000000 */
[----:B------:R-:W-:-:S15]  /*28190*/  R2UR UR10, R15 ;  /* 0x000000000f0a72ca */ /* 0x000fde00000e0000 */
.L_x_1632:
        /* <DEDUP_REMOVED lines=16> */
.L_x_1633:
        /* <DEDUP_REMOVED lines=13> */
.L_x_1917:
[----:B------:R-:W-:Y:S05]  /*28370*/  BSYNC B2 ;  /* 0x0000000000027941 */ /* 0x000fea0003800000 */
.L_x_1634:
[----:B------:R-:W-:Y:S01]  /*28380*/  BSSY B2, `(.L_x_1636) ;  /* 0x000000b000027945 */ /* 0x000fe20003800000 */
[----:B------:R-:W-:Y:S02]  /*28390*/  IMAD.MOV.U32 R12, RZ, RZ, 0x0 ;  /* 0x00000000ff0c7424 */ /* 0x000fe400078e00ff */
[----:B------:R-:W-:Y:S01]  /*283a0*/  IMAD.MOV.U32 R13, RZ, RZ, 0x12f00000 ;  /* 0x12f00000ff0d7424 */ /* 0x000fe200078e00ff */
[----:B------:R-:W-:Y:S06]  /*283b0*/  @P1 BRA `(.L_x_1637) ;  /* 0x00000000001c1947 */ /* 0x000fec0003800000 */
[----:B------:R-:W1:Y:S02]  /*283c0*/  S2R R5, SR_TID.X ;  /* 0x0000000000057919 */ /* 0x000e640000002100 */
[----:B-1----:R-:W-:Y:S01]  /*283d0*/  LOP3.LUT R7, R5, 0x1f, RZ, 0xc0, !PT ;  /* 0x0000001f05077812 */ /* 0x002fe200078ec0ff */
[----:B------:R-:W-:-:S03]  /*283e0*/  IMAD.MOV.U32 R5, RZ, RZ, 0x6000 ;  /* 0x00006000ff057424 */ /* 0x000fc600078e00ff */
[----:B------:R-:W-:Y:S01]  /*283f0*/  ISETP.NE.AND P0, PT, R7, RZ, PT ;  /* 0x000000ff0700720c */ /* 0x000fe20003f05270 */
[----:B------:R1:W-:-:S12]  /*28400*/  SYNCS.ARRIVE.TRANS64 RZ, [R8+URZ+0x2a8b0], R5 ;  /* 0x02a8b00508ff79a7 */ /* 0x0003d8000800003f */
[----:B-1----:R-:W-:Y:S05]  /*28410*/  @!P0 BRA `(.L_x_1637) ;  /* 0x0000000000048947 */ /* 0x002fea0003800000 */
[----:B------:R-:W-:Y:S01]  /*28420*/  BPT.TRAP 0x1 ;  /* 0x000000040000795c */ /* 0x000fe20000300000 */
.L_x_1637:
[----:B------:R-:W-:Y:S05]  /*28430*/  BSYNC B2 ;  /* 0x0000000000027941 */ /* 0x000fea0003800000 */
.L_x_1636:
[----:B------:R-:W-:Y:S01]  /*28440*/  R2UR UR6, R12 ;  /* 0x000000000c0672ca */ /* 0x000fe200000e0000 */
[----:B------:R-:W-:Y:S01]  /*28450*/  IMAD.MOV.U32 R5, RZ, RZ, RZ ;  /* 0x000000ffff057224 */ /* 0x000fe200078e00ff */
[----:B------:R-:W-:Y:S01]  /*28460*/  R2UR UR7, R13 ;  /* 0x000000000d0772ca */ /* 0x000fe200000e0000 */
[----:B------:R-:W-:Y:S01]  /*28470*/  UIADD3 UR4, UP0, UR42, 0x670, URZ ;  /* 0x000006702a047890 */ /* 0x000fe2000ff1e03f */
[----:B------:R-:W-:Y:S01]  /*28480*/  PLOP3.LUT P0, PT, PT, PT, PT, 0x80, 0x0 ;  /* 0x000000000000781c */ /* 0x000fe20003f0f070 */
[----:B------:R-:W-:Y:S01]  /*28490*/  VIADD R7, R9, 0xc400 ;  /* 0x0000c40009077836 */ /* 0x000fe20000000000 */
[----:B------:R-:W-:Y:S01]  /*284a0*/  R2UR UR10, R5 ;  /* 0x00000000050a72ca */ /* 0x000fe200000e0000 */
[----:B------:R-:W-:Y:S01]  /*284b0*/  VIADD R5, R8, 0x2a8b0 ;  /* 0x0002a8b008057836 */ /* 0x000fe20000000000 */
[----:B------:R-:W-:-:S13]  /*284c0*/  UIADD3.X UR5, URZ, UR43, URZ, UP0, !UPT ;  /* 0x0000002b3f057290 */ /* 0x000fda00087fe43f */
.L_x_1638:
        /* <DEDUP_REMOVED lines=15> */
.L_x_1639:
        /* <DEDUP_REMOVED lines=15> */
.L_x_1640:
        /* <DEDUP_REMOVED lines=10> */
.L_x_1626:
[----:B------:R-:W-:Y:S05]  /*28750*/  BSYNC B1 ;  /* 0x0000000000017941 */ /* 0x000fea0003800000 */
.L_x_1625:
[----:B------:R-:W1:Y:S04]  /*28760*/  LDL.LU R9, [R1+0x10] ;  /* 0x0000100001097983 */ /* 0x000e680000300800 */
[----:B0-2---:R-:W2:Y:S01]  /*28770*/  LDL.LU R8, [R1+0x18] ;  /* 0x0000180001087983 */ /* 0x005ea20000300800 */
[----:B------:R-:W-:Y:S01]  /*28780*/  VIADD R10, R10, 0xfffffffe ;  /* 0xfffffffe0a0a7836 */ /* 0x000fe20000000000 */
[----:B------:R-:W-:-:S04]  /*28790*/  PLOP3.LUT P0, PT, PT, PT, PT, 0x8, 0x0 ;  /* 0x000000000000781c */ /* 0x000fc80003f0e170 */
[----:B------:R-:W-:Y:S01]  /*287a0*/  ISETP.GE.AND P2, PT, R10, R3, PT ;  /* 0x000000030a00720c */ /* 0x000fe20003f46270 */
[----:B-1----:R-:W-:-:S05]  /*287b0*/  VIADD R5, R9, 0x1 ;  /* 0x0000000109057836 */ /* 0x002fca0000000000 */
[----:B------:R-:W-:-:S04]  /*287c0*/  ISETP.NE.AND P1, PT, R5, 0x2, PT ;  /* 0x000000020500780c */ /* 0x000fc80003f25270 */
[----:B------:R-:W-:Y:S02]  /*287d0*/  SEL R6, RZ, 0x1, P1 ;  /* 0x00000001ff067807 */ /* 0x000fe40000800000 */
[----:B------:R-:W-:Y:S02]  /*287e0*/  SEL R5, R5, RZ, P1 ;  /* 0x000000ff05057207 */ /* 0x000fe40000800000 */
[----:B--2---:R-:W-:-:S03]  /*287f0*/  LOP3.LUT R8, R8, R6, RZ, 0x3c, !PT ;  /* 0x0000000608087212 */ /* 0x004fc600078e3cff */
[----:B------:R1:W-:Y:S04]  /*28800*/  STL [R1+0x10], R5 ;  /* 0x0000100501007387 */ /* 0x0003e80000100800 */
[----:B------:R1:W-:Y:S01]  /*28810*/  STL [R1+0x18], R8 ;  /* 0x0000180801007387 */ /* 0x0003e20000100800 */
[----:B------:R-:W-:Y:S05]  /*28820*/  @!P2 BRA `(.L_x_1619) ;  /* 0x000000080070a947 */ /* 0x000fea0003800000 */
.L_x_1657:
[----:B------:R-:W-:Y:S05]  /*28830*/  YIELD ;  /* 0x0000000000007946 */ /* 0x000fea0003800000 */
[----:B------:R-:W-:Y:S04]  /*28840*/  BSSY B1, `(.L_x_1641) ;  /* 0x000008e000017945 */ /* 0x000fe80003800000 */
[----:B--2---:R-:W-:Y:S05]  /*28850*/  @!P6 BRA `(.L_x_1642) ;  /* 0x000000080030e947 */ /* 0x004fea0003800000 */
[----:B------:R-:W2:Y:S04]  /*28860*/  LDL R7, [R1+0x10] ;  /* 0x0000100001077983 */ /* 0x000ea80000100800 */
[----:B------:R-:W3:Y:S01]  /*28870*/  LDL R6, [R1+0x18] ;  /* 0x0000180001067983 */ /* 0x000ee20000100800 */
[----:B-1----:R-:W0:Y:S01]  /*28880*/  S2R R5, SR_TID.X ;  /* 0x0000000000057919 */ /* 0x002e220000002100 */
[----:B------:R-:W-:Y:S01]  /*28890*/  BSSY B2, `(.L_x_1643) ;  /* 0x0000007000027945 */ /* 0x000fe20003800000 */
[----:B0-----:R-:W-:-:S04]  /*288a0*/  LOP3.LUT R5, R5, 0x7f, RZ, 0xc0, !PT ;  /* 0x0000007f05057812 */ /* 0x001fc800078ec0ff */
[----:B------:R-:W-:Y:S01]  /*288b0*/  ISETP.NE.AND P2, PT, R5, RZ, PT ;  /* 0x000000ff0500720c */ /* 0x000fe20003f45270 */
[----:B--2---:R-:W-:Y:S01]  /*288c0*/  IMAD R9, R7, 0x8, R18 ;  /* 0x0000000807097824 */ /* 0x004fe200078e0212 */
[----:B---3--:R-:W-:-:S04]  /*288d0*/  SHF.L.U32 R8, R6, 0x1f, RZ ;  /* 0x0000001f06087819 */ /* 0x008fc800000006ff */
[----:B------:R-:W0:Y:S02]  /*288e0*/  SYNCS.PHASECHK.TRANS64.TRYWAIT P1, [R9+URZ+0x2a8a0], R8 ;  /* 0x02a8a008090075a7 */ /* 0x000e24000802017f */
[----:B0-----:R-:W-:Y:S05]  /*288f0*/  @!P1 BRA `(.L_x_1644) ;  /* 0x0000009c00649947 */ /* 0x001fea0003800000 */
.L_x_1918:
[----:B------:R-:W-:Y:S05]  /*28900*/  BSYNC B2 ;  /* 0x0000000000027941 */ /* 0x000fea0003800000 */
.L_x_1643:
        /* <DEDUP_REMOVED lines=9> */
.L_x_1646:
[----:B------:R-:W-:Y:S05]  /*289a0*/  BSYNC B2 ;  /* 0x0000000000027941 */ /* 0x000fea0003800000 */
.L_x_1645:
        /* <DEDUP_REMOVED lines=10> */
[----:B------:R-:W-:-:S02]  /*28a50*/  VIADD R5, R9, 0x2a890 ;  /* 0x0002a89009057836 */ /* 0x000fc40000000000 */
[----:B------:R-:W-:-:S08]  /*28a60*/  VIADD R11, R7, 0x1e400 ;  /* 0x0001e400070b7836 */ /* 0x000fd00000000000 */
.L_x_1647:
        /* <DEDUP_REMOVED lines=12> */
[----:B------:R-:W-:Y:S01]  /*28b30*/  UMOV UR6, 0x0 ;  /* 0x0000000000067882 */ /* 0x000fe20000000000 */
[----:B------:R-:W-:Y:S02]  /*28b40*/  UMOV UR7, 0x12f00000 ;  /* 0x12f0000000077882 */ /* 0x000fe40000000000 */
[----:B------:R-:W-:Y:S01]  /*28b50*/  R2UR UR10, R11 ;  /* 0x000000000b0a72ca */ /* 0x000fe200000e0000 */
[----:B------:R-:W-:-:S14]  /*28b60*/  VIADD R11, R7, 0x20400 ;  /* 0x00020400070b7836 */ /* 0x000fdc0000000000 */
.L_x_1648:
        /* <DEDUP_REMOVED lines=16> */
.L_x_1649:
        /* <DEDUP_REMOVED lines=13> */
.L_x_1919:
[----:B------:R-:W-:Y:S05]  /*28d40*/  BSYNC B2 ;  /* 0x0000000000027941 */ /* 0x000fea0003800000 */
.L_x_1650:
        /* <DEDUP_REMOVED lines=11> */
.L_x_1653:
[----:B------:R-:W-:Y:S05]  /*28e00*/  BSYNC B2 ;  /* 0x0000000000027941 */ /* 0x000fea0003800000 */
.L_x_1652:
        /* <DEDUP_REMOVED lines=8> */
.L_x_1654:
        /* <DEDUP_REMOVED lines=11> */
[----:B------:R-:W-:Y:S01]  /*28f40*/  R2UR UR6, R12 ;  /* 0x000000000c0672ca */ /* 0x000fe200000e0000 */
[----:B------:R-:W-:Y:S01]  /*28f50*/  VIADD R5, R7, 0xe400 ;  /* 0x0000e40007057836 */ /* 0x000fe20000000000 */
[----:B------:R-:W-:Y:S02]  /*28f60*/  R2UR UR7, R13 ;  /* 0x000000000d0772ca */ /* 0x000fe400000e0000 */
[----:B------:R-:W-:Y:S02]  /*28f70*/  R2UR UR10, R8 ;  /* 0x00000000080a72ca */ /* 0x000fe400000e0000 */
[----:B------:R-:W-:-:S13]  /*28f80*/  PLOP3.LUT P1, PT, PT, PT, PT, 0x80, 0x0 ;  /* 0x000000000000781c */ /* 0x000fda0003f2f070 */
.L_x_1655:
        /* <DEDUP_REMOVED lines=15> */
.L_x_1656:
        /* <DEDUP_REMOVED lines=10> */
.L_x_1642:
[----:B------:R-:W-:Y:S05]  /*29120*/  BSYNC B1 ;  /* 0x0000000000017941 */ /* 0x000fea0003800000 */
.L_x_1641:
[----:B-1----:R-:W2:Y:S04]  /*29130*/  LDL.LU R5, [R1+0x10] ;  /* 0x0000100001057983 */ /* 0x002ea80000300800 */
[----:B------:R-:W3:Y:S01]  /*29140*/  LDL.LU R8, [R1+0x18] ;  /* 0x0000180001087983 */ /* 0x000ee20000300800 */
[C---:B------:R-:W-:Y:S01]  /*29150*/  ISETP.GT.AND P2, PT, R10.reuse, R3, PT ;  /* 0x000000030a00720c */ /* 0x040fe20003f44270 */
[----:B------:R-:W-:Y:S02]  /*29160*/  VIADD R10, R10, 0xffffffff ;  /* 0xffffffff0a0a7836 */ /* 0x000fe40000000000 */
[----:B--2---:R-:W-:-:S05]  /*29170*/  VIADD R5, R5, 0x1 ;  /* 0x0000000105057836 */ /* 0x004fca0000000000 */
[----:B------:R-:W-:-:S04]  /*29180*/  ISETP.NE.AND P1, PT, R5, 0x2, PT ;  /* 0x000000020500780c */ /* 0x000fc80003f25270 */
[----:B------:R-:W-:Y:S02]  /*29190*/  SEL R6, RZ, 0x1, P1 ;  /* 0x00000001ff067807 */ /* 0x000fe40000800000 */
[----:B------:R-:W-:Y:S02]  /*291a0*/  SEL R5, R5, RZ, P1 ;  /* 0x000000ff05057207 */ /* 0x000fe40000800000 */
[----:B---3--:R-:W-:-:S05]  /*291b0*/  LOP3.LUT R8, R8, R6, RZ, 0x3c, !PT ;  /* 0x0000000608087212 */ /* 0x008fca00078e3cff */
[----:B------:R2:W-:Y:S04]  /*291c0*/  STL [R1+0x18], R8 ;  /* 0x0000180801007387 */ /* 0x0005e80000100800 */
[----:B------:R2:W-:Y:S01]  /*291d0*/  STL [R1+0x10], R5 ;  /* 0x0000100501007387 */ /* 0x0005e20000100800 */
[----:B------:R-:W-:Y:S05]  /*291e0*/  @P2 BRA `(.L_x_1657) ;  /* 0xfffffff400902947 */ /* 0x000fea000383ffff */
.L_x_1619:
[----:B------:R-:W-:Y:S05]  /*291f0*/  BSYNC B0 ;  /* 0x0000000000007941 */ /* 0x000fea0003800000 */
.L_x_1618:
[----:B------:R-:W3:Y:S01]  /*29200*/  LDL R9, [R1+0x2c] ;  /* 0x00002c0001097983 */ /* 0x000ee20000100800 */
[----:B------:R-:W4:Y:S01]  /*29210*/  LDC R0, c[0x0][0x448] ;  /* 0x00011200ff007b82 */ /* 0x000f220000000800 */
[----:B------:R-:W-:Y:S07]  /*29220*/  @!P0 WARPSYNC.ALL ;  /* 0x0000000000008948 */ /* 0x000fee0003800000 */
[----:B------:R-:W-:Y:S01]  /*29230*/  @!P0 BAR.SYNC.DEFER_BLOCKING 0xc, 0x180 ;  /* 0x0306000000008b1d */ /* 0x000fe20000010000 */
[----:B----4-:R-:W-:-:S13]  /*29240*/  ISETP.NE.AND P1, PT, R0, 0x1, PT ;  /* 0x000000010000780c */ /* 0x010fda0003f25270 */
[----:B------:R-:W4:Y:S08]  /*29250*/  @P1 LDC R2, c[0x0][0x44c] ;  /* 0x00011300ff021b82 */ /* 0x000f300000000800 */
[----:B------:R-:W5:Y:S01]  /*29260*/  @P1 LDC R3, c[0x0][0x450] ;  /* 0x00011400ff031b82 */ /* 0x000f620000000800 */
[----:B---3--:R-:W-:-:S04]  /*29270*/  VIADD R0, R9, 0x7f ;  /* 0x0000007f09007836 */ /* 0x008fc80000000000 */
[----:B----4-:R-:W-:-:S05]  /*29280*/  @P1 IMAD.HI.U32 R2, R0, R2, RZ ;  /* 0x0000000200021227 */ /* 0x010fca00078e00ff */
[----:B-----5:R-:W-:Y:S02]  /*29290*/  @P1 SHF.R.U32.HI R0, RZ, R3, R2 ;  /* 0x00000003ff001219 */ /* 0x020fe40000011602 */
[----:B------:R-:W3:Y:S03]  /*292a0*/  LDC.64 R2, c[0x0][0x9e0] ;  /* 0x00027800ff027b82 */ /* 0x000ee60000000a00 */
[----:B------:R-:W-:Y:S01]  /*292b0*/  IMAD.IADD R0, R17, 0x1, R0 ;  /* 0x0000000111007824 */ /* 0x000fe200078e0200 */
[----:B---3--:R-:W-:-:S03]  /*292c0*/  ISETP.GE.AND P2, PT, R3, 0x1, PT ;  /* 0x000000010300780c */ /* 0x008fc60003f46270 */
[----:B-12---:R-:W-:-:S10]  /*292d0*/  IMAD.IADD R5, R0, 0x1, R2 ;  /* 0x0000000100057824 */ /* 0x006fd400078e0202 */
[----:B------:R-:W-:Y:S05]  /*292e0*/  @!P2 BRA `(.L_x_1658) ;  /* 0x000000000048a947 */ /* 0x000fea0003800000 */
        /* <DEDUP_REMOVED lines=11> */
.L_x_1660:
[----:B------:R-:W-:-:S13]  /*293a0*/  ISETP.NE.AND P0, PT, R3, 0x1, PT ;  /* 0x000000010300780c */ /* 0x000fda0003f05270 */
[----:B------:R-:W1:Y:S02]  /*293b0*/  @P0 LDC.64 R6, c[0x0][0x9e8] ;  /* 0x00027a00ff060b82 */ /* 0x000e640000000a00 */
[----:B-1----:R-:W-:-:S05]  /*293c0*/  @P0 IMAD.HI.U32 R6, R2, R6, RZ ;  /* 0x0000000602060227 */ /* 0x002fca00078e00ff */
[----:B------:R-:W-:-:S07]  /*293d0*/  @P0 SHF.R.U32.HI R2, RZ, R7, R6 ;  /* 0x00000007ff020219 */ /* 0x000fce0000011606 */
.L_x_1661:
[----:B------:R-:W-:Y:S05]  /*293e0*/  BSYNC B0 ;  /* 0x0000000000007941 */ /* 0x000fea0003800000 */
.L_x_1659:
[----:B------:R-:W-:-:S05]  /*293f0*/  IMAD R2, R2, R3, R3 ;  /* 0x0000000302027224 */ /* 0x000fca00078e0203 */
[----:B------:R-:W-:-:S07]  /*29400*/  VIMNMX R5, R5, R2, PT ;  /* 0x0000000205057248 */ /* 0x000fce0003fe0100 */
.L_x_1658:
[----:B------:R-:W-:Y:S01]  /*29410*/  VIADD R5, R5, 0x7f ;  /* 0x0000007f05057836 */ /* 0x000fe20000000000 */
[----:B------:R-:W1:Y:S01]  /*29420*/  @P1 LDC R2, c[0x0][0x44c] ;  /* 0x00011300ff021b82 */ /* 0x000e620000000800 */
[----:B------:R-:W-:Y:S01]  /*29430*/  IMAD.MOV.U32 R0, RZ, RZ, R9 ;  /* 0x000000ffff007224 */ /* 0x000fe200078e0009 */
[----:B------:R-:W-:Y:S02]  /*29440*/  ULDC UR4, c[0x0][0x9dc] ;  /* 0x0002770000047ab9 */ /* 0x000fe40000000800 */
[----:B------:R-:W-:-:S04]  /*29450*/  SHF.R.S32.HI R8, RZ, 0x1f, R5 ;  /* 0x0000001fff087819 */ /* 0x000fc80000011405 */
[----:B------:R-:W-:Y:S02]  /*29460*/  LEA.HI R8, R8, R5, RZ, 0x7 ;  /* 0x0000000508087211 */ /* 0x000fe400078f38ff */
[----:B------:R-:W2:Y:S02]  /*29470*/  @P1 LDC R5, c[0x0][0x450] ;  /* 0x00011400ff051b82 */ /* 0x000ea40000000800 */
        /* <DEDUP_REMOVED lines=17> */
.L_x_1664:
[----:B------:R-:W-:-:S13]  /*29590*/  ISETP.NE.AND P0, PT, R3, 0x1, PT ;  /* 0x000000010300780c */ /* 0x000fda0003f05270 */
[----:B------:R-:W1:Y:S02]  /*295a0*/  @P0 LDC.64 R6, c[0x0][0x9e8] ;  /* 0x00027a00ff060b82 */ /* 0x000e640000000a00 */
[----:B-1----:R-:W-:-:S05]  /*295b0*/  @P0 IMAD.HI.U32 R6, R0, R6, RZ ;  /* 0x0000000600060227 */ /* 0x002fca00078e00ff */
[----:B------:R-:W-:-:S07]  /*295c0*/  @P0 SHF.R.U32.HI R0, RZ, R7, R6 ;  /* 0x00000007ff000219 */ /* 0x000fce0000011606 */
.L_x_1665:
[----:B------:R-:W-:Y:S05]  /*295d0*/  BSYNC B0 ;  /* 0x0000000000007941 */ /* 0x000fea0003800000 */
.L_x_1663:
[----:B------:R-:W-:-:S05]  /*295e0*/  IMAD R0, R0, R3, RZ ;  /* 0x0000000300007224 */ /* 0x000fca00078e02ff */
[----:B------:R-:W-:-:S07]  /*295f0*/  VIMNMX R2, R2, R0, !PT ;  /* 0x0000000002027248 */ /* 0x000fce0007fe0100 */
.L_x_1662:
[----:B------:R-:W-:Y:S01]  /*29600*/  ISETP.NE.AND P1, PT, R4, RZ, PT ;  /* 0x000000ff0400720c */ /* 0x000fe20003f25270 */
[----:B------:R-:W-:Y:S01]  /*29610*/  BSSY B0, `(.L_x_1666) ;  /* 0x0000024000007945 */ /* 0x000fe20003800000 */
[----:B------:R-:W-:-:S04]  /*29620*/  SHF.R.S32.HI R0, RZ, 0x1f, R2 ;  /* 0x0000001fff007819 */ /* 0x000fc80000011402 */
[----:B------:R-:W-:Y:S01]  /*29630*/  LEA.HI R0, R0, R2, RZ, 0x7 ;  /* 0x0000000200007211 */ /* 0x000fe200078f38ff */
[----:B------:R-:W-:-:S03]  /*29640*/  IMAD.MOV.U32 R2, RZ, RZ, RZ ;  /* 0x000000ffff027224 */ /* 0x000fc600078e00ff */
[----:B------:R-:W-:-:S03]  /*29650*/  SHF.R.S32.HI R0, RZ, 0x7, R0 ;  /* 0x00000007ff007819 */ /* 0x000fc60000011400 */
[----:B------:R-:W1:Y:S01]  /*29660*/  @!P1 LDC R4, c[0x0][0x9f0] ;  /* 0x00027c00ff049b82 */ /* 0x000e620000000800 */
[----:B------:R-:W-:-:S04]  /*29670*/  VIMNMX R0, RZ, R0, !PT ;  /* 0x00000000ff007248 */ /* 0x000fc80007fe0100 */
[----:B------:R-:W-:-:S13]  /*29680*/  ISETP.GT.AND P0, PT, R8, R0, PT ;  /* 0x000000000800720c */ /* 0x000fda0003f04270 */
[----:B------:R-:W-:Y:S05]  /*29690*/  @!P0 BRA `(.L_x_1667) ;  /* 0x00000000006c8947 */ /* 0x000fea0003800000 */
[----:B-1----:R-:W-:-:S04]  /*296a0*/  IABS R5, R4 ;  /* 0x0000000400057213 */ /* 0x002fc80000000000 */
[----:B------:R-:W1:Y:S08]  /*296b0*/  I2F.RP R2, R5 ;  /* 0x0000000500027306 */ /* 0x000e700000209400 */
[----:B-1----:R-:W1:Y:S02]  /*296c0*/  MUFU.RCP R2, R2 ;  /* 0x0000000200027308 */ /* 0x002e640000001000 */
[----:B-1----:R-:W-:-:S06]  /*296d0*/  VIADD R2, R2, 0xffffffe ;  /* 0x0ffffffe02027836 */ /* 0x002fcc0000000000 */
[----:B------:R-:W1:Y:S02]  /*296e0*/  F2I.FTZ.U32.TRUNC.NTZ R3, R2 ;  /* 0x0000000200037305 */ /* 0x000e64000021f000 */
[----:B-1----:R-:W-:-:S04]  /*296f0*/  IMAD.MOV R2, RZ, RZ, -R3 ;  /* 0x000000ffff027224 */ /* 0x002fc800078e0a03 */
[----:B------:R-:W-:Y:S02]  /*29700*/  IMAD R6, R2, R5, RZ ;  /* 0x0000000502067224 */ /* 0x000fe400078e02ff */
[----:B------:R-:W-:-:S04]  /*29710*/  IMAD.MOV.U32 R2, RZ, RZ, RZ ;  /* 0x000000ffff027224 */ /* 0x000fc800078e00ff */
[----:B------:R-:W-:Y:S01]  /*29720*/  IMAD.HI.U32 R9, R3, R6, R2 ;  /* 0x0000000603097227 */ /* 0x000fe200078e0002 */
[----:B------:R-:W-:Y:S02]  /*29730*/  IADD3 R6, R4, -0x1, R8 ;  /* 0xffffffff04067810 */ /* 0x000fe40007ffe008 */
[----:B------:R-:W-:-:S03]  /*29740*/  IABS R2, R4 ;  /* 0x0000000400027213 */ /* 0x000fc60000000000 */
[----:B------:R-:W-:Y:S02]  /*29750*/  IMAD.IADD R6, R6, 0x1, -R0 ;  /* 0x0000000106067824 */ /* 0x000fe400078e0a00 */
[----:B------:R-:W-:-:S03]  /*29760*/  IMAD.MOV R2, RZ, RZ, -R2 ;  /* 0x000000ffff027224 */ /* 0x000fc600078e0a02 */
[----:B------:R-:W-:Y:S01]  /*29770*/  IABS R3, R6 ;  /* 0x0000000600037213 */ /* 0x000fe20000000000 */
[----:B------:R-:W-:Y:S01]  /*29780*/  IMAD.MOV.U32 R7, RZ, RZ, R2 ;  /* 0x000000ffff077224 */ /* 0x000fe200078e0002 */
        /* <DEDUP_REMOVED lines=12> */
.L_x_1667:
[----:B------:R-:W-:Y:S05]  /*29850*/  BSYNC B0 ;  /* 0x0000000000007941 */ /* 0x000fea0003800000 */
.L_x_1666:
[----:B------:R-:W2:Y:S02]  /*29860*/  LDL.LU R3, [R1+0x4] ;  /* 0x0000040001037983 */ /* 0x000ea40000300800 */
[----:B--2---:R-:W-:-:S05]  /*29870*/  IMAD R0, R3, R2, R0 ;  /* 0x0000000203007224 */ /* 0x004fca00078e0200 */
        /* <DEDUP_REMOVED lines=11> */
[----:B-1----:R-:W1:Y:S01]  /*29930*/  LDC.64 R4, c[0x0][0xc60] ;  /* 0x00031800ff047b82 */ /* 0x002e620000000a00 */
[----:B------:R-:W2:Y:S02]  /*29940*/  FLO.U32 R0, UR4 ;  /* 0x0000000400007d00 */ /* 0x000ea400080e0000 */
[----:B--2---:R-:W-:-:S06]  /*29950*/  ISETP.EQ.U32.AND P0, PT, R0, R2, PT ;  /* 0x000000020000720c */ /* 0x004fcc0003f02070 */
[----:B------:R-:W1:Y:S07]  /*29960*/  POPC R2, UR4 ;  /* 0x0000000400027d09 */ /* 0x000e6e0008000000 */
[----:B-1----:R-:W2:Y:S04]  /*29970*/  @P0 ATOMG.E.ADD.STRONG.GPU PT, R2, desc[UR40][R4.64], R2 ;  /* 0x00000002040209a8 */ /* 0x002ea800081ee1e8 */
[----:B--2---:R1:W2:Y:S02]  /*29980*/  SHFL.IDX PT, R2, R2, R0, 0x1f ;  /* 0x00001f0002027589 */ /* 0x0042a400000e0000 */
[----:B-1----:R-:W1:Y:S02]  /*29990*/  S2R R0, SR_LTMASK ;  /* 0x0000000000007919 */ /* 0x002e640000003900 */
[----:B-1----:R-:W-:-:S06]  /*299a0*/  LOP3.LUT R0, R0, UR4, RZ, 0xc0, !PT ;  /* 0x0000000400007c12 */ /* 0x002fcc000f8ec0ff */
[----:B------:R-:W2:Y:S02]  /*299b0*/  POPC R0, R0 ;  /* 0x0000000000007309 */ /* 0x000ea40000000000 */
[----:B--2---:R-:W-:-:S05]  /*299c0*/  IADD3 R0, R2, UR38, R0 ;  /* 0x0000002602007c10 */ /* 0x004fca000fffe000 */
[----:B------:R2:W-:Y:S01]  /*299d0*/  STL [R1], R0 ;  /* 0x0000000001007387 */ /* 0x0005e20000100800 */
[----:B------:R-:W-:Y:S05]  /*299e0*/  BRA `(.L_x_1669) ;  /* 0x0000003400247947 */ /* 0x000fea0003800000 */
.L_x_1668:
        /* <DEDUP_REMOVED lines=8> */
[----:B-1----:R-:W-:Y:S02]  /*29a70*/  IMAD.U32 R4, RZ, RZ, UR6 ;  /* 0x00000006ff047e24 */ /* 0x002fe4000f8e00ff */
        /* <DEDUP_REMOVED lines=11> */
.L_x_1671:
[----:B------:R-:W-:Y:S05]  /*29b30*/  BSYNC B6 ;  /* 0x0000000000067941 */ /* 0x000fea0003800000 */
.L_x_1670:
        /* <DEDUP_REMOVED lines=23> */
[----:B012---:R-:W-:Y:S05]  /*29cb0*/  CALL.ABS.NOINC R2 ;  /* 0x0000000002007343 */ /* 0x007fea0003c00000 */
.L_x_1673:
[----:B------:R-:W-:Y:S05]  /*29cc0*/  BSYNC B6 ;  /* 0x0000000000067941 */ /* 0x000fea0003800000 */
.L_x_1672:
        /* <DEDUP_REMOVED lines=20> */
.L_x_1675:
[----:B------:R-:W-:Y:S05]  /*29e10*/  BSYNC B6 ;  /* 0x0000000000067941 */ /* 0x000fea0003800000 */
.L_x_1674:
[----:B------:R-:W-:Y:S01]  /*29e20*/  LOP3.LUT P6, RZ, R17, 0x1, RZ, 0xc0, !PT ;  /* 0x0000000111ff7812 */ /* 0x000fe200078cc0ff */
[----:B------:R-:W-:-:S12]  /*29e30*/  BSSY B6, `(.L_x_1676) ;  /* 0x0000012000067945 */ /* 0x000fd80003800000 */
        /* <DEDUP_REMOVED lines=17> */
.L_x_1677:
[----:B------:R-:W-:Y:S05]  /*29f50*/  BSYNC B6 ;  /* 0x0000000000067941 */ /* 0x000fea0003800000 */
.L_x_1676:
[----:B--2---:R-:W2:Y:S01]  /*29f60*/  LDL R17, [R1+0xc] ;  /* 0x00000c0001117983 */ /* 0x004ea20000100800 */
[----:B------:R-:W-:Y:S02]  /*29f70*/  ULDC.64 UR4, c[0x0][0x9f8] ;  /* 0x00027e0000047ab9 */ /* 0x000fe40000000a00 */
[----:B------:R-:W-:-:S04]  /*29f80*/  ISETP.NE.U32.AND P0, PT, RZ, UR4, PT ;  /* 0x00000004ff007c0c */ /* 0x000fc8000bf05070 */
[----:B------:R-:W-:Y:S01]  /*29f90*/  ISETP.NE.AND.EX P0, PT, RZ, UR5, PT, P0 ;  /* 0x00000005ff007c0c */ /* 0x000fe2000bf05300 */
[----:B------:R-:W-:-:S12]  /*29fa0*/  ULDC.64 UR4, c[0x0][0xa08] ;  /* 0x0002820000047ab9 */ /* 0x000fd80000000a00 */
[----:B------:R-:W3:Y:S01]  /*29fb0*/  @P0 LDC.64 R2, c[0x0][0x9f8] ;  /* 0x00027e00ff020b82 */ /* 0x000ee20000000a00 */
[----:B--2---:R-:W-:Y:S02]  /*29fc0*/  IMAD.MOV.U32 R8, RZ, RZ, R17 ;  /* 0x000000ffff087224 */ /* 0x004fe400078e0011 */
[----:B---3--:R-:W-:-:S05]  /*29fd0*/  @P0 IMAD.WIDE R2, R17, 0x4, R2 ;  /* 0x0000000411020825 */ /* 0x008fca00078e0202 */
[----:B------:R2:W3:Y:S02]  /*29fe0*/  @P0 LDG.E R8, desc[UR40][R2.64] ;  /* 0x0000002802080981 */ /* 0x0004e4000c1e1900 */
[----:B--2---:R-:W2:Y:S02]  /*29ff0*/  LDC.64 R2, c[0x0][0x418] ;  /* 0x00010600ff027b82 */ /* 0x004ea40000000a00 */
[----:B--2---:R-:W-:Y:S01]  /*2a000*/  LOP3.LUT P0, RZ, R2, UR4, RZ, 0xfc, !PT ;  /* 0x0000000402ff7c12 */ /* 0x004fe2000f80fcff */
[----:B------:R-:W-:-:S03]  /*2a010*/  UMOV UR4, 0xffffffff ;  /* 0xffffffff00047882 */ /* 0x000fc60000000000 */
[----:B------:R-:W-:Y:S02]  /*2a020*/  LOP3.LUT P0, RZ, R3, UR5, RZ, 0xfc, P0 ;  /* 0x0000000503ff7c12 */ /* 0x000fe4000800fcff */
[----:B---3--:R-:W-:Y:S01]  /*2a030*/  SHF.R.S32.HI R9, RZ, 0x1f, R8 ;  /* 0x0000001fff097819 */ /* 0x008fe20000011408 */
[----:B------:R2:W-:Y:S01]  /*2a040*/  STL [R1+0x4], R8 ;  /* 0x0000040801007387 */ /* 0x0005e20000100800 */
[----:B------:R-:W-:-:S03]  /*2a050*/  SEL R17, R8, RZ, !P0 ;  /* 0x000000ff08117207 */ /* 0x000fc60004000000 */
[----:B------:R2:W-:Y:S01]  /*2a060*/  STL [R1+0x24], R9 ;  /* 0x0000240901007387 */ /* 0x0005e20000100800 */
[----:B------:R-:W-:Y:S05]  /*2a070*/  BRA.DIV UR4, `(.L_x_1678) ;  /* 0x0000008604ac7947 */ /* 0x000fea000b800000 */
[----:B------:R-:W3:Y:S02]  /*2a080*/  S2R R0, SR_TID.X ;  /* 0x0000000000007919 */ /* 0x000ee40000002100 */
[----:B---3--:R-:W-:-:S04]  /*2a090*/  SHF.R.U32.HI R0, RZ, 0x5, R0 ;  /* 0x00000005ff007819 */ /* 0x008fc80000011600 */
[----:B------:R-:W-:-:S05]  /*2a0a0*/  LOP3.LUT R0, R0, 0x3, RZ, 0xc0, !PT ;  /* 0x0000000300007812 */ /* 0x000fca00078ec0ff */
[----:B------:R3:W4:Y:S02]  /*2a0b0*/  SHFL.IDX PT, R14, R0, RZ, 0x1f ;  /* 0x00001fff000e7589 */ /* 0x00072400000e0000 */
.L_x_1922:
[----:B---3--:R-:W3:Y:S01]  /*2a0c0*/  LDL.LU R0, [R1+0x20] ;  /* 0x0000200001007983 */ /* 0x008ee20000300800 */
[----:B------:R-:W-:Y:S02]  /*2a0d0*/  PLOP3.LUT P1, PT, PT, PT, PT, 0x8, 0x0 ;  /* 0x000000000000781c */ /* 0x000fe40003f2e170 */
[----:B----4-:R-:W-:Y:S02]  /*2a0e0*/  ISETP.NE.AND P0, PT, R14, RZ, PT ;  /* 0x000000ff0e00720c */ /* 0x010fe40003f05270 */
[----:B---3--:R-:W-:-:S09]  /*2a0f0*/  LOP3.LUT R0, R0, 0xfffffffe, RZ, 0xc0, !PT ;  /* 0xfffffffe00007812 */ /* 0x008fd200078ec0ff */
[----:B------:R-:W-:-:S05]  /*2a100*/  @P1 LOP3.LUT R0, R0, 0x1, RZ, 0xfc, !PT ;  /* 0x0000000100001812 */ /* 0x000fca00078efcff */
[----:B------:R3:W-:Y:S01]  /*2a110*/  STL [R1+0x20], R0 ;  /* 0x0000200001007387 */ /* 0x0007e20000100800 */
[----:B------:R-:W-:Y:S05]  /*2a120*/  @P0 BRA `(.L_x_1679) ;  /* 0x0000000400ac0947 */ /* 0x000fea0003800000 */
[----:B------:R-:W-:-:S03]  /*2a130*/  UMOV UR4, 0xffffffff ;  /* 0xffffffff00047882 */ /* 0x000fc60000000000 */
[----:B------:R-:W-:Y:S05]  /*2a140*/  BRA.DIV UR4, `(.L_x_1680) ;  /* 0x0000008604ac7947 */ /* 0x000fea000b800000 */
[----:B------:R-:W-:-:S13]  /*2a150*/  ELECT P6, URZ, PT ;  /* 0x00000000003f782f */ /* 0x000fda00038c0000 */
.L_x_1925:
[----:B------:R-:W-:Y:S05]  /*2a160*/  @!P6 BRA `(.L_x_1679) ;  /* 0x00000004009ce947 */ /* 0x000fea0003800000 */
[----:B---3--:R-:W3:Y:S01]  /*2a170*/  LDL R0, [R1+0x48] ;  /* 0x0000480001007983 */ /* 0x008ee20000100800 */
[----:B------:R-:W-:-:S04]  /*2a180*/  ISETP.NE.U32.AND P0, PT, R2, RZ, PT ;  /* 0x000000ff0200720c */ /* 0x000fc80003f05070 */
[----:B------:R-:W-:Y:S01]  /*2a190*/  ISETP.NE.AND.EX P0, PT, R3, RZ, PT, P0 ;  /* 0x000000ff0300720c */ /* 0x000fe20003f05300 */
[----:B---3--:R-:W-:-:S12]  /*2a1a0*/  VIADD R0, R0, 0xffffffff ;  /* 0xffffffff00007836 */ /* 0x008fd80000000000 */
[----:B------:R-:W-:Y:S05]  /*2a1b0*/  @!P0 BRA `(.L_x_1681) ;  /* 0x0000000000448947 */ /* 0x000fea0003800000 */
[----:B------:R-:W3:Y:S01]  /*2a1c0*/  LDC R7, c[0x0][0x43c] ;  /* 0x00010f00ff077b82 */ /* 0x000ee20000000800 */
[----:B------:R-:W-:Y:S01]  /*2a1d0*/  ULDC.64 UR4, c[0x0][0x428] ;  /* 0x00010a0000047ab9 */ /* 0x000fe20000000a00 */
[----:B---3--:R-:W-:-:S13]  /*2a1e0*/  ISETP.NE.AND P0, PT, R7, 0x1, PT ;  /* 0x000000010700780c */ /* 0x008fda0003f05270 */
        /* <DEDUP_REMOVED lines=14> */
.L_x_1681:
[----:B---3--:R-:W1:Y:S01]  /*2a2d0*/  LDL R3, [R1+0x14] ;  /* 0x0000140001037983 */ /* 0x008e620000100800 */
[----:B------:R-:W-:Y:S01]  /*2a2e0*/  IMAD R2, R19, 0x8, R18 ;  /* 0x0000000813027824 */ /* 0x000fe200078e0212 */
[----:B--2---:R-:W2:Y:S02]  /*2a2f0*/  S2R R8, SR_TID.X ;  /* 0x0000000000087919 */ /* 0x004ea40000002100 */
[----:B--2---:R-:W-:-:S04]  /*2a300*/  LOP3.LUT R8, R8, 0x7f, RZ, 0xc0, !PT ;  /* 0x0000007f08087812 */ /* 0x004fc800078ec0ff */
[----:B------:R-:W-:Y:S02]  /*2a310*/  ISETP.NE.AND P1, PT, R8, RZ, PT ;  /* 0x000000ff0800720c */ /* 0x000fe40003f25270 */
[----:B-1----:R-:W-:-:S04]  /*2a320*/  SHF.L.U32 R4, R3, 0x1f, RZ ;  /* 0x0000001f03047819 */ /* 0x002fc800000006ff */
[----:B------:R-:W1:Y:S02]  /*2a330*/  SYNCS.PHASECHK.TRANS64.TRYWAIT P0, [R2+URZ+0x2a880], R4 ;  /* 0x02a88004020075a7 */ /* 0x000e64000800017f */
[----:B-1----:R-:W-:Y:S05]  /*2a340*/  @!P0 BRA `(.L_x_1682) ;  /* 0x00000084004c8947 */ /* 0x002fea0003800000 */
.L_x_1926:
        /* <DEDUP_REMOVED lines=8> */
.L_x_1683:
        /* <DEDUP_REMOVED lines=19> */
[----:B--2---:R-:W-:Y:S01]  /*2a500*/  UMOV UR8, UR14 ;  /* 0x0000000e00087c82 */ /* 0x004fe20008000000 */
[----:B------:R-:W-:Y:S01]  /*2a510*/  UMOV UR10, UR16 ;  /* 0x00000010000a7c82 */ /* 0x000fe20008000000 */
[----:B------:R-:W-:Y:S01]  /*2a520*/  UMOV UR14, 0x80 ;  /* 0x00000080000e7882 */ /* 0x000fe20000000000 */
[----:B------:R2:W-:Y:S02]  /*2a530*/  UTMALDG.4D [UR8], [UR4], desc[UR6] ;  /* 0x00000608040075b4 */ /* 0x0005e40008019000 */
[----:B--2---:R-:W-:Y:S01]  /*2a540*/  UMOV UR8, UR15 ;  /* 0x0000000f00087c82 */ /* 0x004fe20008000000 */
[----:B------:R-:W-:Y:S02]  /*2a550*/  UMOV UR10, UR14 ;  /* 0x0000000e000a7c82 */ /* 0x000fe40008000000 */
[----:B------:R2:W-:Y:S01]  /*2a560*/  UTMALDG.4D [UR8], [UR4], desc[UR6] ;  /* 0x00000608040075b4 */ /* 0x0005e20008019000 */
[----:B------:R-:W3:Y:S02]  /*2a570*/  SYNCS.PHASECHK.TRANS64.TRYWAIT P0, [R2+URZ+0x2a840], R4 ;  /* 0x02a84004020075a7 */ /* 0x000ee4000800017f */
[----:B--23--:R-:W-:Y:S05]  /*2a580*/  @!P0 BRA `(.L_x_1684) ;  /* 0x0000008000d08947 */ /* 0x00cfea0003800000 */
.L_x_1927:
[----:B------:R-:W-:Y:S05]  /*2a590*/  @P1 BRA `(.L_x_1685) ;  /* 0x00000000001c1947 */ /* 0x000fea0003800000 */
[----:B------:R-:W3:Y:S01]  /*2a5a0*/  S2R R5, SR_TID.X ;  /* 0x0000000000057919 */ /* 0x000ee20000002100 */
[----:B-12---:R-:W-:-:S04]  /*2a5b0*/  IMAD.MOV.U32 R4, RZ, RZ, 0x6000 ;  /* 0x00006000ff047424 */ /* 0x006fc800078e00ff */
[----:B------:R4:W-:Y:S01]  /*2a5c0*/  SYNCS.ARRIVE.TRANS64 RZ, [R2+URZ+0x2a830], R4 ;  /* 0x02a8300402ff79a7 */ /* 0x0009e2000800003f */
[----:B---3--:R-:W-:-:S04]  /*2a5d0*/  LOP3.LUT R5, R5, 0x1f, RZ, 0xc0, !PT ;  /* 0x0000001f05057812 */ /* 0x008fc800078ec0ff */
[----:B------:R-:W-:-:S13]  /*2a5e0*/  ISETP.NE.AND P0, PT, R5, RZ, PT ;  /* 0x000000ff0500720c */ /* 0x000fda0003f05270 */
[----:B----4-:R-:W-:Y:S05]  /*2a5f0*/  @!P0 BRA `(.L_x_1685) ;  /* 0x0000000000048947 */ /* 0x010fea0003800000 */
[----:B------:R-:W-:Y:S01]  /*2a600*/  BPT.TRAP 0x1 ;  /* 0x000000040000795c */ /* 0x000fe20000300000 */
.L_x_1685:
[----:B-12---:R-:W2:Y:S01]  /*2a610*/  LDL.LU R4, [R1+0x20] ;  /* 0x0000200001047983 */ /* 0x006ea20000300800 */
        /* <DEDUP_REMOVED lines=24> */
[----:B--2---:R-:W-:-:S04]  /*2a7a0*/  LOP3.LUT R4, R4, 0xfffffffe, RZ, 0xc0, !PT ;  /* 0xfffffffe04047812 */ /* 0x004fc800078ec0ff */
[----:B------:R-:W-:-:S05]  /*2a7b0*/  @P0 LOP3.LUT R4, R4, 0x1, RZ, 0xfc, !PT ;  /* 0x0000000104040812 */ /* 0x000fca00078efcff */
[----:B------:R4:W-:Y:S01]  /*2a7c0*/  STL [R1+0x20], R4 ;  /* 0x0000200401007387 */ /* 0x0009e20000100800 */
[----:B------:R-:W-:Y:S01]  /*2a7d0*/  NOP ;  /* 0x0000000000007918 */ /* 0x000fe20000000000 */
.L_x_1679:
[----:B------:R-:W3:Y:S01]  /*2a7e0*/  LDL.LU R3, [R1+0x44] ;  /* 0x0000440001037983 */ /* 0x000ee20000300800 */
[----:B------:R-:W-:Y:S05]  /*2a7f0*/  WARPSYNC.ALL ;  /* 0x0000000000007948 */ /* 0x000fea0003800000 */
[----:B----4-:R-:W-:Y:S01]  /*2a800*/  ULDC.64 UR4, c[0x0][0x298] ;  /* 0x0000a60000047ab9 */ /* 0x010fe20000000a00 */
[----:B------:R-:W-:Y:S01]  /*2a810*/  BSSY B6, `(.L_x_1686) ;  /* 0x000001c000067945 */ /* 0x000fe20003800000 */
[----:B------:R-:W-:Y:S01]  /*2a820*/  BAR.SYNC.DEFER_BLOCKING 0x8, 0x180 ;  /* 0x0206000000007b1d */ /* 0x000fe20000010000 */
[----:B---3--:R-:W-:Y:S01]  /*2a830*/  SHF.R.S32.HI R0, RZ, 0x1f, R3 ;  /* 0x0000001fff007819 */ /* 0x008fe20000011403 */
[----:B-1----:R-:W-:-:S04]  /*2a840*/  IMAD.WIDE.U32 R4, R3, UR4, RZ ;  /* 0x0000000403047c25 */ /* 0x002fc8000f8e00ff */
[----:B------:R-:W-:Y:S01]  /*2a850*/  IMAD R2, R0, UR4, RZ ;  /* 0x0000000400027c24 */ /* 0x000fe2000f8e02ff */
[----:B------:R1:W-:Y:S01]  /*2a860*/  STL.64 [R1+0x50], R4 ;  /* 0x0000500401007387 */ /* 0x0003e20000100a00 */
[----:B------:R-:W-:Y:S02]  /*2a870*/  VIADD R0, R18, 0x18400 ;  /* 0x0001840012007836 */ /* 0x000fe40000000000 */
[----:B------:R-:W-:-:S03]  /*2a880*/  IMAD R2, R3, UR5, R2 ;  /* 0x0000000503027c24 */ /* 0x000fc6000f8e0202 */
[----:B------:R-:W-:Y:S01]  /*2a890*/  LOP3.LUT P0, RZ, R0, 0x1bf, RZ, 0xc0, !PT ;  /* 0x000001bf00ff7812 */ /* 0x000fe2000780c0ff */
[----:B------:R-:W-:-:S05]  /*2a8a0*/  IMAD.IADD R0, R5, 0x1, R2 ;  /* 0x0000000105007824 */ /* 0x000fca00078e0202 */
[----:B------:R1:W-:Y:S07]  /*2a8b0*/  STL [R1+0x44], R0 ;  /* 0x0000440001007387 */ /* 0x0003ee0000100800 */
        /* <DEDUP_REMOVED lines=16> */
[----:B01----:R-:W-:Y:S05]  /*2a9c0*/  CALL.ABS.NOINC R2 ;  /* 0x0000000002007343 */ /* 0x003fea0003c00000 */
.L_x_1687:
[----:B------:R-:W-:Y:S05]  /*2a9d0*/  BSYNC B6 ;  /* 0x0000000000067941 */ /* 0x000fea0003800000 */
.L_x_1686:
[----:B-1----:R-:W3:Y:S01]  /*2a9e0*/  LDL.LU R0, [R1+0x44] ;  /* 0x0000440001007983 */ /* 0x002ee20000300800 */
[----:B------:R-:W-:Y:S01]  /*2a9f0*/  ULDC.64 UR6, c[0x0][0xa00] ;  /* 0x0002800000067ab9 */ /* 0x000fe20000000a00 */
[----:B------:R-:W1:Y:S01]  /*2aa00*/  LDC R7, c[0x0][0x448] ;  /* 0x00011200ff077b82 */ /* 0x000e620000000800 */
[----:B------:R-:W-:Y:S01]  /*2aa10*/  ULDC.64 UR4, c[0x0][0x2d8] ;  /* 0x0000b60000047ab9 */ /* 0x000fe20000000a00 */
[----:B------:R-:W3:Y:S04]  /*2aa20*/  LDL.LU.64 R2, [R1+0x50] ;  /* 0x0000500001027983 */ /* 0x000ee80000300a00 */
[----:B------:R-:W4:Y:S04]  /*2aa30*/  LDL R6, [R1+0xc] ;  /* 0x00000c0001067983 */ /* 0x000f280000100800 */
[----:B------:R-:W2:Y:S01]  /*2aa40*/  LDL R12, [R1+0x2c] ;  /* 0x00002c00010c7983 */ /* 0x000ea20000100800 */
[----:B------:R-:W-:-:S04]  /*2aa50*/  ISETP.NE.U32.AND P0, PT, RZ, UR6, PT ;  /* 0x00000006ff007c0c */ /* 0x000fc8000bf05070 */
[----:B------:R-:W-:Y:S01]  /*2aa60*/  ISETP.NE.AND.EX P0, PT, RZ, UR7, PT, P0 ;  /* 0x00000007ff007c0c */ /* 0x000fe2000bf05300 */
[----:B------:R-:W0:Y:S01]  /*2aa70*/  S2R R5, SR_TID.X ;  /* 0x0000000000057919 */ /* 0x000e220000002100 */
[----:B------:R-:W-:Y:S01]  /*2aa80*/  ULDC.64 UR6, c[0x0][0x280] ;  /* 0x0000a00000067ab9 */ /* 0x000fe20000000a00 */
[----:B------:R-:W1:Y:S01]  /*2aa90*/  S2R R10, SR_TID.X ;  /* 0x00000000000a7919 */ /* 0x000e620000002100 */
[----:B0-----:R-:W-:-:S04]  /*2aaa0*/  LOP3.LUT R5, R5, 0x7f, RZ, 0xc0, !PT ;  /* 0x0000007f05057812 */ /* 0x001fc800078ec0ff */
[----:B------:R-:W-:Y:S01]  /*2aab0*/  SHF.R.U32.HI R5, RZ, 0x2, R5 ;  /* 0x00000002ff057819 */ /* 0x000fe20000011605 */
[----:B-1----:R-:W-:-:S05]  /*2aac0*/  IMAD.SHL.U32 R10, R10, 0x10, RZ ;  /* 0x000000100a0a7824 */ /* 0x002fca00078e00ff */
[----:B------:R-:W-:-:S04]  /*2aad0*/  LOP3.LUT R10, R10, 0x30, RZ, 0xc0, !PT ;  /* 0x000000300a0a7812 */ /* 0x000fc800078ec0ff */
[C---:B------:R-:W-:Y:S02]  /*2aae0*/  LOP3.LUT R11, R10.reuse, 0x40, RZ, 0xfc, !PT ;  /* 0x000000400a0b7812 */ /* 0x040fe400078efcff */
[----:B------:R-:W-:Y:S01]  /*2aaf0*/  LOP3.LUT R10, R10, 0x80, RZ, 0xfc, !PT ;  /* 0x000000800a0a7812 */ /* 0x000fe200078efcff */
[----:B---3--:R-:W-:Y:S01]  /*2ab00*/  IMAD.MOV.U32 R3, RZ, RZ, R0 ;  /* 0x000000ffff037224 */ /* 0x008fe200078e0000 */
[----:B----4-:R-:W-:-:S04]  /*2ab10*/  SHF.R.S32.HI R0, RZ, 0x1f, R6 ;  /* 0x0000001fff007819 */ /* 0x010fc80000011406 */
[----:B------:R-:W-:Y:S02]  /*2ab20*/  SEL R4, R0, RZ, !P0 ;  /* 0x000000ff00047207 */ /* 0x000fe40004000000 */
[----:B------:R-:W-:Y:S02]  /*2ab30*/  SEL R0, R6, RZ, !P0 ;  /* 0x000000ff06007207 */ /* 0x000fe40004000000 */
[----:B------:R-:W2:Y:S01]  /*2ab40*/  S2R R6, SR_TID.X ;  /* 0x0000000000067919 */ /* 0x000ea20000002100 */
[----:B------:R-:W-:Y:S01]  /*2ab50*/  ISETP.NE.AND P0, PT, R7, 0x1, PT ;  /* 0x000000010700780c */ /* 0x000fe20003f05270 */
[----:B------:R-:W-:-:S04]  /*2ab60*/  IMAD.WIDE.U32 R2, R16, UR4, R2 ;  /* 0x0000000410027c25 */ /* 0x000fc8000f8e0002 */
[----:B------:R-:W-:Y:S01]  /*2ab70*/  IMAD R3, R16, UR5, R3 ;  /* 0x0000000510037c24 */ /* 0x000fe2000f8e0203 */
[----:B------:R-:W-:Y:S02]  /*2ab80*/  ULDC.64 UR4, c[0x0][0x2e0] ;  /* 0x0000b80000047ab9 */ /* 0x000fe40000000a00 */
[----:B------:R-:W-:Y:S02]  /*2ab90*/  IMAD R4, R4, UR4, RZ ;  /* 0x0000000404047c24 */ /* 0x000fe4000f8e02ff */
[----:B--2---:R-:W-:-:S03]  /*2aba0*/  IMAD.SHL.U32 R8, R6, 0x20, RZ ;  /* 0x0000002006087824 */ /* 0x004fc600078e00ff */
[----:B------:R-:W0:Y:S02]  /*2abb0*/  @P0 LDC R6, c[0x0][0x450] ;  /* 0x00011400ff060b82 */ /* 0x000e240000000800 */
[----:B------:R-:W-:-:S06]  /*2abc0*/  LOP3.LUT R8, R5, 0x60, R8, 0xf8, !PT ;  /* 0x0000006005087812 */ /* 0x000fcc00078ef808 */
[----:B------:R-:W1:Y:S01]  /*2abd0*/  @P0 LDC R5, c[0x0][0x44c] ;  /* 0x00011300ff050b82 */ /* 0x000e620000000800 */
[----:B------:R-:W-:-:S04]  /*2abe0*/  IMAD.WIDE.U32 R2, R0, UR4, R2 ;  /* 0x0000000400027c25 */ /* 0x000fc8000f8e0002 */
[----:B------:R-:W-:Y:S01]  /*2abf0*/  IMAD R0, R0, UR5, R4 ;  /* 0x0000000500007c24 */ /* 0x000fe2000f8e0204 */
[----:B------:R-:W-:Y:S01]  /*2ac00*/  ULDC.64 UR4, c[0x0][0x2d0] ;  /* 0x0000b40000047ab9 */ /* 0x000fe20000000a00 */
[----:B------:R-:W-:Y:S02]  /*2ac10*/  IMAD.IADD R4, R8, 0x1, R12 ;  /* 0x0000000108047824 */ /* 0x000fe400078e020c */
[----:B------:R-:W-:Y:S02]  /*2ac20*/  IMAD.IADD R3, R3, 0x1, R0 ;  /* 0x0000000103037824 */ /* 0x000fe400078e0200 */
[----:B------:R-:W-:Y:S01]  /*2ac30*/  IMAD.MOV.U32 R0, RZ, RZ, R4 ;  /* 0x000000ffff007224 */ /* 0x000fe200078e0004 */
[----:B------:R-:W2:Y:S01]  /*2ac40*/  S2R R8, SR_TID.X ;  /* 0x0000000000087919 */ /* 0x000ea20000002100 */
[----:B-1----:R-:W-:-:S05]  /*2ac50*/  @P0 IMAD.HI.U32 R5, R4, R5, RZ ;  /* 0x0000000504050227 */ /* 0x002fca00078e00ff */
[----:B0-----:R-:W-:-:S05]  /*2ac60*/  @P0 SHF.R.U32.HI R0, RZ, R6, R5 ;  /* 0x00000006ff000219 */ /* 0x001fca0000011605 */
        /* <DEDUP_REMOVED lines=11> */
[----:B------:R-:W-:Y:S01]  /*2ad20*/  ULDC UR4, c[0x0][0x2b8] ;  /* 0x0000ae0000047ab9 */ /* 0x000fe20000000800 */
[----:B--2---:R-:W-:Y:S01]  /*2ad30*/  IMAD.SHL.U32 R9, R8, 0x10, RZ ;  /* 0x0000001008097824 */ /* 0x004fe200078e00ff */
[----:B------:R-:W-:Y:S02]  /*2ad40*/  ISETP.GE.AND P2, PT, R10, UR4, PT ;  /* 0x000000040a007c0c */ /* 0x000fe4000bf46270 */
[----:B------:R-:W-:Y:S02]  /*2ad50*/  LOP3.LUT R10, R8, 0x7f, RZ, 0xc0, !PT ;  /* 0x0000007f080a7812 */ /* 0x000fe400078ec0ff */
[----:B------:R0:W5:Y:S01]  /*2ad60*/  LDL R8, [R1+0x3c] ;  /* 0x00003c0001087983 */ /* 0x0001620000100800 */
[----:B------:R-:W-:Y:S01]  /*2ad70*/  LOP3.LUT R9, R9, 0x30, RZ, 0xc0, !PT ;  /* 0x0000003009097812 */ /* 0x000fe200078ec0ff */
[----:B------:R-:W-:Y:S01]  /*2ad80*/  IMAD R0, R4, UR5, R0 ;  /* 0x0000000504007c24 */ /* 0x000fe2000f8e0200 */
[----:B------:R-:W-:-:S02]  /*2ad90*/  IADD3 R4, P3, R2, UR6, RZ ;  /* 0x0000000602047c10 */ /* 0x000fc4000ff7e0ff */
[----:B------:R-:W-:Y:S02]  /*2ada0*/  ISETP.GE.AND P0, PT, R9, UR4, PT ;  /* 0x0000000409007c0c */ /* 0x000fe4000bf06270 */
[----:B------:R-:W-:Y:S01]  /*2adb0*/  ISETP.GE.AND P1, PT, R11, UR4, PT ;  /* 0x000000040b007c0c */ /* 0x000fe2000bf26270 */
[----:B------:R-:W-:Y:S01]  /*2adc0*/  UMOV UR4, 0xffffffff ;  /* 0xffffffff00047882 */ /* 0x000fe20000000000 */
[----:B------:R-:W-:Y:S02]  /*2add0*/  IADD3.X R3, R3, UR7, R0, P3, !PT ;  /* 0x0000000703037c10 */ /* 0x000fe40009ffe400 */
[----:B------:R-:W-:Y:S01]  /*2ade0*/  SHF.R.U32.HI R10, RZ, 0x2, R10 ;  /* 0x00000002ff0a7819 */ /* 0x000fe2000001160a */
[----:B0-----:R-:W-:Y:S08]  /*2adf0*/  BRA.DIV UR4, `(.L_x_1688) ;  /* 0x0000007a04c87947 */ /* 0x001ff0000b800000 */
[----:B------:R-:W2:Y:S04]  /*2ae00*/  LDL.LU R6, [R1+0x40] ;  /* 0x0000400001067983 */ /* 0x000ea80000300800 */
[----:B------:R-:W3:Y:S01]  /*2ae10*/  LDL.LU R11, [R1+0x2c] ;  /* 0x00002c00010b7983 */ /* 0x000ee20000300800 */
[----:B--2---:R-:W-:-:S03]  /*2ae20*/  IMAD R2, R6, R7, RZ ;  /* 0x0000000706027224 */ /* 0x004fc600078e02ff */
[----:B------:R-:W0:Y:S01]  /*2ae30*/  SHFL.IDX PT, R7, R4, RZ, 0x1c1f ;  /* 0x001c1fff04077589 */ /* 0x000e2200000e0000 */
[----:B---3--:R-:W-:-:S03]  /*2ae40*/  IMAD.IADD R0, R10, 0x1, R11 ;  /* 0x000000010a007824 */ /* 0x008fc600078e020b */
[----:B------:R-:W1:Y:S01]  /*2ae50*/  SHFL.IDX PT, R6, R3, RZ, 0x1c1f ;  /* 0x001c1fff03067589 */ /* 0x000e6200000e0000 */
[C---:B------:R-:W-:Y:S01]  /*2ae60*/  VIADD R5, R0.reuse, 0x20 ;  /* 0x0000002000057836 */ /* 0x040fe20000000000 */
        /* <DEDUP_REMOVED lines=14> */
[----:B------:R-:W-:Y:S02]  /*2af50*/  @!P3 IMAD.MOV.U32 R7, RZ, RZ, R6 ;  /* 0x000000ffff07b224 */ /* 0x000fe400078e0006 */
[----:B------:R-:W-:Y:S02]  /*2af60*/  @!P3 IMAD.MOV.U32 R6, RZ, RZ, R5 ;  /* 0x000000ffff06b224 */ /* 0x000fe400078e0005 */
[----:B------:R-:W-:-:S03]  /*2af70*/  VIADD R5, R0, 0x40 ;  /* 0x0000004000057836 */ /* 0x000fc60000000000 */
        /* <DEDUP_REMOVED lines=10> */
[----:B------:R1:W2:Y:S04]  /*2b020*/  SHFL.IDX PT, R5, R3, 0x3, 0x1c1f ;  /* 0x007c1f0003057f89 */ /* 0x0002a800000e0000 */
[----:B------:R1:W-:Y:S04]  /*2b030*/  @!P3 LDGSTS.E.BYPASS.LTC128B.128 [R8+0x19400], desc[UR40][R6.64], !P0 ;  /* 0x194000000608bfae */ /* 0x0003e8000c101d68 */
[----:B------:R1:W-:Y:S04]  /*2b040*/  @!P3 LDGSTS.E.BYPASS.LTC128B.128 [R8+0x1b400], desc[UR40][R6.64+0x40], !P1 ;  /* 0x1b4000400608bfae */ /* 0x0003e8000c901d68 */
[----:B------:R1:W-:Y:S04]  /*2b050*/  @!P3 LDGSTS.E.BYPASS.LTC128B.128 [R8+0x1d400], desc[UR40][R6.64+0x80], !P2 ;  /* 0x1d4000800608bfae */ /* 0x0003e8000d101d68 */
[----:B------:R1:W3:Y:S02]  /*2b060*/  SHFL.IDX PT, R3, R4, 0x3, 0x1c1f ;  /* 0x007c1f0004037f89 */ /* 0x0002e400000e0000 */
.L_x_1936:
[----:B------:R-:W-:Y:S01]  /*2b070*/  VIADD R0, R0, 0x60 ;  /* 0x0000006000007836 */ /* 0x000fe20000000000 */
[----:B------:R-:W-:Y:S04]  /*2b080*/  BSSY B0, `(.L_x_1689) ;  /* 0x000000b000007945 */ /* 0x000fe80003800000 */
[----:B------:R-:W-:-:S13]  /*2b090*/  ISETP.GE.AND P3, PT, R0, R2, PT ;  /* 0x000000020000720c */ /* 0x000fda0003f66270 */
[----:B------:R-:W-:Y:S05]  /*2b0a0*/  @P3 BRA `(.L_x_1690) ;  /* 0x0000000000203947 */ /* 0x000fea0003800000 */
[----:B---3--:R-:W-:-:S05]  /*2b0b0*/  IADD3 R2, P3, R9, R3, RZ ;  /* 0x0000000309027210 */ /* 0x008fca0007f7e0ff */
[----:B-12---:R-:W-:-:S05]  /*2b0c0*/  IMAD.X R3, RZ, RZ, R5, P3 ;  /* 0x000000ffff037224 */ /* 0x006fca00018e0605 */
[----:B------:R-:W-:Y:S01]  /*2b0d0*/  @!PT LDS RZ, [RZ] ;  /* 0x00000000fffff984 */ /* 0x000fe20000000800 */
[----:B------:R-:W-:Y:S01]  /*2b0e0*/  @!PT LDS RZ, [RZ] ;  /* 0x00000000fffff984 */ /* 0x000fe20000000800 */
[----:B------:R-:W-:Y:S01]  /*2b0f0*/  @!PT LDS RZ, [RZ] ;  /* 0x00000000fffff984 */ /* 0x000fe20000000800 */
[----:B------:R4:W-:Y:S04]  /*2b100*/  LDGSTS.E.BYPASS.LTC128B.128 [R8+0x19c00], desc[UR40][R2.64], !P0 ;  /* 0x19c0000002087fae */ /* 0x0009e8000c101d68 */
[----:B------:R4:W-:Y:S04]  /*2b110*/  LDGSTS.E.BYPASS.LTC128B.128 [R8+0x1bc00], desc[UR40][R2.64+0x40], !P1 ;  /* 0x1bc0004002087fae */ /* 0x0009e8000c901d68 */
[----:B------:R4:W-:Y:S02]  /*2b120*/  LDGSTS.E.BYPASS.LTC128B.128 [R8+0x1dc00], desc[UR40][R2.64+0x80], !P2 ;  /* 0x1dc0008002087fae */ /* 0x0009e4000d101d68 */
.L_x_1690:
[----:B------:R-:W-:Y:S05]  /*2b130*/  BSYNC B0 ;  /* 0x0000000000007941 */ /* 0x000fea0003800000 */
.L_x_1689:
[----:B------:R-:W-:Y:S01]  /*2b140*/  NOP ;  /* 0x0000000000007918 */ /* 0x000fe20000000000 */
[----:B------:R-:W-:-:S13]  /*2b150*/  PLOP3.LUT P0, PT, PT, PT, PT, 0x80, 0x0 ;  /* 0x000000000000781c */ /* 0x000fda0003f0f070 */
.L_x_1691:
        /* <DEDUP_REMOVED lines=18> */
.L_x_1937:
[----:B------:R-:W-:Y:S05]  /*2b280*/  BSYNC B0 ;  /* 0x0000000000007941 */ /* 0x000fea0003800000 */
.L_x_1692:
[----:B------:R-:W5:Y:S04]  /*2b290*/  LDL.LU R2, [R1+0x48] ;  /* 0x0000480001027983 */ /* 0x000f680000300800 */
[----:B-1-3--:R-:W3:Y:S01]  /*2b2a0*/  LDL R3, [R1+0x8] ;  /* 0x0000080001037983 */ /* 0x00aee20000100800 */
[----:B-----5:R-:W-:-:S05]  /*2b2b0*/  VIADD R2, R2, 0xfffffffe ;  /* 0xfffffffe02027836 */ /* 0x020fca0000000000 */
[----:B---3--:R-:W-:-:S13]  /*2b2c0*/  ISETP.GE.AND P0, PT, R2, R3, PT ;  /* 0x000000030200720c */ /* 0x008fda0003f06270 */
[----:B------:R-:W-:Y:S05]  /*2b2d0*/  @!P0 BRA `(.L_x_1694) ;  /* 0x0000001000ac8947 */ /* 0x000fea0003800000 */
[----:B------:R1:W5:Y:S01]  /*2b2e0*/  LDL.LU R3, [R1+0x14] ;  /* 0x0000140001037983 */ /* 0x0003620000300800 */
[----:B----4-:R-:W-:-:S07]  /*2b2f0*/  IMAD.MOV.U32 R0, RZ, RZ, R19 ;  /* 0x000000ffff007224 */ /* 0x010fce00078e0013 */
.L_x_1718:
[----:B------:R-:W3:Y:S01]  /*2b300*/  LDL R4, [R1+0x20] ;  /* 0x0000200001047983 */ /* 0x000ee20000100800 */
[----:B------:R-:W-:Y:S01]  /*2b310*/  VIADD R19, R0, 0x1 ;  /* 0x0000000100137836 */ /* 0x000fe20000000000 */
[----:B------:R-:W-:Y:S05]  /*2b320*/  YIELD ;  /* 0x0000000000007946 */ /* 0x000fea0003800000 */
[C---:B------:R-:W-:Y:S01]  /*2b330*/  ISETP.NE.AND P0, PT, R19.reuse, 0x2, PT ;  /* 0x000000021300780c */ /* 0x040fe20003f05270 */
[----:B------:R-:W-:Y:S03]  /*2b340*/  BSSY B0, `(.L_x_1695) ;  /* 0x00000a8000007945 */ /* 0x000fe60003800000 */
[----:B------:R-:W-:-:S02]  /*2b350*/  SEL R19, R19, RZ, P0 ;  /* 0x000000ff13137207 */ /* 0x000fc40000000000 */
[----:B---3--:R-:W-:Y:S02]  /*2b360*/  LOP3.LUT P1, RZ, R4, 0x1, RZ, 0xc0, !PT ;  /* 0x0000000104ff7812 */ /* 0x008fe4000782c0ff */
[----:B------:R-:W-:-:S04]  /*2b370*/  SEL R4, RZ, 0x1, P0 ;  /* 0x00000001ff047807 */ /* 0x000fc80000000000 */
[----:B-----5:R-:W-:-:S05]  /*2b380*/  LOP3.LUT R9, R3, R4, RZ, 0x3c, !PT ;  /* 0x0000000403097212 */ /* 0x020fca00078e3cff */
[----:B------:R3:W-:Y:S02]  /*2b390*/  STL [R1+0x14], R9 ;  /* 0x0000140901007387 */ /* 0x0007e40000100800 */
[----:B------:R-:W-:Y:S05]  /*2b3a0*/  @!P1 BRA `(.L_x_1696) ;  /* 0x0000000800849947 */ /* 0x000fea0003800000 */
[----:B------:R-:W-:Y:S01]  /*2b3b0*/  ULDC.64 UR4, c[0x0][0x418] ;  /* 0x0001060000047ab9 */ /* 0x000fe20000000a00 */
[----:B0-----:R-:W-:Y:S01]  /*2b3c0*/  IMAD.MOV.U32 R8, RZ, RZ, R2 ;  /* 0x000000ffff087224 */ /* 0x001fe200078e0002 */
[----:B------:R-:W-:-:S04]  /*2b3d0*/  ISETP.NE.U32.AND P0, PT, RZ, UR4, PT ;  /* 0x00000004ff007c0c */ /* 0x000fc8000bf05070 */
[----:B------:R-:W-:-:S13]  /*2b3e0*/  ISETP.NE.AND.EX P0, PT, RZ, UR5, PT, P0 ;  /* 0x00000005ff007c0c */ /* 0x000fda000bf05300 */
[----:B------:R-:W-:Y:S05]  /*2b3f0*/  @!P0 BRA `(.L_x_1697) ;  /* 0x00000000004c8947 */ /* 0x000fea0003800000 */
[----:B------:R-:W4:Y:S01]  /*2b400*/  LDL R11, [R1+0x24] ;  /* 0x00002400010b7983 */ /* 0x000f220000100800 */
[----:B------:R-:W0:Y:S01]  /*2b410*/  LDC R7, c[0x0][0x43c] ;  /* 0x00010f00ff077b82 */ /* 0x000e220000000800 */
[----:B------:R-:W-:Y:S02]  /*2b420*/  ULDC.64 UR6, c[0x0][0x428] ;  /* 0x00010a0000067ab9 */ /* 0x000fe40000000a00 */
[----:B------:R-:W3:Y:S01]  /*2b430*/  LDL R10, [R1+0x4] ;  /* 0x00000400010a7983 */ /* 0x000ee20000100800 */
[----:B0-----:R-:W-:-:S13]  /*2b440*/  ISETP.NE.AND P0, PT, R7, 0x1, PT ;  /* 0x000000010700780c */ /* 0x001fda0003f05270 */
[----:B--2---:R-:W0:Y:S02]  /*2b450*/  @P0 LDC.64 R4, c[0x0][0x440] ;  /* 0x00011000ff040b82 */ /* 0x004e240000000a00 */
[----:B0-----:R-:W-:-:S04]  /*2b460*/  @P0 IMAD.HI.U32 R6, R2, R4, RZ ;  /* 0x0000000402060227 */ /* 0x001fc800078e00ff */
[----:B------:R-:W-:Y:S01]  /*2b470*/  IMAD.MOV.U32 R4, RZ, RZ, R2 ;  /* 0x000000ffff047224 */ /* 0x000fe200078e0002 */
[----:B------:R-:W-:-:S04]  /*2b480*/  @P0 SHF.R.U32.HI R4, RZ, R5, R6 ;  /* 0x00000005ff040219 */ /* 0x000fc80000011606 */
[--C-:B------:R-:W-:Y:S01]  /*2b490*/  SHF.R.S32.HI R5, RZ, 0x1f, R4.reuse ;  /* 0x0000001fff057819 */ /* 0x100fe20000011404 */
[----:B------:R-:W-:-:S04]  /*2b4a0*/  IMAD.MOV R8, RZ, RZ, -R4 ;  /* 0x000000ffff087224 */ /* 0x000fc800078e0a04 */
[----:B------:R-:W-:Y:S02]  /*2b4b0*/  IMAD R8, R7, R8, R2 ;  /* 0x0000000807087224 */ /* 0x000fe400078e0202 */
[----:B----4-:R-:W-:-:S04]  /*2b4c0*/  IMAD R6, R11, UR6, RZ ;  /* 0x000000060b067c24 */ /* 0x010fc8000f8e02ff */
[C---:B---3--:R-:W-:Y:S02]  /*2b4d0*/  IMAD R6, R10.reuse, UR7, R6 ;  /* 0x000000070a067c24 */ /* 0x048fe4000f8e0206 */
[----:B------:R-:W-:-:S04]  /*2b4e0*/  IMAD.WIDE.U32 R4, R10, UR6, R4 ;  /* 0x000000060a047c25 */ /* 0x000fc8000f8e0004 */
[----:B------:R-:W-:Y:S01]  /*2b4f0*/  IMAD.IADD R5, R6, 0x1, R5 ;  /* 0x0000000106057824 */ /* 0x000fe200078e0205 */
[----:B------:R-:W-:-:S04]  /*2b500*/  LEA R6, P0, R4, UR4, 0x2 ;  /* 0x0000000404067c11 */ /* 0x000fc8000f8010ff */
[----:B------:R-:W-:-:S05]  /*2b510*/  LEA.HI.X R7, R4, UR5, R5, 0x2, P0 ;  /* 0x0000000504077c11 */ /* 0x000fca00080f1405 */
[----:B------:R0:W5:Y:S04]  /*2b520*/  LDG.E R17, desc[UR40][R6.64] ;  /* 0x0000002806117981 */ /* 0x000168000c1e1900 */
.L_x_1697:
[----:B0-----:R-:W-:Y:S01]  /*2b530*/  IMAD R6, R19, 0x8, R18 ;  /* 0x0000000813067824 */ /* 0x001fe200078e0212 */
[----:B--2---:R-:W-:Y:S01]  /*2b540*/  SHF.L.U32 R5, R9, 0x1f, RZ ;  /* 0x0000001f09057819 */ /* 0x004fe200000006ff */
[----:B------:R-:W0:Y:S01]  /*2b550*/  S2R R4, SR_TID.X ;  /* 0x0000000000047919 */ /* 0x000e220000002100 */
[----:B------:R-:W-:Y:S02]  /*2b560*/  BSSY B1, `(.L_x_1698) ;  /* 0x0000005000017945 */ /* 0x000fe40003800000 */
[----:B------:R-:W2:Y:S01]  /*2b570*/  SYNCS.PHASECHK.TRANS64.TRYWAIT P0, [R6+URZ+0x2a880], R5 ;  /* 0x02a88005060075a7 */ /* 0x000ea2000800017f */
[----:B0-----:R-:W-:-:S04]  /*2b580*/  LOP3.LUT R4, R4, 0x7f, RZ, 0xc0, !PT ;  /* 0x0000007f04047812 */ /* 0x001fc800078ec0ff */
[----:B------:R-:W-:Y:S01]  /*2b590*/  ISETP.NE.AND P1, PT, R4, RZ, PT ;  /* 0x000000ff0400720c */ /* 0x000fe20003f25270 */
[----:B--2---:R-:W-:-:S12]  /*2b5a0*/  @!P0 BRA `(.L_x_1699) ;  /* 0x0000007800588947 */ /* 0x004fd80003800000 */
.L_x_1938:
[----:B------:R-:W-:Y:S05]  /*2b5b0*/  BSYNC B1 ;  /* 0x0000000000017941 */ /* 0x000fea0003800000 */
.L_x_1698:
[----:B------:R-:W-:Y:S04]  /*2b5c0*/  BSSY B1, `(.L_x_1700) ;  /* 0x0000009000017945 */ /* 0x000fe80003800000 */
        /* <DEDUP_REMOVED lines=8> */
.L_x_1701:
[----:B------:R-:W-:Y:S05]  /*2b650*/  BSYNC B1 ;  /* 0x0000000000017941 */ /* 0x000fea0003800000 */
.L_x_1700:
[----:B------:R-:W2:Y:S01]  /*2b660*/  LDL R7, [R1+0x28] ;  /* 0x0000280001077983 */ /* 0x000ea20000100800 */
[----:B------:R-:W-:Y:S01]  /*2b670*/  IMAD.MOV.U32 R14, RZ, RZ, RZ ;  /* 0x000000ffff0e7224 */ /* 0x000fe200078e00ff */
[----:B------:R-:W-:Y:S01]  /*2b680*/  UIADD3 UR4, UP0, UR42, 0x470, URZ ;  /* 0x000004702a047890 */ /* 0x000fe2000ff1e03f */
[----:B------:R-:W-:Y:S01]  /*2b690*/  IMAD R4, R19, 0x6000, R18 ;  /* 0x0000600013047824 */ /* 0x000fe200078e0212 */
[----:B------:R-:W-:Y:S01]  /*2b6a0*/  PLOP3.LUT P0, PT, PT, PT, PT, 0x80, 0x0 ;  /* 0x000000000000781c */ /* 0x000fe20003f0f070 */
[----:B------:R-:W-:Y:S01]  /*2b6b0*/  UMOV UR6, 0x0 ;  /* 0x0000000000067882 */ /* 0x000fe20000000000 */
[----:B------:R-:W-:Y:S01]  /*2b6c0*/  R2UR UR10, R14 ;  /* 0x000000000e0a72ca */ /* 0x000fe200000e0000 */
[----:B---3--:R-:W-:Y:S01]  /*2b6d0*/  VIADD R9, R4, 0xc400 ;  /* 0x0000c40004097836 */ /* 0x008fe20000000000 */
[----:B------:R-:W-:Y:S01]  /*2b6e0*/  UIADD3.X UR5, URZ, UR43, URZ, UP0, !UPT ;  /* 0x0000002b3f057290 */ /* 0x000fe200087fe43f */
[----:B------:R-:W-:Y:S01]  /*2b6f0*/  UMOV UR7, 0x14f00000 ;  /* 0x14f0000000077882 */ /* 0x000fe20000000000 */
[----:B--2---:R-:W-:-:S02]  /*2b700*/  IMAD R8, R8, 0x80, R7 ;  /* 0x0000008008087824 */ /* 0x004fc400078e0207 */
[----:B------:R-:W-:-:S09]  /*2b710*/  VIADD R7, R6, 0x2a870 ;  /* 0x0002a87006077836 */ /* 0x000fd20000000000 */
.L_x_1702:
        /* <DEDUP_REMOVED lines=16> */
.L_x_1703:
        /* <DEDUP_REMOVED lines=16> */
.L_x_1704:
        /* <DEDUP_REMOVED lines=13> */
.L_x_1939:
[----:B------:R-:W-:Y:S05]  /*2b9f0*/  BSYNC B1 ;  /* 0x0000000000017941 */ /* 0x000fea0003800000 */
.L_x_1705:
[----:B------:R-:W-:Y:S01]  /*2ba00*/  BSSY B1, `(.L_x_1707) ;  /* 0x000000b000017945 */ /* 0x000fe20003800000 */
[----:B------:R-:W-:Y:S02]  /*2ba10*/  IMAD.MOV.U32 R10, RZ, RZ, 0x0 ;  /* 0x00000000ff0a7424 */ /* 0x000fe400078e00ff */
[----:B------:R-:W-:Y:S01]  /*2ba20*/  IMAD.MOV.U32 R11, RZ, RZ, 0x14f00000 ;  /* 0x14f00000ff0b7424 */ /* 0x000fe200078e00ff */
[----:B------:R-:W-:Y:S06]  /*2ba30*/  @P1 BRA `(.L_x_1708) ;  /* 0x00000000001c1947 */ /* 0x000fec0003800000 */
[----:B------:R-:W3:Y:S01]  /*2ba40*/  S2R R7, SR_TID.X ;  /* 0x0000000000077919 */ /* 0x000ee20000002100 */
[----:B0-2---:R-:W-:-:S04]  /*2ba50*/  IMAD.MOV.U32 R5, RZ, RZ, 0x6000 ;  /* 0x00006000ff057424 */ /* 0x005fc800078e00ff */
[----:B------:R4:W-:Y:S01]  /*2ba60*/  SYNCS.ARRIVE.TRANS64 RZ, [R6+URZ+0x2a830], R5 ;  /* 0x02a8300506ff79a7 */ /* 0x0009e2000800003f */
[----:B---3--:R-:W-:-:S04]  /*2ba70*/  LOP3.LUT R7, R7, 0x1f, RZ, 0xc0, !PT ;  /* 0x0000001f07077812 */ /* 0x008fc800078ec0ff */
[----:B------:R-:W-:-:S13]  /*2ba80*/  ISETP.NE.AND P0, PT, R7, RZ, PT ;  /* 0x000000ff0700720c */ /* 0x000fda0003f05270 */
[----:B----4-:R-:W-:Y:S05]  /*2ba90*/  @!P0 BRA `(.L_x_1708) ;  /* 0x0000000000048947 */ /* 0x010fea0003800000 */
[----:B------:R-:W-:Y:S01]  /*2baa0*/  BPT.TRAP 0x1 ;  /* 0x000000040000795c */ /* 0x000fe20000300000 */
.L_x_1708:
[----:B------:R-:W-:Y:S05]  /*2bab0*/  BSYNC B1 ;  /* 0x0000000000017941 */ /* 0x000fea0003800000 */
.L_x_1707:
[----:B------:R-:W-:Y:S01]  /*2bac0*/  R2UR UR10, R14 ;  /* 0x000000000e0a72ca */ /* 0x000fe200000e0000 */
[----:B------:R-:W-:Y:S01]  /*2bad0*/  UIADD3 UR4, UP0, UR42, 0x370, URZ ;  /* 0x000003702a047890 */ /* 0x000fe2000ff1e03f */
[----:B------:R-:W-:Y:S01]  /*2bae0*/  R2UR UR6, R10 ;  /* 0x000000000a0672ca */ /* 0x000fe200000e0000 */
[----:B0-2---:R-:W-:Y:S01]  /*2baf0*/  VIADD R6, R6, 0x2a830 ;  /* 0x0002a83006067836 */ /* 0x005fe20000000000 */
[----:B------:R-:W-:Y:S01]  /*2bb00*/  R2UR UR7, R11 ;  /* 0x000000000b0772ca */ /* 0x000fe200000e0000 */
[----:B------:R-:W-:Y:S01]  /*2bb10*/  VIADD R5, R4, 0x1e400 ;  /* 0x0001e40004057836 */ /* 0x000fe20000000000 */
[----:B------:R-:W-:Y:S01]  /*2bb20*/  PLOP3.LUT P0, PT, PT, PT, PT, 0x80, 0x0 ;  /* 0x000000000000781c */ /* 0x000fe20003f0f070 */
[----:B------:R-:W-:-:S12]  /*2bb30*/  UIADD3.X UR5, URZ, UR43, URZ, UP0, !UPT ;  /* 0x0000002b3f057290 */ /* 0x000fd800087fe43f */
.L_x_1709:
        /* <DEDUP_REMOVED lines=15> */
.L_x_1710:
        /* <DEDUP_REMOVED lines=15> */
.L_x_1711:
        /* <DEDUP_REMOVED lines=9> */
[----:B----4-:R-:W-:Y:S05]  /*2bdb0*/  @P0 BRA.U.ANY `(.L_x_1711) ;  /* 0xfffffffd00d80947 */ /* 0x010fea000393ffff */
.L_x_1696:
[----:B------:R-:W-:Y:S05]  /*2bdc0*/  BSYNC B0 ;  /* 0x0000000000007941 */ /* 0x000fea0003800000 */
.L_x_1695:
[----:B------:R-:W-:-:S06]  /*2bdd0*/  UISETP.NE.AND UP0, UPT, UR36, 0x3, UPT ;  /* 0x000000032400788c */ /* 0x000fcc000bf05270 */
[----:B------:R-:W-:-:S13]  /*2bde0*/  PLOP3.LUT P0, PT, PT, PT, UP0, 0x80, 0x0 ;  /* 0x000000000000781c */ /* 0x000fda0003f0f008 */
[----:B------:R-:W-:Y:S05]  /*2bdf0*/  @!P0 BRA `(.L_x_1712) ;  /* 0x0000000000048947 */ /* 0x000fea0003800000 */
[----:B------:R-:W-:Y:S01]  /*2be00*/  BPT.TRAP 0x1 ;  /* 0x000000040000795c */ /* 0x000fe20000300000 */
.L_x_1712:
[----:B------:R-:W-:Y:S01]  /*2be10*/  IMAD.U32 R4, RZ, RZ, UR39 ;  /* 0x00000027ff047e24 */ /* 0x000fe2000f8e00ff */
[----:B------:R-:W-:Y:S01]  /*2be20*/  BSSY B0, `(.L_x_1713) ;  /* 0x0000007000007945 */ /* 0x000fe20003800000 */
[----:B------:R-:W-:-:S03]  /*2be30*/  IMAD R13, R0, 0x8, R18 ;  /* 0x00000008000d7824 */ /* 0x000fc600078e0212 */
[----:B------:R-:W-:Y:S02]  /*2be40*/  ISETP.NE.AND P1, PT, R4, 0x3, PT ;  /* 0x000000030400780c */ /* 0x000fe40003f25270 */
[----:B------:R-:W-:-:S04]  /*2be50*/  LOP3.LUT R4, R3, 0x1, RZ, 0x3c, !PT ;  /* 0x0000000103047812 */ /* 0x000fc800078e3cff */
[----:B------:R-:W-:-:S04]  /*2be60*/  SHF.L.U32 R4, R4, 0x1f, RZ ;  /* 0x0000001f04047819 */ /* 0x000fc800000006ff */
[----:B------:R-:W4:Y:S02]  /*2be70*/  SYNCS.PHASECHK.TRANS64.TRYWAIT P0, [R13+URZ+0x2a870], R4 ;  /* 0x02a870040d0075a7 */ /* 0x000f24000800017f */
[----:B----4-:R-:W-:Y:S05]  /*2be80*/  @!P0 BRA `(.L_x_1714) ;  /* 0x0000007000488947 */ /* 0x010fea0003800000 */
.L_x_1940:
[----:B------:R-:W-:Y:S05]  /*2be90*/  BSYNC B0 ;  /* 0x0000000000007941 */ /* 0x000fea0003800000 */
.L_x_1713:
[----:B------:R-:W-:Y:S05]  /*2bea0*/  @!P1 BRA `(.L_x_1715) ;  /* 0x0000000000049947 */ /* 0x000fea0003800000 */
[----:B------:R-:W-:Y:S01]  /*2beb0*/  BPT.TRAP 0x1 ;  /* 0x000000040000795c */ /* 0x000fe20000300000 */
.L_x_1715:
[----:B----4-:R-:W-:Y:S01]  /*2bec0*/  SHF.L.U32 R4, R3, 0x1f, RZ ;  /* 0x0000001f03047819 */ /* 0x010fe200000006ff */
[----:B------:R-:W-:-:S03]  /*2bed0*/  IMAD R3, R0, 0x6000, RZ ;  /* 0x0000600000037824 */ /* 0x000fc600078e02ff */
[----:B------:R-:W4:Y:S02]  /*2bee0*/  SYNCS.PHASECHK.TRANS64.TRYWAIT P0, [R13+URZ+0x2a860], R4 ;  /* 0x02a860040d0075a7 */ /* 0x000f24000800017f */
[----:B----4-:R-:W-:Y:S05]  /*2bef0*/  @!P0 BRA `(.L_x_1716) ;  /* 0x0000007000408947 */ /* 0x010fea0003800000 */
.L_x_1941:
[----:B------:R-:W5:Y:S04]  /*2bf00*/  LDL R0, [R1+0x38] ;  /* 0x0000380001007983 */ /* 0x000f680000100800 */
[----:B------:R-:W2:Y:S01]  /*2bf10*/  LDL R12, [R1+0x30] ;  /* 0x00003000010c7983 */ /* 0x000ea20000100800 */
[----:B------:R-:W-:Y:S05]  /*2bf20*/  WARPSYNC.ALL ;  /* 0x0000000000007948 */ /* 0x000fea0003800000 */
[----:B------:R-:W3:Y:S04]  /*2bf30*/  LDL R14, [R1+0x1c] ;  /* 0x00001c00010e7983 */ /* 0x000ee80000100800 */
[----:B------:R-:W3:Y:S01]  /*2bf40*/  LDL R15, [R1+0x34] ;  /* 0x00003400010f7983 */ /* 0x000ee20000100800 */
[----:B-----5:R-:W-:-:S02]  /*2bf50*/  LOP3.LUT R0, R3, R0, RZ, 0xfc, !PT ;  /* 0x0000000003007212 */ /* 0x020fc400078efcff */
[----:B--2---:R-:W-:-:S03]  /*2bf60*/  IADD3 R3, R18, R3, R12 ;  /* 0x0000000312037210 */ /* 0x004fc60007ffe00c */
[----:B------:R-:W-:-:S05]  /*2bf70*/  IMAD.IADD R0, R18, 0x1, R0 ;  /* 0x0000000112007824 */ /* 0x000fca00078e0200 */
[----:B0---4-:R-:W0:Y:S02]  /*2bf80*/  LDSM.16.MT88.4 R4, [R0+0xc400] ;  /* 0x00c400000004783b */ /* 0x011e240000004200 */
[C-C-:B0-----:R-:W-:Y:S02]  /*2bf90*/  PRMT R8, R4.reuse, 0x6420, R5.reuse ;  /* 0x0000642004087816 */ /* 0x141fe40000000005 */
[----:B---3--:R-:W-:Y:S02]  /*2bfa0*/  PRMT R9, R4, 0x7531, R5 ;  /* 0x0000753104097816 */ /* 0x008fe40000000005 */
        /* <DEDUP_REMOVED lines=16> */
[----:B------:R-:W-:Y:S02]  /*2c0b0*/  IADD3 R12, R14, 0x400, R3 ;  /* 0x000004000e0c7810 */ /* 0x000fe40007ffe003 */
        /* <DEDUP_REMOVED lines=36> */
[----:B------:R-:W2:Y:S01]  /*2c300*/  LDSM.16.MT88.4 R4, [R0+0xdc00] ;  /* 0x00dc00000004783b */ /* 0x000ea20000004200 */
[----:B0-----:R-:W-:Y:S01]  /*2c310*/  IMAD.IADD R3, R14, 0x1, R3 ;  /* 0x000000010e037824 */ /* 0x001fe200078e0203 */
[C-C-:B--2---:R-:W-:Y:S02]  /*2c320*/  PRMT R8, R4.reuse, 0x6420, R5.reuse ;  /* 0x0000642004087816 */ /* 0x144fe40000000005 */
        /* <DEDUP_REMOVED lines=24> */
.L_x_1717:
[----:B------:R-:W0:Y:S01]  /*2c4b0*/  S2R R0, SR_TID.X ;  /* 0x0000000000007919 */ /* 0x000e220000002100 */
[----:B--2---:R2:W-:Y:S01]  /*2c4c0*/  SYNCS.ARRIVE.TRANS64.A1T0 RZ, [R13+URZ+0x2a850], RZ ;  /* 0x02a850ff0dff79a7 */ /* 0x0045e2000810003f */
[----:B0-----:R-:W-:Y:S02]  /*2c4d0*/  LOP3.LUT R3, R0, 0x7f, RZ, 0xc0, !PT ;  /* 0x0000007f00037812 */ /* 0x001fe400078ec0ff */
[----:B------:R-:W3:Y:S01]  /*2c4e0*/  LDL R0, [R1+0x8] ;  /* 0x0000080001007983 */ /* 0x000ee20000100800 */
[----:B------:R-:W-:Y:S01]  /*2c4f0*/  BAR.SYNC.DEFER_BLOCKING 0x2, 0x80 ;  /* 0x0082000000007b1d */ /* 0x000fe20000010000 */
[----:B------:R-:W-:-:S05]  /*2c500*/  ISETP.NE.AND P0, PT, R3, RZ, PT ;  /* 0x000000ff0300720c */ /* 0x000fca0003f05270 */
[----:B------:R0:W5:Y:S08]  /*2c510*/  LDL R3, [R1+0x14] ;  /* 0x0000140001037983 */ /* 0x0001700000100800 */
[----:B--2---:R-:W-:-:S05]  /*2c520*/  @!P0 VIADD R13, R13, 0x2a880 ;  /* 0x0002a8800d0d8836 */ /* 0x004fca0000000000 */
[----:B------:R-:W-:-:S04]  /*2c530*/  @!P0 PRMT R13, RZ, 0x654, R13 ;  /* 0x00000654ff0d8816 */ /* 0x000fc8000000000d */
[----:B------:R0:W-:Y:S01]  /*2c540*/  @!P0 SYNCS.ARRIVE.TRANS64.RED.A1T0 RZ, [R13+URZ], RZ ;  /* 0x000000ff0dff89a7 */ /* 0x0001e2000810043f */
[C---:B---3--:R-:W-:Y:S01]  /*2c550*/  ISETP.GT.AND P0, PT, R2.reuse, R0, PT ;  /* 0x000000000200720c */ /* 0x048fe20003f04270 */
[----:B------:R-:W-:Y:S02]  /*2c560*/  VIADD R2, R2, 0xffffffff ;  /* 0xffffffff02027836 */ /* 0x000fe40000000000 */
[----:B------:R-:W-:-:S10]  /*2c570*/  IMAD.MOV.U32 R0, RZ, RZ, R19 ;  /* 0x000000ffff007224 */ /* 0x000fd400078e0013 */
[----:B0-----:R-:W-:Y:S05]  /*2c580*/  @P0 BRA `(.L_x_1718) ;  /* 0xffffffec005c0947 */ /* 0x001fea000383ffff */
.L_x_1694:
[----:B------:R-:W3:Y:S01]  /*2c590*/  S2R R4, SR_TID.X ;  /* 0x0000000000047919 */ /* 0x000ee20000002100 */
[----:B------:R-:W-:Y:S01]  /*2c5a0*/  BSSY B0, `(.L_x_1719) ;  /* 0x0000011000007945 */ /* 0x000fe20003800000 */
[----:B---3--:R-:W-:-:S04]  /*2c5b0*/  LOP3.LUT R4, R4, 0x7f, RZ, 0xc0, !PT ;  /* 0x0000007f04047812 */ /* 0x008fc800078ec0ff */
[----:B------:R-:W-:-:S13]  /*2c5c0*/  ISETP.NE.AND P0, PT, R4, RZ, PT ;  /* 0x000000ff0400720c */ /* 0x000fda0003f05270 */
[----:B------:R-:W-:Y:S05]  /*2c5d0*/  @P0 BRA `(.L_x_1720) ;  /* 0x0000000000340947 */ /* 0x000fea0003800000 */
[----:B------:R-:W3:Y:S01]  /*2c5e0*/  S2R R2, SR_LANEID ;  /* 0x0000000000027919 */ /* 0x000ee20000000000 */
[----:B------:R-:W-:Y:S01]  /*2c5f0*/  VOTEU.ANY UR4, UPT, PT ;  /* 0x0000000000047886 */ /* 0x000fe200038e0100 */
[----:B--2---:R-:W2:Y:S01]  /*2c600*/  LDC.64 R4, c[0x0][0xc60] ;  /* 0x00031800ff047b82 */ /* 0x004ea20000000a00 */
[----:B----4-:R-:W3:Y:S02]  /*2c610*/  FLO.U32 R0, UR4 ;  /* 0x0000000400007d00 */ /* 0x010ee400080e0000 */
[----:B---3--:R-:W-:-:S06]  /*2c620*/  ISETP.EQ.U32.AND P1, PT, R0, R2, PT ;  /* 0x000000020000720c */ /* 0x008fcc0003f22070 */
[----:B------:R-:W2:Y:S07]  /*2c630*/  POPC R2, UR4 ;  /* 0x0000000400027d09 */ /* 0x000eae0008000000 */
[----:B--2---:R-:W2:Y:S04]  /*2c640*/  @P1 ATOMG.E.ADD.STRONG.GPU PT, R2, desc[UR40][R4.64], R2 ;  /* 0x00000002040219a8 */ /* 0x004ea800081ee1e8 */
[----:B--2---:R2:W3:Y:S02]  /*2c650*/  SHFL.IDX PT, R2, R2, R0, 0x1f ;  /* 0x00001f0002027589 */ /* 0x0044e400000e0000 */
[----:B--2---:R-:W2:Y:S02]  /*2c660*/  S2R R0, SR_LTMASK ;  /* 0x0000000000007919 */ /* 0x004ea40000003900 */
[----:B--2---:R-:W-:-:S06]  /*2c670*/  LOP3.LUT R0, R0, UR4, RZ, 0xc0, !PT ;  /* 0x0000000400007c12 */ /* 0x004fcc000f8ec0ff */
[----:B------:R-:W3:Y:S02]  /*2c680*/  POPC R0, R0 ;  /* 0x0000000000007309 */ /* 0x000ee40000000000 */
[----:B---3--:R-:W-:-:S05]  /*2c690*/  IADD3 R0, R2, UR38, R0 ;  /* 0x0000002602007c10 */ /* 0x008fca000fffe000 */
[----:B------:R3:W-:Y:S02]  /*2c6a0*/  STL [R1], R0 ;  /* 0x0000000001007387 */ /* 0x0007e40000100800 */
.L_x_1720:
[----:B------:R-:W-:Y:S05]  /*2c6b0*/  BSYNC B0 ;  /* 0x0000000000007941 */ /* 0x000fea0003800000 */
.L_x_1719:
[----:B------:R-:W-:-:S06]  /*2c6c0*/  UISETP.NE.AND UP0, UPT, UR36, 0x3, UPT ;  /* 0x000000032400788c */ /* 0x000fcc000bf05270 */
[----:B------:R-:W-:-:S13]  /*2c6d0*/  PLOP3.LUT P1, PT, PT, PT, UP0, 0x80, 0x0 ;  /* 0x000000000000781c */ /* 0x000fda0003f2f008 */
[----:B------:R-:W-:Y:S05]  /*2c6e0*/  @!P1 BRA `(.L_x_1721) ;  /* 0x0000000000049947 */ /* 0x000fea0003800000 */
[----:B------:R-:W-:Y:S01]  /*2c6f0*/  BPT.TRAP 0x1 ;  /* 0x000000040000795c */ /* 0x000fe20000300000 */
.L_x_1721:
[----:B------:R-:W2:Y:S01]  /*2c700*/  LDL R2, [R1+0x14] ;  /* 0x0000140001027983 */ /* 0x000ea20000100800 */
[----:B---34-:R-:W-:Y:S01]  /*2c710*/  IMAD.U32 R0, RZ, RZ, UR39 ;  /* 0x00000027ff007e24 */ /* 0x018fe2000f8e00ff */
[----:B------:R-:W-:Y:S01]  /*2c720*/  BSSY B0, `(.L_x_1722) ;  /* 0x0000007000007945 */ /* 0x000fe20003800000 */
[----:B------:R-:W-:-:S03]  /*2c730*/  IMAD R12, R19, 0x8, R18 ;  /* 0x00000008130c7824 */ /* 0x000fc600078e0212 */
[----:B------:R-:W-:Y:S02]  /*2c740*/  ISETP.NE.AND P2, PT, R0, 0x3, PT ;  /* 0x000000030000780c */ /* 0x000fe40003f45270 */
[----:B--2---:R-:W-:-:S04]  /*2c750*/  LOP3.LUT R0, R2, 0x1, RZ, 0x3c, !PT ;  /* 0x0000000102007812 */ /* 0x004fc800078e3cff */
[----:B------:R-:W-:-:S04]  /*2c760*/  SHF.L.U32 R0, R0, 0x1f, RZ ;  /* 0x0000001f00007819 */ /* 0x000fc800000006ff */
[----:B------:R-:W2:Y:S02]  /*2c770*/  SYNCS.PHASECHK.TRANS64.TRYWAIT P1, [R12+URZ+0x2a870], R0 ;  /* 0x02a870000c0075a7 */ /* 0x000ea4000802017f */
[----:B--2---:R-:W-:Y:S05]  /*2c780*/  @!P1 BRA `(.L_x_1723) ;  /* 0x0000006800309947 */ /* 0x004fea0003800000 */
.L_x_1942:
[----:B------:R-:W-:Y:S05]  /*2c790*/  BSYNC B0 ;  /* 0x0000000000007941 */ /* 0x000fea0003800000 */
.L_x_1722:
[----:B------:R-:W-:Y:S05]  /*2c7a0*/  @!P2 BRA `(.L_x_1724) ;  /* 0x000000000004a947 */ /* 0x000fea0003800000 */
[----:B------:R-:W-:Y:S01]  /*2c7b0*/  BPT.TRAP 0x1 ;  /* 0x000000040000795c */ /* 0x000fe20000300000 */
.L_x_1724:
[----:B--2---:R-:W2:Y:S02]  /*2c7c0*/  LDL R0, [R1+0x14] ;  /* 0x0000140001007983 */ /* 0x004ea40000100800 */
[----:B--2---:R-:W-:-:S04]  /*2c7d0*/  SHF.L.U32 R0, R0, 0x1f, RZ ;  /* 0x0000001f00007819 */ /* 0x004fc800000006ff */
[----:B------:R-:W2:Y:S02]  /*2c7e0*/  SYNCS.PHASECHK.TRANS64.TRYWAIT P1, [R12+URZ+0x2a860], R0 ;  /* 0x02a860000c0075a7 */ /* 0x000ea4000802017f */
[----:B--2---:R-:W-:Y:S05]  /*2c7f0*/  @!P1 BRA `(.L_x_1725) ;  /* 0x0000006800289947 */ /* 0x004fea0003800000 */
.L_x_1943:
[----:B------:R-:W2:Y:S04]  /*2c800*/  LDL R4, [R1+0x38] ;  /* 0x0000380001047983 */ /* 0x000ea80000100800 */
[----:B-----5:R-:W3:Y:S04]  /*2c810*/  LDL R3, [R1+0x30] ;  /* 0x0000300001037983 */ /* 0x020ee80000100800 */
[----:B------:R-:W4:Y:S01]  /*2c820*/  LDL R13, [R1+0x1c] ;  /* 0x00001c00010d7983 */ /* 0x000f220000100800 */
[----:B------:R-:W-:Y:S01]  /*2c830*/  IMAD R2, R19, 0x6000, RZ ;  /* 0x0000600013027824 */ /* 0x000fe200078e02ff */
[----:B------:R-:W-:Y:S05]  /*2c840*/  WARPSYNC.ALL ;  /* 0x0000000000007948 */ /* 0x000fea0003800000 */
[----:B------:R-:W4:Y:S01]  /*2c850*/  LDL R14, [R1+0x34] ;  /* 0x00003400010e7983 */ /* 0x000f220000100800 */
[----:B--2---:R-:W-:-:S02]  /*2c860*/  LOP3.LUT R0, R2, R4, RZ, 0xfc, !PT ;  /* 0x0000000402007212 */ /* 0x004fc400078efcff */
[----:B---3--:R-:W-:-:S03]  /*2c870*/  IADD3 R2, R18, R2, R3 ;  /* 0x0000000212027210 */ /* 0x008fc60007ffe003 */
[----:B------:R-:W-:-:S05]  /*2c880*/  IMAD.IADD R0, R18, 0x1, R0 ;  /* 0x0000000112007824 */ /* 0x000fca00078e0200 */
        /* <DEDUP_REMOVED lines=83> */
.L_x_1726:
[----:B0-----:R-:W3:Y:S01]  /*2cdc0*/  LDL.LU R2, [R1+0x14] ;  /* 0x0000140001027983 */ /* 0x001ee20000300800 */
[----:B--2---:R0:W-:Y:S01]  /*2cdd0*/  SYNCS.ARRIVE.TRANS64.A1T0 RZ, [R12+URZ+0x2a850], RZ ;  /* 0x02a850ff0cff79a7 */ /* 0x0041e2000810003f */
[----:B------:R-:W-:Y:S02]  /*2cde0*/  VIADD R19, R19, 0x1 ;  /* 0x0000000113137836 */ /* 0x000fe40000000000 */
[----:B0-----:R-:W-:-:S05]  /*2cdf0*/  @!P0 VIADD R12, R12, 0x2a880 ;  /* 0x0002a8800c0c8836 */ /* 0x001fca0000000000 */
        /* <DEDUP_REMOVED lines=8> */
.L_x_1669:
        /* <DEDUP_REMOVED lines=9> */
[----:B-1----:R-:W1:Y:S04]  /*2cf10*/  LDS.128 R4, [R18+0x2a8d0] ;  /* 0x02a8d00012047984 */ /* 0x002e680000000c00 */
[----:B-1----:R2:W-:Y:S04]  /*2cf20*/  STL.64 [R1], R4 ;  /* 0x0000000401007387 */ /* 0x0025e80000100a00 */
[----:B------:R2:W-:Y:S01]  /*2cf30*/  STL.64 [R1+0x8], R6 ;  /* 0x0000080601007387 */ /* 0x0005e20000100a00 */
[----:B------:R-:W-:Y:S06]  /*2cf40*/  BAR.ARV 0x4, 0x180 ;  /* 0x0106000000007b1d */ /* 0x000fec0000002000 */
[----:B------:R-:W-:Y:S05]  /*2cf50*/  BRA `(.L_x_1728) ;  /* 0x0000001000407947 */ /* 0x000fea0003800000 */
.L_x_1727:
[----:B------:R-:W2:Y:S01]  /*2cf60*/  S2R R0, SR_TID.X ;  /* 0x0000000000007919 */ /* 0x000ea20000002100 */
[----:B------:R-:W-:Y:S01]  /*2cf70*/  UMOV UR4, 0xffffffff ;  /* 0xffffffff00047882 */ /* 0x000fe20000000000 */
[----:B--2---:R-:W-:-:S04]  /*2cf80*/  LOP3.LUT R16, R0, 0x1f, RZ, 0xc0, !PT ;  /* 0x0000001f00107812 */ /* 0x004fc800078ec0ff */
[----:B------:R-:W-:Y:S01]  /*2cf90*/  ISETP.NE.AND P0, PT, R16, 0x1f, PT ;  /* 0x0000001f1000780c */ /* 0x000fe20003f05270 */
[----:B------:R-:W-:-:S12]  /*2cfa0*/  BRA.DIV UR4, `(.L_x_1729) ;  /* 0x0000006204507947 */ /* 0x000fd8000b800000 */
[----:B----4-:R-:W2:Y:S01]  /*2cfb0*/  LDL.LU R2, [R1] ;  /* 0x0000000001027983 */ /* 0x010ea20000300800 */
[----:B------:R-:W-:-:S03]  /*2cfc0*/  ULDC UR4, c[0x0][0xc3c] ;  /* 0x00030f0000047ab9 */ /* 0x000fc60000000800 */
[----:B-1----:R-:W3:Y:S01]  /*2cfd0*/  LDL R4, [R1+0xc] ;  /* 0x00000c0001047983 */ /* 0x002ee20000100800 */
[----:B--2---:R-:W-:Y:S02]  /*2cfe0*/  IMAD.MOV.U32 R7, RZ, RZ, R2 ;  /* 0x000000ffff077224 */ /* 0x004fe400078e0002 */
[----:B---3--:R-:W-:-:S05]  /*2cff0*/  IMAD.IADD R0, R4, 0x1, R16 ;  /* 0x0000000104007824 */ /* 0x008fca00078e0210 */
[----:B------:R-:W-:-:S13]  /*2d000*/  ISETP.GE.OR P1, PT, R0, UR4, !P0 ;  /* 0x0000000400007c0c */ /* 0x000fda000c726670 */
[----:B------:R-:W1:Y:S08]  /*2d010*/  @!P1 LDC.64 R2, c[0x0][0xc80] ;  /* 0x00032000ff029b82 */ /* 0x000e700000000a00 */
[----:B------:R-:W2:Y:S01]  /*2d020*/  @!P1 LDC.64 R4, c[0x0][0xc78] ;  /* 0x00031e00ff049b82 */ /* 0x000ea20000000a00 */
[----:B-1----:R-:W-:-:S05]  /*2d030*/  @!P1 IMAD.WIDE R2, R0, 0x4, R2 ;  /* 0x0000000400029825 */ /* 0x002fca00078e0202 */
[----:B------:R2:W3:Y:S02]  /*2d040*/  @!P1 LDG.E R6, desc[UR40][R2.64] ;  /* 0x0000002802069981 */ /* 0x0004e4000c1e1900 */
[----:B--2---:R-:W-:-:S06]  /*2d050*/  @!P1 IMAD.WIDE R2, R0, 0x4, R4 ;  /* 0x0000000400029825 */ /* 0x004fcc00078e0204 */
[----:B------:R-:W2:Y:S01]  /*2d060*/  @!P1 LDG.E R2, desc[UR40][R2.64] ;  /* 0x0000002802029981 */ /* 0x000ea2000c1e1900 */
[----:B------:R-:W-:Y:S01]  /*2d070*/  IMAD.MOV.U32 R5, RZ, RZ, RZ ;  /* 0x000000ffff057224 */ /* 0x000fe200078e00ff */
[C---:B------:R-:W-:Y:S01]  /*2d080*/  ISETP.GE.U32.AND P2, PT, R16.reuse, 0x2, PT ;  /* 0x000000021000780c */ /* 0x040fe20003f46070 */
[----:B------:R-:W-:Y:S01]  /*2d090*/  IMAD.MOV.U32 R8, RZ, RZ, RZ ;  /* 0x000000ffff087224 */ /* 0x000fe200078e00ff */
[C---:B------:R-:W-:Y:S01]  /*2d0a0*/  ISETP.GE.U32.AND P3, PT, R16.reuse, 0x4, PT ;  /* 0x000000041000780c */ /* 0x040fe20003f66070 */
[----:B------:R-:W-:Y:S01]  /*2d0b0*/  SHFL.IDX PT, R0, R7, RZ, 0x1f ;  /* 0x00001fff07007589 */ /* 0x000fe200000e0000 */
[C---:B------:R-:W-:Y:S02]  /*2d0c0*/  ISETP.GE.U32.AND P4, PT, R16.reuse, 0x8, PT ;  /* 0x000000081000780c */ /* 0x040fe40003f86070 */
[----:B------:R-:W-:Y:S01]  /*2d0d0*/  ISETP.GE.U32.AND P5, PT, R16, 0x10, PT ;  /* 0x000000101000780c */ /* 0x000fe20003fa6070 */
[----:B------:R-:W-:Y:S01]  /*2d0e0*/  SHFL.IDX PT, R10, R7, 0x1, 0x1f ;  /* 0x00201f00070a7f89 */ /* 0x000fe200000e0000 */
[----:B---3--:R-:W-:-:S02]  /*2d0f0*/  @!P1 IMAD.MOV.U32 R5, RZ, RZ, R6 ;  /* 0x000000ffff059224 */ /* 0x008fc400078e0006 */
[----:B------:R-:W-:Y:S02]  /*2d100*/  IMAD.MOV.U32 R6, RZ, RZ, RZ ;  /* 0x000000ffff067224 */ /* 0x000fe400078e00ff */
[----:B--2---:R-:W-:Y:S01]  /*2d110*/  @!P1 IMAD.MOV.U32 R6, RZ, RZ, R2 ;  /* 0x000000ffff069224 */ /* 0x004fe200078e0002 */
[----:B------:R-:W-:-:S03]  /*2d120*/  ISETP.NE.AND P1, PT, R16, RZ, PT ;  /* 0x000000ff1000720c */ /* 0x000fc60003f25270 */
[----:B------:R-:W-:-:S05]  /*2d130*/  IMAD R2, R6, R5, RZ ;  /* 0x0000000506027224 */ /* 0x000fca00078e02ff */
        /* <DEDUP_REMOVED lines=15> */
[----:B------:R1:W2:Y:S02]  /*2d230*/  SHFL.IDX PT, R9, R3, 0x1f, 0x1f ;  /* 0x03e01f0003097f89 */ /* 0x0002a400000e0000 */
.L_x_1953:
[----:B------:R-:W-:Y:S01]  /*2d240*/  ULDC UR4, c[0x0][0xc38] ;  /* 0x00030e0000047ab9 */ /* 0x000fe20000000800 */
[----:B------:R-:W-:Y:S02]  /*2d250*/  IMAD.MOV.U32 R7, RZ, RZ, R3 ;  /* 0x000000ffff077224 */ /* 0x000fe400078e0003 */
[----:B------:R-:W-:-:S04]  /*2d260*/  IMAD.U32 R2, RZ, RZ, UR4 ;  /* 0x00000004ff027e24 */ /* 0x000fc8000f8e00ff */
[----:B--2---:R-:W-:-:S04]  /*2d270*/  IMAD R9, R9, R2, RZ ;  /* 0x0000000209097224 */ /* 0x004fc800078e02ff */
[----:B------:R-:W-:-:S05]  /*2d280*/  IMAD.IADD R4, R10, 0x1, R9 ;  /* 0x000000010a047824 */ /* 0x000fca00078e0209 */
[----:B------:R-:W-:-:S13]  /*2d290*/  ISETP.GT.AND P6, PT, R4, R0, PT ;  /* 0x000000000400720c */ /* 0x000fda0003fc4270 */
[----:B------:R-:W-:Y:S05]  /*2d2a0*/  @P6 BRA `(.L_x_1730) ;  /* 0x0000000000b06947 */ /* 0x000fea0003800000 */
.L_x_1733:
[----:B-1----:R-:W2:Y:S01]  /*2d2b0*/  LDL.LU R3, [R1+0xc] ;  /* 0x00000c0001037983 */ /* 0x002ea20000300800 */
[----:B------:R-:W1:Y:S01]  /*2d2c0*/  LDC R2, c[0x0][0xc3c] ;  /* 0x00030f00ff027b82 */ /* 0x000e620000000800 */
[----:B--2---:R-:W-:-:S05]  /*2d2d0*/  VIADD R3, R3, 0x1f ;  /* 0x0000001f03037836 */ /* 0x004fca0000000000 */
        /* <DEDUP_REMOVED lines=34> */
.L_x_1961:
[----:B------:R-:W-:Y:S02]  /*2d500*/  ULDC UR4, c[0x0][0xc38] ;  /* 0x00030e0000047ab9 */ /* 0x000fe40000000800 */
[----:B------:R-:W-:-:S04]  /*2d510*/  IMAD.U32 R2, RZ, RZ, UR4 ;  /* 0x00000004ff027e24 */ /* 0x000fc8000f8e00ff */
[----:B--2---:R-:W-:-:S04]  /*2d520*/  IMAD R9, R9, R2, RZ ;  /* 0x0000000209097224 */ /* 0x004fc800078e02ff */
[----:B------:R-:W-:-:S05]  /*2d530*/  IMAD.IADD R4, R9, 0x1, R4 ;  /* 0x0000000109047824 */ /* 0x000fca00078e0204 */
[----:B------:R-:W-:-:S13]  /*2d540*/  ISETP.GT.AND P6, PT, R4, R0, PT ;  /* 0x000000000400720c */ /* 0x000fda0003fc4270 */
[----:B------:R-:W-:Y:S05]  /*2d550*/  @!P6 BRA `(.L_x_1733) ;  /* 0xfffffffc0054e947 */ /* 0x000fea000383ffff */
[----:B------:R-:W-:-:S07]  /*2d560*/  IMAD.MOV.U32 R7, RZ, RZ, R3 ;  /* 0x000000ffff077224 */ /* 0x000fce00078e0003 */
.L_x_1730:
[----:B------:R-:W-:Y:S01]  /*2d570*/  IMAD.IADD R9, R4, 0x1, -R9 ;  /* 0x0000000104097824 */ /* 0x000fe200078e0a09 */
[----:B------:R-:W-:-:S03]  /*2d580*/  UMOV UR4, 0xffffffff ;  /* 0xffffffff00047882 */ /* 0x000fc60000000000 */
[----:B-1----:R-:W-:-:S05]  /*2d590*/  IMAD R3, R7, R2, R9 ;  /* 0x0000000207037224 */ /* 0x002fca00078e0209 */
[----:B------:R-:W-:Y:S01]  /*2d5a0*/  ISETP.GT.AND P6, PT, R3, R0, PT ;  /* 0x000000000300720c */ /* 0x000fe20003fc4270 */
[----:B------:R-:W-:-:S12]  /*2d5b0*/  BRA.DIV UR4, `(.L_x_1734) ;  /* 0x0000006604047947 */ /* 0x000fd8000b800000 */
[----:B------:R-:W2:Y:S01]  /*2d5c0*/  LDL.LU R10, [R1+0xc] ;  /* 0x00000c00010a7983 */ /* 0x000ea20000300800 */
[----:B------:R-:W-:-:S04]  /*2d5d0*/  VOTE.ANY R4, PT, !P6 ;  /* 0x0000000000047806 */ /* 0x000fc800070e0100 */
[----:B------:R-:W1:Y:S02]  /*2d5e0*/  POPC R3, R4 ;  /* 0x0000000400037309 */ /* 0x000e640000000000 */
[----:B-1----:R1:W3:Y:S04]  /*2d5f0*/  SHFL.IDX PT, R5, R5, R3, 0x1f ;  /* 0x00001f0305057589 */ /* 0x0022e800000e0000 */
[----:B------:R1:W4:Y:S01]  /*2d600*/  SHFL.IDX PT, R6, R6, R3, 0x1f ;  /* 0x00001f0306067589 */ /* 0x00032200000e0000 */
[----:B--2---:R-:W-:-:S05]  /*2d610*/  IMAD.IADD R10, R3, 0x1, R10 ;  /* 0x00000001030a7824 */ /* 0x004fca00078e020a */
[----:B---34-:R1:W-:Y:S02]  /*2d620*/  STL [R1+0xc], R10 ;  /* 0x00000c0a01007387 */ /* 0x0183e40000100800 */
.L_x_1966:
[----:B------:R-:W-:-:S13]  /*2d630*/  ISETP.NE.AND P0, PT, R4, RZ, PT ;  /* 0x000000ff0400720c */ /* 0x000fda0003f05270 */
[----:B------:R-:W-:Y:S05]  /*2d640*/  @!P0 BRA `(.L_x_1735) ;  /* 0x0000000000148947 */ /* 0x000fea0003800000 */
[----:B------:R-:W-:Y:S01]  /*2d650*/  UMOV UR4, 0xffffffff ;  /* 0xffffffff00047882 */ /* 0x000fe20000000000 */
[----:B-1----:R-:W-:Y:S02]  /*2d660*/  VIADD R3, R3, 0xffffffff ;  /* 0xffffffff03037836 */ /* 0x002fe40000000000 */
[----:B------:R-:W-:Y:S05]  /*2d670*/  BRA.DIV UR4, `(.L_x_1736) ;  /* 0x00000066043c7947 */ /* 0x000fea000b800000 */
[----:B------:R1:W2:Y:S02]  /*2d680*/  SHFL.IDX PT, R3, R7, R3, 0x1f ;  /* 0x00001f0307037589 */ /* 0x0002a400000e0000 */
.L_x_1969:
[----:B--2---:R-:W-:-:S07]  /*2d690*/  IMAD.MOV.U32 R8, RZ, RZ, R3 ;  /* 0x000000ffff087224 */ /* 0x004fce00078e0003 */
.L_x_1735:
[----:B-1----:R-:W-:Y:S01]  /*2d6a0*/  IMAD R3, R8, R2, R9 ;  /* 0x0000000208037224 */ /* 0x002fe200078e0209 */
[----:B------:R-:W-:-:S03]  /*2d6b0*/  ISETP.NE.AND P0, PT, R6, 0x1, PT ;  /* 0x000000010600780c */ /* 0x000fc60003f05270 */
[----:B------:R-:W-:Y:S01]  /*2d6c0*/  IMAD.IADD R0, R0, 0x1, -R3 ;  /* 0x0000000100007824 */ /* 0x000fe200078e0a03 */
[----:B------:R1:W-:Y:S09]  /*2d6d0*/  STL [R1], R3 ;  /* 0x0000000301007387 */ /* 0x0003f20000100800 */
[----:B------:R-:W-:Y:S05]  /*2d6e0*/  @!P0 BRA `(.L_x_1737) ;  /* 0x0000000000e48947 */ /* 0x000fea0003800000 */
[----:B------:R-:W-:-:S04]  /*2d6f0*/  IABS R4, R5 ;  /* 0x0000000500047213 */ /* 0x000fc80000000000 */
[----:B------:R-:W2:Y:S08]  /*2d700*/  I2F.RP R2, R4 ;  /* 0x0000000400027306 */ /* 0x000eb00000209400 */
[----:B--2---:R-:W2:Y:S02]  /*2d710*/  MUFU.RCP R2, R2 ;  /* 0x0000000200027308 */ /* 0x004ea40000001000 */
[----:B--2---:R-:W-:-:S06]  /*2d720*/  VIADD R2, R2, 0xffffffe ;  /* 0x0ffffffe02027836 */ /* 0x004fcc0000000000 */
[----:B-1----:R-:W1:Y:S02]  /*2d730*/  F2I.FTZ.U32.TRUNC.NTZ R3, R2 ;  /* 0x0000000200037305 */ /* 0x002e64000021f000 */
        /* <DEDUP_REMOVED lines=15> */
[----:B------:R-:W1:Y:S07]  /*2d830*/  I2F.RP R2, R4 ;  /* 0x0000000400027306 */ /* 0x000e6e0000209400 */
[----:B------:R-:W-:Y:S01]  /*2d840*/  @P0 VIADD R8, R8, 0x1 ;  /* 0x0000000108080836 */ /* 0x000fe20000000000 */
[----:B-1----:R-:W1:Y:S02]  /*2d850*/  MUFU.RCP R2, R2 ;  /* 0x0000000200027308 */ /* 0x002e640000001000 */
[----:B-1----:R-:W-:-:S06]  /*2d860*/  VIADD R2, R2, 0xffffffe ;  /* 0x0ffffffe02027836 */ /* 0x002fcc0000000000 */
[----:B------:R-:W1:Y:S02]  /*2d870*/  F2I.FTZ.U32.TRUNC.NTZ R3, R2 ;  /* 0x0000000200037305 */ /* 0x000e64000021f000 */
[----:B-1----:R-:W-:-:S04]  /*2d880*/  IMAD.MOV R2, RZ, RZ, -R3 ;  /* 0x000000ffff027224 */ /* 0x002fc800078e0a03 */
        /* <DEDUP_REMOVED lines=25> */
[----:B------:R-:W-:-:S04]  /*2da20*/  IMAD.MOV R2, RZ, RZ, -R7 ;  /* 0x000000ffff027224 */ /* 0x000fc800078e0a07 */
[C---:B------:R-:W-:Y:S02]  /*2da30*/  IMAD R2, R6.reuse, R2, R3 ;  /* 0x0000000206027224 */ /* 0x040fe400078e0203 */
[----:B------:R-:W-:-:S04]  /*2da40*/  IMAD R6, R6, 0x1000000, R7 ;  /* 0x0100000006067824 */ /* 0x000fc800078e0207 */
[----:B------:R-:W-:-:S05]  /*2da50*/  IMAD R2, R2, 0x10000, R6 ;  /* 0x0001000002027824 */ /* 0x000fca00078e0206 */
[----:B------:R2:W-:Y:S01]  /*2da60*/  STL [R1+0x8], R2 ;  /* 0x0000080201007387 */ /* 0x0005e20000100800 */
[----:B------:R-:W-:Y:S05]  /*2da70*/  BRA `(.L_x_1738) ;  /* 0x0000000400007947 */ /* 0x000fea0003800000 */
.L_x_1737:
[----:B-1----:R-:W2:Y:S01]  /*2da80*/  LDL R3, [R1+0xc] ;  /* 0x00000c0001037983 */ /* 0x002ea20000100800 */
[----:B------:R-:W2:Y:S02]  /*2da90*/  LDC.64 R6, c[0x0][0xc90] ;  /* 0x00032400ff067b82 */ /* 0x000ea40000000a00 */
[----:B--2---:R-:W-:-:S05]  /*2daa0*/  IMAD.WIDE R6, R3, 0x4, R6 ;  /* 0x0000000403067825 */ /* 0x004fca00078e0206 */
[----:B------:R-:W2:Y:S02]  /*2dab0*/  LDG.E R3, desc[UR40][R6.64] ;  /* 0x0000002806037981 */ /* 0x000ea4000c1e1900 */
[----:B--2---:R-:W-:-:S05]  /*2dac0*/  IMAD R9, R5, R3, RZ ;  /* 0x0000000305097224 */ /* 0x004fca00078e02ff */
[----:B------:R-:W-:-:S04]  /*2dad0*/  IABS R4, R9 ;  /* 0x0000000900047213 */ /* 0x000fc80000000000 */
        /* <DEDUP_REMOVED lines=20> */
[----:B------:R-:W-:-:S04]  /*2dc20*/  @P0 VIADD R8, R8, 0x1 ;  /* 0x0000000108080836 */ /* 0x000fc80000000000 */
[----:B------:R-:W-:-:S04]  /*2dc30*/  IMAD.MOV.U32 R4, RZ, RZ, R8 ;  /* 0x000000ffff047224 */ /* 0x000fc800078e0008 */
        /* <DEDUP_REMOVED lines=8> */
[----:B------:R-:W1:Y:S08]  /*2dcc0*/  I2F.RP R2, R8 ;  /* 0x0000000800027306 */ /* 0x000e700000209400 */
[----:B-1----:R-:W1:Y:S02]  /*2dcd0*/  MUFU.RCP R2, R2 ;  /* 0x0000000200027308 */ /* 0x002e640000001000 */
[----:B-1----:R-:W-:-:S06]  /*2dce0*/  VIADD R2, R2, 0xffffffe ;  /* 0x0ffffffe02027836 */ /* 0x002fcc0000000000 */
[----:B------:R1:W2:Y:S02]  /*2dcf0*/  F2I.FTZ.U32.TRUNC.NTZ R3, R2 ;  /* 0x0000000200037305 */ /* 0x0002a4000021f000 */
[----:B-1----:R-:W-:Y:S02]  /*2dd00*/  IMAD.MOV.U32 R2, RZ, RZ, RZ ;  /* 0x000000ffff027224 */ /* 0x002fe400078e00ff */
[----:B--2---:R-:W-:-:S04]  /*2dd10*/  IMAD.MOV R0, RZ, RZ, -R3 ;  /* 0x000000ffff007224 */ /* 0x004fc800078e0a03 */
        /* <DEDUP_REMOVED lines=15> */
[----:B------:R-:W-:-:S04]  /*2de10*/  @P0 VIADD R2, R2, 0x1 ;  /* 0x0000000102020836 */ /* 0x000fc80000000000 */
[----:B------:R-:W-:-:S04]  /*2de20*/  IMAD.MOV.U32 R0, RZ, RZ, R2 ;  /* 0x000000ffff007224 */ /* 0x000fc800078e0002 */
[----:B------:R-:W-:Y:S01]  /*2de30*/  @!P2 IMAD.MOV R0, RZ, RZ, -R0 ;  /* 0x000000ffff00a224 */ /* 0x000fe200078e0a00 */
[----:B------:R-:W-:Y:S01]  /*2de40*/  @!P1 LOP3.LUT R0, RZ, R7, RZ, 0x33, !PT ;  /* 0x00000007ff009212 */ /* 0x000fe200078e33ff */
[----:B------:R-:W-:-:S04]  /*2de50*/  IMAD.MOV R7, RZ, RZ, -R7 ;  /* 0x000000ffff077224 */ /* 0x000fc800078e0a07 */
[----:B------:R-:W-:-:S05]  /*2de60*/  IMAD R2, R0, R7, R4 ;  /* 0x0000000700027224 */ /* 0x000fca00078e0204 */
[----:B------:R1:W-:Y:S02]  /*2de70*/  STL [R1+0x8], R2 ;  /* 0x0000080201007387 */ /* 0x0003e40000100800 */
.L_x_1738:
[----:B------:R-:W-:-:S05]  /*2de80*/  LOP3.LUT R0, RZ, R0, RZ, 0x33, !PT ;  /* 0x00000000ff007212 */ /* 0x000fca00078e33ff */
[----:B------:R-:W-:-:S05]  /*2de90*/  IMAD.IADD R0, R5, 0x1, R0 ;  /* 0x0000000105007824 */ /* 0x000fca00078e0200 */
[----:B------:R3:W-:Y:S01]  /*2dea0*/  STL [R1+0x4], R0 ;  /* 0x0000040001007387 */ /* 0x0007e20000100800 */
[----:B------:R-:W-:Y:S05]  /*2deb0*/  BRA `(.L_x_1739) ;  /* 0x0000000000287947 */ /* 0x000fea0003800000 */
.L_x_1731:
[----:B------:R-:W-:Y:S01]  /*2dec0*/  UMOV UR4, URZ ;  /* 0x0000003f00047c82 */ /* 0x000fe20008000000 */
[----:B------:R-:W-:Y:S01]  /*2ded0*/  ULDC UR6, c[0x0][0xc3c] ;  /* 0x00030f0000067ab9 */ /* 0x000fe20000000800 */
[----:B------:R-:W-:Y:S01]  /*2dee0*/  UMOV UR5, URZ ;  /* 0x0000003f00057c82 */ /* 0x000fe20008000000 */
[----:B------:R1:W-:Y:S01]  /*2def0*/  STL [R1], R0 ;  /* 0x0000000001007387 */ /* 0x0003e20000100800 */
[----:B------:R-:W-:Y:S02]  /*2df00*/  IMAD.U32 R3, RZ, RZ, UR4 ;  /* 0x00000004ff037e24 */ /* 0x000fe4000f8e00ff */
[----:B------:R-:W-:-:S03]  /*2df10*/  IMAD.U32 R2, RZ, RZ, UR5 ;  /* 0x00000005ff027e24 */ /* 0x000fc6000f8e00ff */
[----:B------:R2:W-:Y:S01]  /*2df20*/  STL [R1+0x4], R3 ;  /* 0x0000040301007387 */ /* 0x0005e20000100800 */
[----:B-1----:R-:W-:-:S05]  /*2df30*/  IMAD.U32 R0, RZ, RZ, UR6 ;  /* 0x00000006ff007e24 */ /* 0x002fca000f8e00ff */
[----:B------:R2:W-:Y:S04]  /*2df40*/  STL [R1+0xc], R0 ;  /* 0x00000c0001007387 */ /* 0x0005e80000100800 */
[----:B------:R2:W-:Y:S02]  /*2df50*/  STL [R1+0x8], R2 ;  /* 0x0000080201007387 */ /* 0x0005e40000100800 */
.L_x_1739:
[----:B-12---:R-:W2:Y:S04]  /*2df60*/  LDL R2, [R1+0xc] ;  /* 0x00000c0001027983 */ /* 0x006ea80000100800 */
[----:B------:R-:W4:Y:S04]  /*2df70*/  LDL R3, [R1+0x8] ;  /* 0x0000080001037983 */ /* 0x000f280000100800 */
[----:B------:R-:W5:Y:S04]  /*2df80*/  LDL R4, [R1] ;  /* 0x0000000001047983 */ /* 0x000f680000100800 */
[----:B------:R-:W5:Y:S01]  /*2df90*/  LDL R5, [R1+0x4] ;  /* 0x0000040001057983 */ /* 0x000f620000100800 */
[----:B---3--:R-:W1:Y:S01]  /*2dfa0*/  S2R R0, SR_TID.X ;  /* 0x0000000000007919 */ /* 0x008e620000002100 */
[----:B------:R-:W-:Y:S05]  /*2dfb0*/  WARPSYNC.ALL ;  /* 0x0000000000007948 */ /* 0x000fea0003800000 */
[----:B-1----:R-:W-:Y:S01]  /*2dfc0*/  LOP3.LUT R0, R0, 0x1f, RZ, 0xc0, !PT ;  /* 0x0000001f00007812 */ /* 0x002fe200078ec0ff */
[----:B------:R-:W-:Y:S03]  /*2dfd0*/  BAR.SYNC.DEFER_BLOCKING 0x4, 0x180 ;  /* 0x0106000000007b1d */ /* 0x000fe60000010000 */
[----:B------:R-:W-:-:S13]  /*2dfe0*/  ISETP.NE.AND P0, PT, R0, RZ, PT ;  /* 0x000000ff0000720c */ /* 0x000fda0003f05270 */
[----:B------:R-:W1:Y:S01]  /*2dff0*/  @!P0 S2R R0, SR_CgaCtaId ;  /* 0x0000000000008919 */ /* 0x000e620000008800 */
[----:B--2---:R-:W-:Y:S01]  /*2e000*/  IMAD.MOV.U32 R7, RZ, RZ, R2 ;  /* 0x000000ffff077224 */ /* 0x004fe200078e0002 */
[----:B------:R-:W-:Y:S01]  /*2e010*/  @!P0 MOV R2, 0x400 ;  /* 0x0000040000028802 */ /* 0x000fe20000000f00 */
[----:B----4-:R-:W-:-:S03]  /*2e020*/  IMAD.MOV.U32 R6, RZ, RZ, R3 ;  /* 0x000000ffff067224 */ /* 0x010fc600078e0003 */
[----:B-1----:R-:W-:-:S05]  /*2e030*/  @!P0 LEA R18, R0, R2, 0x18 ;  /* 0x0000000200128211 */ /* 0x002fca00078ec0ff */
[----:B-----5:R1:W-:Y:S01]  /*2e040*/  @!P0 STS.128 [R18+0x2a8d0], R4 ;  /* 0x02a8d00412008388 */ /* 0x0203e20000000c00 */
[----:B------:R-:W-:Y:S06]  /*2e050*/  BAR.ARV 0x5, 0x180 ;  /* 0x0146000000007b1d */ /* 0x000fec0000002000 */
.L_x_1728:
[----:B------:R-:W3:Y:S01]  /*2e060*/  LDL R0, [R1+0xc] ;  /* 0x00000c0001007983 */ /* 0x000ee20000100800 */
[----:B------:R-:W-:Y:S02]  /*2e070*/  ULDC UR4, c[0x0][0xc3c] ;  /* 0x00030f0000047ab9 */ /* 0x000fe40000000800 */
[----:B---3--:R-:W-:-:S13]  /*2e080*/  ISETP.GE.AND P0, PT, R0, UR4, PT ;  /* 0x0000000400007c0c */ /* 0x008fda000bf06270 */
[----:B------:R-:W-:Y:S05]  /*2e090*/  @!P0 BRA `(.L_x_1740) ;  /* 0xffffff8c00c88947 */ /* 0x000fea000383ffff */
[----:B------:R-:W-:Y:S05]  /*2e0a0*/  BSYNC B7 ;  /* 0x0000000000077941 */ /* 0x000fea0003800000 */
.L_x_1604:
[----:B--2---:R-:W2:Y:S01]  /*2e0b0*/  LDL.LU R0, [R1+0x58] ;  /* 0x0000580001007983 */ /* 0x004ea20000300800 */
[----:B------:R-:W-:Y:S01]  /*2e0c0*/  BSSY B0, `(.L_x_1741) ;  /* 0x000000b000007945 */ /* 0x000fe20003800000 */
[----:B-1----:R-:W1:Y:S01]  /*2e0d0*/  S2R R5, SR_CgaCtaId ;  /* 0x0000000000057919 */ /* 0x002e620000008800 */
[----:B--2---:R-:W-:-:S05]  /*2e0e0*/  VIADD R0, R0, 0x1 ;  /* 0x0000000100007836 */ /* 0x004fca0000000000 */
[----:B0---4-:R-:W-:-:S04]  /*2e0f0*/  LEA.HI R2, R0, R0, RZ, 0x1 ;  /* 0x0000000000027211 */ /* 0x011fc800078f08ff */
[----:B------:R-:W-:-:S05]  /*2e100*/  LOP3.LUT R3, R2, 0xfffffffe, RZ, 0xc0, !PT ;  /* 0xfffffffe02037812 */ /* 0x000fca00078ec0ff */
[----:B------:R-:W-:Y:S01]  /*2e110*/  IMAD.IADD R3, R0, 0x1, -R3 ;  /* 0x0000000100037824 */ /* 0x000fe200078e0a03 */
[----:B------:R-:W-:-:S04]  /*2e120*/  MOV R0, 0x400 ;  /* 0x0000040000007802 */ /* 0x000fc80000000f00 */
[----:B-1----:R-:W-:Y:S02]  /*2e130*/  LEA R0, R5, R0, 0x18 ;  /* 0x0000000005007211 */ /* 0x002fe400078ec0ff */
[----:B------:R-:W-:-:S04]  /*2e140*/  SHF.L.U32 R3, R3, 0x1f, RZ ;  /* 0x0000001f03037819 */ /* 0x000fc800000006ff */
[----:B------:R-:W0:Y:S02]  /*2e150*/  SYNCS.PHASECHK.TRANS64.TRYWAIT P0, [R0+URZ+0x2a820], R3 ;  /* 0x02a82003000075a7 */ /* 0x000e24000800017f */
[----:B0-----:R-:W-:Y:S05]  /*2e160*/  @!P0 BRA `(.L_x_1742) ;  /* 0x0000005800ac8947 */ /* 0x001fea0003800000 */
.L_x_1970:
[----:B------:R-:W-:Y:S05]  /*2e170*/  BSYNC B0 ;  /* 0x0000000000007941 */ /* 0x000fea0003800000 */
.L_x_1741:
[----:B------:R-:W-:-:S03]  /*2e180*/  UMOV UR4, 0xffffffff ;  /* 0xffffffff00047882 */ /* 0x000fc60000000000 */
[----:B------:R-:W-:Y:S05]  /*2e190*/  BRA.DIV UR4, `(.L_x_1743) ;  /* 0x0000005a04b47947 */ /* 0x000fea000b800000 */
[----:B------:R-:W1:Y:S02]  /*2e1a0*/  S2R R2, SR_TID.X ;  /* 0x0000000000027919 */ /* 0x000e640000002100 */
[----:B-1----:R-:W-:-:S04]  /*2e1b0*/  SHF.R.U32.HI R2, RZ, 0x5, R2 ;  /* 0x00000005ff027819 */ /* 0x002fc80000011602 */
[----:B------:R-:W-:-:S05]  /*2e1c0*/  LOP3.LUT R2, R2, 0x3, RZ, 0xc0, !PT ;  /* 0x0000000302027812 */ /* 0x000fca00078ec0ff */
[----:B------:R1:W2:Y:S02]  /*2e1d0*/  SHFL.IDX PT, R14, R2, RZ, 0x1f ;  /* 0x00001fff020e7589 */ /* 0x0002a400000e0000 */
.L_x_1973:
[----:B--2---:R-:W-:-:S13]  /*2e1e0*/  ISETP.NE.AND P0, PT, R14, RZ, PT ;  /* 0x000000ff0e00720c */ /* 0x004fda0003f05270 */
[----:B------:R-:W-:Y:S05]  /*2e1f0*/  @P0 BRA `(.L_x_1362) ;  /* 0x0000000000a80947 */ /* 0x000fea0003800000 */
[----:B------:R-:W-:-:S03]  /*2e200*/  UMOV UR4, 0xffffffff ;  /* 0xffffffff00047882 */ /* 0x000fc60000000000 */
[----:B------:R-:W-:Y:S05]  /*2e210*/  BRA.DIV UR4, `(.L_x_1744) ;  /* 0x0000005a04c87947 */ /* 0x000fea000b800000 */
[----:B------:R-:W-:-:S13]  /*2e220*/  ELECT P6, URZ, PT ;  /* 0x00000000003f782f */ /* 0x000fda00038c0000 */
.L_x_1976:
[----:B------:R-:W-:Y:S05]  /*2e230*/  @!P6 BRA `(.L_x_1362) ;  /* 0x000000000098e947 */ /* 0x000fea0003800000 */
[----:B------:R-:W-:-:S06]  /*2e240*/  ULOP3.LUT UR4, UR37, 0x2, URZ, 0xfc, !UPT ;  /* 0x0000000225047892 */ /* 0x000fcc000f8efc3f */
[----:B-1----:R-:W-:-:S05]  /*2e250*/  IMAD.U32 R2, RZ, RZ, UR4 ;  /* 0x00000004ff027e24 */ /* 0x002fca000f8e00ff */
[----:B------:R-:W-:-:S13]  /*2e260*/  ISETP.NE.AND P0, PT, R2, 0x3, PT ;  /* 0x000000030200780c */ /* 0x000fda0003f05270 */
[----:B------:R-:W-:Y:S05]  /*2e270*/  @!P0 BRA `(.L_x_1745) ;  /* 0x0000000000048947 */ /* 0x000fea0003800000 */
[----:B------:R-:W-:Y:S01]  /*2e280*/  BPT.TRAP 0x1 ;  /* 0x000000040000795c */ /* 0x000fe20000300000 */
.L_x_1745:
        /* <DEDUP_REMOVED lines=13> */
.L_x_1977:
[----:B------:R-:W1:Y:S02]  /*2e360*/  SYNCS.PHASECHK.TRANS64.TRYWAIT P1, [R7+URZ], R2 ;  /* 0x00000002070075a7 */ /* 0x000e64000802017f */
[----:B-1----:R-:W-:Y:S05]  /*2e370*/  @!P1 BRA `(.L_x_1747) ;  /* 0x0000005800a49947 */ /* 0x002fea0003800000 */
.L_x_1978:
[----:B------:R-:W-:Y:S05]  /*2e380*/  @!P0 BRA `(.L_x_1748) ;  /* 0x0000000000048947 */ /* 0x000fea0003800000 */
[----:B------:R-:W-:Y:S01]  /*2e390*/  BPT.TRAP 0x1 ;  /* 0x000000040000795c */ /* 0x000fe20000300000 */
.L_x_1748:
[----:B------:R-:W-:-:S04]  /*2e3a0*/  IMAD R4, R19, 0x8, R0 ;  /* 0x0000000813047824 */ /* 0x000fc800078e0200 */
[----:B------:R-:W2:Y:S02]  /*2e3b0*/  SYNCS.PHASECHK.TRANS64.TRYWAIT P1, [R4+URZ+0x2a860], R5 ;  /* 0x02a86005040075a7 */ /* 0x000ea4000802017f */
[----:B--2---:R-:W-:Y:S05]  /*2e3c0*/  @!P1 BRA `(.L_x_1749) ;  /* 0x0000005800a49947 */ /* 0x004fea0003800000 */
.L_x_1979:
[----:B------:R-:W-:Y:S05]  /*2e3d0*/  @!P0 BRA `(.L_x_1750) ;  /* 0x0000000000048947 */ /* 0x000fea0003800000 */
[----:B------:R-:W-:Y:S01]  /*2e3e0*/  BPT.TRAP 0x1 ;  /* 0x000000040000795c */ /* 0x000fe20000300000 */
.L_x_1750:
[----:B------:R-:W-:-:S04]  /*2e3f0*/  IMAD R3, R3, 0x8, R0 ;  /* 0x0000000803037824 */ /* 0x000fc800078e0200 */
[----:B------:R-:W3:Y:S02]  /*2e400*/  SYNCS.PHASECHK.TRANS64.TRYWAIT P1, [R3+URZ+0x2a860], R2 ;  /* 0x02a86002030075a7 */ /* 0x000ee4000802017f */
[----:B---3--:R-:W-:Y:S05]  /*2e410*/  @!P1 BRA `(.L_x_1751) ;  /* 0x0000005800a49947 */ /* 0x008fea0003800000 */
.L_x_1980:
[----:B------:R-:W-:Y:S05]  /*2e420*/  @!P0 BRA `(.L_x_1752) ;  /* 0x0000000000048947 */ /* 0x000fea0003800000 */
[----:B------:R-:W-:Y:S01]  /*2e430*/  BPT.TRAP 0x1 ;  /* 0x000000040000795c */ /* 0x000fe20000300000 */
.L_x_1752:
[----:B------:R-:W4:Y:S02]  /*2e440*/  SYNCS.PHASECHK.TRANS64.TRYWAIT P0, [R4+URZ+0x2a880], R5 ;  /* 0x02a88005040075a7 */ /* 0x000f24000800017f */
[----:B----4-:R-:W-:Y:S05]  /*2e450*/  @!P0 BRA `(.L_x_1753) ;  /* 0x0000005800a88947 */ /* 0x010fea0003800000 */
.L_x_1754:
[----:B------:R0:W0:Y:S02]  /*2e460*/  SYNCS.PHASECHK.TRANS64.TRYWAIT P0, [R3+URZ+0x2a880], R2 ;  /* 0x02a88002030075a7 */ /* 0x000024000800017f */
[----:B0-----:R-:W-:Y:S05]  /*2e470*/  @!P0 NANOSLEEP.SYNCS 0x989680 ;  /* 0x009896800000895d */ /* 0x001fea0003900000 */
[----:B------:R-:W0:Y:S02]  /*2e480*/  @!P0 SYNCS.PHASECHK.TRANS64 P0, [R3+URZ+0x2a880], R2 ;  /* 0x02a88002030085a7 */ /* 0x000e24000800007f */
[----:B0-----:R-:W-:Y:S05]  /*2e490*/  @!P0 BRA `(.L_x_1754) ;  /* 0xfffffffc00f08947 */ /* 0x001fea000383ffff */
.L_x_1362:
[----:B------:R-:W-:Y:S05]  /*2e4a0*/  BSYNC B8 ;  /* 0x0000000000087941 */ /* 0x000fea0003800000 */
.L_x_1359:
[----:B------:R-:W-:Y:S05]  /*2e4b0*/  EXIT ;  /* 0x000000000000794d */ /* 0x000fea0003800000 */
.L_x_1388:
[----:B0-----:R0:W1:Y:S02]  /*2e4c0*/  SYNCS.PHASECHK.TRANS64.TRYWAIT P5, [R104+URZ+0x2a890], R109 ;  /* 0x02a8906d680075a7 */ /* 0x00106400080a017f */
[----:B-1----:R-:W-:Y:S05]  /*2e4d0*/  @!P5 NANOSLEEP.SYNCS 0x989680 ;  /* 0x009896800000d95d */ /* 0x002fea0003900000 */
[----:B------:R-:W1:Y:S02]  /*2e4e0*/  @!P5 SYNCS.PHASECHK.TRANS64 P5, [R104+URZ+0x2a890], R109 ;  /* 0x02a8906d6800d5a7 */ /* 0x000e6400080a007f */
[----:B-1----:R-:W-:Y:S05]  /*2e4f0*/  @!P5 BRA `(.L_x_1388) ;  /* 0xfffffffc00f0d947 */ /* 0x002fea000383ffff */
[----:B------:R-:W-:Y:S05]  /*2e500*/  BRA `(.L_x_1755) ;  /* 0xfffffd4c00e07947 */ /* 0x000fea000383ffff */
.L_x_1416:
[----:B-1----:R1:W2:Y:S02]  /*2e510*/  SYNCS.PHASECHK.TRANS64.TRYWAIT P5, [R104+URZ+0x2a890], R109 ;  /* 0x02a8906d680075a7 */ /* 0x0022a400080a017f */
[----:B--2---:R-:W-:Y:S05]  /*2e520*/  @!P5 NANOSLEEP.SYNCS 0x989680 ;  /* 0x009896800000d95d */ /* 0x004fea0003900000 */
[----:B------:R-:W2:Y:S02]  /*2e530*/  @!P5 SYNCS.PHASECHK.TRANS64 P5, [R104+URZ+0x2a890], R109 ;  /* 0x02a8906d6800d5a7 */ /* 0x000ea400080a007f */
[----:B--2---:R-:W-:Y:S05]  /*2e540*/  @!P5 BRA `(.L_x_1416) ;  /* 0xfffffffc00f0d947 */ /* 0x004fea000383ffff */
[----:B------:R-:W-:Y:S05]  /*2e550*/  BRA `(.L_x_1756) ;  /* 0xfffffd7c00747947 */ /* 0x000fea000383ffff */
.L_x_1429:
[----:B0-----:R0:W1:Y:S02]  /*2e560*/  SYNCS.PHASECHK.TRANS64.TRYWAIT P4, [R104+URZ+0x2a890], R109 ;  /* 0x02a8906d680075a7 */ /* 0x001064000808017f */
[----:B-1----:R-:W-:Y:S05]  /*2e570*/  @!P4 NANOSLEEP.SYNCS 0x989680 ;  /* 0x009896800000c95d */ /* 0x002fea0003900000 */
[----:B------:R-:W1:Y:S02]  /*2e580*/  @!P4 SYNCS.PHASECHK.TRANS64 P4, [R104+URZ+0x2a890], R109 ;  /* 0x02a8906d6800c5a7 */ /* 0x000e64000808007f */
[----:B-1----:R-:W-:Y:S05]  /*2e590*/  @!P4 BRA `(.L_x_1429) ;  /* 0xfffffffc00f0c947 */ /* 0x002fea000383ffff */
[----:B------:R-:W-:Y:S05]  /*2e5a0*/  BRA `(.L_x_1757) ;  /* 0xfffffdac002c7947 */ /* 0x000fea000383ffff */
.L_x_1433:
[----:B--2---:R2:W3:Y:S02]  /*2e5b0*/  SYNCS.PHASECHK.TRANS64.TRYWAIT P3, [R104+URZ+0x2a8b0], R109 ;  /* 0x02a8b06d680075a7 */ /* 0x0044e4000806017f */
[----:B---3--:R-:W-:Y:S05]  /*2e5c0*/  @!P3 NANOSLEEP.SYNCS 0x989680 ;  /* 0x009896800000b95d */ /* 0x008fea0003900000 */
[----:B------:R-:W3:Y:S02]  /*2e5d0*/  @!P3 SYNCS.PHASECHK.TRANS64 P3, [R104+URZ+0x2a8b0], R109 ;  /* 0x02a8b06d6800b5a7 */ /* 0x000ee4000806007f */
[----:B---3--:R-:W-:Y:S05]  /*2e5e0*/  @!P3 BRA `(.L_x_1433) ;  /* 0xfffffffc00f0b947 */ /* 0x008fea000383ffff */
[----:B------:R-:W-:Y:S05]  /*2e5f0*/  BRA `(.L_x_1758) ;  /* 0xfffffdac00c47947 */ /* 0x000fea000383ffff */
.L_x_1449:
[----:B------:R-:W-:Y:S01]  /*2e600*/  BSSY B0, `(.L_x_1759) ;  /* 0x0000007000007945 */ /* 0x000fe20003800000 */
[----:B------:R-:W-:Y:S02]  /*2e610*/  IMAD.MOV.U32 R12, RZ, RZ, RZ ;  /* 0x000000ffff0c7224 */ /* 0x000fe400078e00ff */
[----:B------:R-:W-:Y:S02]  /*2e620*/  IMAD.MOV.U32 R11, RZ, RZ, 0x1f ;  /* 0x0000001fff0b7424 */ /* 0x000fe400078e00ff */
[----:B------:R-:W-:-:S07]  /*2e630*/  IMAD.MOV.U32 R15, RZ, RZ, -0x1 ;  /* 0xffffffffff0f7424 */ /* 0x000fce00078e00ff */
[----:B-----5:R-:W-:Y:S05]  /*2e640*/  WARPSYNC.COLLECTIVE R15, `(.L_x_1760) ;  /* 0x000000000f087348 */ /* 0x020fea0003c00000 */
[----:B------:R0:W1:Y:S02]  /*2e650*/  SHFL.IDX P6, R14, R13, R12, R11 ;  /* 0x0000000c0d0e7389 */ /* 0x00006400000c000b */
[----:B01---5:R-:W-:Y:S01]  /*2e660*/  ENDCOLLECTIVE ;  /* 0x000000000000791b */ /* 0x023fe20003800000 */
.L_x_1760:
[----:B------:R-:W-:Y:S05]  /*2e670*/  BSYNC B0 ;  /* 0x0000000000007941 */ /* 0x000fea0003800000 */
.L_x_1759:
[----:B------:R-:W-:Y:S01]  /*2e680*/  IMAD.MOV.U32 R211, RZ, RZ, R14 ;  /* 0x000000ffffd37224 */ /* 0x000fe200078e000e */
[----:B------:R-:W-:Y:S06]  /*2e690*/  BRA `(.L_x_1761) ;  /* 0xfffffdbc00287947 */ /* 0x000fec000383ffff */
.L_x_1459:
[----:B------:R-:W-:Y:S01]  /*2e6a0*/  BSSY B1, `(.L_x_1762) ;  /* 0x0000007000017945 */ /* 0x000fe20003800000 */
[----:B------:R-:W-:Y:S02]  /*2e6b0*/  IMAD.MOV.U32 R12, RZ, RZ, RZ ;  /* 0x000000ffff0c7224 */ /* 0x000fe400078e00ff */
[----:B------:R-:W-:Y:S02]  /*2e6c0*/  IMAD.MOV.U32 R11, RZ, RZ, 0x1e1f ;  /* 0x00001e1fff0b7424 */ /* 0x000fe400078e00ff */
[----:B------:R-:W-:-:S07]  /*2e6d0*/  IMAD.MOV.U32 R15, RZ, RZ, -0x1 ;  /* 0xffffffffff0f7424 */ /* 0x000fce00078e00ff */
[----:B------:R-:W-:Y:S05]  /*2e6e0*/  WARPSYNC.COLLECTIVE R15, `(.L_x_1763) ;  /* 0x000000000f087348 */ /* 0x000fea0003c00000 */
[----:B------:R0:W1:Y:S02]  /*2e6f0*/  SHFL.IDX P6, R14, R13, R12, R11 ;  /* 0x0000000c0d0e7389 */ /* 0x00006400000c000b */
[----:B01----:R-:W-:Y:S01]  /*2e700*/  ENDCOLLECTIVE ;  /* 0x000000000000791b */ /* 0x003fe20003800000 */
.L_x_1763:
[----:B------:R-:W-:Y:S05]  /*2e710*/  BSYNC B1 ;  /* 0x0000000000017941 */ /* 0x000fea0003800000 */
.L_x_1762:
[----:B------:R-:W-:Y:S02]  /*2e720*/  IMAD.MOV.U32 R13, RZ, RZ, R3 ;  /* 0x000000ffff0d7224 */ /* 0x000fe400078e0003 */
[----:B------:R-:W-:Y:S02]  /*2e730*/  IMAD.MOV.U32 R12, RZ, RZ, RZ ;  /* 0x000000ffff0c7224 */ /* 0x000fe400078e00ff */
[----:B------:R-:W-:Y:S02]  /*2e740*/  IMAD.MOV.U32 R11, RZ, RZ, 0x1e1f ;  /* 0x00001e1fff0b7424 */ /* 0x000fe400078e00ff */
[----:B------:R-:W-:Y:S02]  /*2e750*/  IMAD.MOV.U32 R15, RZ, RZ, -0x1 ;  /* 0xffffffffff0f7424 */ /* 0x000fe400078e00ff */
[----:B------:R-:W-:-:S07]  /*2e760*/  IMAD.MOV.U32 R0, RZ, RZ, R14 ;  /* 0x000000ffff007224 */ /* 0x000fce00078e000e */
[----:B------:R-:W-:Y:S05]  /*2e770*/  WARPSYNC.COLLECTIVE R15, `(.L_x_1764) ;  /* 0x000000000f087348 */ /* 0x000fea0003c00000 */
[----:B------:R0:W1:Y:S02]  /*2e780*/  SHFL.IDX P6, R14, R13, R12, R11 ;  /* 0x0000000c0d0e7389 */ /* 0x00006400000c000b */
[----:B01----:R-:W-:Y:S01]  /*2e790*/  ENDCOLLECTIVE ;  /* 0x000000000000791b */ /* 0x003fe20003800000 */
.L_x_1764:
[----:B------:R-:W-:Y:S02]  /*2e7a0*/  IMAD.MOV.U32 R13, RZ, RZ, R4 ;  /* 0x000000ffff0d7224 */ /* 0x000fe400078e0004 */
[----:B------:R-:W-:-:S07]  /*2e7b0*/  IMAD.MOV.U32 R3, RZ, RZ, R14 ;  /* 0x000000ffff037224 */ /* 0x000fce00078e000e */
[----:B------:R-:W-:Y:S05]  /*2e7c0*/  WARPSYNC.COLLECTIVE R15, `(.L_x_1765) ;  /* 0x000000000f087348 */ /* 0x000fea0003c00000 */
[----:B------:R0:W1:Y:S02]  /*2e7d0*/  SHFL.IDX P6, R14, R13, R12, R11 ;  /* 0x0000000c0d0e7389 */ /* 0x00006400000c000b */
[----:B01----:R-:W-:Y:S01]  /*2e7e0*/  ENDCOLLECTIVE ;  /* 0x000000000000791b */ /* 0x003fe20003800000 */
.L_x_1765:
[----:B------:R-:W-:Y:S02]  /*2e7f0*/  IMAD.MOV.U32 R13, RZ, RZ, R5 ;  /* 0x000000ffff0d7224 */ /* 0x000fe400078e0005 */
[----:B------:R-:W-:-:S07]  /*2e800*/  IMAD.MOV.U32 R4, RZ, RZ, R14 ;  /* 0x000000ffff047224 */ /* 0x000fce00078e000e */
[----:B------:R-:W-:Y:S05]  /*2e810*/  WARPSYNC.COLLECTIVE R15, `(.L_x_1766) ;  /* 0x000000000f087348 */ /* 0x000fea0003c00000 */
[----:B------:R0:W1:Y:S02]  /*2e820*/  SHFL.IDX P6, R14, R13, R12, R11 ;  /* 0x0000000c0d0e7389 */ /* 0x00006400000c000b */
[----:B01----:R-:W-:Y:S01]  /*2e830*/  ENDCOLLECTIVE ;  /* 0x000000000000791b */ /* 0x003fe20003800000 */
.L_x_1766:
[----:B------:R-:W-:Y:S05]  /*2e840*/  BRA `(.L_x_1767) ;  /* 0xfffffdc400047947 */ /* 0x000fea000383ffff */
.L_x_1463:
[----:B-1----:R1:W2:Y:S02]  /*2e850*/  SYNCS.PHASECHK.TRANS64.TRYWAIT P0, [R16+URZ+0x2a800], R3 ;  /* 0x02a80003100075a7 */ /* 0x0022a4000800017f */
[----:B--2---:R-:W-:Y:S05]  /*2e860*/  @!P0 NANOSLEEP.SYNCS 0x989680 ;  /* 0x009896800000895d */ /* 0x004fea0003900000 */
[----:B------:R-:W2:Y:S02]  /*2e870*/  @!P0 SYNCS.PHASECHK.TRANS64 P0, [R16+URZ+0x2a800], R3 ;  /* 0x02a80003100085a7 */ /* 0x000ea4000800007f */
[----:B--2---:R-:W-:Y:S05]  /*2e880*/  @!P0 BRA `(.L_x_1463) ;  /* 0xfffffffc00f08947 */ /* 0x004fea000383ffff */
[----:B------:R-:W-:Y:S05]  /*2e890*/  BRA `(.L_x_1768) ;  /* 0xfffffdc800507947 */ /* 0x000fea000383ffff */
.L_x_1475:
[----:B------:R-:W-:Y:S01]  /*2e8a0*/  BSSY B1, `(.L_x_1769) ;  /* 0x0000007000017945 */ /* 0x000fe20003800000 */
[----:B------:R-:W-:Y:S02]  /*2e8b0*/  IMAD.MOV.U32 R12, RZ, RZ, RZ ;  /* 0x000000ffff0c7224 */ /* 0x000fe400078e00ff */
[----:B------:R-:W-:Y:S02]  /*2e8c0*/  IMAD.MOV.U32 R11, RZ, RZ, 0x1e1f ;  /* 0x00001e1fff0b7424 */ /* 0x000fe400078e00ff */
[----:B------:R-:W-:-:S07]  /*2e8d0*/  IMAD.MOV.U32 R15, RZ, RZ, -0x1 ;  /* 0xffffffffff0f7424 */ /* 0x000fce00078e00ff */
[----:B------:R-:W-:Y:S05]  /*2e8e0*/  WARPSYNC.COLLECTIVE R15, `(.L_x_1770) ;  /* 0x000000000f087348 */ /* 0x000fea0003c00000 */
[----:B------:R0:W1:Y:S02]  /*2e8f0*/  SHFL.IDX P6, R14, R13, R12, R11 ;  /* 0x0000000c0d0e7389 */ /* 0x00006400000c000b */
[----:B01----:R-:W-:Y:S01]  /*2e900*/  ENDCOLLECTIVE ;  /* 0x000000000000791b */ /* 0x003fe20003800000 */
.L_x_1770:
[----:B------:R-:W-:Y:S05]  /*2e910*/  BSYNC B1 ;  /* 0x0000000000017941 */ /* 0x000fea0003800000 */
.L_x_1769:
        /* <DEDUP_REMOVED lines=8> */
.L_x_1771:
[----:B------:R-:W-:Y:S02]  /*2e9a0*/  IMAD.MOV.U32 R13, RZ, RZ, R20 ;  /* 0x000000ffff0d7224 */ /* 0x000fe400078e0014 */
[----:B------:R-:W-:-:S07]  /*2e9b0*/  IMAD.MOV.U32 R3, RZ, RZ, R14 ;  /* 0x000000ffff037224 */ /* 0x000fce00078e000e */
[----:B------:R-:W-:Y:S05]  /*2e9c0*/  WARPSYNC.COLLECTIVE R15, `(.L_x_1772) ;  /* 0x000000000f087348 */ /* 0x000fea0003c00000 */
[----:B------:R0:W1:Y:S02]  /*2e9d0*/  SHFL.IDX P6, R14, R13, R12, R11 ;  /* 0x0000000c0d0e7389 */ /* 0x00006400000c000b */
[----:B01----:R-:W-:Y:S01]  /*2e9e0*/  ENDCOLLECTIVE ;  /* 0x000000000000791b */ /* 0x003fe20003800000 */
.L_x_1772:
[----:B------:R-:W-:Y:S02]  /*2e9f0*/  IMAD.MOV.U32 R13, RZ, RZ, R21 ;  /* 0x000000ffff0d7224 */ /* 0x000fe400078e0015 */
[----:B------:R-:W-:-:S07]  /*2ea00*/  IMAD.MOV.U32 R20, RZ, RZ, R14 ;  /* 0x000000ffff147224 */ /* 0x000fce00078e000e */
[----:B------:R-:W-:Y:S05]  /*2ea10*/  WARPSYNC.COLLECTIVE R15, `(.L_x_1773) ;  /* 0x000000000f087348 */ /* 0x000fea0003c00000 */
[----:B------:R0:W1:Y:S02]  /*2ea20*/  SHFL.IDX P6, R14, R13, R12, R11 ;  /* 0x0000000c0d0e7389 */ /* 0x00006400000c000b */
[----:B01----:R-:W-:Y:S01]  /*2ea30*/  ENDCOLLECTIVE ;  /* 0x000000000000791b */ /* 0x003fe20003800000 */
.L_x_1773:
[----:B------:R-:W-:Y:S01]  /*2ea40*/  IMAD.MOV.U32 R21, RZ, RZ, R14 ;  /* 0x000000ffff157224 */ /* 0x000fe200078e000e */
[----:B------:R-:W-:Y:S06]  /*2ea50*/  BRA `(.L_x_1774) ;  /* 0xfffffdf800307947 */ /* 0x000fec000383ffff */
.L_x_1479:
[----:B-1----:R1:W2:Y:S02]  /*2ea60*/  SYNCS.PHASECHK.TRANS64.TRYWAIT P0, [R16+URZ+0x2a800], R3 ;  /* 0x02a80003100075a7 */ /* 0x0022a4000800017f */
[----:B--2---:R-:W-:Y:S05]  /*2ea70*/  @!P0 NANOSLEEP.SYNCS 0x989680 ;  /* 0x009896800000895d */ /* 0x004fea0003900000 */
[----:B------:R-:W2:Y:S02]  /*2ea80*/  @!P0 SYNCS.PHASECHK.TRANS64 P0, [R16+URZ+0x2a800], R3 ;  /* 0x02a80003100085a7 */ /* 0x000ea4000800007f */
[----:B--2---:R-:W-:Y:S05]  /*2ea90*/  @!P0 BRA `(.L_x_1479) ;  /* 0xfffffffc00f08947 */ /* 0x004fea000383ffff */
[----:B------:R-:W-:Y:S05]  /*2eaa0*/  BRA `(.L_x_1775) ;  /* 0xfffffdfc004c7947 */ /* 0x000fea000383ffff */
.L_x_1487:
[----:B-1----:R1:W2:Y:S02]  /*2eab0*/  SYNCS.PHASECHK.TRANS64.TRYWAIT P2, [R8+URZ+0x2a830], R3 ;  /* 0x02a83003080075a7 */ /* 0x0022a4000804017f */
[----:B--2---:R-:W-:Y:S05]  /*2eac0*/  @!P2 NANOSLEEP.SYNCS 0x989680 ;  /* 0x009896800000a95d */ /* 0x004fea0003900000 */
[----:B------:R-:W2:Y:S02]  /*2ead0*/  @!P2 SYNCS.PHASECHK.TRANS64 P2, [R8+URZ+0x2a830], R3 ;  /* 0x02a830030800a5a7 */ /* 0x000ea4000804007f */
[----:B--2---:R-:W-:Y:S05]  /*2eae0*/  @!P2 BRA `(.L_x_1487) ;  /* 0xfffffffc00f0a947 */ /* 0x004fea000383ffff */
[----:B------:R-:W-:Y:S05]  /*2eaf0*/  BRA `(.L_x_1486) ;  /* 0xfffffe2c00b47947 */ /* 0x000fea000383ffff */
.L_x_1505:
[----:B-1----:R1:W2:Y:S02]  /*2eb00*/  SYNCS.PHASECHK.TRANS64.TRYWAIT P5, [R7+URZ+0x2a830], R6 ;  /* 0x02a83006070075a7 */ /* 0x0022a400080a017f */
[----:B--2---:R-:W-:Y:S05]  /*2eb10*/  @!P5 NANOSLEEP.SYNCS 0x989680 ;  /* 0x009896800000d95d */ /* 0x004fea0003900000 */
[----:B------:R-:W2:Y:S02]  /*2eb20*/  @!P5 SYNCS.PHASECHK.TRANS64 P5, [R7+URZ+0x2a830], R6 ;  /* 0x02a830060700d5a7 */ /* 0x000ea400080a007f */
[----:B--2---:R-:W-:Y:S05]  /*2eb30*/  @!P5 BRA `(.L_x_1505) ;  /* 0xfffffffc00f0d947 */ /* 0x004fea000383ffff */
[----:B------:R-:W-:Y:S05]  /*2eb40*/  BRA `(.L_x_1504) ;  /* 0xfffffe6c00387947 */ /* 0x000fea000383ffff */
.L_x_1509:
[----:B-1----:R1:W2:Y:S02]  /*2eb50*/  SYNCS.PHASECHK.TRANS64.TRYWAIT P4, [R7+URZ+0x2a850], R6 ;  /* 0x02a85006070075a7 */ /* 0x0022a4000808017f */
[----:B--2---:R-:W-:Y:S05]  /*2eb60*/  @!P4 NANOSLEEP.SYNCS 0x989680 ;  /* 0x009896800000c95d */ /* 0x004fea0003900000 */
[----:B------:R-:W2:Y:S02]  /*2eb70*/  @!P4 SYNCS.PHASECHK.TRANS64 P4, [R7+URZ+0x2a850], R6 ;  /* 0x02a850060700c5a7 */ /* 0x000ea4000808007f */
[----:B--2---:R-:W-:Y:S05]  /*2eb80*/  @!P4 BRA `(.L_x_1509) ;  /* 0xfffffffc00f0c947 */ /* 0x004fea000383ffff */
[----:B------:R-:W-:Y:S05]  /*2eb90*/  BRA `(.L_x_1506) ;  /* 0xfffffe7000087947 */ /* 0x000fea000383ffff */
.L_x_1529:
[----:B-1----:R1:W2:Y:S02]  /*2eba0*/  SYNCS.PHASECHK.TRANS64.TRYWAIT P3, [R7+URZ+0x2a830], R8 ;  /* 0x02a83008070075a7 */ /* 0x0022a4000806017f */
[----:B--2---:R-:W-:Y:S05]  /*2ebb0*/  @!P3 NANOSLEEP.SYNCS 0x989680 ;  /* 0x009896800000b95d */ /* 0x004fea0003900000 */
[----:B------:R-:W2:Y:S02]  /*2ebc0*/  @!P3 SYNCS.PHASECHK.TRANS64 P3, [R7+URZ+0x2a830], R8 ;  /* 0x02a830080700b5a7 */ /* 0x000ea4000806007f */
[----:B--2---:R-:W-:Y:S05]  /*2ebd0*/  @!P3 BRA `(.L_x_1529) ;  /* 0xfffffffc00f0b947 */ /* 0x004fea000383ffff */
[----:B------:R-:W-:Y:S05]  /*2ebe0*/  BRA `(.L_x_1528) ;  /* 0xfffffea800407947 */ /* 0x000fea000383ffff */
.L_x_1533:
[----:B-1----:R1:W2:Y:S02]  /*2ebf0*/  SYNCS.PHASECHK.TRANS64.TRYWAIT P2, [R7+URZ+0x2a850], R6 ;  /* 0x02a85006070075a7 */ /* 0x0022a4000804017f */
[----:B--2---:R-:W-:Y:S05]  /*2ec00*/  @!P2 NANOSLEEP.SYNCS 0x989680 ;  /* 0x009896800000a95d */ /* 0x004fea0003900000 */
[----:B------:R-:W2:Y:S02]  /*2ec10*/  @!P2 SYNCS.PHASECHK.TRANS64 P2, [R7+URZ+0x2a850], R6 ;  /* 0x02a850060700a5a7 */ /* 0x000ea4000804007f */
[----:B--2---:R-:W-:Y:S05]  /*2ec20*/  @!P2 BRA `(.L_x_1533) ;  /* 0xfffffffc00f0a947 */ /* 0x004fea000383ffff */
[----:B------:R-:W-:Y:S05]  /*2ec30*/  BRA `(.L_x_1530) ;  /* 0xfffffeac001c7947 */ /* 0x000fea000383ffff */
.L_x_1541:
[----:B-1----:R1:W2:Y:S02]  /*2ec40*/  SYNCS.PHASECHK.TRANS64.TRYWAIT P3, [R7+URZ+0x2a830], R8 ;  /* 0x02a83008070075a7 */ /* 0x0022a4000806017f */
[----:B--2---:R-:W-:Y:S05]  /*2ec50*/  @!P3 NANOSLEEP.SYNCS 0x989680 ;  /* 0x009896800000b95d */ /* 0x004fea0003900000 */
[----:B------:R-:W2:Y:S02]  /*2ec60*/  @!P3 SYNCS.PHASECHK.TRANS64 P3, [R7+URZ+0x2a830], R8 ;  /* 0x02a830080700b5a7 */ /* 0x000ea4000806007f */
[----:B--2---:R-:W-:Y:S05]  /*2ec70*/  @!P3 BRA `(.L_x_1541) ;  /* 0xfffffffc00f0b947 */ /* 0x004fea000383ffff */
[----:B------:R-:W-:Y:S05]  /*2ec80*/  BRA `(.L_x_1540) ;  /* 0xfffffed0009c7947 */ /* 0x000fea000383ffff */
.L_x_1545:
[----:B-1----:R1:W2:Y:S02]  /*2ec90*/  SYNCS.PHASECHK.TRANS64.TRYWAIT P2, [R7+URZ+0x2a850], R6 ;  /* 0x02a85006070075a7 */ /* 0x0022a4000804017f */
[----:B--2---:R-:W-:Y:S05]  /*2eca0*/  @!P2 NANOSLEEP.SYNCS 0x989680 ;  /* 0x009896800000a95d */ /* 0x004fea0003900000 */
[----:B------:R-:W2:Y:S02]  /*2ecb0*/  @!P2 SYNCS.PHASECHK.TRANS64 P2, [R7+URZ+0x2a850], R6 ;  /* 0x02a850060700a5a7 */ /* 0x000ea4000804007f */
[----:B--2---:R-:W-:Y:S05]  /*2ecc0*/  @!P2 BRA `(.L_x_1545) ;  /* 0xfffffffc00f0a947 */ /* 0x004fea000383ffff */
[----:B------:R-:W-:Y:S05]  /*2ecd0*/  BRA `(.L_x_1542) ;  /* 0xfffffed400787947 */ /* 0x000fea000383ffff */
.L_x_1559:
[----:B-1----:R1:W2:Y:S02]  /*2ece0*/  SYNCS.PHASECHK.TRANS64.TRYWAIT P1, [R0+URZ+0x2a850], R5 ;  /* 0x02a85005000075a7 */ /* 0x0022a4000802017f */
[----:B--2---:R-:W-:Y:S05]  /*2ecf0*/  @!P1 NANOSLEEP.SYNCS 0x989680 ;  /* 0x009896800000995d */ /* 0x004fea0003900000 */
[----:B------:R-:W2:Y:S02]  /*2ed00*/  @!P1 SYNCS.PHASECHK.TRANS64 P1, [R0+URZ+0x2a850], R5 ;  /* 0x02a85005000095a7 */ /* 0x000ea4000802007f */
[----:B--2---:R-:W-:Y:S05]  /*2ed10*/  @!P1 BRA `(.L_x_1559) ;  /* 0xfffffffc00f09947 */ /* 0x004fea000383ffff */
[----:B------:R-:W-:Y:S05]  /*2ed20*/  BRA `(.L_x_1558) ;  /* 0xffffff0800ec7947 */ /* 0x000fea000383ffff */
.L_x_1563:
        /* <DEDUP_REMOVED lines=12> */
[----:B-----5:R-:W-:Y:S01]  /*2edf0*/  IMAD.MOV.U32 R12, RZ, RZ, R40 ;  /* 0x000000ffff0c7224 */ /* 0x020fe200078e0028 */
[----:B------:R-:W-:-:S02]  /*2ee00*/  SEL R109, R108, R11, P0 ;  /* 0x0000000b6c6d7207 */ /* 0x000fc40000000000 */
[----:B------:R-:W-:Y:S01]  /*2ee10*/  SEL R63, R11, R108, P0 ;  /* 0x0000006c0b3f7207 */ /* 0x000fe20000000000 */
[----:B------:R-:W-:Y:S01]  /*2ee20*/  IMAD.MOV.U32 R11, RZ, RZ, 0x1c1f ;  /* 0x00001c1fff0b7424 */ /* 0x000fe200078e00ff */
[----:B------:R-:W-:Y:S02]  /*2ee30*/  SEL R48, R15, R128, P0 ;  /* 0x000000800f307207 */ /* 0x000fe40000000000 */
[----:B------:R-:W-:Y:S01]  /*2ee40*/  SEL R43, R128, R15, P0 ;  /* 0x0000000f802b7207 */ /* 0x000fe20000000000 */
[----:B------:R-:W-:Y:S01]  /*2ee50*/  IMAD.MOV.U32 R15, RZ, RZ, -0x1 ;  /* 0xffffffffff0f7424 */ /* 0x000fe200078e00ff */
[----:B------:R-:W-:Y:S02]  /*2ee60*/  SEL R107, R100, R14, P0 ;  /* 0x0000000e646b7207 */ /* 0x000fe40000000000 */
[----:B------:R-:W-:-:S07]  /*2ee70*/  SEL R54, R14, R100, P0 ;  /* 0x000000640e367207 */ /* 0x000fce0000000000 */
[----:B-12---:R-:W-:Y:S05]  /*2ee80*/  WARPSYNC.COLLECTIVE R15, `(.L_x_1776) ;  /* 0x000000000f087348 */ /* 0x006fea0003c00000 */
[----:B------:R0:W3:Y:S02]  /*2ee90*/  SHFL.IDX P6, R14, R13, R12, R11 ;  /* 0x0000000c0d0e7389 */ /* 0x0000e400000c000b */
[----:B0123--:R-:W-:Y:S01]  /*2eea0*/  ENDCOLLECTIVE ;  /* 0x000000000000791b */ /* 0x00ffe20003800000 */
.L_x_1776:
        /* <DEDUP_REMOVED lines=9> */
[----:B------:R-:W-:Y:S02]  /*2ef40*/  LOP3.LUT R70, R40, 0x2, RZ, 0x3c, !PT ;  /* 0x0000000228467812 */ /* 0x000fe400078e3cff */
        /* <DEDUP_REMOVED lines=8> */
.L_x_1777:
        /* <DEDUP_REMOVED lines=19> */
.L_x_1778:
        /* <DEDUP_REMOVED lines=18> */
.L_x_1779:
        /* <DEDUP_REMOVED lines=19> */
.L_x_1780:
        /* <DEDUP_REMOVED lines=18> */
.L_x_1781:
        /* <DEDUP_REMOVED lines=14> */
[----:B------:R-:W-:-:S07]  /*2f550*/  IMAD.MOV.U32 R91, RZ, RZ, R14 ;  /* 0x000000ffff5b7224 */ /* 0x000fce00078e000e */
[----:B------:R-:W-:Y:S05]  /*2f560*/  WARPSYNC.COLLECTIVE R15, `(.L_x_1782) ;  /* 0x000000000f087348 */ /* 0x000fea0003c00000 */
[----:B------:R0:W1:Y:S02]  /*2f570*/  SHFL.IDX P6, R14, R13, R12, R11 ;  /* 0x0000000c0d0e7389 */ /* 0x00006400000c000b */
[----:B01----:R-:W-:Y:S01]  /*2f580*/  ENDCOLLECTIVE ;  /* 0x000000000000791b */ /* 0x003fe20003800000 */
.L_x_1782:
[----:B------:R-:W-:Y:S02]  /*2f590*/  IMAD.MOV.U32 R13, RZ, RZ, R4 ;  /* 0x000000ffff0d7224 */ /* 0x000fe400078e0004 */
[----:B------:R-:W-:-:S07]  /*2f5a0*/  IMAD.MOV.U32 R99, RZ, RZ, R14 ;  /* 0x000000ffff637224 */ /* 0x000fce00078e000e */
[----:B------:R-:W-:Y:S05]  /*2f5b0*/  WARPSYNC.COLLECTIVE R15, `(.L_x_1783) ;  /* 0x000000000f087348 */ /* 0x000fea0003c00000 */
[----:B------:R0:W1:Y:S02]  /*2f5c0*/  SHFL.IDX P6, R14, R13, R12, R11 ;  /* 0x0000000c0d0e7389 */ /* 0x00006400000c000b */
[----:B01----:R-:W-:Y:S01]  /*2f5d0*/  ENDCOLLECTIVE ;  /* 0x000000000000791b */ /* 0x003fe20003800000 */
.L_x_1783:
[----:B------:R-:W-:Y:S01]  /*2f5e0*/  SEL R4, R99, R93, P0 ;  /* 0x0000005d63047207 */ /* 0x000fe20000000000 */
[----:B------:R-:W-:Y:S02]  /*2f5f0*/  IMAD.MOV.U32 R13, RZ, RZ, R88 ;  /* 0x000000ffff0d7224 */ /* 0x000fe400078e0058 */
[----:B------:R-:W-:Y:S02]  /*2f600*/  IMAD.MOV.U32 R12, RZ, RZ, R40 ;  /* 0x000000ffff0c7224 */ /* 0x000fe400078e0028 */
[----:B------:R-:W-:-:S07]  /*2f610*/  IMAD.MOV.U32 R135, RZ, RZ, R14 ;  /* 0x000000ffff877224 */ /* 0x000fce00078e000e */
[----:B------:R-:W-:Y:S05]  /*2f620*/  WARPSYNC.COLLECTIVE R15, `(.L_x_1784) ;  /* 0x000000000f087348 */ /* 0x000fea0003c00000 */
[----:B------:R0:W1:Y:S02]  /*2f630*/  SHFL.IDX P6, R14, R13, R12, R11 ;  /* 0x0000000c0d0e7389 */ /* 0x00006400000c000b */
[----:B01----:R-:W-:Y:S01]  /*2f640*/  ENDCOLLECTIVE ;  /* 0x000000000000791b */ /* 0x003fe20003800000 */
.L_x_1784:
[----:B------:R-:W-:Y:S01]  /*2f650*/  SEL R5, R91, R135, P0 ;  /* 0x000000875b057207 */ /* 0x000fe20000000000 */
[----:B------:R-:W-:Y:S01]  /*2f660*/  IMAD.MOV.U32 R13, RZ, RZ, R79 ;  /* 0x000000ffff0d7224 */ /* 0x000fe200078e004f */
[----:B------:R-:W-:Y:S02]  /*2f670*/  SEL R79, R3, R2, P0 ;  /* 0x00000002034f7207 */ /* 0x000fe40000000000 */
[----:B------:R-:W-:Y:S02]  /*2f680*/  SEL R2, R2, R3, P0 ;  /* 0x0000000302027207 */ /* 0x000fe40000000000 */
[----:B------:R-:W-:Y:S01]  /*2f690*/  SEL R3, R93, R99, P0 ;  /* 0x000000635d037207 */ /* 0x000fe20000000000 */
[----:B------:R-:W-:-:S07]  /*2f6a0*/  IMAD.MOV.U32 R86, RZ, RZ, R14 ;  /* 0x000000ffff567224 */ /* 0x000fce00078e000e */
[----:B------:R-:W-:Y:S05]  /*2f6b0*/  WARPSYNC.COLLECTIVE R15, `(.L_x_1785) ;  /* 0x000000000f087348 */ /* 0x000fea0003c00000 */
[----:B------:R0:W1:Y:S02]  /*2f6c0*/  SHFL.IDX P6, R14, R13, R12, R11 ;  /* 0x0000000c0d0e7389 */ /* 0x00006400000c000b */
[----:B01----:R-:W-:Y:S01]  /*2f6d0*/  ENDCOLLECTIVE ;  /* 0x000000000000791b */ /* 0x003fe20003800000 */
.L_x_1785:
[----:B------:R-:W-:Y:S02]  /*2f6e0*/  IMAD.MOV.U32 R13, RZ, RZ, R7 ;  /* 0x000000ffff0d7224 */ /* 0x000fe400078e0007 */
[----:B------:R-:W-:Y:S02]  /*2f6f0*/  IMAD.MOV.U32 R12, RZ, RZ, R70 ;  /* 0x000000ffff0c7224 */ /* 0x000fe400078e0046 */
[----:B------:R-:W-:-:S07]  /*2f700*/  IMAD.MOV.U32 R89, RZ, RZ, R14 ;  /* 0x000000ffff597224 */ /* 0x000fce00078e000e */
[----:B------:R-:W-:Y:S05]  /*2f710*/  WARPSYNC.COLLECTIVE R15, `(.L_x_1786) ;  /* 0x000000000f087348 */ /* 0x000fea0003c00000 */
[----:B------:R0:W1:Y:S02]  /*2f720*/  SHFL.IDX P6, R14, R13, R12, R11 ;  /* 0x0000000c0d0e7389 */ /* 0x00006400000c000b */
[----:B01----:R-:W-:Y:S01]  /*2f730*/  ENDCOLLECTIVE ;  /* 0x000000000000791b */ /* 0x003fe20003800000 */
.L_x_1786:
[----:B------:R-:W-:Y:S01]  /*2f740*/  IMAD.MOV.U32 R13, RZ, RZ, R6 ;  /* 0x000000ffff0d7224 */ /* 0x000fe200078e0006 */
[----:B------:R-:W-:Y:S01]  /*2f750*/  SEL R6, R135, R91, P0 ;  /* 0x0000005b87067207 */ /* 0x000fe20000000000 */
[----:B------:R-:W-:-:S07]  /*2f760*/  IMAD.MOV.U32 R136, RZ, RZ, R14 ;  /* 0x000000ffff887224 */ /* 0x000fce00078e000e */
[----:B------:R-:W-:Y:S05]  /*2f770*/  WARPSYNC.COLLECTIVE R15, `(.L_x_1787) ;  /* 0x000000000f087348 */ /* 0x000fea0003c00000 */
[----:B------:R0:W1:Y:S02]  /*2f780*/  SHFL.IDX P6, R14, R13, R12, R11 ;  /* 0x0000000c0d0e7389 */ /* 0x00006400000c000b */
[----:B01----:R-:W-:Y:S01]  /*2f790*/  ENDCOLLECTIVE ;  /* 0x000000000000791b */ /* 0x003fe20003800000 */
.L_x_1787:
        /* <DEDUP_REMOVED lines=8> */
.L_x_1788:
[----:B------:R-:W-:Y:S01]  /*2f820*/  IMAD.MOV.U32 R13, RZ, RZ, R87 ;  /* 0x000000ffff0d7224 */ /* 0x000fe200078e0057 */
[----:B------:R-:W-:Y:S02]  /*2f830*/  SEL R87, R89, R88, P0 ;  /* 0x0000005859577207 */ /* 0x000fe40000000000 */
[----:B------:R-:W-:Y:S01]  /*2f840*/  SEL R88, R88, R89, P0 ;  /* 0x0000005958587207 */ /* 0x000fe20000000000 */
[----:B------:R-:W-:-:S07]  /*2f850*/  IMAD.MOV.U32 R90, RZ, RZ, R14 ;  /* 0x000000ffff5a7224 */ /* 0x000fce00078e000e */
[----:B------:R-:W-:Y:S05]  /*2f860*/  WARPSYNC.COLLECTIVE R15, `(.L_x_1789) ;  /* 0x000000000f087348 */ /* 0x000fea0003c00000 */
[----:B------:R0:W1:Y:S02]  /*2f870*/  SHFL.IDX P6, R14, R13, R12, R11 ;  /* 0x0000000c0d0e7389 */ /* 0x00006400000c000b */
[----:B01----:R-:W-:Y:S01]  /*2f880*/  ENDCOLLECTIVE ;  /* 0x000000000000791b */ /* 0x003fe20003800000 */
.L_x_1789:
[----:B------:R-:W-:Y:S02]  /*2f890*/  IMAD.MOV.U32 R13, RZ, RZ, R55 ;  /* 0x000000ffff0d7224 */ /* 0x000fe400078e0037 */
[----:B------:R-:W-:Y:S02]  /*2f8a0*/  IMAD.MOV.U32 R12, RZ, RZ, R70 ;  /* 0x000000ffff0c7224 */ /* 0x000fe400078e0046 */
[----:B------:R-:W-:-:S07]  /*2f8b0*/  IMAD.MOV.U32 R92, RZ, RZ, R14 ;  /* 0x000000ffff5c7224 */ /* 0x000fce00078e000e */
[----:B------:R-:W-:Y:S05]  /*2f8c0*/  WARPSYNC.COLLECTIVE R15, `(.L_x_1790) ;  /* 0x000000000f087348 */ /* 0x000fea0003c00000 */
[----:B------:R0:W1:Y:S02]  /*2f8d0*/  SHFL.IDX P6, R14, R13, R12, R11 ;  /* 0x0000000c0d0e7389 */ /* 0x00006400000c000b */
[----:B01----:R-:W-:Y:S01]  /*2f8e0*/  ENDCOLLECTIVE ;  /* 0x000000000000791b */ /* 0x003fe20003800000 */
.L_x_1790:
[----:B------:R-:W-:Y:S02]  /*2f8f0*/  IMAD.MOV.U32 R13, RZ, RZ, R37 ;  /* 0x000000ffff0d7224 */ /* 0x000fe400078e0025 */
[----:B------:R-:W-:-:S07]  /*2f900*/  IMAD.MOV.U32 R55, RZ, RZ, R14 ;  /* 0x000000ffff377224 */ /* 0x000fce00078e000e */
[----:B------:R-:W-:Y:S05]  /*2f910*/  WARPSYNC.COLLECTIVE R15, `(.L_x_1791) ;  /* 0x000000000f087348 */ /* 0x000fea0003c00000 */
[----:B------:R0:W1:Y:S02]  /*2f920*/  SHFL.IDX P6, R14, R13, R12, R11 ;  /* 0x0000000c0d0e7389 */ /* 0x00006400000c000b */
[----:B01----:R-:W-:Y:S01]  /*2f930*/  ENDCOLLECTIVE ;  /* 0x000000000000791b */ /* 0x003fe20003800000 */
.L_x_1791:
        /* <DEDUP_REMOVED lines=8> */
.L_x_1792:
[----:B------:R-:W-:Y:S02]  /*2f9c0*/  SEL R91, R92, R37, P0 ;  /* 0x000000255c5b7207 */ /* 0x000fe40000000000 */
[----:B------:R-:W-:Y:S01]  /*2f9d0*/  SEL R92, R37, R92, P0 ;  /* 0x0000005c255c7207 */ /* 0x000fe20000000000 */
[----:B------:R-:W-:Y:S02]  /*2f9e0*/  IMAD.MOV.U32 R13, RZ, RZ, R124 ;  /* 0x000000ffff0d7224 */ /* 0x000fe400078e007c */
[----:B------:R-:W-:-:S07]  /*2f9f0*/  IMAD.MOV.U32 R94, RZ, RZ, R14 ;  /* 0x000000ffff5e7224 */ /* 0x000fce00078e000e */
[----:B------:R-:W-:Y:S05]  /*2fa00*/  WARPSYNC.COLLECTIVE R15, `(.L_x_1793) ;  /* 0x000000000f087348 */ /* 0x000fea0003c00000 */
[----:B------:R0:W1:Y:S02]  /*2fa10*/  SHFL.IDX P6, R14, R13, R12, R11 ;  /* 0x0000000c0d0e7389 */ /* 0x00006400000c000b */
[----:B01----:R-:W-:Y:S01]  /*2fa20*/  ENDCOLLECTIVE ;  /* 0x000000000000791b */ /* 0x003fe20003800000 */
.L_x_1793:
[----:B------:R-:W-:Y:S02]  /*2fa30*/  IMAD.MOV.U32 R13, RZ, RZ, R64 ;  /* 0x000000ffff0d7224 */ /* 0x000fe400078e0040 */
[----:B------:R-:W-:Y:S02]  /*2fa40*/  IMAD.MOV.U32 R12, RZ, RZ, R70 ;  /* 0x000000ffff0c7224 */ /* 0x000fe400078e0046 */
[----:B------:R-:W-:-:S07]  /*2fa50*/  IMAD.MOV.U32 R96, RZ, RZ, R14 ;  /* 0x000000ffff607224 */ /* 0x000fce00078e000e */
[----:B------:R-:W-:Y:S05]  /*2fa60*/  WARPSYNC.COLLECTIVE R15, `(.L_x_1794) ;  /* 0x000000000f087348 */ /* 0x000fea0003c00000 */
[----:B------:R0:W1:Y:S02]  /*2fa70*/  SHFL.IDX P6, R14, R13, R12, R11 ;  /* 0x0000000c0d0e7389 */ /* 0x00006400000c000b */
[----:B01----:R-:W-:Y:S01]  /*2fa80*/  ENDCOLLECTIVE ;  /* 0x000000000000791b */ /* 0x003fe20003800000 */
.L_x_1794:
[----:B------:R-:W-:Y:S02]  /*2fa90*/  IMAD.MOV.U32 R13, RZ, RZ, R61 ;  /* 0x000000ffff0d7224 */ /* 0x000fe400078e003d */
[----:B------:R-:W-:-:S07]  /*2faa0*/  IMAD.MOV.U32 R64, RZ, RZ, R14 ;  /* 0x000000ffff407224 */ /* 0x000fce00078e000e */
[----:B------:R-:W-:Y:S05]  /*2fab0*/  WARPSYNC.COLLECTIVE R15, `(.L_x_1795) ;  /* 0x000000000f087348 */ /* 0x000fea0003c00000 */
[----:B------:R0:W1:Y:S02]  /*2fac0*/  SHFL.IDX P6, R14, R13, R12, R11 ;  /* 0x0000000c0d0e7389 */ /* 0x00006400000c000b */
[----:B01----:R-:W-:Y:S01]  /*2fad0*/  ENDCOLLECTIVE ;  /* 0x000000000000791b */ /* 0x003fe20003800000 */
.L_x_1795:
        /* <DEDUP_REMOVED lines=8> */
.L_x_1796:
[----:B------:R-:W-:Y:S02]  /*2fb60*/  SEL R95, R96, R61, P0 ;  /* 0x0000003d605f7207 */ /* 0x000fe40000000000 */
[----:B------:R-:W-:Y:S01]  /*2fb70*/  SEL R96, R61, R96, P0 ;  /* 0x000000603d607207 */ /* 0x000fe20000000000 */
[----:B------:R-:W-:Y:S02]  /*2fb80*/  IMAD.MOV.U32 R13, RZ, RZ, R130 ;  /* 0x000000ffff0d7224 */ /* 0x000fe400078e0082 */
[----:B------:R-:W-:-:S07]  /*2fb90*/  IMAD.MOV.U32 R98, RZ, RZ, R14 ;  /* 0x000000ffff627224 */ /* 0x000fce00078e000e */
[----:B------:R-:W-:Y:S05]  /*2fba0*/  WARPSYNC.COLLECTIVE R15, `(.L_x_1797) ;  /* 0x000000000f087348 */ /* 0x000fea0003c00000 */
[----:B------:R0:W1:Y:S02]  /*2fbb0*/  SHFL.IDX P6, R14, R13, R12, R11 ;  /* 0x0000000c0d0e7389 */ /* 0x00006400000c000b */
[----:B01----:R-:W-:Y:S01]  /*2fbc0*/  ENDCOLLECTIVE ;  /* 0x000000000000791b */ /* 0x003fe20003800000 */
.L_x_1797:
[----:B------:R-:W-:Y:S02]  /*2fbd0*/  IMAD.MOV.U32 R13, RZ, RZ, R77 ;  /* 0x000000ffff0d7224 */ /* 0x000fe400078e004d */
[----:B------:R-:W-:Y:S02]  /*2fbe0*/  IMAD.MOV.U32 R12, RZ, RZ, R70 ;  /* 0x000000ffff0c7224 */ /* 0x000fe400078e0046 */
[----:B------:R-:W-:-:S07]  /*2fbf0*/  IMAD.MOV.U32 R100, RZ, RZ, R14 ;  /* 0x000000ffff647224 */ /* 0x000fce00078e000e */
[----:B------:R-:W-:Y:S05]  /*2fc00*/  WARPSYNC.COLLECTIVE R15, `(.L_x_1798) ;  /* 0x000000000f087348 */ /* 0x000fea0003c00000 */
[----:B------:R0:W1:Y:S02]  /*2fc10*/  SHFL.IDX P6, R14, R13, R12, R11 ;  /* 0x0000000c0d0e7389 */ /* 0x00006400000c000b */
[----:B01----:R-:W-:Y:S01]  /*2fc20*/  ENDCOLLECTIVE ;  /* 0x000000000000791b */ /* 0x003fe20003800000 */
.L_x_1798:
[----:B------:R-:W-:Y:S02]  /*2fc30*/  IMAD.MOV.U32 R13, RZ, RZ, R73 ;  /* 0x000000ffff0d7224 */ /* 0x000fe400078e0049 */
[----:B------:R-:W-:-:S07]  /*2fc40*/  IMAD.MOV.U32 R77, RZ, RZ, R14 ;  /* 0x000000ffff4d7224 */ /* 0x000fce00078e000e */
[----:B------:R-:W-:Y:S05]  /*2fc50*/  WARPSYNC.COLLECTIVE R15, `(.L_x_1799) ;  /* 0x000000000f087348 */ /* 0x000fea0003c00000 */
[----:B------:R0:W1:Y:S02]  /*2fc60*/  SHFL.IDX P6, R14, R13, R12, R11 ;  /* 0x0000000c0d0e7389 */ /* 0x00006400000c000b */
[----:B01----:R-:W-:Y:S01]  /*2fc70*/  ENDCOLLECTIVE ;  /* 0x000000000000791b */ /* 0x003fe20003800000 */
.L_x_1799:
[----:B------:R-:W-:Y:S02]  /*2fc80*/  SEL R97, R98, R77, P0 ;  /* 0x0000004d62617207 */ /* 0x000fe40000000000 */
[----:B------:R-:W-:Y:S01]  /*2fc90*/  SEL R98, R77, R98, P0 ;  /* 0x000000624d627207 */ /* 0x000fe20000000000 */
[----:B------:R-:W-:Y:S02]  /*2fca0*/  IMAD.MOV.U32 R13, RZ, RZ, R25 ;  /* 0x000000ffff0d7224 */ /* 0x000fe400078e0019 */
[----:B------:R-:W-:Y:S02]  /*2fcb0*/  IMAD.MOV.U32 R12, RZ, RZ, R40 ;  /* 0x000000ffff0c7224 */ /* 0x000fe400078e0028 */
[----:B------:R-:W-:-:S05]  /*2fcc0*/  IMAD.MOV.U32 R11, RZ, RZ, R14 ;  /* 0x000000ffff0b7224 */ /* 0x000fca00078e000e */
[----:B------:R-:W-:Y:S02]  /*2fcd0*/  SEL R99, R100, R11, P0 ;  /* 0x0000000b64637207 */ /* 0x000fe40000000000 */
[----:B------:R-:W-:Y:S01]  /*2fce0*/  SEL R100, R11, R100, P0 ;  /* 0x000000640b647207 */ /* 0x000fe20000000000 */
[----:B------:R-:W-:-:S07]  /*2fcf0*/  IMAD.MOV.U32 R11, RZ, RZ, 0x1c1f ;  /* 0x00001c1fff0b7424 */ /* 0x000fce00078e00ff */
[----:B------:R-:W-:Y:S05]  /*2fd00*/  WARPSYNC.COLLECTIVE R15, `(.L_x_1800) ;  /* 0x000000000f087348 */ /* 0x000fea0003c00000 */
[----:B------:R0:W1:Y:S02]  /*2fd10*/  SHFL.IDX P6, R14, R13, R12, R11 ;  /* 0x0000000c0d0e7389 */ /* 0x00006400000c000b */
[----:B01----:R-:W-:Y:S01]  /*2fd20*/  ENDCOLLECTIVE ;  /* 0x000000000000791b */ /* 0x003fe20003800000 */
.L_x_1800:
[----:B------:R-:W-:Y:S02]  /*2fd30*/  IMAD.MOV.U32 R13, RZ, RZ, R20 ;  /* 0x000000ffff0d7224 */ /* 0x000fe400078e0014 */
[----:B------:R-:W-:-:S07]  /*2fd40*/  IMAD.MOV.U32 R25, RZ, RZ, R14 ;  /* 0x000000ffff197224 */ /* 0x000fce00078e000e */
[----:B------:R-:W-:Y:S05]  /*2fd50*/  WARPSYNC.COLLECTIVE R15, `(.L_x_1801) ;  /* 0x000000000f087348 */ /* 0x000fea0003c00000 */
[----:B------:R0:W1:Y:S02]  /*2fd60*/  SHFL.IDX P6, R14, R13, R12, R11 ;  /* 0x0000000c0d0e7389 */ /* 0x00006400000c000b */
[----:B01----:R-:W-:Y:S01]  /*2fd70*/  ENDCOLLECTIVE ;  /* 0x000000000000791b */ /* 0x003fe20003800000 */
.L_x_1801:
[----:B------:R-:W-:Y:S02]  /*2fd80*/  IMAD.MOV.U32 R13, RZ, RZ, R9 ;  /* 0x000000ffff0d7224 */ /* 0x000fe400078e0009 */
[----:B------:R-:W-:Y:S02]  /*2fd90*/  IMAD.MOV.U32 R12, RZ, RZ, R70 ;  /* 0x000000ffff0c7224 */ /* 0x000fe400078e0046 */
[----:B------:R-:W-:-:S07]  /*2fda0*/  IMAD.MOV.U32 R20, RZ, RZ, R14 ;  /* 0x000000ffff147224 */ /* 0x000fce00078e000e */
[----:B------:R-:W-:Y:S05]  /*2fdb0*/  WARPSYNC.COLLECTIVE R15, `(.L_x_1802) ;  /* 0x000000000f087348 */ /* 0x000fea0003c00000 */
[----:B------:R0:W1:Y:S02]  /*2fdc0*/  SHFL.IDX P6, R14, R13, R12, R11 ;  /* 0x0000000c0d0e7389 */ /* 0x00006400000c000b */
[----:B01----:R-:W-:Y:S01]  /*2fdd0*/  ENDCOLLECTIVE ;  /* 0x000000000000791b */ /* 0x003fe20003800000 */
.L_x_1802:
[----:B------:R-:W-:Y:S02]  /*2fde0*/  IMAD.MOV.U32 R13, RZ, RZ, R8 ;  /* 0x000000ffff0d7224 */ /* 0x000fe400078e0008 */
[----:B------:R-:W-:-:S07]  /*2fdf0*/  IMAD.MOV.U32 R9, RZ, RZ, R14 ;  /* 0x000000ffff097224 */ /* 0x000fce00078e000e */
[----:B------:R-:W-:Y:S05]  /*2fe00*/  WARPSYNC.COLLECTIVE R15, `(.L_x_1803) ;  /* 0x000000000f087348 */ /* 0x000fea0003c00000 */
[----:B------:R0:W1:Y:S02]  /*2fe10*/  SHFL.IDX P6, R14, R13, R12, R11 ;  /* 0x0000000c0d0e7389 */ /* 0x00006400000c000b */
[----:B01----:R-:W-:Y:S01]  /*2fe20*/  ENDCOLLECTIVE ;  /* 0x000000000000791b */ /* 0x003fe20003800000 */
.L_x_1803:
        /* <DEDUP_REMOVED lines=8> */
.L_x_1804:
[----:B------:R-:W-:Y:S02]  /*2feb0*/  IMAD.MOV.U32 R13, RZ, RZ, R101 ;  /* 0x000000ffff0d7224 */ /* 0x000fe400078e0065 */
[----:B------:R-:W-:-:S07]  /*2fec0*/  IMAD.MOV.U32 R134, RZ, RZ, R14 ;  /* 0x000000ffff867224 */ /* 0x000fce00078e000e */
[----:B------:R-:W-:Y:S05]  /*2fed0*/  WARPSYNC.COLLECTIVE R15, `(.L_x_1805) ;  /* 0x000000000f087348 */ /* 0x000fea0003c00000 */
[----:B------:R0:W1:Y:S02]  /*2fee0*/  SHFL.IDX P6, R14, R13, R12, R11 ;  /* 0x0000000c0d0e7389 */ /* 0x00006400000c000b */
[----:B01----:R-:W-:Y:S01]  /*2fef0*/  ENDCOLLECTIVE ;  /* 0x000000000000791b */ /* 0x003fe20003800000 */
.L_x_1805:
[----:B------:R-:W-:Y:S02]  /*2ff00*/  IMAD.MOV.U32 R13, RZ, RZ, R21 ;  /* 0x000000ffff0d7224 */ /* 0x000fe400078e0015 */
[----:B------:R-:W-:Y:S02]  /*2ff10*/  IMAD.MOV.U32 R12, RZ, RZ, R70 ;  /* 0x000000ffff0c7224 */ /* 0x000fe400078e0046 */
[----:B------:R-:W-:-:S07]  /*2ff20*/  IMAD.MOV.U32 R114, RZ, RZ, R14 ;  /* 0x000000ffff727224 */ /* 0x000fce00078e000e */
[----:B------:R-:W-:Y:S05]  /*2ff30*/  WARPSYNC.COLLECTIVE R15, `(.L_x_1806) ;  /* 0x000000000f087348 */ /* 0x000fea0003c00000 */
[----:B------:R0:W1:Y:S02]  /*2ff40*/  SHFL.IDX P6, R14, R13, R12, R11 ;  /* 0x0000000c0d0e7389 */ /* 0x00006400000c000b */
[----:B01----:R-:W-:Y:S01]  /*2ff50*/  ENDCOLLECTIVE ;  /* 0x000000000000791b */ /* 0x003fe20003800000 */
.L_x_1806:
[----:B------:R-:W-:Y:S01]  /*2ff60*/  IMAD.MOV.U32 R13, RZ, RZ, R10 ;  /* 0x000000ffff0d7224 */ /* 0x000fe200078e000a */
[----:B------:R-:W-:Y:S02]  /*2ff70*/  SEL R10, R20, R73, P0 ;  /* 0x00000049140a7207 */ /* 0x000fe40000000000 */
[----:B------:R-:W-:Y:S01]  /*2ff80*/  SEL R20, R73, R20, P0 ;  /* 0x0000001449147207 */ /* 0x000fe20000000000 */
[----:B------:R-:W-:-:S07]  /*2ff90*/  IMAD.MOV.U32 R137, RZ, RZ, R14 ;  /* 0x000000ffff897224 */ /* 0x000fce00078e000e */
[----:B------:R-:W-:Y:S05]  /*2ffa0*/  WARPSYNC.COLLECTIVE R15, `(.L_x_1807) ;  /* 0x000000000f087348 */ /* 0x000fea0003c00000 */
[----:B------:R0:W1:Y:S02]  /*2ffb0*/  SHFL.IDX P6, R14, R13, R12, R11 ;  /* 0x0000000c0d0e7389 */ /* 0x00006400000c000b */
[----:B01----:R-:W-:Y:S01]  /*2ffc0*/  ENDCOLLECTIVE ;  /* 0x000000000000791b */ /* 0x003fe20003800000 */
.L_x_1807:
[----:B------:R-:W-:Y:S01]  /*2ffd0*/  SEL R21, R134, R137, P0 ;  /* 0x0000008986157207 */ /* 0x000fe20000000000 */
[----:B------:R-:W-:Y:S02]  /*2ffe0*/  IMAD.MOV.U32 R13, RZ, RZ, R105 ;  /* 0x000000ffff0d7224 */ /* 0x000fe400078e0069 */
[----:B------:R-:W-:Y:S02]  /*2fff0*/  IMAD.MOV.U32 R12, RZ, RZ, R40 ;  /* 0x000000ffff0c7224 */ /* 0x000fe400078e0028 */
[----:B------:R-:W-:-:S07]  /*30000*/  IMAD.MOV.U32 R138, RZ, RZ, R14 ;  /* 0x000000ffff8a7224 */ /* 0x000fce00078e000e */
[----:B------:R-:W-:Y:S05]  /*30010*/  WARPSYNC.COLLECTIVE R15, `(.L_x_1808) ;  /* 0x000000000f087348 */ /* 0x000fea0003c00000 */
[----:B------:R0:W1:Y:S02]  /*30020*/  SHFL.IDX P6, R14, R13, R12, R11 ;  /* 0x0000000c0d0e7389 */ /* 0x00006400000c000b */
[----:B01----:R-:W-:Y:S01]  /*30030*/  ENDCOLLECTIVE ;  /* 0x000000000000791b */ /* 0x003fe20003800000 */
.L_x_1808:
[----:B------:R-:W-:Y:S01]  /*30040*/  SEL R25, R114, R138, P0 ;  /* 0x0000008a72197207 */ /* 0x000fe20000000000 */
[----:B------:R-:W-:Y:S02]  /*30050*/  IMAD.MOV.U32 R13, RZ, RZ, R102 ;  /* 0x000000ffff0d7224 */ /* 0x000fe400078e0066 */
[----:B------:R-:W-:-:S07]  /*30060*/  IMAD.MOV.U32 R101, RZ, RZ, R14 ;  /* 0x000000ffff657224 */ /* 0x000fce00078e000e */
[----:B------:R-:W-:Y:S05]  /*30070*/  WARPSYNC.COLLECTIVE R15, `(.L_x_1809) ;  /* 0x000000000f087348 */ /* 0x000fea0003c00000 */
[----:B------:R0:W1:Y:S02]  /*30080*/  SHFL.IDX P6, R14, R13, R12, R11 ;  /* 0x0000000c0d0e7389 */ /* 0x00006400000c000b */
[----:B01----:R-:W-:Y:S01]  /*30090*/  ENDCOLLECTIVE ;  /* 0x000000000000791b */ /* 0x003fe20003800000 */
.L_x_1809:
[----:B------:R-:W-:Y:S01]  /*300a0*/  IMAD.MOV.U32 R13, RZ, RZ, R26 ;  /* 0x000000ffff0d7224 */ /* 0x000fe200078e001a */
[----:B------:R-:W-:Y:S01]  /*300b0*/  SEL R26, R138, R114, P0 ;  /* 0x000000728a1a7207 */ /* 0x000fe20000000000 */
[----:B------:R-:W-:Y:S02]  /*300c0*/  IMAD.MOV.U32 R12, RZ, RZ, R70 ;  /* 0x000000ffff0c7224 */ /* 0x000fe400078e0046 */
[----:B------:R-:W-:-:S07]  /*300d0*/  IMAD.MOV.U32 R103, RZ, RZ, R14 ;  /* 0x000000ffff677224 */ /* 0x000fce00078e000e */
[----:B------:R-:W-:Y:S05]  /*300e0*/  WARPSYNC.COLLECTIVE R15, `(.L_x_1810) ;  /* 0x000000000f087348 */ /* 0x000fea0003c00000 */
[----:B------:R0:W1:Y:S02]  /*300f0*/  SHFL.IDX P6, R14, R13, R12, R11 ;  /* 0x0000000c0d0e7389 */ /* 0x00006400000c000b */
[----:B01----:R-:W-:Y:S01]  /*30100*/  ENDCOLLECTIVE ;  /* 0x000000000000791b */ /* 0x003fe20003800000 */
.L_x_1810:
[----:B------:R-:W-:Y:S01]  /*30110*/  IMAD.MOV.U32 R13, RZ, RZ, R24 ;  /* 0x000000ffff0d7224 */ /* 0x000fe200078e0018 */
[----:B------:R-:W-:Y:S01]  /*30120*/  SEL R24, R137, R134, P0 ;  /* 0x0000008689187207 */ /* 0x000fe20000000000 */
[----:B------:R-:W-:-:S07]  /*30130*/  IMAD.MOV.U32 R139, RZ, RZ, R14 ;  /* 0x000000ffff8b7224 */ /* 0x000fce00078e000e */
[----:B------:R-:W-:Y:S05]  /*30140*/  WARPSYNC.COLLECTIVE R15, `(.L_x_1811) ;  /* 0x000000000f087348 */ /* 0x000fea0003c00000 */
[----:B------:R0:W1:Y:S02]  /*30150*/  SHFL.IDX P6, R14, R13, R12, R11 ;  /* 0x0000000c0d0e7389 */ /* 0x00006400000c000b */
[----:B01----:R-:W-:Y:S01]  /*30160*/  ENDCOLLECTIVE ;  /* 0x000000000000791b */ /* 0x003fe20003800000 */
.L_x_1811:
[----:B------:R-:W-:Y:S02]  /*30170*/  IMAD.MOV.U32 R13, RZ, RZ, R107 ;  /* 0x000000ffff0d7224 */ /* 0x000fe400078e006b */
[----:B------:R-:W-:Y:S02]  /*30180*/  IMAD.MOV.U32 R12, RZ, RZ, R40 ;  /* 0x000000ffff0c7224 */ /* 0x000fe400078e0028 */
[----:B------:R-:W-:-:S07]  /*30190*/  IMAD.MOV.U32 R140, RZ, RZ, R14 ;  /* 0x000000ffff8c7224 */ /* 0x000fce00078e000e */
[----:B------:R-:W-:Y:S05]  /*301a0*/  WARPSYNC.COLLECTIVE R15, `(.L_x_1812) ;  /* 0x000000000f087348 */ /* 0x000fea0003c00000 */
[----:B------:R0:W1:Y:S02]  /*301b0*/  SHFL.IDX P6, R14, R13, R12, R11 ;  /* 0x0000000c0d0e7389 */ /* 0x00006400000c000b */
[----:B01----:R-:W-:Y:S01]  /*301c0*/  ENDCOLLECTIVE ;  /* 0x000000000000791b */ /* 0x003fe20003800000 */
.L_x_1812:
[----:B------:R-:W-:Y:S02]  /*301d0*/  SEL R102, R103, R140, P0 ;  /* 0x0000008c67667207 */ /* 0x000fe40000000000 */
[----:B------:R-:W-:Y:S01]  /*301e0*/  SEL R103, R140, R103, P0 ;  /* 0x000000678c677207 */ /* 0x000fe20000000000 */
[----:B------:R-:W-:Y:S02]  /*301f0*/  IMAD.MOV.U32 R13, RZ, RZ, R104 ;  /* 0x000000ffff0d7224 */ /* 0x000fe400078e0068 */
[----:B------:R-:W-:-:S07]  /*30200*/  IMAD.MOV.U32 R105, RZ, RZ, R14 ;  /* 0x000000ffff697224 */ /* 0x000fce00078e000e */
[----:B------:R-:W-:Y:S05]  /*30210*/  WARPSYNC.COLLECTIVE R15, `(.L_x_1813) ;  /* 0x000000000f087348 */ /* 0x000fea0003c00000 */
[----:B------:R0:W1:Y:S02]  /*30220*/  SHFL.IDX P6, R14, R13, R12, R11 ;  /* 0x0000000c0d0e7389 */ /* 0x00006400000c000b */
[----:B01----:R-:W-:Y:S01]  /*30230*/  ENDCOLLECTIVE ;  /* 0x000000000000791b */ /* 0x003fe20003800000 */
.L_x_1813:
[----:B------:R-:W-:Y:S02]  /*30240*/  IMAD.MOV.U32 R13, RZ, RZ, R54 ;  /* 0x000000ffff0d7224 */ /* 0x000fe400078e0036 */
[----:B------:R-:W-:Y:S02]  /*30250*/  IMAD.MOV.U32 R12, RZ, RZ, R70 ;  /* 0x000000ffff0c7224 */ /* 0x000fe400078e0046 */
[----:B------:R-:W-:-:S07]  /*30260*/  IMAD.MOV.U32 R112, RZ, RZ, R14 ;  /* 0x000000ffff707224 */ /* 0x000fce00078e000e */
[----:B------:R-:W-:Y:S05]  /*30270*/  WARPSYNC.COLLECTIVE R15, `(.L_x_1814) ;  /* 0x000000000f087348 */ /* 0x000fea0003c00000 */
[----:B------:R0:W1:Y:S02]  /*30280*/  SHFL.IDX P6, R14, R13, R12, R11 ;  /* 0x0000000c0d0e7389 */ /* 0x00006400000c000b */
[----:B01----:R-:W-:Y:S01]  /*30290*/  ENDCOLLECTIVE ;  /* 0x000000000000791b */ /* 0x003fe20003800000 */
.L_x_1814:
[----:B------:R-:W-:Y:S01]  /*302a0*/  IMAD.MOV.U32 R13, RZ, RZ, R27 ;  /* 0x000000ffff0d7224 */ /* 0x000fe200078e001b */
[----:B------:R-:W-:Y:S02]  /*302b0*/  SEL R27, R101, R139, P0 ;  /* 0x0000008b651b7207 */ /* 0x000fe40000000000 */
[----:B------:R-:W-:Y:S01]  /*302c0*/  SEL R101, R139, R101, P0 ;  /* 0x000000658b657207 */ /* 0x000fe20000000000 */
[----:B------:R-:W-:-:S07]  /*302d0*/  IMAD.MOV.U32 R54, RZ, RZ, R14 ;  /* 0x000000ffff367224 */ /* 0x000fce00078e000e */
[----:B------:R-:W-:Y:S05]  /*302e0*/  WARPSYNC.COLLECTIVE R15, `(.L_x_1815) ;  /* 0x000000000f087348 */ /* 0x000fea0003c00000 */
[----:B------:R0:W1:Y:S02]  /*302f0*/  SHFL.IDX P6, R14, R13, R12, R11 ;  /* 0x0000000c0d0e7389 */ /* 0x00006400000c000b */
[----:B01----:R-:W-:Y:S01]  /*30300*/  ENDCOLLECTIVE ;  /* 0x000000000000791b */ /* 0x003fe20003800000 */
.L_x_1815:
        /* <DEDUP_REMOVED lines=8> */
.L_x_1816:
[----:B------:R-:W-:Y:S01]  /*30390*/  IMAD.MOV.U32 R13, RZ, RZ, R106 ;  /* 0x000000ffff0d7224 */ /* 0x000fe200078e006a */
[----:B------:R-:W-:Y:S02]  /*303a0*/  SEL R106, R112, R107, P0 ;  /* 0x0000006b706a7207 */ /* 0x000fe40000000000 */
[----:B------:R-:W-:Y:S01]  /*303b0*/  SEL R107, R107, R112, P0 ;  /* 0x000000706b6b7207 */ /* 0x000fe20000000000 */
[----:B------:R-:W-:-:S07]  /*303c0*/  IMAD.MOV.U32 R109, RZ, RZ, R14 ;  /* 0x000000ffff6d7224 */ /* 0x000fce00078e000e */
[----:B------:R-:W-:Y:S05]  /*303d0*/  WARPSYNC.COLLECTIVE R15, `(.L_x_1817) ;  /* 0x000000000f087348 */ /* 0x000fea0003c00000 */
[----:B------:R0:W1:Y:S02]  /*303e0*/  SHFL.IDX P6, R14, R13, R12, R11 ;  /* 0x0000000c0d0e7389 */ /* 0x00006400000c000b */
[----:B01----:R-:W-:Y:S01]  /*303f0*/  ENDCOLLECTIVE ;  /* 0x000000000000791b */ /* 0x003fe20003800000 */
.L_x_1817:
[----:B------:R-:W-:Y:S02]  /*30400*/  IMAD.MOV.U32 R13, RZ, RZ, R63 ;  /* 0x000000ffff0d7224 */ /* 0x000fe400078e003f */
[----:B------:R-:W-:Y:S02]  /*30410*/  IMAD.MOV.U32 R12, RZ, RZ, R70 ;  /* 0x000000ffff0c7224 */ /* 0x000fe400078e0046 */
[----:B------:R-:W-:-:S07]  /*30420*/  IMAD.MOV.U32 R111, RZ, RZ, R14 ;  /* 0x000000ffff6f7224 */ /* 0x000fce00078e000e */
[----:B------:R-:W-:Y:S05]  /*30430*/  WARPSYNC.COLLECTIVE R15, `(.L_x_1818) ;  /* 0x000000000f087348 */ /* 0x000fea0003c00000 */
[----:B------:R0:W1:Y:S02]  /*30440*/  SHFL.IDX P6, R14, R13, R12, R11 ;  /* 0x0000000c0d0e7389 */ /* 0x00006400000c000b */
[----:B01----:R-:W-:Y:S01]  /*30450*/  ENDCOLLECTIVE ;  /* 0x000000000000791b */ /* 0x003fe20003800000 */
.L_x_1818:
[----:B------:R-:W-:Y:S02]  /*30460*/  IMAD.MOV.U32 R13, RZ, RZ, R60 ;  /* 0x000000ffff0d7224 */ /* 0x000fe400078e003c */
[----:B------:R-:W-:-:S07]  /*30470*/  IMAD.MOV.U32 R63, RZ, RZ, R14 ;  /* 0x000000ffff3f7224 */ /* 0x000fce00078e000e */
[----:B------:R-:W-:Y:S05]  /*30480*/  WARPSYNC.COLLECTIVE R15, `(.L_x_1819) ;  /* 0x000000000f087348 */ /* 0x000fea0003c00000 */
[----:B------:R0:W1:Y:S02]  /*30490*/  SHFL.IDX P6, R14, R13, R12, R11 ;  /* 0x0000000c0d0e7389 */ /* 0x00006400000c000b */
[----:B01----:R-:W-:Y:S01]  /*304a0*/  ENDCOLLECTIVE ;  /* 0x000000000000791b */ /* 0x003fe20003800000 */
.L_x_1819:
[----:B------:R-:W-:Y:S02]  /*304b0*/  IMAD.MOV.U32 R13, RZ, RZ, R110 ;  /* 0x000000ffff0d7224 */ /* 0x000fe400078e006e */
[----:B------:R-:W-:Y:S02]  /*304c0*/  IMAD.MOV.U32 R12, RZ, RZ, R40 ;  /* 0x000000ffff0c7224 */ /* 0x000fe400078e0028 */
[----:B------:R-:W-:-:S07]  /*304d0*/  IMAD.MOV.U32 R60, RZ, RZ, R14 ;  /* 0x000000ffff3c7224 */ /* 0x000fce00078e000e */
[----:B------:R-:W-:Y:S05]  /*304e0*/  WARPSYNC.COLLECTIVE R15, `(.L_x_1820) ;  /* 0x000000000f087348 */ /* 0x000fea0003c00000 */
[----:B------:R0:W1:Y:S02]  /*304f0*/  SHFL.IDX P6, R14, R13, R12, R11 ;  /* 0x0000000c0d0e7389 */ /* 0x00006400000c000b */
[----:B01----:R-:W-:Y:S01]  /*30500*/  ENDCOLLECTIVE ;  /* 0x000000000000791b */ /* 0x003fe20003800000 */
.L_x_1820:
        /* <DEDUP_REMOVED lines=9> */
.L_x_1821:
[----:B------:R-:W-:Y:S02]  /*305a0*/  IMAD.MOV.U32 R13, RZ, RZ, R76 ;  /* 0x000000ffff0d7224 */ /* 0x000fe400078e004c */
[----:B------:R-:W-:Y:S02]  /*305b0*/  IMAD.MOV.U32 R12, RZ, RZ, R70 ;  /* 0x000000ffff0c7224 */ /* 0x000fe400078e0046 */
[----:B------:R-:W-:-:S07]  /*305c0*/  IMAD.MOV.U32 R115, RZ, RZ, R14 ;  /* 0x000000ffff737224 */ /* 0x000fce00078e000e */
[----:B------:R-:W-:Y:S05]  /*305d0*/  WARPSYNC.COLLECTIVE R15, `(.L_x_1822) ;  /* 0x000000000f087348 */ /* 0x000fea0003c00000 */
[----:B------:R0:W1:Y:S02]  /*305e0*/  SHFL.IDX P6, R14, R13, R12, R11 ;  /* 0x0000000c0d0e7389 */ /* 0x00006400000c000b */
[----:B01----:R-:W-:Y:S01]  /*305f0*/  ENDCOLLECTIVE ;  /* 0x000000000000791b */ /* 0x003fe20003800000 */
.L_x_1822:
[----:B------:R-:W-:Y:S02]  /*30600*/  IMAD.MOV.U32 R13, RZ, RZ, R72 ;  /* 0x000000ffff0d7224 */ /* 0x000fe400078e0048 */
[----:B------:R-:W-:-:S07]  /*30610*/  IMAD.MOV.U32 R76, RZ, RZ, R14 ;  /* 0x000000ffff4c7224 */ /* 0x000fce00078e000e */
[----:B------:R-:W-:Y:S05]  /*30620*/  WARPSYNC.COLLECTIVE R15, `(.L_x_1823) ;  /* 0x000000000f087348 */ /* 0x000fea0003c00000 */
[----:B------:R0:W1:Y:S02]  /*30630*/  SHFL.IDX P6, R14, R13, R12, R11 ;  /* 0x0000000c0d0e7389 */ /* 0x00006400000c000b */
[----:B01----:R-:W-:Y:S01]  /*30640*/  ENDCOLLECTIVE ;  /* 0x000000000000791b */ /* 0x003fe20003800000 */
.L_x_1823:
[----:B------:R-:W-:Y:S02]  /*30650*/  SEL R112, R113, R76, P0 ;  /* 0x0000004c71707207 */ /* 0x000fe40000000000 */
[----:B------:R-:W-:Y:S01]  /*30660*/  SEL R113, R76, R113, P0 ;  /* 0x000000714c717207 */ /* 0x000fe20000000000 */
[----:B------:R-:W-:Y:S02]  /*30670*/  IMAD.MOV.U32 R13, RZ, RZ, R34 ;  /* 0x000000ffff0d7224 */ /* 0x000fe400078e0022 */
[----:B------:R-:W-:-:S05]  /*30680*/  IMAD.MOV.U32 R12, RZ, RZ, R14 ;  /* 0x000000ffff0c7224 */ /* 0x000fca00078e000e */
[----:B------:R-:W-:Y:S02]  /*30690*/  SEL R114, R115, R12, P0 ;  /* 0x0000000c73727207 */ /* 0x000fe40000000000 */
[----:B------:R-:W-:Y:S01]  /*306a0*/  SEL R115, R12, R115, P0 ;  /* 0x000000730c737207 */ /* 0x000fe20000000000 */
[----:B------:R-:W-:-:S07]  /*306b0*/  IMAD.MOV.U32 R12, RZ, RZ, R40 ;  /* 0x000000ffff0c7224 */ /* 0x000fce00078e0028 */
[----:B------:R-:W-:Y:S05]  /*306c0*/  WARPSYNC.COLLECTIVE R15, `(.L_x_1824) ;  /* 0x000000000f087348 */ /* 0x000fea0003c00000 */
[----:B------:R0:W1:Y:S02]  /*306d0*/  SHFL.IDX P6, R14, R13, R12, R11 ;  /* 0x0000000c0d0e7389 */ /* 0x00006400000c000b */
[----:B01----:R-:W-:Y:S01]  /*306e0*/  ENDCOLLECTIVE ;  /* 0x000000000000791b */ /* 0x003fe20003800000 */
.L_x_1824:
[----:B------:R-:W-:Y:S02]  /*306f0*/  IMAD.MOV.U32 R13, RZ, RZ, R31 ;  /* 0x000000ffff0d7224 */ /* 0x000fe400078e001f */
[----:B------:R-:W-:-:S07]  /*30700*/  IMAD.MOV.U32 R34, RZ, RZ, R14 ;  /* 0x000000ffff227224 */ /* 0x000fce00078e000e */
[----:B------:R-:W-:Y:S05]  /*30710*/  WARPSYNC.COLLECTIVE R15, `(.L_x_1825) ;  /* 0x000000000f087348 */ /* 0x000fea0003c00000 */
[----:B------:R0:W1:Y:S02]  /*30720*/  SHFL.IDX P6, R14, R13, R12, R11 ;  /* 0x0000000c0d0e7389 */ /* 0x00006400000c000b */
[----:B01----:R-:W-:Y:S01]  /*30730*/  ENDCOLLECTIVE ;  /* 0x000000000000791b */ /* 0x003fe20003800000 */
.L_x_1825:
[----:B------:R-:W-:Y:S02]  /*30740*/  IMAD.MOV.U32 R13, RZ, RZ, R29 ;  /* 0x000000ffff0d7224 */ /* 0x000fe400078e001d */
[----:B------:R-:W-:Y:S02]  /*30750*/  IMAD.MOV.U32 R12, RZ, RZ, R70 ;  /* 0x000000ffff0c7224 */ /* 0x000fe400078e0046 */
[----:B------:R-:W-:-:S07]  /*30760*/  IMAD.MOV.U32 R31, RZ, RZ, R14 ;  /* 0x000000ffff1f7224 */ /* 0x000fce00078e000e */
[----:B------:R-:W-:Y:S05]  /*30770*/  WARPSYNC.COLLECTIVE R15, `(.L_x_1826) ;  /* 0x000000000f087348 */ /* 0x000fea0003c00000 */
[----:B------:R0:W1:Y:S02]  /*30780*/  SHFL.IDX P6, R14, R13, R12, R11 ;  /* 0x0000000c0d0e7389 */ /* 0x00006400000c000b */
[----:B01----:R-:W-:Y:S01]  /*30790*/  ENDCOLLECTIVE ;  /* 0x000000000000791b */ /* 0x003fe20003800000 */
.L_x_1826:
[----:B------:R-:W-:Y:S02]  /*307a0*/  IMAD.MOV.U32 R13, RZ, RZ, R28 ;  /* 0x000000ffff0d7224 */ /* 0x000fe400078e001c */
[----:B------:R-:W-:-:S07]  /*307b0*/  IMAD.MOV.U32 R29, RZ, RZ, R14 ;  /* 0x000000ffff1d7224 */ /* 0x000fce00078e000e */
[----:B------:R-:W-:Y:S05]  /*307c0*/  WARPSYNC.COLLECTIVE R15, `(.L_x_1827) ;  /* 0x000000000f087348 */ /* 0x000fea0003c00000 */
[----:B------:R0:W1:Y:S02]  /*307d0*/  SHFL.IDX P6, R14, R13, R12, R11 ;  /* 0x0000000c0d0e7389 */ /* 0x00006400000c000b */
[----:B01----:R-:W-:Y:S01]  /*307e0*/  ENDCOLLECTIVE ;  /* 0x000000000000791b */ /* 0x003fe20003800000 */
.L_x_1827:
        /* <DEDUP_REMOVED lines=8> */
.L_x_1828:
[----:B------:R-:W-:Y:S02]  /*30870*/  IMAD.MOV.U32 R13, RZ, RZ, R75 ;  /* 0x000000ffff0d7224 */ /* 0x000fe400078e004b */
[----:B------:R-:W-:-:S07]  /*30880*/  IMAD.MOV.U32 R132, RZ, RZ, R14 ;  /* 0x000000ffff847224 */ /* 0x000fce00078e000e */
[----:B------:R-:W-:Y:S05]  /*30890*/  WARPSYNC.COLLECTIVE R15, `(.L_x_1829) ;  /* 0x000000000f087348 */ /* 0x000fea0003c00000 */
[----:B------:R0:W1:Y:S02]  /*308a0*/  SHFL.IDX P6, R14, R13, R12, R11 ;  /* 0x0000000c0d0e7389 */ /* 0x00006400000c000b */
[----:B01----:R-:W-:Y:S01]  /*308b0*/  ENDCOLLECTIVE ;  /* 0x000000000000791b */ /* 0x003fe20003800000 */
.L_x_1829:
[----:B------:R-:W-:Y:S02]  /*308c0*/  IMAD.MOV.U32 R13, RZ, RZ, R32 ;  /* 0x000000ffff0d7224 */ /* 0x000fe400078e0020 */
[----:B------:R-:W-:Y:S02]  /*308d0*/  IMAD.MOV.U32 R12, RZ, RZ, R70 ;  /* 0x000000ffff0c7224 */ /* 0x000fe400078e0046 */
[----:B------:R-:W-:-:S07]  /*308e0*/  IMAD.MOV.U32 R133, RZ, RZ, R14 ;  /* 0x000000ffff857224 */ /* 0x000fce00078e000e */
[----:B------:R-:W-:Y:S05]  /*308f0*/  WARPSYNC.COLLECTIVE R15, `(.L_x_1830) ;  /* 0x000000000f087348 */ /* 0x000fea0003c00000 */
[----:B------:R0:W1:Y:S02]  /*30900*/  SHFL.IDX P6, R14, R13, R12, R11 ;  /* 0x0000000c0d0e7389 */ /* 0x00006400000c000b */
[----:B01----:R-:W-:Y:S01]  /*30910*/  ENDCOLLECTIVE ;  /* 0x000000000000791b */ /* 0x003fe20003800000 */
.L_x_1830:
[----:B------:R-:W-:Y:S01]  /*30920*/  IMAD.MOV.U32 R13, RZ, RZ, R30 ;  /* 0x000000ffff0d7224 */ /* 0x000fe200078e001e */
[----:B------:R-:W-:Y:S02]  /*30930*/  SEL R30, R31, R72, P0 ;  /* 0x000000481f1e7207 */ /* 0x000fe40000000000 */
[----:B------:R-:W-:Y:S01]  /*30940*/  SEL R31, R72, R31, P0 ;  /* 0x0000001f481f7207 */ /* 0x000fe20000000000 */
[----:B------:R-:W-:-:S07]  /*30950*/  IMAD.MOV.U32 R141, RZ, RZ, R14 ;  /* 0x000000ffff8d7224 */ /* 0x000fce00078e000e */
[----:B------:R-:W-:Y:S05]  /*30960*/  WARPSYNC.COLLECTIVE R15, `(.L_x_1831) ;  /* 0x000000000f087348 */ /* 0x000fea0003c00000 */
[----:B------:R0:W1:Y:S02]  /*30970*/  SHFL.IDX P6, R14, R13, R12, R11 ;  /* 0x0000000c0d0e7389 */ /* 0x00006400000c000b */
[----:B01----:R-:W-:Y:S01]  /*30980*/  ENDCOLLECTIVE ;  /* 0x000000000000791b */ /* 0x003fe20003800000 */
.L_x_1831:
[----:B------:R-:W-:Y:S01]  /*30990*/  SEL R32, R132, R141, P0 ;  /* 0x0000008d84207207 */ /* 0x000fe20000000000 */
[----:B------:R-:W-:Y:S02]  /*309a0*/  IMAD.MOV.U32 R13, RZ, RZ, R116 ;  /* 0x000000ffff0d7224 */ /* 0x000fe400078e0074 */
[----:B------:R-:W-:Y:S02]  /*309b0*/  IMAD.MOV.U32 R12, RZ, RZ, R40 ;  /* 0x000000ffff0c7224 */ /* 0x000fe400078e0028 */
[----:B------:R-:W-:-:S07]  /*309c0*/  IMAD.MOV.U32 R142, RZ, RZ, R14 ;  /* 0x000000ffff8e7224 */ /* 0x000fce00078e000e */
[----:B------:R-:W-:Y:S05]  /*309d0*/  WARPSYNC.COLLECTIVE R15, `(.L_x_1832) ;  /* 0x000000000f087348 */ /* 0x000fea0003c00000 */
[----:B------:R0:W1:Y:S02]  /*309e0*/  SHFL.IDX P6, R14, R13, R12, R11 ;  /* 0x0000000c0d0e7389 */ /* 0x00006400000c000b */
[----:B01----:R-:W-:Y:S01]  /*309f0*/  ENDCOLLECTIVE ;  /* 0x000000000000791b */ /* 0x003fe20003800000 */
.L_x_1832:
[----:B------:R-:W-:Y:S01]  /*30a00*/  SEL R34, R133, R142, P0 ;  /* 0x0000008e85227207 */ /* 0x000fe20000000000 */
[----:B------:R-:W-:Y:S02]  /*30a10*/  IMAD.MOV.U32 R13, RZ, RZ, R82 ;  /* 0x000000ffff0d7224 */ /* 0x000fe400078e0052 */
[----:B------:R-:W-:-:S07]  /*30a20*/  IMAD.MOV.U32 R128, RZ, RZ, R14 ;  /* 0x000000ffff807224 */ /* 0x000fce00078e000e */
[----:B------:R-:W-:Y:S05]  /*30a30*/  WARPSYNC.COLLECTIVE R15, `(.L_x_1833) ;  /* 0x000000000f087348 */ /* 0x000fea0003c00000 */
[----:B------:R0:W1:Y:S02]  /*30a40*/  SHFL.IDX P6, R14, R13, R12, R11 ;  /* 0x0000000c0d0e7389 */ /* 0x00006400000c000b */
[----:B01----:R-:W-:Y:S01]  /*30a50*/  ENDCOLLECTIVE ;  /* 0x000000000000791b */ /* 0x003fe20003800000 */
.L_x_1833:
[----:B------:R-:W-:Y:S01]  /*30a60*/  IMAD.MOV.U32 R13, RZ, RZ, R35 ;  /* 0x000000ffff0d7224 */ /* 0x000fe200078e0023 */
[----:B------:R-:W-:Y:S01]  /*30a70*/  SEL R35, R142, R133, P0 ;  /* 0x000000858e237207 */ /* 0x000fe20000000000 */
[----:B------:R-:W-:Y:S02]  /*30a80*/  IMAD.MOV.U32 R12, RZ, RZ, R70 ;  /* 0x000000ffff0c7224 */ /* 0x000fe400078e0046 */
[----:B------:R-:W-:-:S07]  /*30a90*/  IMAD.MOV.U32 R130, RZ, RZ, R14 ;  /* 0x000000ffff827224 */ /* 0x000fce00078e000e */
[----:B------:R-:W-:Y:S05]  /*30aa0*/  WARPSYNC.COLLECTIVE R15, `(.L_x_1834) ;  /* 0x000000000f087348 */ /* 0x000fea0003c00000 */
[----:B------:R0:W1:Y:S02]  /*30ab0*/  SHFL.IDX P6, R14, R13, R12, R11 ;  /* 0x0000000c0d0e7389 */ /* 0x00006400000c000b */
[----:B01----:R-:W-:Y:S01]  /*30ac0*/  ENDCOLLECTIVE ;  /* 0x000000000000791b */ /* 0x003fe20003800000 */
.L_x_1834:
[----:B------:R-:W-:Y:S01]  /*30ad0*/  IMAD.MOV.U32 R13, RZ, RZ, R33 ;  /* 0x000000ffff0d7224 */ /* 0x000fe200078e0021 */
[----:B------:R-:W-:Y:S01]  /*30ae0*/  SEL R33, R141, R132, P0 ;  /* 0x000000848d217207 */ /* 0x000fe20000000000 */
[----:B------:R-:W-:-:S07]  /*30af0*/  IMAD.MOV.U32 R143, RZ, RZ, R14 ;  /* 0x000000ffff8f7224 */ /* 0x000fce00078e000e */
[----:B------:R-:W-:Y:S05]  /*30b00*/  WARPSYNC.COLLECTIVE R15, `(.L_x_1835) ;  /* 0x000000000f087348 */ /* 0x000fea0003c00000 */
[----:B------:R0:W1:Y:S02]  /*30b10*/  SHFL.IDX P6, R14, R13, R12, R11 ;  /* 0x0000000c0d0e7389 */ /* 0x00006400000c000b */
[----:B01----:R-:W-:Y:S01]  /*30b20*/  ENDCOLLECTIVE ;  /* 0x000000000000791b */ /* 0x003fe20003800000 */
.L_x_1835:
[----:B------:R-:W-:Y:S01]  /*30b30*/  SEL R37, R143, R128, P0 ;  /* 0x000000808f257207 */ /* 0x000fe20000000000 */
[----:B------:R-:W-:Y:S02]  /*30b40*/  IMAD.MOV.U32 R13, RZ, RZ, R118 ;  /* 0x000000ffff0d7224 */ /* 0x000fe400078e0076 */
[----:B------:R-:W-:Y:S02]  /*30b50*/  IMAD.MOV.U32 R12, RZ, RZ, R40 ;  /* 0x000000ffff0c7224 */ /* 0x000fe400078e0028 */
[----:B------:R-:W-:-:S07]  /*30b60*/  IMAD.MOV.U32 R144, RZ, RZ, R14 ;  /* 0x000000ffff907224 */ /* 0x000fce00078e000e */
[----:B------:R-:W-:Y:S05]  /*30b70*/  WARPSYNC.COLLECTIVE R15, `(.L_x_1836) ;  /* 0x000000000f087348 */ /* 0x000fea0003c00000 */
[----:B------:R0:W1:Y:S02]  /*30b80*/  SHFL.IDX P6, R14, R13, R12, R11 ;  /* 0x0000000c0d0e7389 */ /* 0x00006400000c000b */
[----:B01----:R-:W-:Y:S01]  /*30b90*/  ENDCOLLECTIVE ;  /* 0x000000000000791b */ /* 0x003fe20003800000 */
.L_x_1836:
[----:B------:R-:W-:Y:S02]  /*30ba0*/  IMAD.MOV.U32 R13, RZ, RZ, R85 ;  /* 0x000000ffff0d7224 */ /* 0x000fe400078e0055 */
[----:B------:R-:W-:-:S07]  /*30bb0*/  IMAD.MOV.U32 R126, RZ, RZ, R14 ;  /* 0x000000ffff7e7224 */ /* 0x000fce00078e000e */
[----:B------:R-:W-:Y:S05]  /*30bc0*/  WARPSYNC.COLLECTIVE R15, `(.L_x_1837) ;  /* 0x000000000f087348 */ /* 0x000fea0003c00000 */
[----:B------:R0:W1:Y:S02]  /*30bd0*/  SHFL.IDX P6, R14, R13, R12, R11 ;  /* 0x0000000c0d0e7389 */ /* 0x00006400000c000b */
[----:B01----:R-:W-:Y:S01]  /*30be0*/  ENDCOLLECTIVE ;  /* 0x000000000000791b */ /* 0x003fe20003800000 */
.L_x_1837:
[----:B------:R-:W-:Y:S01]  /*30bf0*/  IMAD.MOV.U32 R13, RZ, RZ, R39 ;  /* 0x000000ffff0d7224 */ /* 0x000fe200078e0027 */
[----:B------:R-:W-:Y:S01]  /*30c00*/  SEL R39, R144, R130, P0 ;  /* 0x0000008290277207 */ /* 0x000fe20000000000 */
[----:B------:R-:W-:Y:S02]  /*30c10*/  IMAD.MOV.U32 R12, RZ, RZ, R70 ;  /* 0x000000ffff0c7224 */ /* 0x000fe400078e0046 */
[----:B------:R-:W-:-:S07]  /*30c20*/  IMAD.MOV.U32 R116, RZ, RZ, R14 ;  /* 0x000000ffff747224 */ /* 0x000fce00078e000e */
[----:B------:R-:W-:Y:S05]  /*30c30*/  WARPSYNC.COLLECTIVE R15, `(.L_x_1838) ;  /* 0x000000000f087348 */ /* 0x000fea0003c00000 */
[----:B------:R0:W1:Y:S02]  /*30c40*/  SHFL.IDX P6, R14, R13, R12, R11 ;  /* 0x0000000c0d0e7389 */ /* 0x00006400000c000b */
[----:B01----:R-:W-:Y:S01]  /*30c50*/  ENDCOLLECTIVE ;  /* 0x000000000000791b */ /* 0x003fe20003800000 */
.L_x_1838:
[----:B------:R-:W-:Y:S01]  /*30c60*/  IMAD.MOV.U32 R13, RZ, RZ, R36 ;  /* 0x000000ffff0d7224 */ /* 0x000fe200078e0024 */
[----:B------:R-:W-:Y:S01]  /*30c70*/  SEL R36, R128, R143, P0 ;  /* 0x0000008f80247207 */ /* 0x000fe20000000000 */
[----:B------:R-:W-:-:S07]  /*30c80*/  IMAD.MOV.U32 R85, RZ, RZ, R14 ;  /* 0x000000ffff557224 */ /* 0x000fce00078e000e */
[----:B------:R-:W-:Y:S05]  /*30c90*/  WARPSYNC.COLLECTIVE R15, `(.L_x_1839) ;  /* 0x000000000f087348 */ /* 0x000fea0003c00000 */
[----:B------:R0:W1:Y:S02]  /*30ca0*/  SHFL.IDX P6, R14, R13, R12, R11 ;  /* 0x0000000c0d0e7389 */ /* 0x00006400000c000b */
[----:B01----:R-:W-:Y:S01]  /*30cb0*/  ENDCOLLECTIVE ;  /* 0x000000000000791b */ /* 0x003fe20003800000 */
.L_x_1839:
        /* <DEDUP_REMOVED lines=8> */
.L_x_1840:
[----:B------:R-:W-:Y:S02]  /*30d40*/  IMAD.MOV.U32 R13, RZ, RZ, R117 ;  /* 0x000000ffff0d7224 */ /* 0x000fe400078e0075 */
[----:B------:R-:W-:-:S07]  /*30d50*/  IMAD.MOV.U32 R118, RZ, RZ, R14 ;  /* 0x000000ffff767224 */ /* 0x000fce00078e000e */
[----:B------:R-:W-:Y:S05]  /*30d60*/  WARPSYNC.COLLECTIVE R15, `(.L_x_1841) ;  /* 0x000000000f087348 */ /* 0x000fea0003c00000 */
[----:B------:R0:W1:Y:S02]  /*30d70*/  SHFL.IDX P6, R14, R13, R12, R11 ;  /* 0x0000000c0d0e7389 */ /* 0x00006400000c000b */
[----:B01----:R-:W-:Y:S01]  /*30d80*/  ENDCOLLECTIVE ;  /* 0x000000000000791b */ /* 0x003fe20003800000 */
.L_x_1841:
        /* <DEDUP_REMOVED lines=8> */
.L_x_1842:
[----:B------:R-:W-:Y:S02]  /*30e10*/  IMAD.MOV.U32 R13, RZ, RZ, R59 ;  /* 0x000000ffff0d7224 */ /* 0x000fe400078e003b */
[----:B------:R-:W-:-:S07]  /*30e20*/  IMAD.MOV.U32 R146, RZ, RZ, R14 ;  /* 0x000000ffff927224 */ /* 0x000fce00078e000e */
[----:B------:R-:W-:Y:S05]  /*30e30*/  WARPSYNC.COLLECTIVE R15, `(.L_x_1843) ;  /* 0x000000000f087348 */ /* 0x000fea0003c00000 */
[----:B------:R0:W1:Y:S02]  /*30e40*/  SHFL.IDX P6, R14, R13, R12, R11 ;  /* 0x0000000c0d0e7389 */ /* 0x00006400000c000b */
[----:B01----:R-:W-:Y:S01]  /*30e50*/  ENDCOLLECTIVE ;  /* 0x000000000000791b */ /* 0x003fe20003800000 */
.L_x_1843:
        /* <DEDUP_REMOVED lines=8> */
.L_x_1844:
[----:B------:R-:W-:Y:S01]  /*30ee0*/  IMAD.MOV.U32 R13, RZ, RZ, R119 ;  /* 0x000000ffff0d7224 */ /* 0x000fe200078e0077 */
[----:B------:R-:W-:Y:S02]  /*30ef0*/  SEL R119, R83, R122, P0 ;  /* 0x0000007a53777207 */ /* 0x000fe40000000000 */
[----:B------:R-:W-:Y:S01]  /*30f00*/  SEL R122, R122, R83, P0 ;  /* 0x000000537a7a7207 */ /* 0x000fe20000000000 */
[----:B------:R-:W-:-:S07]  /*30f10*/  IMAD.MOV.U32 R124, RZ, RZ, R14 ;  /* 0x000000ffff7c7224 */ /* 0x000fce00078e000e */
[----:B------:R-:W-:Y:S05]  /*30f20*/  WARPSYNC.COLLECTIVE R15, `(.L_x_1845) ;  /* 0x000000000f087348 */ /* 0x000fea0003c00000 */
[----:B------:R0:W1:Y:S02]  /*30f30*/  SHFL.IDX P6, R14, R13, R12, R11 ;  /* 0x0000000c0d0e7389 */ /* 0x00006400000c000b */
[----:B01----:R-:W-:Y:S01]  /*30f40*/  ENDCOLLECTIVE ;  /* 0x000000000000791b */ /* 0x003fe20003800000 */
.L_x_1845:
[----:B------:R-:W-:Y:S02]  /*30f50*/  IMAD.MOV.U32 R13, RZ, RZ, R74 ;  /* 0x000000ffff0d7224 */ /* 0x000fe400078e004a */
[----:B------:R-:W-:Y:S02]  /*30f60*/  IMAD.MOV.U32 R12, RZ, RZ, R70 ;  /* 0x000000ffff0c7224 */ /* 0x000fe400078e0046 */
[----:B------:R-:W-:-:S07]  /*30f70*/  IMAD.MOV.U32 R82, RZ, RZ, R14 ;  /* 0x000000ffff527224 */ /* 0x000fce00078e000e */
[----:B------:R-:W-:Y:S05]  /*30f80*/  WARPSYNC.COLLECTIVE R15, `(.L_x_1846) ;  /* 0x000000000f087348 */ /* 0x000fea0003c00000 */
[----:B------:R0:W1:Y:S02]  /*30f90*/  SHFL.IDX P6, R14, R13, R12, R11 ;  /* 0x0000000c0d0e7389 */ /* 0x00006400000c000b */
[----:B01----:R-:W-:Y:S01]  /*30fa0*/  ENDCOLLECTIVE ;  /* 0x000000000000791b */ /* 0x003fe20003800000 */
.L_x_1846:
[----:B------:R-:W-:Y:S01]  /*30fb0*/  IMAD.MOV.U32 R13, RZ, RZ, R38 ;  /* 0x000000ffff0d7224 */ /* 0x000fe200078e0026 */
[----:B------:R-:W-:Y:S01]  /*30fc0*/  SEL R38, R130, R144, P0 ;  /* 0x0000009082267207 */ /* 0x000fe20000000000 */
[----:B------:R-:W-:-:S07]  /*30fd0*/  IMAD.MOV.U32 R74, RZ, RZ, R14 ;  /* 0x000000ffff4a7224 */ /* 0x000fce00078e000e */
[----:B------:R-:W-:Y:S05]  /*30fe0*/  WARPSYNC.COLLECTIVE R15, `(.L_x_1847) ;  /* 0x000000000f087348 */ /* 0x000fea0003c00000 */
[----:B------:R0:W1:Y:S02]  /*30ff0*/  SHFL.IDX P6, R14, R13, R12, R11 ;  /* 0x0000000c0d0e7389 */ /* 0x00006400000c000b */
[----:B01----:R-:W-:Y:S01]  /*31000*/  ENDCOLLECTIVE ;  /* 0x000000000000791b */ /* 0x003fe20003800000 */
.L_x_1847:
        /* <DEDUP_REMOVED lines=8> */
.L_x_1848:
[----:B------:R-:W-:Y:S02]  /*31090*/  SEL R63, R82, R59, P0 ;  /* 0x0000003b523f7207 */ /* 0x000fe40000000000 */
[----:B------:R-:W-:Y:S01]  /*310a0*/  SEL R64, R59, R82, P0 ;  /* 0x000000523b407207 */ /* 0x000fe20000000000 */
[----:B------:R-:W-:Y:S02]  /*310b0*/  IMAD.MOV.U32 R13, RZ, RZ, R46 ;  /* 0x000000ffff0d7224 */ /* 0x000fe400078e002e */
[----:B------:R-:W-:-:S07]  /*310c0*/  IMAD.MOV.U32 R50, RZ, RZ, R14 ;  /* 0x000000ffff327224 */ /* 0x000fce00078e000e */
[----:B------:R-:W-:Y:S05]  /*310d0*/  WARPSYNC.COLLECTIVE R15, `(.L_x_1849) ;  /* 0x000000000f087348 */ /* 0x000fea0003c00000 */
[----:B------:R0:W1:Y:S02]  /*310e0*/  SHFL.IDX P6, R14, R13, R12, R11 ;  /* 0x0000000c0d0e7389 */ /* 0x00006400000c000b */
[----:B01----:R-:W-:Y:S01]  /*310f0*/  ENDCOLLECTIVE ;  /* 0x000000000000791b */ /* 0x003fe20003800000 */
.L_x_1849:
[----:B------:R-:W-:Y:S02]  /*31100*/  IMAD.MOV.U32 R13, RZ, RZ, R42 ;  /* 0x000000ffff0d7224 */ /* 0x000fe400078e002a */
[----:B------:R-:W-:Y:S02]  /*31110*/  IMAD.MOV.U32 R12, RZ, RZ, R70 ;  /* 0x000000ffff0c7224 */ /* 0x000fe400078e0046 */
[----:B------:R-:W-:-:S07]  /*31120*/  IMAD.MOV.U32 R75, RZ, RZ, R14 ;  /* 0x000000ffff4b7224 */ /* 0x000fce00078e000e */
[----:B------:R-:W-:Y:S05]  /*31130*/  WARPSYNC.COLLECTIVE R15, `(.L_x_1850) ;  /* 0x000000000f087348 */ /* 0x000fea0003c00000 */
[----:B------:R0:W1:Y:S02]  /*31140*/  SHFL.IDX P6, R14, R13, R12, R11 ;  /* 0x0000000c0d0e7389 */ /* 0x00006400000c000b */
[----:B01----:R-:W-:Y:S01]  /*31150*/  ENDCOLLECTIVE ;  /* 0x000000000000791b */ /* 0x003fe20003800000 */
.L_x_1850:
[----:B------:R-:W-:Y:S02]  /*31160*/  IMAD.MOV.U32 R13, RZ, RZ, R41 ;  /* 0x000000ffff0d7224 */ /* 0x000fe400078e0029 */
[----:B------:R-:W-:-:S07]  /*31170*/  IMAD.MOV.U32 R42, RZ, RZ, R14 ;  /* 0x000000ffff2a7224 */ /* 0x000fce00078e000e */
[----:B------:R-:W-:Y:S05]  /*31180*/  WARPSYNC.COLLECTIVE R15, `(.L_x_1851) ;  /* 0x000000000f087348 */ /* 0x000fea0003c00000 */
[----:B------:R0:W1:Y:S02]  /*31190*/  SHFL.IDX P6, R14, R13, R12, R11 ;  /* 0x0000000c0d0e7389 */ /* 0x00006400000c000b */
[----:B01----:R-:W-:Y:S01]  /*311a0*/  ENDCOLLECTIVE ;  /* 0x000000000000791b */ /* 0x003fe20003800000 */
.L_x_1851:
[----:B------:R-:W-:Y:S02]  /*311b0*/  IMAD.MOV.U32 R13, RZ, RZ, R51 ;  /* 0x000000ffff0d7224 */ /* 0x000fe400078e0033 */
[----:B------:R-:W-:Y:S02]  /*311c0*/  IMAD.MOV.U32 R12, RZ, RZ, R40 ;  /* 0x000000ffff0c7224 */ /* 0x000fe400078e0028 */
[----:B------:R-:W-:-:S07]  /*311d0*/  IMAD.MOV.U32 R41, RZ, RZ, R14 ;  /* 0x000000ffff297224 */ /* 0x000fce00078e000e */
[----:B------:R-:W-:Y:S05]  /*311e0*/  WARPSYNC.COLLECTIVE R15, `(.L_x_1852) ;  /* 0x000000000f087348 */ /* 0x000fea0003c00000 */
[----:B------:R0:W1:Y:S02]  /*311f0*/  SHFL.IDX P6, R14, R13, R12, R11 ;  /* 0x0000000c0d0e7389 */ /* 0x00006400000c000b */
[----:B01----:R-:W-:Y:S01]  /*31200*/  ENDCOLLECTIVE ;  /* 0x000000000000791b */ /* 0x003fe20003800000 */
.L_x_1852:
[----:B------:R-:W-:Y:S02]  /*31210*/  IMAD.MOV.U32 R13, RZ, RZ, R48 ;  /* 0x000000ffff0d7224 */ /* 0x000fe400078e0030 */
[----:B------:R-:W-:-:S07]  /*31220*/  IMAD.MOV.U32 R51, RZ, RZ, R14 ;  /* 0x000000ffff337224 */ /* 0x000fce00078e000e */
[----:B------:R-:W-:Y:S05]  /*31230*/  WARPSYNC.COLLECTIVE R15, `(.L_x_1853) ;  /* 0x000000000f087348 */ /* 0x000fea0003c00000 */
[----:B------:R0:W1:Y:S02]  /*31240*/  SHFL.IDX P6, R14, R13, R12, R11 ;  /* 0x0000000c0d0e7389 */ /* 0x00006400000c000b */
[----:B01----:R-:W-:Y:S01]  /*31250*/  ENDCOLLECTIVE ;  /* 0x000000000000791b */ /* 0x003fe20003800000 */
.L_x_1853:
[----:B------:R-:W-:Y:S02]  /*31260*/  IMAD.MOV.U32 R13, RZ, RZ, R44 ;  /* 0x000000ffff0d7224 */ /* 0x000fe400078e002c */
[----:B------:R-:W-:Y:S02]  /*31270*/  IMAD.MOV.U32 R12, RZ, RZ, R70 ;  /* 0x000000ffff0c7224 */ /* 0x000fe400078e0046 */
[----:B------:R-:W-:-:S07]  /*31280*/  IMAD.MOV.U32 R48, RZ, RZ, R14 ;  /* 0x000000ffff307224 */ /* 0x000fce00078e000e */
[----:B------:R-:W-:Y:S05]  /*31290*/  WARPSYNC.COLLECTIVE R15, `(.L_x_1854) ;  /* 0x000000000f087348 */ /* 0x000fea0003c00000 */
[----:B------:R0:W1:Y:S02]  /*312a0*/  SHFL.IDX P6, R14, R13, R12, R11 ;  /* 0x0000000c0d0e7389 */ /* 0x00006400000c000b */
[----:B01----:R-:W-:Y:S01]  /*312b0*/  ENDCOLLECTIVE ;  /* 0x000000000000791b */ /* 0x003fe20003800000 */
.L_x_1854:
[----:B------:R-:W-:Y:S02]  /*312c0*/  IMAD.MOV.U32 R13, RZ, RZ, R43 ;  /* 0x000000ffff0d7224 */ /* 0x000fe400078e002b */
[----:B------:R-:W-:-:S07]  /*312d0*/  IMAD.MOV.U32 R44, RZ, RZ, R14 ;  /* 0x000000ffff2c7224 */ /* 0x000fce00078e000e */
[----:B------:R-:W-:Y:S05]  /*312e0*/  WARPSYNC.COLLECTIVE R15, `(.L_x_1855) ;  /* 0x000000000f087348 */ /* 0x000fea0003c00000 */
[----:B------:R0:W1:Y:S02]  /*312f0*/  SHFL.IDX P6, R14, R13, R12, R11 ;  /* 0x0000000c0d0e7389 */ /* 0x00006400000c000b */
[----:B01----:R-:W-:Y:S01]  /*31300*/  ENDCOLLECTIVE ;  /* 0x000000000000791b */ /* 0x003fe20003800000 */
.L_x_1855:
[----:B------:R-:W-:Y:S02]  /*31310*/  IMAD.MOV.U32 R13, RZ, RZ, R57 ;  /* 0x000000ffff0d7224 */ /* 0x000fe400078e0039 */
[----:B------:R-:W-:Y:S02]  /*31320*/  IMAD.MOV.U32 R12, RZ, RZ, R40 ;  /* 0x000000ffff0c7224 */ /* 0x000fe400078e0028 */
[----:B------:R-:W-:-:S07]  /*31330*/  IMAD.MOV.U32 R43, RZ, RZ, R14 ;  /* 0x000000ffff2b7224 */ /* 0x000fce00078e000e */
[----:B------:R-:W-:Y:S05]  /*31340*/  WARPSYNC.COLLECTIVE R15, `(.L_x_1856) ;  /* 0x000000000f087348 */ /* 0x000fea0003c00000 */
[----:B------:R0:W1:Y:S02]  /*31350*/  SHFL.IDX P6, R14, R13, R12, R11 ;  /* 0x0000000c0d0e7389 */ /* 0x00006400000c000b */
[----:B01----:R-:W-:Y:S01]  /*31360*/  ENDCOLLECTIVE ;  /* 0x000000000000791b */ /* 0x003fe20003800000 */
.L_x_1856:
[----:B------:R-:W-:Y:S01]  /*31370*/  SEL R72, R43, R48, P0 ;  /* 0x000000302b487207 */ /* 0x000fe20000000000 */
[----:B------:R-:W-:Y:S02]  /*31380*/  IMAD.MOV.U32 R13, RZ, RZ, R52 ;  /* 0x000000ffff0d7224 */ /* 0x000fe400078e0034 */
[----:B------:R-:W-:-:S07]  /*31390*/  IMAD.MOV.U32 R57, RZ, RZ, R14 ;  /* 0x000000ffff397224 */ /* 0x000fce00078e000e */
[----:B------:R-:W-:Y:S05]  /*313a0*/  WARPSYNC.COLLECTIVE R15, `(.L_x_1857) ;  /* 0x000000000f087348 */ /* 0x000fea0003c00000 */
[----:B------:R0:W1:Y:S02]  /*313b0*/  SHFL.IDX P6, R14, R13, R12, R11 ;  /* 0x0000000c0d0e7389 */ /* 0x00006400000c000b */
[----:B01----:R-:W-:Y:S01]  /*313c0*/  ENDCOLLECTIVE ;  /* 0x000000000000791b */ /* 0x003fe20003800000 */
.L_x_1857:
[----:B------:R-:W-:Y:S02]  /*313d0*/  IMAD.MOV.U32 R13, RZ, RZ, R47 ;  /* 0x000000ffff0d7224 */ /* 0x000fe400078e002f */
[----:B------:R-:W-:Y:S02]  /*313e0*/  IMAD.MOV.U32 R12, RZ, RZ, R70 ;  /* 0x000000ffff0c7224 */ /* 0x000fe400078e0046 */
[----:B------:R-:W-:-:S07]  /*313f0*/  IMAD.MOV.U32 R52, RZ, RZ, R14 ;  /* 0x000000ffff347224 */ /* 0x000fce00078e000e */
[----:B------:R-:W-:Y:S05]  /*31400*/  WARPSYNC.COLLECTIVE R15, `(.L_x_1858) ;  /* 0x000000000f087348 */ /* 0x000fea0003c00000 */
[----:B------:R0:W1:Y:S02]  /*31410*/  SHFL.IDX P6, R14, R13, R12, R11 ;  /* 0x0000000c0d0e7389 */ /* 0x00006400000c000b */
[----:B01----:R-:W-:Y:S01]  /*31420*/  ENDCOLLECTIVE ;  /* 0x000000000000791b */ /* 0x003fe20003800000 */
.L_x_1858:
[----:B------:R-:W-:Y:S02]  /*31430*/  IMAD.MOV.U32 R13, RZ, RZ, R45 ;  /* 0x000000ffff0d7224 */ /* 0x000fe400078e002d */
[----:B------:R-:W-:-:S07]  /*31440*/  IMAD.MOV.U32 R47, RZ, RZ, R14 ;  /* 0x000000ffff2f7224 */ /* 0x000fce00078e000e */
[----:B------:R-:W-:Y:S05]  /*31450*/  WARPSYNC.COLLECTIVE R15, `(.L_x_1859) ;  /* 0x000000000f087348 */ /* 0x000fea0003c00000 */
[----:B------:R0:W1:Y:S02]  /*31460*/  SHFL.IDX P6, R14, R13, R12, R11 ;  /* 0x0000000c0d0e7389 */ /* 0x00006400000c000b */
[----:B01----:R-:W-:Y:S01]  /*31470*/  ENDCOLLECTIVE ;  /* 0x000000000000791b */ /* 0x003fe20003800000 */
.L_x_1859:
[----:B------:R-:W-:Y:S02]  /*31480*/  SEL R73, R57, R47, P0 ;  /* 0x0000002f39497207 */ /* 0x000fe40000000000 */
[----:B------:R-:W-:Y:S01]  /*31490*/  SEL R74, R47, R57, P0 ;  /* 0x000000392f4a7207 */ /* 0x000fe20000000000 */
[----:B------:R-:W-:Y:S01]  /*314a0*/  IMAD.MOV.U32 R13, RZ, RZ, R66 ;  /* 0x000000ffff0d7224 */ /* 0x000fe200078e0042 */
[----:B------:R-:W-:Y:S01]  /*314b0*/  SEL R66, R42, R50, P0 ;  /* 0x000000322a427207 */ /* 0x000fe20000000000 */
[----:B------:R-:W-:Y:S02]  /*314c0*/  IMAD.MOV.U32 R12, RZ, RZ, R40 ;  /* 0x000000ffff0c7224 */ /* 0x000fe400078e0028 */
[----:B------:R-:W-:-:S07]  /*314d0*/  IMAD.MOV.U32 R45, RZ, RZ, R14 ;  /* 0x000000ffff2d7224 */ /* 0x000fce00078e000e */
[----:B------:R-:W-:Y:S05]  /*314e0*/  WARPSYNC.COLLECTIVE R15, `(.L_x_1860) ;  /* 0x000000000f087348 */ /* 0x000fea0003c00000 */
[----:B------:R0:W1:Y:S02]  /*314f0*/  SHFL.IDX P6, R14, R13, R12, R11 ;  /* 0x0000000c0d0e7389 */ /* 0x00006400000c000b */
[----:B01----:R-:W-:Y:S01]  /*31500*/  ENDCOLLECTIVE ;  /* 0x000000000000791b */ /* 0x003fe20003800000 */
.L_x_1860:
[----:B------:R-:W-:Y:S01]  /*31510*/  SEL R76, R45, R52, P0 ;  /* 0x000000342d4c7207 */ /* 0x000fe20000000000 */
[----:B------:R-:W-:Y:S02]  /*31520*/  IMAD.MOV.U32 R13, RZ, RZ, R56 ;  /* 0x000000ffff0d7224 */ /* 0x000fe400078e0038 */
[----:B------:R-:W-:-:S07]  /*31530*/  IMAD.MOV.U32 R125, RZ, RZ, R14 ;  /* 0x000000ffff7d7224 */ /* 0x000fce00078e000e */
[----:B------:R-:W-:Y:S05]  /*31540*/  WARPSYNC.COLLECTIVE R15, `(.L_x_1861) ;  /* 0x000000000f087348 */ /* 0x000fea0003c00000 */
[----:B------:R0:W1:Y:S02]  /*31550*/  SHFL.IDX P6, R14, R13, R12, R11 ;  /* 0x0000000c0d0e7389 */ /* 0x00006400000c000b */
[----:B01----:R-:W-:Y:S01]  /*31560*/  ENDCOLLECTIVE ;  /* 0x000000000000791b */ /* 0x003fe20003800000 */
.L_x_1861:
[----:B------:R-:W-:Y:S02]  /*31570*/  IMAD.MOV.U32 R13, RZ, RZ, R53 ;  /* 0x000000ffff0d7224 */ /* 0x000fe400078e0035 */
[----:B------:R-:W-:Y:S02]  /*31580*/  IMAD.MOV.U32 R12, RZ, RZ, R70 ;  /* 0x000000ffff0c7224 */ /* 0x000fe400078e0046 */
[----:B------:R-:W-:-:S07]  /*31590*/  IMAD.MOV.U32 R127, RZ, RZ, R14 ;  /* 0x000000ffff7f7224 */ /* 0x000fce00078e000e */
[----:B------:R-:W-:Y:S05]  /*315a0*/  WARPSYNC.COLLECTIVE R15, `(.L_x_1862) ;  /* 0x000000000f087348 */ /* 0x000fea0003c00000 */
[----:B------:R0:W1:Y:S02]  /*315b0*/  SHFL.IDX P6, R14, R13, R12, R11 ;  /* 0x0000000c0d0e7389 */ /* 0x00006400000c000b */
[----:B01----:R-:W-:Y:S01]  /*315c0*/  ENDCOLLECTIVE ;  /* 0x000000000000791b */ /* 0x003fe20003800000 */
.L_x_1862:
[----:B------:R-:W-:Y:S02]  /*315d0*/  IMAD.MOV.U32 R13, RZ, RZ, R49 ;  /* 0x000000ffff0d7224 */ /* 0x000fe400078e0031 */
[----:B------:R-:W-:-:S07]  /*315e0*/  IMAD.MOV.U32 R53, RZ, RZ, R14 ;  /* 0x000000ffff357224 */ /* 0x000fce00078e000e */
[----:B------:R-:W-:Y:S05]  /*315f0*/  WARPSYNC.COLLECTIVE R15, `(.L_x_1863) ;  /* 0x000000000f087348 */ /* 0x000fea0003c00000 */
[----:B------:R0:W1:Y:S02]  /*31600*/  SHFL.IDX P6, R14, R13, R12, R11 ;  /* 0x0000000c0d0e7389 */ /* 0x00006400000c000b */
[----:B01----:R-:W-:Y:S01]  /*31610*/  ENDCOLLECTIVE ;  /* 0x000000000000791b */ /* 0x003fe20003800000 */
.L_x_1863:
        /* <DEDUP_REMOVED lines=9> */
.L_x_1864:
        /* <DEDUP_REMOVED lines=8> */
.L_x_1865:
        /* <DEDUP_REMOVED lines=8> */
.L_x_1866:
[----:B------:R-:W-:Y:S02]  /*317b0*/  IMAD.MOV.U32 R13, RZ, RZ, R58 ;  /* 0x000000ffff0d7224 */ /* 0x000fe400078e003a */
[----:B------:R-:W-:-:S07]  /*317c0*/  IMAD.MOV.U32 R56, RZ, RZ, R14 ;  /* 0x000000ffff387224 */ /* 0x000fce00078e000e */
[----:B------:R-:W-:Y:S05]  /*317d0*/  WARPSYNC.COLLECTIVE R15, `(.L_x_1867) ;  /* 0x000000000f087348 */ /* 0x000fea0003c00000 */
[----:B------:R0:W1:Y:S02]  /*317e0*/  SHFL.IDX P6, R14, R13, R12, R11 ;  /* 0x0000000c0d0e7389 */ /* 0x00006400000c000b */
[----:B01----:R-:W-:Y:S01]  /*317f0*/  ENDCOLLECTIVE ;  /* 0x000000000000791b */ /* 0x003fe20003800000 */
.L_x_1867:
        /* <DEDUP_REMOVED lines=9> */
.L_x_1868:
[----:B------:R-:W-:Y:S02]  /*31890*/  SEL R130, R131, R58, P0 ;  /* 0x0000003a83827207 */ /* 0x000fe40000000000 */
[----:B------:R-:W-:Y:S01]  /*318a0*/  SEL R131, R58, R131, P0 ;  /* 0x000000833a837207 */ /* 0x000fe20000000000 */
[----:B------:R-:W-:Y:S02]  /*318b0*/  IMAD.MOV.U32 R13, RZ, RZ, R147 ;  /* 0x000000ffff0d7224 */ /* 0x000fe400078e0093 */
[----:B------:R-:W-:-:S07]  /*318c0*/  IMAD.MOV.U32 R46, RZ, RZ, R14 ;  /* 0x000000ffff2e7224 */ /* 0x000fce00078e000e */
[----:B------:R-:W-:Y:S05]  /*318d0*/  WARPSYNC.COLLECTIVE R15, `(.L_x_1869) ;  /* 0x000000000f087348 */ /* 0x000fea0003c00000 */
[----:B------:R0:W1:Y:S02]  /*318e0*/  SHFL.IDX P6, R14, R13, R12, R11 ;  /* 0x0000000c0d0e7389 */ /* 0x00006400000c000b */
[----:B01----:R-:W-:Y:S01]  /*318f0*/  ENDCOLLECTIVE ;  /* 0x000000000000791b */ /* 0x003fe20003800000 */
.L_x_1869:
        /* <DEDUP_REMOVED lines=8> */
.L_x_1870:
[----:B------:R-:W-:Y:S02]  /*31980*/  IMAD.MOV.U32 R13, RZ, RZ, R148 ;  /* 0x000000ffff0d7224 */ /* 0x000fe400078e0094 */
[----:B------:R-:W-:-:S07]  /*31990*/  IMAD.MOV.U32 R40, RZ, RZ, R14 ;  /* 0x000000ffff287224 */ /* 0x000fce00078e000e */
[----:B------:R-:W-:Y:S05]  /*319a0*/  WARPSYNC.COLLECTIVE R15, `(.L_x_1871) ;  /* 0x000000000f087348 */ /* 0x000fea0003c00000 */
[----:B------:R0:W1:Y:S02]  /*319b0*/  SHFL.IDX P6, R14, R13, R12, R11 ;  /* 0x0000000c0d0e7389 */ /* 0x00006400000c000b */
[----:B01----:R-:W-:Y:S01]  /*319c0*/  ENDCOLLECTIVE ;  /* 0x000000000000791b */ /* 0x003fe20003800000 */
.L_x_1871:
[----:B------:R-:W-:Y:S01]  /*319d0*/  IMAD.MOV.U32 R11, RZ, RZ, RZ ;  /* 0x000000ffff0b7224 */ /* 0x000fe200078e00ff */
[----:B------:R-:W-:Y:S06]  /*319e0*/  BRA `(.L_x_1872) ;  /* 0xffffff0000a47947 */ /* 0x000fec000383ffff */
.L_x_1566:
[----:B------:R-:W-:Y:S02]  /*319f0*/  IMAD.MOV.U32 R13, RZ, RZ, R3 ;  /* 0x000000ffff0d7224 */ /* 0x000fe400078e0003 */
[----:B------:R-:W-:Y:S02]  /*31a00*/  IMAD.MOV.U32 R12, RZ, RZ, RZ ;  /* 0x000000ffff0c7224 */ /* 0x000fe400078e00ff */
[----:B------:R-:W-:Y:S02]  /*31a10*/  IMAD.MOV.U32 R11, RZ, RZ, 0x181f ;  /* 0x0000181fff0b7424 */ /* 0x000fe400078e00ff */
[----:B------:R-:W-:-:S07]  /*31a20*/  IMAD.MOV.U32 R15, RZ, RZ, -0x1 ;  /* 0xffffffffff0f7424 */ /* 0x000fce00078e00ff */
[----:B-----5:R-:W-:Y:S05]  /*31a30*/  WARPSYNC.COLLECTIVE R15, `(.L_x_1873) ;  /* 0x000000000f087348 */ /* 0x020fea0003c00000 */
[----:B------:R0:W1:Y:S02]  /*31a40*/  SHFL.IDX P6, R14, R13, R12, R11 ;  /* 0x0000000c0d0e7389 */ /* 0x00006400000c000b */
[----:B01---5:R-:W-:Y:S01]  /*31a50*/  ENDCOLLECTIVE ;  /* 0x000000000000791b */ /* 0x023fe20003800000 */
.L_x_1873:
[----:B------:R-:W-:Y:S02]  /*31a60*/  IMAD.MOV.U32 R13, RZ, RZ, R2 ;  /* 0x000000ffff0d7224 */ /* 0x000fe400078e0002 */
[----:B------:R-:W-:-:S07]  /*31a70*/  IMAD.MOV.U32 R0, RZ, RZ, R14 ;  /* 0x000000ffff007224 */ /* 0x000fce00078e000e */
[----:B------:R-:W-:Y:S05]  /*31a80*/  WARPSYNC.COLLECTIVE R15, `(.L_x_1874) ;  /* 0x000000000f087348 */ /* 0x000fea0003c00000 */
[----:B------:R0:W1:Y:S02]  /*31a90*/  SHFL.IDX P6, R14, R13, R12, R11 ;  /* 0x0000000c0d0e7389 */ /* 0x00006400000c000b */
[----:B01----:R-:W-:Y:S01]  /*31aa0*/  ENDCOLLECTIVE ;  /* 0x000000000000791b */ /* 0x003fe20003800000 */
.L_x_1874:
[----:B------:R-:W-:Y:S05]  /*31ab0*/  BRA `(.L_x_1875) ;  /* 0xffffff1000e47947 */ /* 0x000fea000383ffff */
.L_x_1569:
[----:B------:R-:W-:Y:S01]  /*31ac0*/  BSSY B1, `(.L_x_1876) ;  /* 0x0000008000017945 */ /* 0x000fe20003800000 */
[----:B---3--:R-:W-:Y:S02]  /*31ad0*/  IMAD.MOV.U32 R13, RZ, RZ, R3 ;  /* 0x000000ffff0d7224 */ /* 0x008fe400078e0003 */
[----:B------:R-:W-:Y:S02]  /*31ae0*/  IMAD.MOV.U32 R12, RZ, RZ, 0x1 ;  /* 0x00000001ff0c7424 */ /* 0x000fe400078e00ff */
[----:B------:R-:W-:Y:S02]  /*31af0*/  IMAD.MOV.U32 R11, RZ, RZ, 0x181f ;  /* 0x0000181fff0b7424 */ /* 0x000fe400078e00ff */
[----:B------:R-:W-:-:S07]  /*31b00*/  IMAD.MOV.U32 R15, RZ, RZ, -0x1 ;  /* 0xffffffffff0f7424 */ /* 0x000fce00078e00ff */
[----:B012--5:R-:W-:Y:S05]  /*31b10*/  WARPSYNC.COLLECTIVE R15, `(.L_x_1877) ;  /* 0x000000000f087348 */ /* 0x027fea0003c00000 */
[----:B--2---:R2:W3:Y:S02]  /*31b20*/  SHFL.IDX P6, R14, R13, R12, R11 ;  /* 0x0000000c0d0e7389 */ /* 0x0044e400000c000b */
[----:B0123-5:R-:W-:Y:S01]  /*31b30*/  ENDCOLLECTIVE ;  /* 0x000000000000791b */ /* 0x02ffe20003800000 */
.L_x_1877:
[----:B------:R-:W-:Y:S05]  /*31b40*/  BSYNC B1 ;  /* 0x0000000000017941 */ /* 0x000fea0003800000 */
.L_x_1876:
[----:B------:R-:W-:Y:S02]  /*31b50*/  IMAD.MOV.U32 R13, RZ, RZ, R2 ;  /* 0x000000ffff0d7224 */ /* 0x000fe400078e0002 */
[----:B------:R-:W-:Y:S02]  /*31b60*/  IMAD.MOV.U32 R12, RZ, RZ, 0x1 ;  /* 0x00000001ff0c7424 */ /* 0x000fe400078e00ff */
[----:B------:R-:W-:Y:S02]  /*31b70*/  IMAD.MOV.U32 R11, RZ, RZ, 0x181f ;  /* 0x0000181fff0b7424 */ /* 0x000fe400078e00ff */
[----:B------:R-:W-:Y:S02]  /*31b80*/  IMAD.MOV.U32 R15, RZ, RZ, -0x1 ;  /* 0xffffffffff0f7424 */ /* 0x000fe400078e00ff */
[----:B------:R-:W-:-:S07]  /*31b90*/  IMAD.MOV.U32 R0, RZ, RZ, R14 ;  /* 0x000000ffff007224 */ /* 0x000fce00078e000e */
[----:B------:R-:W-:Y:S05]  /*31ba0*/  WARPSYNC.COLLECTIVE R15, `(.L_x_1878) ;  /* 0x000000000f087348 */ /* 0x000fea0003c00000 */
[----:B------:R0:W1:Y:S02]  /*31bb0*/  SHFL.IDX P6, R14, R13, R12, R11 ;  /* 0x0000000c0d0e7389 */ /* 0x00006400000c000b */
[----:B01----:R-:W-:Y:S01]  /*31bc0*/  ENDCOLLECTIVE ;  /* 0x000000000000791b */ /* 0x003fe20003800000 */
.L_x_1878:
[----:B------:R-:W-:Y:S05]  /*31bd0*/  BRA `(.L_x_1879) ;  /* 0xffffff1000f47947 */ /* 0x000fea000383ffff */
.L_x_1572:
[----:B------:R-:W-:Y:S01]  /*31be0*/  BSSY B1, `(.L_x_1880) ;  /* 0x0000008000017945 */ /* 0x000fe20003800000 */
[----:B------:R-:W-:Y:S02]  /*31bf0*/  IMAD.MOV.U32 R13, RZ, RZ, R3 ;  /* 0x000000ffff0d7224 */ /* 0x000fe400078e0003 */
[----:B------:R-:W-:Y:S02]  /*31c00*/  IMAD.MOV.U32 R12, RZ, RZ, 0x2 ;  /* 0x00000002ff0c7424 */ /* 0x000fe400078e00ff */
[----:B------:R-:W-:Y:S02]  /*31c10*/  IMAD.MOV.U32 R11, RZ, RZ, 0x181f ;  /* 0x0000181fff0b7424 */ /* 0x000fe400078e00ff */
[----:B---3--:R-:W-:-:S07]  /*31c20*/  IMAD.MOV.U32 R15, RZ, RZ, -0x1 ;  /* 0xffffffffff0f7424 */ /* 0x008fce00078e00ff */
[----:B012-4-:R-:W-:Y:S05]  /*31c30*/  WARPSYNC.COLLECTIVE R15, `(.L_x_1881) ;  /* 0x000000000f087348 */ /* 0x017fea0003c00000 */
[----:B--2---:R2:W3:Y:S02]  /*31c40*/  SHFL.IDX P6, R14, R13, R12, R11 ;  /* 0x0000000c0d0e7389 */ /* 0x0044e400000c000b */
[----:B01234-:R-:W-:Y:S01]  /*31c50*/  ENDCOLLECTIVE ;  /* 0x000000000000791b */ /* 0x01ffe20003800000 */
.L_x_1881:
[----:B------:R-:W-:Y:S05]  /*31c60*/  BSYNC B1 ;  /* 0x0000000000017941 */ /* 0x000fea0003800000 */
.L_x_1880:
        /* <DEDUP_REMOVED lines=8> */
.L_x_1882:
[----:B------:R-:W-:Y:S05]  /*31cf0*/  BRA `(.L_x_1883) ;  /* 0xffffff1400047947 */ /* 0x000fea000383ffff */
.L_x_1575:
        /* <DEDUP_REMOVED lines=8> */
.L_x_1885:
[----:B------:R-:W-:Y:S05]  /*31d80*/  BSYNC B1 ;  /* 0x0000000000017941 */ /* 0x000fea0003800000 */
.L_x_1884:
        /* <DEDUP_REMOVED lines=8> */
.L_x_1886:
[----:B------:R-:W-:Y:S05]  /*31e10*/  BRA `(.L_x_1887) ;  /* 0xffffff1400147947 */ /* 0x000fea000383ffff */
.L_x_1577:
[----:B------:R-:W-:Y:S02]  /*31e20*/  IMAD.MOV.U32 R13, RZ, RZ, R45 ;  /* 0x000000ffff0d7224 */ /* 0x000fe400078e002d */
[----:B------:R-:W-:Y:S02]  /*31e30*/  IMAD.MOV.U32 R12, RZ, RZ, RZ ;  /* 0x000000ffff0c7224 */ /* 0x000fe400078e00ff */
[----:B------:R-:W-:Y:S02]  /*31e40*/  IMAD.MOV.U32 R11, RZ, RZ, 0x1c1f ;  /* 0x00001c1fff0b7424 */ /* 0x000fe400078e00ff */
[----:B------:R-:W-:-:S07]  /*31e50*/  IMAD.MOV.U32 R15, RZ, RZ, -0x1 ;  /* 0xffffffffff0f7424 */ /* 0x000fce00078e00ff */
[----:B------:R-:W-:Y:S05]  /*31e60*/  WARPSYNC.COLLECTIVE R15, `(.L_x_1888) ;  /* 0x000000000f087348 */ /* 0x000fea0003c00000 */
[----:B------:R0:W1:Y:S02]  /*31e70*/  SHFL.IDX P6, R14, R13, R12, R11 ;  /* 0x0000000c0d0e7389 */ /* 0x00006400000c000b */
[----:B01----:R-:W-:Y:S01]  /*31e80*/  ENDCOLLECTIVE ;  /* 0x000000000000791b */ /* 0x003fe20003800000 */
.L_x_1888:
[----:B------:R-:W-:Y:S02]  /*31e90*/  IMAD.MOV.U32 R13, RZ, RZ, R44 ;  /* 0x000000ffff0d7224 */ /* 0x000fe400078e002c */
[----:B------:R-:W-:-:S07]  /*31ea0*/  IMAD.MOV.U32 R46, RZ, RZ, R14 ;  /* 0x000000ffff2e7224 */ /* 0x000fce00078e000e */
[----:B------:R-:W-:Y:S05]  /*31eb0*/  WARPSYNC.COLLECTIVE R15, `(.L_x_1889) ;  /* 0x000000000f087348 */ /* 0x000fea0003c00000 */
[----:B------:R0:W1:Y:S02]  /*31ec0*/  SHFL.IDX P6, R14, R13, R12, R11 ;  /* 0x0000000c0d0e7389 */ /* 0x00006400000c000b */
[----:B01----:R-:W-:Y:S01]  /*31ed0*/  ENDCOLLECTIVE ;  /* 0x000000000000791b */ /* 0x003fe20003800000 */
.L_x_1889:
[----:B------:R-:W-:Y:S01]  /*31ee0*/  IMAD.MOV.U32 R47, RZ, RZ, R14 ;  /* 0x000000ffff2f7224 */ /* 0x000fe200078e000e */
[----:B------:R-:W-:Y:S06]  /*31ef0*/  BRA `(.L_x_1890) ;  /* 0xffffff1400dc7947 */ /* 0x000fec000383ffff */
.L_x_1580:
[----:B------:R-:W-:Y:S01]  /*31f00*/  BSSY B1, `(.L_x_1891) ;  /* 0x0000008000017945 */ /* 0x000fe20003800000 */
[----:B------:R-:W-:Y:S02]  /*31f10*/  IMAD.MOV.U32 R13, RZ, RZ, R45 ;  /* 0x000000ffff0d7224 */ /* 0x000fe400078e002d */
[----:B------:R-:W-:Y:S02]  /*31f20*/  IMAD.MOV.U32 R12, RZ, RZ, 0x1 ;  /* 0x00000001ff0c7424 */ /* 0x000fe400078e00ff */
[----:B---3--:R-:W-:Y:S02]  /*31f30*/  IMAD.MOV.U32 R11, RZ, RZ, 0x1c1f ;  /* 0x00001c1fff0b7424 */ /* 0x008fe400078e00ff */
[----:B------:R-:W-:-:S07]  /*31f40*/  IMAD.MOV.U32 R15, RZ, RZ, -0x1 ;  /* 0xffffffffff0f7424 */ /* 0x000fce00078e00ff */
[----:B012---:R-:W-:Y:S05]  /*31f50*/  WARPSYNC.COLLECTIVE R15, `(.L_x_1892) ;  /* 0x000000000f087348 */ /* 0x007fea0003c00000 */
[----:B------:R3:W4:Y:S02]  /*31f60*/  SHFL.IDX P6, R14, R13, R12, R11 ;  /* 0x0000000c0d0e7389 */ /* 0x00072400000c000b */
[----:B01234-:R-:W-:Y:S01]  /*31f70*/  ENDCOLLECTIVE ;  /* 0x000000000000791b */ /* 0x01ffe20003800000 */
.L_x_1892:
[----:B------:R-:W-:Y:S05]  /*31f80*/  BSYNC B1 ;  /* 0x0000000000017941 */ /* 0x000fea0003800000 */
.L_x_1891:
        /* <DEDUP_REMOVED lines=8> */
.L_x_1893:
[----:B------:R-:W-:Y:S05]  /*32010*/  BRA `(.L_x_1894) ;  /* 0xffffff2000a47947 */ /* 0x000fea000383ffff */
.L_x_1584:
[----:B------:R-:W-:Y:S02]  /*32020*/  IMAD.MOV.U32 R13, RZ, RZ, R3 ;  /* 0x000000ffff0d7224 */ /* 0x000fe400078e0003 */
[----:B------:R-:W-:Y:S02]  /*32030*/  IMAD.MOV.U32 R12, RZ, RZ, RZ ;  /* 0x000000ffff0c7224 */ /* 0x000fe400078e00ff */
[----:B------:R-:W-:Y:S02]  /*32040*/  IMAD.MOV.U32 R11, RZ, RZ, 0x181f ;  /* 0x0000181fff0b7424 */ /* 0x000fe400078e00ff */
[----:B------:R-:W-:-:S07]  /*32050*/  IMAD.MOV.U32 R15, RZ, RZ, -0x1 ;  /* 0xffffffffff0f7424 */ /* 0x000fce00078e00ff */
[----:B--2--5:R-:W-:Y:S05]  /*32060*/  WARPSYNC.COLLECTIVE R15, `(.L_x_1895) ;  /* 0x000000000f087348 */ /* 0x024fea0003c00000 */
[----:B------:R0:W1:Y:S02]  /*32070*/  SHFL.IDX P6, R14, R13, R12, R11 ;  /* 0x0000000c0d0e7389 */ /* 0x00006400000c000b */
[----:B012--5:R-:W-:Y:S01]  /*32080*/  ENDCOLLECTIVE ;  /* 0x000000000000791b */ /* 0x027fe20003800000 */
.L_x_1895:
[----:B------:R-:W-:Y:S02]  /*32090*/  IMAD.MOV.U32 R13, RZ, RZ, R2 ;  /* 0x000000ffff0d7224 */ /* 0x000fe400078e0002 */
[----:B------:R-:W-:-:S07]  /*320a0*/  IMAD.MOV.U32 R0, RZ, RZ, R14 ;  /* 0x000000ffff007224 */ /* 0x000fce00078e000e */
[----:B------:R-:W-:Y:S05]  /*320b0*/  WARPSYNC.COLLECTIVE R15, `(.L_x_1896) ;  /* 0x000000000f087348 */ /* 0x000fea0003c00000 */
[----:B------:R0:W1:Y:S02]  /*320c0*/  SHFL.IDX P6, R14, R13, R12, R11 ;  /* 0x0000000c0d0e7389 */ /* 0x00006400000c000b */
[----:B01----:R-:W-:Y:S01]  /*320d0*/  ENDCOLLECTIVE ;  /* 0x000000000000791b */ /* 0x003fe20003800000 */
.L_x_1896:
[----:B------:R-:W-:Y:S05]  /*320e0*/  BRA `(.L_x_1897) ;  /* 0xffffff3400507947 */ /* 0x000fea000383ffff */
.L_x_1587:
[----:B------:R-:W-:Y:S01]  /*320f0*/  BSSY B1, `(.L_x_1898) ;  /* 0x0000008000017945 */ /* 0x000fe20003800000 */
[----:B----4-:R-:W-:Y:S02]  /*32100*/  IMAD.MOV.U32 R13, RZ, RZ, R3 ;  /* 0x000000ffff0d7224 */ /* 0x010fe400078e0003 */
[----:B------:R-:W-:Y:S02]  /*32110*/  IMAD.MOV.U32 R12, RZ, RZ, 0x1 ;  /* 0x00000001ff0c7424 */ /* 0x000fe400078e00ff */
[----:B------:R-:W-:Y:S02]  /*32120*/  IMAD.MOV.U32 R11, RZ, RZ, 0x181f ;  /* 0x0000181fff0b7424 */ /* 0x000fe400078e00ff */
[----:B------:R-:W-:-:S07]  /*32130*/  IMAD.MOV.U32 R15, RZ, RZ, -0x1 ;  /* 0xffffffffff0f7424 */ /* 0x000fce00078e00ff */
[----:B0123--:R-:W-:Y:S05]  /*32140*/  WARPSYNC.COLLECTIVE R15, `(.L_x_1899) ;  /* 0x000000000f087348 */ /* 0x00ffea0003c00000 */
[----:B---3--:R3:W4:Y:S02]  /*32150*/  SHFL.IDX P6, R14, R13, R12, R11 ;  /* 0x0000000c0d0e7389 */ /* 0x00872400000c000b */
[----:B01234-:R-:W-:Y:S01]  /*32160*/  ENDCOLLECTIVE ;  /* 0x000000000000791b */ /* 0x01ffe20003800000 */
.L_x_1899:
[----:B------:R-:W-:Y:S05]  /*32170*/  BSYNC B1 ;  /* 0x0000000000017941 */ /* 0x000fea0003800000 */
.L_x_1898:
        /* <DEDUP_REMOVED lines=8> */
.L_x_1900:
[----:B------:R-:W-:Y:S05]  /*32200*/  BRA `(.L_x_1901) ;  /* 0xffffff3400647947 */ /* 0x000fea000383ffff */
.L_x_1590:
        /* <DEDUP_REMOVED lines=8> */
.L_x_1903:
[----:B------:R-:W-:Y:S05]  /*32290*/  BSYNC B1 ;  /* 0x0000000000017941 */ /* 0x000fea0003800000 */
.L_x_1902:
        /* <DEDUP_REMOVED lines=8> */
.L_x_1904:
[----:B------:R-:W-:Y:S05]  /*32320*/  BRA `(.L_x_1905) ;  /* 0xffffff3400747947 */ /* 0x000fea000383ffff */
.L_x_1593:
[----:B------:R-:W-:Y:S01]  /*32330*/  BSSY B1, `(.L_x_1906) ;  /* 0x0000008000017945 */ /* 0x000fe20003800000 */
[----:B0-----:R-:W-:Y:S02]  /*32340*/  IMAD.MOV.U32 R13, RZ, RZ, R3 ;  /* 0x000000ffff0d7224 */ /* 0x001fe400078e0003 */
[----:B------:R-:W-:Y:S02]  /*32350*/  IMAD.MOV.U32 R12, RZ, RZ, 0x3 ;  /* 0x00000003ff0c7424 */ /* 0x000fe400078e00ff */
[----:B------:R-:W-:Y:S02]  /*32360*/  IMAD.MOV.U32 R11, RZ, RZ, 0x181f ;  /* 0x0000181fff0b7424 */ /* 0x000fe400078e00ff */
[----:B------:R-:W-:-:S07]  /*32370*/  IMAD.MOV.U32 R15, RZ, RZ, -0x1 ;  /* 0xffffffffff0f7424 */ /* 0x000fce00078e00ff */
[----:B-1234-:R-:W-:Y:S05]  /*32380*/  WARPSYNC.COLLECTIVE R15, `(.L_x_1907) ;  /* 0x000000000f087348 */ /* 0x01efea0003c00000 */
[----:B----4-:R0:W4:Y:S02]  /*32390*/  SHFL.IDX P6, R14, R13, R12, R11 ;  /* 0x0000000c0d0e7389 */ /* 0x01012400000c000b */
[----:B01234-:R-:W-:Y:S01]  /*323a0*/  ENDCOLLECTIVE ;  /* 0x000000000000791b */ /* 0x01ffe20003800000 */
.L_x_1907:
[----:B------:R-:W-:Y:S05]  /*323b0*/  BSYNC B1 ;  /* 0x0000000000017941 */ /* 0x000fea0003800000 */
.L_x_1906:
        /* <DEDUP_REMOVED lines=8> */
.L_x_1908:
[----:B------:R-:W-:Y:S05]  /*32440*/  BRA `(.L_x_1909) ;  /* 0xffffff3400847947 */ /* 0x000fea000383ffff */
.L_x_1620:
[----:B------:R-:W1:Y:S01]  /*32450*/  S2R R6, SR_TID.X ;  /* 0x0000000000067919 */ /* 0x000e620000002100 */
[----:B------:R-:W-:Y:S01]  /*32460*/  BSSY B1, `(.L_x_1910) ;  /* 0x000000a000017945 */ /* 0x000fe20003800000 */
[----:B------:R-:W-:Y:S02]  /*32470*/  IMAD.MOV.U32 R12, RZ, RZ, RZ ;  /* 0x000000ffff0c7224 */ /* 0x000fe400078e00ff */
[----:B------:R-:W-:Y:S02]  /*32480*/  IMAD.MOV.U32 R11, RZ, RZ, 0x1f ;  /* 0x0000001fff0b7424 */ /* 0x000fe400078e00ff */
[----:B0-----:R-:W-:Y:S01]  /*32490*/  IMAD.MOV.U32 R15, RZ, RZ, -0x1 ;  /* 0xffffffffff0f7424 */ /* 0x001fe200078e00ff */
[----:B-1----:R-:W-:-:S04]  /*324a0*/  SHF.R.U32.HI R6, RZ, 0x5, R6 ;  /* 0x00000005ff067819 */ /* 0x002fc80000011606 */
[----:B------:R-:W-:-:S05]  /*324b0*/  LOP3.LUT R6, R6, 0x3, RZ, 0xc0, !PT ;  /* 0x0000000306067812 */ /* 0x000fca00078ec0ff */
[----:B------:R-:W-:-:S07]  /*324c0*/  IMAD.MOV.U32 R13, RZ, RZ, R6 ;  /* 0x000000ffff0d7224 */ /* 0x000fce00078e0006 */
[----:B------:R-:W-:Y:S05]  /*324d0*/  WARPSYNC.COLLECTIVE R15, `(.L_x_1911) ;  /* 0x000000000f087348 */ /* 0x000fea0003c00000 */
[----:B------:R0:W1:Y:S02]  /*324e0*/  SHFL.IDX P6, R14, R13, R12, R11 ;  /* 0x0000000c0d0e7389 */ /* 0x00006400000c000b */
[----:B01----:R-:W-:Y:S01]  /*324f0*/  ENDCOLLECTIVE ;  /* 0x000000000000791b */ /* 0x003fe20003800000 */
.L_x_1911:
[----:B------:R-:W-:Y:S05]  /*32500*/  BSYNC B1 ;  /* 0x0000000000017941 */ /* 0x000fea0003800000 */
.L_x_1910:
[----:B------:R-:W-:Y:S05]  /*32510*/  BRA `(.L_x_1912) ;  /* 0xffffff5800107947 */ /* 0x000fea000383ffff */
.L_x_1622:
[----:B------:R-:W-:Y:S01]  /*32520*/  BSSY B1, `(.L_x_1913) ;  /* 0x0000006000017945 */ /* 0x000fe20003800000 */
[----:B0-----:R-:W-:-:S07]  /*32530*/  IMAD.MOV.U32 R15, RZ, RZ, -0x1 ;  /* 0xffffffffff0f7424 */ /* 0x001fce00078e00ff */
[----:B-1----:R-:W-:Y:S05]  /*32540*/  WARPSYNC.COLLECTIVE R15, `(.L_x_1914) ;  /* 0x000000000f0c7348 */ /* 0x002fea0003c00000 */
[----:B------:R-:W-:Y:S02]  /*32550*/  ELECT P6, UR62, PT ;  /* 0x00000000003e782f */ /* 0x000fe400038c0000 */
[----:B------:R-:W-:Y:S01]  /*32560*/  MOV R14, UR62 ;  /* 0x0000003e000e7c02 */ /* 0x000fe20008000f00 */
[----:B-1----:R-:W-:Y:S10]  /*32570*/  ENDCOLLECTIVE ;  /* 0x000000000000791b */ /* 0x002ff40003800000 */
.L_x_1914:
[----:B------:R-:W-:Y:S05]  /*32580*/  BSYNC B1 ;  /* 0x0000000000017941 */ /* 0x000fea0003800000 */
.L_x_1913:
[----:B------:R-:W-:Y:S05]  /*32590*/  BRA `(.L_x_1621) ;  /* 0xffffff5800087947 */ /* 0x000fea000383ffff */
.L_x_1624:
[----:B-1----:R1:W2:Y:S02]  /*325a0*/  SYNCS.PHASECHK.TRANS64.TRYWAIT P0, [R18+URZ+0x2a820], R5 ;  /* 0x02a82005120075a7 */ /* 0x0022a4000800017f */
[----:B--2---:R-:W-:Y:S05]  /*325b0*/  @!P0 NANOSLEEP.SYNCS 0x989680 ;  /* 0x009896800000895d */ /* 0x004fea0003900000 */
[----:B------:R-:W2:Y:S02]  /*325c0*/  @!P0 SYNCS.PHASECHK.TRANS64 P0, [R18+URZ+0x2a820], R5 ;  /* 0x02a82005120085a7 */ /* 0x000ea4000800007f */
[----:B--2---:R-:W-:Y:S05]  /*325d0*/  @!P0 BRA `(.L_x_1624) ;  /* 0xfffffffc00f08947 */ /* 0x004fea000383ffff */
[----:B------:R-:W-:Y:S05]  /*325e0*/  BRA `(.L_x_1915) ;  /* 0xffffff5800187947 */ /* 0x000fea000383ffff */
.L_x_1628:
[----:B--2---:R2:W3:Y:S02]  /*325f0*/  SYNCS.PHASECHK.TRANS64.TRYWAIT P0, [R8+URZ+0x2a8a0], R11 ;  /* 0x02a8a00b080075a7 */ /* 0x0044e4000800017f */
[----:B---3--:R-:W-:Y:S05]  /*32600*/  @!P0 NANOSLEEP.SYNCS 0x989680 ;  /* 0x009896800000895d */ /* 0x008fea0003900000 */
[----:B------:R-:W3:Y:S02]  /*32610*/  @!P0 SYNCS.PHASECHK.TRANS64 P0, [R8+URZ+0x2a8a0], R11 ;  /* 0x02a8a00b080085a7 */ /* 0x000ee4000800007f */
[----:B---3--:R-:W-:Y:S05]  /*32620*/  @!P0 BRA `(.L_x_1628) ;  /* 0xfffffffc00f08947 */ /* 0x008fea000383ffff */
[----:B------:R-:W-:Y:S05]  /*32630*/  BRA `(.L_x_1916) ;  /* 0xffffff5800387947 */ /* 0x000fea000383ffff */
.L_x_1635:
[----:B0-----:R0:W1:Y:S02]  /*32640*/  SYNCS.PHASECHK.TRANS64.TRYWAIT P0, [R8+URZ+0x2a8c0], R11 ;  /* 0x02a8c00b080075a7 */ /* 0x001064000800017f */
[----:B-1----:R-:W-:Y:S05]  /*32650*/  @!P0 NANOSLEEP.SYNCS 0x989680 ;  /* 0x009896800000895d */ /* 0x002fea0003900000 */
[----:B------:R-:W1:Y:S02]  /*32660*/  @!P0 SYNCS.PHASECHK.TRANS64 P0, [R8+URZ+0x2a8c0], R11 ;  /* 0x02a8c00b080085a7 */ /* 0x000e64000800007f */
[----:B-1----:R-:W-:Y:S05]  /*32670*/  @!P0 BRA `(.L_x_1635) ;  /* 0xfffffffc00f08947 */ /* 0x002fea000383ffff */
[----:B------:R-:W-:Y:S05]  /*32680*/  BRA `(.L_x_1917) ;  /* 0xffffff5c00387947 */ /* 0x000fea000383ffff */
.L_x_1644:
[----:B0-----:R0:W1:Y:S02]  /*32690*/  SYNCS.PHASECHK.TRANS64.TRYWAIT P1, [R9+URZ+0x2a8a0], R8 ;  /* 0x02a8a008090075a7 */ /* 0x001064000802017f */
[----:B-1----:R-:W-:Y:S05]  /*326a0*/  @!P1 NANOSLEEP.SYNCS 0x989680 ;  /* 0x009896800000995d */ /* 0x002fea0003900000 */
[----:B------:R-:W1:Y:S02]  /*326b0*/  @!P1 SYNCS.PHASECHK.TRANS64 P1, [R9+URZ+0x2a8a0], R8 ;  /* 0x02a8a008090095a7 */ /* 0x000e64000802007f */
[----:B-1----:R-:W-:Y:S05]  /*326c0*/  @!P1 BRA `(.L_x_1644) ;  /* 0xfffffffc00f09947 */ /* 0x002fea000383ffff */
[----:B------:R-:W-:Y:S05]  /*326d0*/  BRA `(.L_x_1918) ;  /* 0xffffff6000887947 */ /* 0x000fea000383ffff */
.L_x_1651:
[----:B-1----:R1:W2:Y:S02]  /*326e0*/  SYNCS.PHASECHK.TRANS64.TRYWAIT P1, [R9+URZ+0x2a8c0], R8 ;  /* 0x02a8c008090075a7 */ /* 0x0022a4000802017f */
[----:B--2---:R-:W-:Y:S05]  /*326f0*/  @!P1 NANOSLEEP.SYNCS 0x989680 ;  /* 0x009896800000995d */ /* 0x004fea0003900000 */
[----:B------:R-:W2:Y:S02]  /*32700*/  @!P1 SYNCS.PHASECHK.TRANS64 P1, [R9+URZ+0x2a8c0], R8 ;  /* 0x02a8c008090095a7 */ /* 0x000ea4000802007f */
[----:B--2---:R-:W-:Y:S05]  /*32710*/  @!P1 BRA `(.L_x_1651) ;  /* 0xfffffffc00f09947 */ /* 0x004fea000383ffff */
[----:B------:R-:W-:Y:S05]  /*32720*/  BRA `(.L_x_1919) ;  /* 0xffffff6400847947 */ /* 0x000fea000383ffff */
.L_x_1678:
[----:B------:R-:W3:Y:S01]  /*32730*/  S2R R0, SR_TID.X ;  /* 0x0000000000007919 */ /* 0x000ee20000002100 */
[----:B------:R-:W-:Y:S01]  /*32740*/  BSSY B0, `(.L_x_1920) ;  /* 0x000000a000007945 */ /* 0x000fe20003800000 */
[----:B------:R-:W-:Y:S02]  /*32750*/  IMAD.MOV.U32 R12, RZ, RZ, RZ ;  /* 0x000000ffff0c7224 */ /* 0x000fe400078e00ff */
[----:B------:R-:W-:Y:S02]  /*32760*/  IMAD.MOV.U32 R11, RZ, RZ, 0x1f ;  /* 0x0000001fff0b7424 */ /* 0x000fe400078e00ff */
[----:B0-----:R-:W-:Y:S01]  /*32770*/  IMAD.MOV.U32 R15, RZ, RZ, -0x1 ;  /* 0xffffffffff0f7424 */ /* 0x001fe200078e00ff */
[----:B---3--:R-:W-:-:S04]  /*32780*/  SHF.R.U32.HI R0, RZ, 0x5, R0 ;  /* 0x00000005ff007819 */ /* 0x008fc80000011600 */
[----:B------:R-:W-:-:S05]  /*32790*/  LOP3.LUT R0, R0, 0x3, RZ, 0xc0, !PT ;  /* 0x0000000300007812 */ /* 0x000fca00078ec0ff */
[----:B------:R-:W-:-:S07]  /*327a0*/  IMAD.MOV.U32 R13, RZ, RZ, R0 ;  /* 0x000000ffff0d7224 */ /* 0x000fce00078e0000 */
[----:B-12---:R-:W-:Y:S05]  /*327b0*/  WARPSYNC.COLLECTIVE R15, `(.L_x_1921) ;  /* 0x000000000f087348 */ /* 0x006fea0003c00000 */
[----:B------:R0:W3:Y:S02]  /*327c0*/  SHFL.IDX P6, R14, R13, R12, R11 ;  /* 0x0000000c0d0e7389 */ /* 0x0000e400000c000b */
[----:B0123--:R-:W-:Y:S01]  /*327d0*/  ENDCOLLECTIVE ;  /* 0x000000000000791b */ /* 0x00ffe20003800000 */
.L_x_1921:
[----:B------:R-:W-:Y:S05]  /*327e0*/  BSYNC B0 ;  /* 0x0000000000007941 */ /* 0x000fea0003800000 */
.L_x_1920:
[----:B------:R-:W-:Y:S05]  /*327f0*/  BRA `(.L_x_1922) ;  /* 0xffffff7800307947 */ /* 0x000fea000383ffff */
.L_x_1680:
[----:B------:R-:W-:Y:S01]  /*32800*/  BSSY B0, `(.L_x_1923) ;  /* 0x0000006000007945 */ /* 0x000fe20003800000 */
[----:B0-----:R-:W-:-:S07]  /*32810*/  IMAD.MOV.U32 R15, RZ, RZ, -0x1 ;  /* 0xffffffffff0f7424 */ /* 0x001fce00078e00ff */
[----:B-123--:R-:W-:Y:S05]  /*32820*/  WARPSYNC.COLLECTIVE R15, `(.L_x_1924) ;  /* 0x000000000f0c7348 */ /* 0x00efea0003c00000 */
[----:B------:R-:W-:Y:S02]  /*32830*/  ELECT P6, UR62, PT ;  /* 0x00000000003e782f */ /* 0x000fe400038c0000 */
[----:B------:R-:W-:Y:S01]  /*32840*/  MOV R14, UR62 ;  /* 0x0000003e000e7c02 */ /* 0x000fe20008000f00 */
[----:B-123--:R-:W-:Y:S10]  /*32850*/  ENDCOLLECTIVE ;  /* 0x000000000000791b */ /* 0x00eff40003800000 */
.L_x_1924:
[----:B------:R-:W-:Y:S05]  /*32860*/  BSYNC B0 ;  /* 0x0000000000007941 */ /* 0x000fea0003800000 */
.L_x_1923:
[----:B------:R-:W-:Y:S05]  /*32870*/  BRA `(.L_x_1925) ;  /* 0xffffff7800387947 */ /* 0x000fea000383ffff */
.L_x_1682:
[----:B-1----:R1:W2:Y:S02]  /*32880*/  SYNCS.PHASECHK.TRANS64.TRYWAIT P0, [R2+URZ+0x2a880], R4 ;  /* 0x02a88004020075a7 */ /* 0x0022a4000800017f */
[----:B--2---:R-:W-:Y:S05]  /*32890*/  @!P0 NANOSLEEP.SYNCS 0x989680 ;  /* 0x009896800000895d */ /* 0x004fea0003900000 */
[----:B------:R-:W2:Y:S02]  /*328a0*/  @!P0 SYNCS.PHASECHK.TRANS64 P0, [R2+URZ+0x2a880], R4 ;  /* 0x02a88004020085a7 */ /* 0x000ea4000800007f */
[----:B--2---:R-:W-:Y:S05]  /*328b0*/  @!P0 BRA `(.L_x_1682) ;  /* 0xfffffffc00f08947 */ /* 0x004fea000383ffff */
[----:B------:R-:W-:Y:S05]  /*328c0*/  BRA `(.L_x_1926) ;  /* 0xffffff7800a07947 */ /* 0x000fea000383ffff */
.L_x_1684:
[----:B--2---:R2:W3:Y:S02]  /*328d0*/  SYNCS.PHASECHK.TRANS64.TRYWAIT P0, [R2+URZ+0x2a840], R4 ;  /* 0x02a84004020075a7 */ /* 0x0044e4000800017f */
[----:B---3--:R-:W-:Y:S05]  /*328e0*/  @!P0 NANOSLEEP.SYNCS 0x989680 ;  /* 0x009896800000895d */ /* 0x008fea0003900000 */
[----:B------:R-:W3:Y:S02]  /*328f0*/  @!P0 SYNCS.PHASECHK.TRANS64 P0, [R2+URZ+0x2a840], R4 ;  /* 0x02a84004020085a7 */ /* 0x000ee4000800007f */
[----:B---3--:R-:W-:Y:S05]  /*32900*/  @!P0 BRA `(.L_x_1684) ;  /* 0xfffffffc00f08947 */ /* 0x008fea000383ffff */
[----:B------:R-:W-:Y:S05]  /*32910*/  BRA `(.L_x_1927) ;  /* 0xffffff7c001c7947 */ /* 0x000fea000383ffff */
.L_x_1688:
[----:B------:R-:W2:Y:S01]  /*32920*/  LDL.LU R11, [R1+0x40] ;  /* 0x00004000010b7983 */ /* 0x000ea20000300800 */
[----:B------:R-:W-:Y:S02]  /*32930*/  IMAD.MOV.U32 R5, RZ, RZ, R12 ;  /* 0x000000ffff057224 */ /* 0x000fe400078e000c */
[----:B------:R-:W-:Y:S02]  /*32940*/  IMAD.MOV.U32 R13, RZ, RZ, R3 ;  /* 0x000000ffff0d7224 */ /* 0x000fe400078e0003 */
[----:B------:R-:W-:Y:S02]  /*32950*/  IMAD.MOV.U32 R12, RZ, RZ, RZ ;  /* 0x000000ffff0c7224 */ /* 0x000fe400078e00ff */
[----:B------:R-:W-:Y:S02]  /*32960*/  IMAD.MOV.U32 R15, RZ, RZ, -0x1 ;  /* 0xffffffffff0f7424 */ /* 0x000fe400078e00ff */
        /* <DEDUP_REMOVED lines=8> */
.L_x_1928:
[----:B------:R-:W-:Y:S02]  /*329f0*/  IMAD.MOV.U32 R13, RZ, RZ, R4 ;  /* 0x000000ffff0d7224 */ /* 0x000fe400078e0004 */
[----:B------:R-:W-:-:S07]  /*32a00*/  IMAD.MOV.U32 R6, RZ, RZ, R14 ;  /* 0x000000ffff067224 */ /* 0x000fce00078e000e */
[----:B------:R-:W-:Y:S05]  /*32a10*/  WARPSYNC.COLLECTIVE R15, `(.L_x_1929) ;  /* 0x000000000f087348 */ /* 0x000fea0003c00000 */
[----:B------:R0:W1:Y:S02]  /*32a20*/  SHFL.IDX P6, R14, R13, R12, R11 ;  /* 0x0000000c0d0e7389 */ /* 0x00006400000c000b */
[----:B01----:R-:W-:Y:S01]  /*32a30*/  ENDCOLLECTIVE ;  /* 0x000000000000791b */ /* 0x003fe20003800000 */
.L_x_1929:
[----:B------:R-:W-:Y:S02]  /*32a40*/  IMAD.MOV.U32 R13, RZ, RZ, R3 ;  /* 0x000000ffff0d7224 */ /* 0x000fe400078e0003 */
[----:B------:R-:W-:Y:S02]  /*32a50*/  IMAD.MOV.U32 R12, RZ, RZ, 0x1 ;  /* 0x00000001ff0c7424 */ /* 0x000fe400078e00ff */
[----:B------:R-:W-:-:S07]  /*32a60*/  IMAD.MOV.U32 R7, RZ, RZ, R14 ;  /* 0x000000ffff077224 */ /* 0x000fce00078e000e */
[----:B------:R-:W-:Y:S05]  /*32a70*/  WARPSYNC.COLLECTIVE R15, `(.L_x_1930) ;  /* 0x000000000f087348 */ /* 0x000fea0003c00000 */
[----:B------:R0:W1:Y:S02]  /*32a80*/  SHFL.IDX P6, R14, R13, R12, R11 ;  /* 0x0000000c0d0e7389 */ /* 0x00006400000c000b */
[----:B01----:R-:W-:Y:S01]  /*32a90*/  ENDCOLLECTIVE ;  /* 0x000000000000791b */ /* 0x003fe20003800000 */
.L_x_1930:
        /* <DEDUP_REMOVED lines=17> */
.L_x_1931:
[----:B------:R-:W-:Y:S02]  /*32bb0*/  IMAD.MOV.U32 R13, RZ, RZ, R3 ;  /* 0x000000ffff0d7224 */ /* 0x000fe400078e0003 */
[----:B------:R-:W-:Y:S02]  /*32bc0*/  IMAD.MOV.U32 R12, RZ, RZ, 0x2 ;  /* 0x00000002ff0c7424 */ /* 0x000fe400078e00ff */
[----:B------:R-:W-:-:S07]  /*32bd0*/  IMAD.MOV.U32 R5, RZ, RZ, R14 ;  /* 0x000000ffff057224 */ /* 0x000fce00078e000e */
[----:B------:R-:W-:Y:S05]  /*32be0*/  WARPSYNC.COLLECTIVE R15, `(.L_x_1932) ;  /* 0x000000000f087348 */ /* 0x000fea0003c00000 */
[----:B------:R0:W1:Y:S02]  /*32bf0*/  SHFL.IDX P6, R14, R13, R12, R11 ;  /* 0x0000000c0d0e7389 */ /* 0x00006400000c000b */
[----:B01----:R-:W-:Y:S01]  /*32c00*/  ENDCOLLECTIVE ;  /* 0x000000000000791b */ /* 0x003fe20003800000 */
.L_x_1932:
        /* <DEDUP_REMOVED lines=17> */
.L_x_1933:
[----:B------:R-:W-:Y:S02]  /*32d20*/  IMAD.MOV.U32 R13, RZ, RZ, R3 ;  /* 0x000000ffff0d7224 */ /* 0x000fe400078e0003 */
[----:B------:R-:W-:Y:S02]  /*32d30*/  IMAD.MOV.U32 R12, RZ, RZ, 0x3 ;  /* 0x00000003ff0c7424 */ /* 0x000fe400078e00ff */
[----:B------:R-:W-:-:S07]  /*32d40*/  IMAD.MOV.U32 R5, RZ, RZ, R14 ;  /* 0x000000ffff057224 */ /* 0x000fce00078e000e */
[----:B------:R-:W-:Y:S05]  /*32d50*/  WARPSYNC.COLLECTIVE R15, `(.L_x_1934) ;  /* 0x000000000f087348 */ /* 0x000fea0003c00000 */
[----:B------:R0:W1:Y:S02]  /*32d60*/  SHFL.IDX P6, R14, R13, R12, R11 ;  /* 0x0000000c0d0e7389 */ /* 0x00006400000c000b */
[----:B01----:R-:W-:Y:S01]  /*32d70*/  ENDCOLLECTIVE ;  /* 0x000000000000791b */ /* 0x003fe20003800000 */
.L_x_1934:
[----:B------:R-:W-:-:S05]  /*32d80*/  @!P3 IADD3 R5, P4, R9, R5, RZ ;  /* 0x000000050905b210 */ /* 0x000fca0007f9e0ff */
[----:B------:R-:W-:-:S04]  /*32d90*/  @!P3 IMAD.X R6, RZ, RZ, R6, P4 ;  /* 0x000000ffff06b224 */ /* 0x000fc800020e0606 */
[----:B------:R-:W-:Y:S02]  /*32da0*/  @!P3 IMAD.MOV.U32 R7, RZ, RZ, R6 ;  /* 0x000000ffff07b224 */ /* 0x000fe400078e0006 */
[----:B------:R-:W-:Y:S02]  /*32db0*/  IMAD.MOV.U32 R13, RZ, RZ, R4 ;  /* 0x000000ffff0d7224 */ /* 0x000fe400078e0004 */
[----:B------:R-:W-:-:S05]  /*32dc0*/  @!P3 IMAD.MOV.U32 R6, RZ, RZ, R5 ;  /* 0x000000ffff06b224 */ /* 0x000fca00078e0005 */
[----:B------:R-:W-:Y:S01]  /*32dd0*/  @!PT LDS RZ, [RZ] ;  /* 0x00000000fffff984 */ /* 0x000fe20000000800 */
[----:B------:R-:W-:Y:S01]  /*32de0*/  @!PT LDS RZ, [RZ] ;  /* 0x00000000fffff984 */ /* 0x000fe20000000800 */
[----:B------:R-:W-:Y:S01]  /*32df0*/  @!PT LDS RZ, [RZ] ;  /* 0x00000000fffff984 */ /* 0x000fe20000000800 */
[----:B------:R0:W-:Y:S01]  /*32e00*/  @!P3 LDGSTS.E.BYPASS.LTC128B.128 [R8+0x19400], desc[UR40][R6.64], !P0 ;  /* 0x194000000608bfae */ /* 0x0001e2000c101d68 */
[----:B------:R-:W-:-:S03]  /*32e10*/  IMAD.MOV.U32 R5, RZ, RZ, R14 ;  /* 0x000000ffff057224 */ /* 0x000fc600078e000e */
[----:B------:R0:W-:Y:S04]  /*32e20*/  @!P3 LDGSTS.E.BYPASS.LTC128B.128 [R8+0x1b400], desc[UR40][R6.64+0x40], !P1 ;  /* 0x1b4000400608bfae */ /* 0x0001e8000c901d68 */
[----:B0-----:R-:W-:Y:S05]  /*32e30*/  WARPSYNC.COLLECTIVE R15, `(.L_x_1935) ;  /* 0x000000000f087348 */ /* 0x001fea0003c00000 */
[----:B------:R1:W2:Y:S02]  /*32e40*/  SHFL.IDX P6, R14, R13, R12, R11 ;  /* 0x0000000c0d0e7389 */ /* 0x0002a400000c000b */
[----:B012---:R-:W-:Y:S01]  /*32e50*/  ENDCOLLECTIVE ;  /* 0x000000000000791b */ /* 0x007fe20003800000 */
.L_x_1935:
[----:B------:R-:W-:Y:S01]  /*32e60*/  @!PT LDS RZ, [RZ] ;  /* 0x00000000fffff984 */ /* 0x000fe20000000800 */
[----:B------:R-:W-:Y:S01]  /*32e70*/  @!PT LDS RZ, [RZ] ;  /* 0x00000000fffff984 */ /* 0x000fe20000000800 */
[----:B------:R-:W-:Y:S01]  /*32e80*/  @!PT LDS RZ, [RZ] ;  /* 0x00000000fffff984 */ /* 0x000fe20000000800 */
[----:B------:R0:W-:Y:S01]  /*32e90*/  @!P3 LDGSTS.E.BYPASS.LTC128B.128 [R8+0x1d400], desc[UR40][R6.64+0x80], !P2 ;  /* 0x1d4000800608bfae */ /* 0x0001e2000d101d68 */
[----:B------:R-:W-:Y:S01]  /*32ea0*/  IMAD.MOV.U32 R3, RZ, RZ, R14 ;  /* 0x000000ffff037224 */ /* 0x000fe200078e000e */
[----:B------:R-:W-:Y:S06]  /*32eb0*/  BRA `(.L_x_1936) ;  /* 0xffffff80006c7947 */ /* 0x000fec000383ffff */
.L_x_1693:
[----:B----4-:R4:W0:Y:S02]  /*32ec0*/  SYNCS.PHASECHK.TRANS64.TRYWAIT P0, [R18+URZ+0x2a820], R0 ;  /* 0x02a82000120075a7 */ /* 0x010824000800017f */
[----:B0-----:R-:W-:Y:S05]  /*32ed0*/  @!P0 NANOSLEEP.SYNCS 0x989680 ;  /* 0x009896800000895d */ /* 0x001fea0003900000 */
[----:B------:R-:W0:Y:S02]  /*32ee0*/  @!P0 SYNCS.PHASECHK.TRANS64 P0, [R18+URZ+0x2a820], R0 ;  /* 0x02a82000120085a7 */ /* 0x000e24000800007f */
[----:B0-----:R-:W-:Y:S05]  /*32ef0*/  @!P0 BRA `(.L_x_1693) ;  /* 0xfffffffc00f08947 */ /* 0x001fea000383ffff */
[----:B------:R-:W-:Y:S05]  /*32f00*/  BRA `(.L_x_1937) ;  /* 0xffffff8000dc7947 */ /* 0x000fea000383ffff */
.L_x_1699:
[----:B0-----:R0:W2:Y:S02]  /*32f10*/  SYNCS.PHASECHK.TRANS64.TRYWAIT P0, [R6+URZ+0x2a880], R5 ;  /* 0x02a88005060075a7 */ /* 0x0010a4000800017f */
[----:B--2---:R-:W-:Y:S05]  /*32f20*/  @!P0 NANOSLEEP.SYNCS 0x989680 ;  /* 0x009896800000895d */ /* 0x004fea0003900000 */
[----:B------:R-:W2:Y:S02]  /*32f30*/  @!P0 SYNCS.PHASECHK.TRANS64 P0, [R6+URZ+0x2a880], R5 ;  /* 0x02a88005060085a7 */ /* 0x000ea4000800007f */
[----:B--2---:R-:W-:Y:S05]  /*32f40*/  @!P0 BRA `(.L_x_1699) ;  /* 0xfffffffc00f08947 */ /* 0x004fea000383ffff */
[----:B------:R-:W-:Y:S05]  /*32f50*/  BRA `(.L_x_1938) ;  /* 0xffffff8400947947 */ /* 0x000fea000383ffff */
.L_x_1706:
[----:B--2---:R2:W3:Y:S02]  /*32f60*/  SYNCS.PHASECHK.TRANS64.TRYWAIT P0, [R6+URZ+0x2a840], R5 ;  /* 0x02a84005060075a7 */ /* 0x0044e4000800017f */
[----:B---3--:R-:W-:Y:S05]  /*32f70*/  @!P0 NANOSLEEP.SYNCS 0x989680 ;  /* 0x009896800000895d */ /* 0x008fea0003900000 */
[----:B------:R-:W3:Y:S02]  /*32f80*/  @!P0 SYNCS.PHASECHK.TRANS64 P0, [R6+URZ+0x2a840], R5 ;  /* 0x02a84005060085a7 */ /* 0x000ee4000800007f */
[----:B---3--:R-:W-:Y:S05]  /*32f90*/  @!P0 BRA `(.L_x_1706) ;  /* 0xfffffffc00f08947 */ /* 0x008fea000383ffff */
[----:B------:R-:W-:Y:S05]  /*32fa0*/  BRA `(.L_x_1939) ;  /* 0xffffff8800907947 */ /* 0x000fea000383ffff */
.L_x_1714:
[----:B----4-:R4:W0:Y:S02]  /*32fb0*/  SYNCS.PHASECHK.TRANS64.TRYWAIT P0, [R13+URZ+0x2a870], R4 ;  /* 0x02a870040d0075a7 */ /* 0x010824000800017f */
[----:B0-----:R-:W-:Y:S05]  /*32fc0*/  @!P0 NANOSLEEP.SYNCS 0x989680 ;  /* 0x009896800000895d */ /* 0x001fea0003900000 */
[----:B------:R-:W0:Y:S02]  /*32fd0*/  @!P0 SYNCS.PHASECHK.TRANS64 P0, [R13+URZ+0x2a870], R4 ;  /* 0x02a870040d0085a7 */ /* 0x000e24000800007f */
[----:B0-----:R-:W-:Y:S05]  /*32fe0*/  @!P0 BRA `(.L_x_1714) ;  /* 0xfffffffc00f08947 */ /* 0x001fea000383ffff */
[----:B------:R-:W-:Y:S05]  /*32ff0*/  BRA `(.L_x_1940) ;  /* 0xffffff8c00a47947 */ /* 0x000fea000383ffff */
.L_x_1716:
[----:B----4-:R4:W0:Y:S02]  /*33000*/  SYNCS.PHASECHK.TRANS64.TRYWAIT P0, [R13+URZ+0x2a860], R4 ;  /* 0x02a860040d0075a7 */ /* 0x010824000800017f */
[----:B0-----:R-:W-:Y:S05]  /*33010*/  @!P0 NANOSLEEP.SYNCS 0x989680 ;  /* 0x009896800000895d */ /* 0x001fea0003900000 */
[----:B------:R-:W0:Y:S02]  /*33020*/  @!P0 SYNCS.PHASECHK.TRANS64 P0, [R13+URZ+0x2a860], R4 ;  /* 0x02a860040d0085a7 */ /* 0x000e24000800007f */
[----:B0-----:R-:W-:Y:S05]  /*33030*/  @!P0 BRA `(.L_x_1716) ;  /* 0xfffffffc00f08947 */ /* 0x001fea000383ffff */
[----:B------:R-:W-:Y:S05]  /*33040*/  BRA `(.L_x_1941) ;  /* 0xffffff8c00ac7947 */ /* 0x000fea000383ffff */
.L_x_1723:
[----:B--2---:R2:W3:Y:S02]  /*33050*/  SYNCS.PHASECHK.TRANS64.TRYWAIT P1, [R12+URZ+0x2a870], R0 ;  /* 0x02a870000c0075a7 */ /* 0x0044e4000802017f */
[----:B---3--:R-:W-:Y:S05]  /*33060*/  @!P1 NANOSLEEP.SYNCS 0x989680 ;  /* 0x009896800000995d */ /* 0x008fea0003900000 */
[----:B------:R-:W3:Y:S02]  /*33070*/  @!P1 SYNCS.PHASECHK.TRANS64 P1, [R12+URZ+0x2a870], R0 ;  /* 0x02a870000c0095a7 */ /* 0x000ee4000802007f */
[----:B---3--:R-:W-:Y:S05]  /*33080*/  @!P1 BRA `(.L_x_1723) ;  /* 0xfffffffc00f09947 */ /* 0x008fea000383ffff */
[----:B------:R-:W-:Y:S05]  /*33090*/  BRA `(.L_x_1942) ;  /* 0xffffff9400bc7947 */ /* 0x000fea000383ffff */
.L_x_1725:
[----:B--2---:R2:W3:Y:S02]  /*330a0*/  SYNCS.PHASECHK.TRANS64.TRYWAIT P1, [R12+URZ+0x2a860], R0 ;  /* 0x02a860000c0075a7 */ /* 0x0044e4000802017f */
[----:B---3--:R-:W-:Y:S05]  /*330b0*/  @!P1 NANOSLEEP.SYNCS 0x989680 ;  /* 0x009896800000995d */ /* 0x008fea0003900000 */
[----:B------:R-:W3:Y:S02]  /*330c0*/  @!P1 SYNCS.PHASECHK.TRANS64 P1, [R12+URZ+0x2a860], R0 ;  /* 0x02a860000c0095a7 */ /* 0x000ee4000802007f */
[----:B---3--:R-:W-:Y:S05]  /*330d0*/  @!P1 BRA `(.L_x_1725) ;  /* 0xfffffffc00f09947 */ /* 0x008fea000383ffff */
[----:B------:R-:W-:Y:S05]  /*330e0*/  BRA `(.L_x_1943) ;  /* 0xffffff9400c47947 */ /* 0x000fea000383ffff */
.L_x_1729:
[----:B------:R-:W2:Y:S01]  /*330f0*/  LDL R3, [R1] ;  /* 0x0000000001037983 */ /* 0x000ea20000100800 */
[----:B------:R-:W-:Y:S01]  /*33100*/  BSSY B0, `(.L_x_1944) ;  /* 0x0000008000007945 */ /* 0x000fe20003800000 */
[----:B----4-:R-:W-:Y:S02]  /*33110*/  IMAD.MOV.U32 R12, RZ, RZ, RZ ;  /* 0x000000ffff0c7224 */ /* 0x010fe400078e00ff */
[----:B------:R-:W-:Y:S02]  /*33120*/  IMAD.MOV.U32 R11, RZ, RZ, 0x1f ;  /* 0x0000001fff0b7424 */ /* 0x000fe400078e00ff */
[----:B0-----:R-:W-:Y:S02]  /*33130*/  IMAD.MOV.U32 R15, RZ, RZ, -0x1 ;  /* 0xffffffffff0f7424 */ /* 0x001fe400078e00ff */
[----:B--2---:R-:W-:-:S07]  /*33140*/  IMAD.MOV.U32 R13, RZ, RZ, R3 ;  /* 0x000000ffff0d7224 */ /* 0x004fce00078e0003 */
[----:B-1----:R-:W-:Y:S05]  /*33150*/  WARPSYNC.COLLECTIVE R15, `(.L_x_1945) ;  /* 0x000000000f087348 */ /* 0x002fea0003c00000 */
[----:B------:R0:W2:Y:S02]  /*33160*/  SHFL.IDX P6, R14, R13, R12, R11 ;  /* 0x0000000c0d0e7389 */ /* 0x0000a400000c000b */
[----:B012---:R-:W-:Y:S01]  /*33170*/  ENDCOLLECTIVE ;  /* 0x000000000000791b */ /* 0x007fe20003800000 */
.L_x_1945:
[----:B------:R-:W-:Y:S05]  /*33180*/  BSYNC B0 ;  /* 0x0000000000007941 */ /* 0x000fea0003800000 */
.L_x_1944:
[----:B------:R0:W5:Y:S01]  /*33190*/  LDL R2, [R1+0xc] ;  /* 0x00000c0001027983 */ /* 0x0001620000100800 */
[----:B------:R-:W-:Y:S02]  /*331a0*/  IMAD.MOV.U32 R13, RZ, RZ, R3 ;  /* 0x000000ffff0d7224 */ /* 0x000fe400078e0003 */
[----:B------:R-:W-:Y:S02]  /*331b0*/  IMAD.MOV.U32 R12, RZ, RZ, 0x1 ;  /* 0x00000001ff0c7424 */ /* 0x000fe400078e00ff */
[----:B------:R-:W-:Y:S02]  /*331c0*/  IMAD.MOV.U32 R11, RZ, RZ, 0x1f ;  /* 0x0000001fff0b7424 */ /* 0x000fe400078e00ff */
[----:B------:R-:W-:Y:S02]  /*331d0*/  IMAD.MOV.U32 R15, RZ, RZ, -0x1 ;  /* 0xffffffffff0f7424 */ /* 0x000fe400078e00ff */
[----:B0-----:R-:W-:-:S07]  /*331e0*/  IMAD.MOV.U32 R0, RZ, RZ, R14 ;  /* 0x000000ffff007224 */ /* 0x001fce00078e000e */
[----:B-----5:R-:W-:Y:S05]  /*331f0*/  WARPSYNC.COLLECTIVE R15, `(.L_x_1946) ;  /* 0x000000000f087348 */ /* 0x020fea0003c00000 */
[----:B------:R0:W1:Y:S02]  /*33200*/  SHFL.IDX P6, R14, R13, R12, R11 ;  /* 0x0000000c0d0e7389 */ /* 0x00006400000c000b */
[----:B01---5:R-:W-:Y:S01]  /*33210*/  ENDCOLLECTIVE ;  /* 0x000000000000791b */ /* 0x023fe20003800000 */
.L_x_1946:
        /* <DEDUP_REMOVED lines=16> */
[----:B------:R-:W-:Y:S01]  /*33320*/  ISETP.GE.U32.AND P5, PT, R16, 0x10, PT ;  /* 0x000000101000780c */ /* 0x000fe20003fa6070 */
[----:B--2---:R-:W-:Y:S02]  /*33330*/  @!P1 IMAD.MOV.U32 R5, RZ, RZ, R6 ;  /* 0x000000ffff059224 */ /* 0x004fe400078e0006 */
        /* <DEDUP_REMOVED lines=8> */
.L_x_1947:
        /* <DEDUP_REMOVED lines=8> */
.L_x_1948:
        /* <DEDUP_REMOVED lines=8> */
.L_x_1949:
        /* <DEDUP_REMOVED lines=8> */
.L_x_1950:
        /* <DEDUP_REMOVED lines=8> */
.L_x_1951:
[----:B------:R-:W-:Y:S02]  /*335c0*/  IMAD.MOV.U32 R12, RZ, RZ, 0x1f ;  /* 0x0000001fff0c7424 */ /* 0x000fe400078e00ff */
[----:B------:R-:W-:Y:S02]  /*335d0*/  IMAD.MOV.U32 R11, RZ, RZ, 0x1f ;  /* 0x0000001fff0b7424 */ /* 0x000fe400078e00ff */
[----:B------:R-:W-:-:S05]  /*335e0*/  IMAD.MOV.U32 R3, RZ, RZ, R14 ;  /* 0x000000ffff037224 */ /* 0x000fca00078e000e */
[----:B------:R-:W-:-:S05]  /*335f0*/  SEL R3, R3, RZ, P5 ;  /* 0x000000ff03037207 */ /* 0x000fca0002800000 */
[----:B------:R-:W-:-:S04]  /*33600*/  IMAD.IADD R3, R2, 0x1, R3 ;  /* 0x0000000102037824 */ /* 0x000fc800078e0203 */
[----:B------:R-:W-:-:S07]  /*33610*/  IMAD.MOV.U32 R13, RZ, RZ, R3 ;  /* 0x000000ffff0d7224 */ /* 0x000fce00078e0003 */
[----:B------:R-:W-:Y:S05]  /*33620*/  WARPSYNC.COLLECTIVE R15, `(.L_x_1952) ;  /* 0x000000000f087348 */ /* 0x000fea0003c00000 */
[----:B------:R0:W1:Y:S02]  /*33630*/  SHFL.IDX P6, R14, R13, R12, R11 ;  /* 0x0000000c0d0e7389 */ /* 0x00006400000c000b */
[----:B01----:R-:W-:Y:S01]  /*33640*/  ENDCOLLECTIVE ;  /* 0x000000000000791b */ /* 0x003fe20003800000 */
.L_x_1952:
[----:B------:R-:W-:Y:S01]  /*33650*/  IMAD.MOV.U32 R9, RZ, RZ, R14 ;  /* 0x000000ffff097224 */ /* 0x000fe200078e000e */
[----:B------:R-:W-:Y:S06]  /*33660*/  BRA `(.L_x_1953) ;  /* 0xffffff9800f47947 */ /* 0x000fec000383ffff */
.L_x_1732:
[----:B------:R-:W-:Y:S01]  /*33670*/  BSSY B0, `(.L_x_1954) ;  /* 0x0000008000007945 */ /* 0x000fe20003800000 */
[----:B------:R-:W-:Y:S02]  /*33680*/  IMAD.MOV.U32 R13, RZ, RZ, R2 ;  /* 0x000000ffff0d7224 */ /* 0x000fe400078e0002 */
[----:B------:R-:W-:Y:S02]  /*33690*/  IMAD.MOV.U32 R12, RZ, RZ, 0x1 ;  /* 0x00000001ff0c7424 */ /* 0x000fe400078e00ff */
[----:B------:R-:W-:Y:S02]  /*336a0*/  IMAD.MOV.U32 R11, RZ, RZ, RZ ;  /* 0x000000ffff0b7224 */ /* 0x000fe400078e00ff */
[----:B0-----:R-:W-:-:S07]  /*336b0*/  IMAD.MOV.U32 R15, RZ, RZ, -0x1 ;  /* 0xffffffffff0f7424 */ /* 0x001fce00078e00ff */
[----:B------:R-:W-:Y:S05]  /*336c0*/  WARPSYNC.COLLECTIVE R15, `(.L_x_1955) ;  /* 0x000000000f087348 */ /* 0x000fea0003c00000 */
[----:B------:R0:W1:Y:S02]  /*336d0*/  SHFL.UP P6, R14, R13, R12, R11 ;  /* 0x0400000c0d0e7389 */ /* 0x00006400000c000b */
[----:B01----:R-:W-:Y:S01]  /*336e0*/  ENDCOLLECTIVE ;  /* 0x000000000000791b */ /* 0x003fe20003800000 */
.L_x_1955:
[----:B------:R-:W-:Y:S05]  /*336f0*/  BSYNC B0 ;  /* 0x0000000000007941 */ /* 0x000fea0003800000 */
.L_x_1954:
[----:B------:R-:W-:Y:S02]  /*33700*/  IMAD.MOV.U32 R3, RZ, RZ, R14 ;  /* 0x000000ffff037224 */ /* 0x000fe400078e000e */
[----:B------:R-:W-:Y:S02]  /*33710*/  IMAD.MOV.U32 R12, RZ, RZ, 0x2 ;  /* 0x00000002ff0c7424 */ /* 0x000fe400078e00ff */
[----:B------:R-:W-:Y:S01]  /*33720*/  IMAD.MOV.U32 R11, RZ, RZ, RZ ;  /* 0x000000ffff0b7224 */ /* 0x000fe200078e00ff */
[----:B------:R-:W-:Y:S01]  /*33730*/  SEL R3, R3, RZ, P1 ;  /* 0x000000ff03037207 */ /* 0x000fe20000800000 */
[----:B------:R-:W-:-:S04]  /*33740*/  IMAD.MOV.U32 R15, RZ, RZ, -0x1 ;  /* 0xffffffffff0f7424 */ /* 0x000fc800078e00ff */
[----:B------:R-:W-:-:S04]  /*33750*/  IMAD.IADD R2, R2, 0x1, R3 ;  /* 0x0000000102027824 */ /* 0x000fc800078e0203 */
[----:B------:R-:W-:-:S07]  /*33760*/  IMAD.MOV.U32 R13, RZ, RZ, R2 ;  /* 0x000000ffff0d7224 */ /* 0x000fce00078e0002 */
[----:B------:R-:W-:Y:S05]  /*33770*/  WARPSYNC.COLLECTIVE R15, `(.L_x_1956) ;  /* 0x000000000f087348 */ /* 0x000fea0003c00000 */
[----:B------:R0:W1:Y:S02]  /*33780*/  SHFL.UP P6, R14, R13, R12, R11 ;  /* 0x0400000c0d0e7389 */ /* 0x00006400000c000b */
[----:B01----:R-:W-:Y:S01]  /*33790*/  ENDCOLLECTIVE ;  /* 0x000000000000791b */ /* 0x003fe20003800000 */
.L_x_1956:
        /* <DEDUP_REMOVED lines=8> */
.L_x_1957:
        /* <DEDUP_REMOVED lines=8> */
.L_x_1958:
        /* <DEDUP_REMOVED lines=8> */
.L_x_1959:
        /* <DEDUP_REMOVED lines=9> */
.L_x_1960:
[----:B------:R-:W-:Y:S01]  /*339b0*/  IMAD.MOV.U32 R9, RZ, RZ, R14 ;  /* 0x000000ffff097224 */ /* 0x000fe200078e000e */
[----:B------:R-:W-:Y:S06]  /*339c0*/  BRA `(.L_x_1961) ;  /* 0xffffff9800cc7947 */ /* 0x000fec000383ffff */
.L_x_1734:
[----:B------:R-:W-:Y:S01]  /*339d0*/  BSSY B0, `(.L_x_1962) ;  /* 0x0000006000007945 */ /* 0x000fe20003800000 */
[----:B------:R-:W-:Y:S01]  /*339e0*/  PLOP3.LUT P6, PT, P6, PT, PT, 0x8, 0x0 ;  /* 0x000000000000781c */ /* 0x000fe200037ce170 */
[----:B0-----:R-:W-:-:S12]  /*339f0*/  IMAD.MOV.U32 R15, RZ, RZ, -0x1 ;  /* 0xffffffffff0f7424 */ /* 0x001fd800078e00ff */
[----:B------:R-:W-:Y:S05]  /*33a00*/  WARPSYNC.COLLECTIVE R15, `(.L_x_1963) ;  /* 0x000000000f087348 */ /* 0x000fea0003c00000 */
[----:B------:R-:W-:Y:S01]  /*33a10*/  VOTE.ANY R14, PT, P6 ;  /* 0x00000000000e7806 */ /* 0x000fe200030e0100 */
[----:B------:R-:W-:Y:S06]  /*33a20*/  ENDCOLLECTIVE ;  /* 0x000000000000791b */ /* 0x000fec0003800000 */
.L_x_1963:
[----:B------:R-:W-:Y:S05]  /*33a30*/  BSYNC B0 ;  /* 0x0000000000007941 */ /* 0x000fea0003800000 */
.L_x_1962:
[----:B------:R0:W5:Y:S01]  /*33a40*/  LDL.LU R10, [R1+0xc] ;  /* 0x00000c00010a7983 */ /* 0x0001620000300800 */
[----:B------:R-:W-:Y:S02]  /*33a50*/  IMAD.MOV.U32 R4, RZ, RZ, R14 ;  /* 0x000000ffff047224 */ /* 0x000fe400078e000e */
[----:B------:R-:W-:Y:S02]  /*33a60*/  IMAD.MOV.U32 R13, RZ, RZ, R5 ;  /* 0x000000ffff0d7224 */ /* 0x000fe400078e0005 */
[----:B------:R-:W1:Y:S01]  /*33a70*/  POPC R3, R4 ;  /* 0x0000000400037309 */ /* 0x000e620000000000 */
[----:B------:R-:W-:Y:S02]  /*33a80*/  IMAD.MOV.U32 R11, RZ, RZ, 0x1f ;  /* 0x0000001fff0b7424 */ /* 0x000fe400078e00ff */
[----:B------:R-:W-:Y:S02]  /*33a90*/  IMAD.MOV.U32 R15, RZ, RZ, -0x1 ;  /* 0xffffffffff0f7424 */ /* 0x000fe400078e00ff */
[----:B01----:R-:W-:-:S07]  /*33aa0*/  IMAD.MOV.U32 R12, RZ, RZ, R3 ;  /* 0x000000ffff0c7224 */ /* 0x003fce00078e0003 */
[----:B-----5:R-:W-:Y:S05]  /*33ab0*/  WARPSYNC.COLLECTIVE R15, `(.L_x_1964) ;  /* 0x000000000f087348 */ /* 0x020fea0003c00000 */
[----:B------:R0:W1:Y:S02]  /*33ac0*/  SHFL.IDX P6, R14, R13, R12, R11 ;  /* 0x0000000c0d0e7389 */ /* 0x00006400000c000b */
[----:B01---5:R-:W-:Y:S01]  /*33ad0*/  ENDCOLLECTIVE ;  /* 0x000000000000791b */ /* 0x023fe20003800000 */
.L_x_1964:
[----:B------:R-:W-:Y:S02]  /*33ae0*/  IMAD.MOV.U32 R13, RZ, RZ, R6 ;  /* 0x000000ffff0d7224 */ /* 0x000fe400078e0006 */
[----:B------:R-:W-:-:S07]  /*33af0*/  IMAD.MOV.U32 R5, RZ, RZ, R14 ;  /* 0x000000ffff057224 */ /* 0x000fce00078e000e */
[----:B------:R-:W-:Y:S05]  /*33b00*/  WARPSYNC.COLLECTIVE R15, `(.L_x_1965) ;  /* 0x000000000f087348 */ /* 0x000fea0003c00000 */
[----:B------:R0:W1:Y:S02]  /*33b10*/  SHFL.IDX P6, R14, R13, R12, R11 ;  /* 0x0000000c0d0e7389 */ /* 0x00006400000c000b */
[----:B01----:R-:W-:Y:S01]  /*33b20*/  ENDCOLLECTIVE ;  /* 0x000000000000791b */ /* 0x003fe20003800000 */
.L_x_1965:
[----:B------:R-:W-:Y:S02]  /*33b30*/  IMAD.MOV.U32 R6, RZ, RZ, R14 ;  /* 0x000000ffff067224 */ /* 0x000fe400078e000e */
[----:B------:R-:W-:-:S05]  /*33b40*/  IMAD.IADD R10, R3, 0x1, R10 ;  /* 0x00000001030a7824 */ /* 0x000fca00078e020a */
[----:B------:R0:W-:Y:S01]  /*33b50*/  STL [R1+0xc], R10 ;  /* 0x00000c0a01007387 */ /* 0x0001e20000100800 */
[----:B------:R-:W-:Y:S05]  /*33b60*/  BRA `(.L_x_1966) ;  /* 0xffffff9800b07947 */ /* 0x000fea000383ffff */
.L_x_1736:
[----:B------:R-:W-:Y:S01]  /*33b70*/  BSSY B0, `(.L_x_1967) ;  /* 0x0000008000007945 */ /* 0x000fe20003800000 */
[----:B------:R-:W-:Y:S02]  /*33b80*/  IMAD.MOV.U32 R13, RZ, RZ, R7 ;  /* 0x000000ffff0d7224 */ /* 0x000fe400078e0007 */
[----:B------:R-:W-:Y:S02]  /*33b90*/  IMAD.MOV.U32 R12, RZ, RZ, R3 ;  /* 0x000000ffff0c7224 */ /* 0x000fe400078e0003 */
[----:B------:R-:W-:Y:S02]  /*33ba0*/  IMAD.MOV.U32 R11, RZ, RZ, 0x1f ;  /* 0x0000001fff0b7424 */ /* 0x000fe400078e00ff */
[----:B0-----:R-:W-:-:S07]  /*33bb0*/  IMAD.MOV.U32 R15, RZ, RZ, -0x1 ;  /* 0xffffffffff0f7424 */ /* 0x001fce00078e00ff */
[----:B------:R-:W-:Y:S05]  /*33bc0*/  WARPSYNC.COLLECTIVE R15, `(.L_x_1968) ;  /* 0x000000000f087348 */ /* 0x000fea0003c00000 */
[----:B------:R0:W1:Y:S02]  /*33bd0*/  SHFL.IDX P6, R14, R13, R12, R11 ;  /* 0x0000000c0d0e7389 */ /* 0x00006400000c000b */
[----:B01----:R-:W-:Y:S01]  /*33be0*/  ENDCOLLECTIVE ;  /* 0x000000000000791b */ /* 0x003fe20003800000 */
.L_x_1968:
[----:B------:R-:W-:Y:S05]  /*33bf0*/  BSYNC B0 ;  /* 0x0000000000007941 */ /* 0x000fea0003800000 */
.L_x_1967:
[----:B------:R-:W-:Y:S01]  /*33c00*/  IMAD.MOV.U32 R3, RZ, RZ, R14 ;  /* 0x000000ffff037224 */ /* 0x000fe200078e000e */
[----:B------:R-:W-:Y:S06]  /*33c10*/  BRA `(.L_x_1969) ;  /* 0xffffff98009c7947 */ /* 0x000fec000383ffff */
.L_x_1742:
[----:B0-----:R0:W1:Y:S02]  /*33c20*/  SYNCS.PHASECHK.TRANS64.TRYWAIT P0, [R0+URZ+0x2a820], R3 ;  /* 0x02a82003000075a7 */ /* 0x001064000800017f */
[----:B-1----:R-:W-:Y:S05]  /*33c30*/  @!P0 NANOSLEEP.SYNCS 0x989680 ;  /* 0x009896800000895d */ /* 0x002fea0003900000 */
[----:B------:R-:W1:Y:S02]  /*33c40*/  @!P0 SYNCS.PHASECHK.TRANS64 P0, [R0+URZ+0x2a820], R3 ;  /* 0x02a82003000085a7 */ /* 0x000e64000800007f */
[----:B-1----:R-:W-:Y:S05]  /*33c50*/  @!P0 BRA `(.L_x_1742) ;  /* 0xfffffffc00f08947 */ /* 0x002fea000383ffff */
[----:B------:R-:W-:Y:S05]  /*33c60*/  BRA `(.L_x_1970) ;  /* 0xffffffa400407947 */ /* 0x000fea000383ffff */
.L_x_1743:
        /* <DEDUP_REMOVED lines=11> */
.L_x_1972:
[----:B------:R-:W-:Y:S05]  /*33d20*/  BSYNC B0 ;  /* 0x0000000000007941 */ /* 0x000fea0003800000 */
.L_x_1971:
[----:B------:R-:W-:Y:S05]  /*33d30*/  BRA `(.L_x_1973) ;  /* 0xffffffa400287947 */ /* 0x000fea000383ffff */
.L_x_1744:
[----:B------:R-:W-:Y:S01]  /*33d40*/  BSSY B0, `(.L_x_1974) ;  /* 0x0000006000007945 */ /* 0x000fe20003800000 */
[----:B------:R-:W-:-:S07]  /*33d50*/  IMAD.MOV.U32 R15, RZ, RZ, -0x1 ;  /* 0xffffffffff0f7424 */ /* 0x000fce00078e00ff */
[----:B01----:R-:W-:Y:S05]  /*33d60*/  WARPSYNC.COLLECTIVE R15, `(.L_x_1975) ;  /* 0x000000000f0c7348 */ /* 0x003fea0003c00000 */
[----:B------:R-:W-:Y:S02]  /*33d70*/  ELECT P6, UR62, PT ;  /* 0x00000000003e782f */ /* 0x000fe400038c0000 */
[----:B------:R-:W-:Y:S01]  /*33d80*/  MOV R14, UR62 ;  /* 0x0000003e000e7c02 */ /* 0x000fe20008000f00 */
[----:B01----:R-:W-:Y:S10]  /*33d90*/  ENDCOLLECTIVE ;  /* 0x000000000000791b */ /* 0x003ff40003800000 */
.L_x_1975:
[----:B------:R-:W-:Y:S05]  /*33da0*/  BSYNC B0 ;  /* 0x0000000000007941 */ /* 0x000fea0003800000 */
.L_x_1974:
[----:B------:R-:W-:Y:S05]  /*33db0*/  BRA `(.L_x_1976) ;  /* 0xffffffa4001c7947 */ /* 0x000fea000383ffff */
.L_x_1746:
[----:B0-----:R0:W1:Y:S02]  /*33dc0*/  SYNCS.PHASECHK.TRANS64.TRYWAIT P1, [R6+URZ], R5 ;  /* 0x00000005060075a7 */ /* 0x001064000802017f */
[----:B-1----:R-:W-:Y:S05]  /*33dd0*/  @!P1 NANOSLEEP.SYNCS 0x989680 ;  /* 0x009896800000995d */ /* 0x002fea0003900000 */
[----:B------:R-:W1:Y:S02]  /*33de0*/  @!P1 SYNCS.PHASECHK.TRANS64 P1, [R6+URZ], R5 ;  /* 0x00000005060095a7 */ /* 0x000e64000802007f */
[----:B-1----:R-:W-:Y:S05]  /*33df0*/  @!P1 BRA `(.L_x_1746) ;  /* 0xfffffffc00f09947 */ /* 0x002fea000383ffff */
[----:B------:R-:W-:Y:S05]  /*33e00*/  BRA `(.L_x_1977) ;  /* 0xffffffa400547947 */ /* 0x000fea000383ffff */
.L_x_1747:
[----:B-1----:R1:W2:Y:S02]  /*33e10*/  SYNCS.PHASECHK.TRANS64.TRYWAIT P1, [R7+URZ], R2 ;  /* 0x00000002070075a7 */ /* 0x0022a4000802017f */
[----:B--2---:R-:W-:Y:S05]  /*33e20*/  @!P1 NANOSLEEP.SYNCS 0x989680 ;  /* 0x009896800000995d */ /* 0x004fea0003900000 */
[----:B------:R-:W2:Y:S02]  /*33e30*/  @!P1 SYNCS.PHASECHK.TRANS64 P1, [R7+URZ], R2 ;  /* 0x00000002070095a7 */ /* 0x000ea4000802007f */
[----:B--2---:R-:W-:Y:S05]  /*33e40*/  @!P1 BRA `(.L_x_1747) ;  /* 0xfffffffc00f09947 */ /* 0x004fea000383ffff */
[----:B------:R-:W-:Y:S05]  /*33e50*/  BRA `(.L_x_1978) ;  /* 0xffffffa400487947 */ /* 0x000fea000383ffff */
.L_x_1749:
[----:B--2---:R2:W3:Y:S02]  /*33e60*/  SYNCS.PHASECHK.TRANS64.TRYWAIT P1, [R4+URZ+0x2a860], R5 ;  /* 0x02a86005040075a7 */ /* 0x0044e4000802017f */
[----:B---3--:R-:W-:Y:S05]  /*33e70*/  @!P1 NANOSLEEP.SYNCS 0x989680 ;  /* 0x009896800000995d */ /* 0x008fea0003900000 */
[----:B------:R-:W3:Y:S02]  /*33e80*/  @!P1 SYNCS.PHASECHK.TRANS64 P1, [R4+URZ+0x2a860], R5 ;  /* 0x02a86005040095a7 */ /* 0x000ee4000802007f */
[----:B---3--:R-:W-:Y:S05]  /*33e90*/  @!P1 BRA `(.L_x_1749) ;  /* 0xfffffffc00f09947 */ /* 0x008fea000383ffff */
[----:B------:R-:W-:Y:S05]  /*33ea0*/  BRA `(.L_x_1979) ;  /* 0xffffffa400487947 */ /* 0x000fea000383ffff */
.L_x_1751:
[----:B---3--:R3:W4:Y:S02]  /*33eb0*/  SYNCS.PHASECHK.TRANS64.TRYWAIT P1, [R3+URZ+0x2a860], R2 ;  /* 0x02a86002030075a7 */ /* 0x008724000802017f */
[----:B----4-:R-:W-:Y:S05]  /*33ec0*/  @!P1 NANOSLEEP.SYNCS 0x989680 ;  /* 0x009896800000995d */ /* 0x010fea0003900000 */
[----:B------:R-:W4:Y:S02]  /*33ed0*/  @!P1 SYNCS.PHASECHK.TRANS64 P1, [R3+URZ+0x2a860], R2 ;  /* 0x02a86002030095a7 */ /* 0x000f24000802007f */
[----:B----4-:R-:W-:Y:S05]  /*33ee0*/  @!P1 BRA `(.L_x_1751) ;  /* 0xfffffffc00f09947 */ /* 0x010fea000383ffff */
[----:B------:R-:W-:Y:S05]  /*33ef0*/  BRA `(.L_x_1980) ;  /* 0xffffffa400487947 */ /* 0x000fea000383ffff */
.L_x_1753:
[----:B----4-:R4:W0:Y:S02]  /*33f00*/  SYNCS.PHASECHK.TRANS64.TRYWAIT P0, [R4+URZ+0x2a880], R5 ;  /* 0x02a88005040075a7 */ /* 0x010824000800017f */
[----:B0-----:R-:W-:Y:S05]  /*33f10*/  @!P0 NANOSLEEP.SYNCS 0x989680 ;  /* 0x009896800000895d */ /* 0x001fea0003900000 */
[----:B------:R-:W0:Y:S02]  /*33f20*/  @!P0 SYNCS.PHASECHK.TRANS64 P0, [R4+URZ+0x2a880], R5 ;  /* 0x02a88005040085a7 */ /* 0x000e24000800007f */
[----:B0-----:R-:W-:Y:S05]  /*33f30*/  @!P0 BRA `(.L_x_1753) ;  /* 0xfffffffc00f08947 */ /* 0x001fea000383ffff */
[----:B------:R-:W-:Y:S05]  /*33f40*/  BRA `(.L_x_1754) ;  /* 0xffffffa400447947 */ /* 0x000fea000383ffff */
.L_x_1981:
        /* <DEDUP_REMOVED lines=11> */
.L_x_2931:


//--------------------- .text._ZN7cutlass13device_kernelIN5flash11enable_sm90INS1_16FlashAttnFwdSm90INS1_25CollectiveMainloopFwdSm90ILi2EN4cute5tupleIJNS5_1CILi1EEES8_S8_EEENS6_IJNS7_ILi128EEENS7_ILi160EEENS7_ILi192EEEEEELi192ENS_12float_e4m3_tEfNS_4arch4Sm90ELb1ELb0ELb1ELb0ELb0ELb0ELb0ELb1ELb1ELb1ELb1ELb0EEENS1_21CollectiveEpilogueFwdINS6_IJSA_SC_SB_EEES9_NS_10bfloat16_tESG_Li256ELb0ELb1ELb1ELb1EEENS1_19SingleTileSchedulerILb0ELb1ELb1ELi128EEEEEEEEEvNT_6ParamsE --------------------------
	.section	.text._ZN7cutlass13device_kernelIN5flash11enable_sm90INS1_16FlashAttnFwdSm90INS1_25CollectiveMainloopFwdSm90ILi2EN4cute5tupleIJNS5_1CILi1EEES8_S8_EEENS6_IJNS7_ILi128EEENS7_ILi160EEENS7_ILi192EEEEEELi192ENS_12float_e4m3_tEfNS_4arch4Sm90ELb1ELb0ELb1ELb0ELb0ELb0ELb0ELb1ELb1ELb1ELb1ELb0EEENS1_21CollectiveEpilogueFwdINS6_IJSA_SC_SB_EEES9_NS_10bfloat16_tESG_Li256ELb0ELb1ELb1ELb1EEENS1_19SingleTileSchedulerILb0ELb1ELb1ELi128EEEEEEEEEvNT_6ParamsE,"ax",@progbits
	.align	128
.text._ZN7cutlass13device_kernelIN5flash11enable_sm90INS1_16FlashAttnFwdSm90INS1_25CollectiveMainloopFwdSm90ILi2EN4cute5tupleIJNS5_1CILi1EEES8_S8_EEENS6_IJNS7_ILi128EEENS7_ILi160EEENS7_ILi192EEEEEELi192ENS_12float_e4m3_tEfNS_4arch4Sm90ELb1ELb0ELb1ELb0ELb0ELb0ELb0ELb1ELb1ELb1ELb1ELb0EEENS1_21CollectiveEpilogueFwdINS6_IJSA_SC_SB_EEES9_NS_10bfloat16_tESG_Li256ELb0ELb1ELb1ELb1EEENS1_19SingleTileSchedulerILb0ELb1ELb1ELi128EEEEEEEEEvNT_6ParamsE:
        .type           _ZN7cutlass13device_kernelIN5flash11enable_sm90INS1_16FlashAttnFwdSm90INS1_25CollectiveMainloopFwdSm90ILi2EN4cute5tupleIJNS5_1CILi1EEES8_S8_EEENS6_IJNS7_ILi128EEENS7_ILi160EEENS7_ILi192EEEEEELi192ENS_12float_e4m3_tEfNS_4arch4Sm90ELb1ELb0ELb1ELb0ELb0ELb0ELb0ELb1ELb1ELb1ELb1ELb0EEENS1_21CollectiveEpilogueFwdINS6_IJSA_SC_SB_EEES9_NS_10bfloat16_tESG_Li256ELb0ELb1ELb1ELb1EEENS1_19SingleTileSchedulerILb0ELb1ELb1ELi128EEEEEEEEEvNT_6ParamsE,@function
        .size           _ZN7cutlass13device_kernelIN5flash11enable_sm90INS1_16FlashAttnFwdSm90INS1_25CollectiveMainloopFwdSm90ILi2EN4cute5tupleIJNS5_1CILi1EEES8_S8_EEENS6_IJNS7_ILi128EEENS7_ILi160EEENS7_ILi192EEEEEELi192ENS_12float_e4m3_tEfNS_4arch4Sm90ELb1ELb0ELb1ELb0ELb0ELb0ELb0ELb1ELb1ELb1ELb1ELb0EEENS1_21CollectiveEpilogueFwdINS6_IJSA_SC_SB_EEES9_NS_10bfloat16_tESG_Li256ELb0ELb1ELb1ELb1EEENS1_19SingleTileSchedulerILb0ELb1ELb1ELi128EEEEEEEEEvNT_6ParamsE,(.L_x_2932 - _ZN7cutlass13device_kernelIN5flash11enable_sm90INS1_16FlashAttnFwdSm90INS1_25CollectiveMainloopFwdSm90ILi2EN4cute5tupleIJNS5_1CILi1EEES8_S8_EEENS6_IJNS7_ILi128EEENS7_ILi160EEENS7_ILi192EEEEEELi192ENS_12float_e4m3_tEfNS_4arch4Sm90ELb1ELb0ELb1ELb0ELb0ELb0ELb0ELb1ELb1ELb1ELb1ELb0EEENS1_21CollectiveEpilogueFwdINS6_IJSA_SC_SB_EEES9_NS_10bfloat16_tESG_Li256ELb0ELb1ELb1ELb1EEENS1_19SingleTileSchedulerILb0ELb1ELb1ELi128EEEEEEEEEvNT_6ParamsE)
        .other          _ZN7cutlass13device_kernelIN5flash11enable_sm90INS1_16FlashAttnFwdSm90INS1_25CollectiveMainloopFwdSm90ILi2EN4cute5tupleIJNS5_1CILi1EEES8_S8_EEENS6_IJNS7_ILi128EEENS7_ILi160EEENS7_ILi192EEEEEELi192ENS_12float_e4m3_tEfNS_4arch4Sm90ELb1ELb0ELb1ELb0ELb0ELb0ELb0ELb1ELb1ELb1ELb1ELb0EEENS1_21CollectiveEpilogueFwdINS6_IJSA_SC_SB_EEES9_NS_10bfloat16_tESG_Li256ELb0ELb1ELb1ELb1EEENS1_19SingleTileSchedulerILb0ELb1ELb1ELi128EEEEEEEEEvNT_6ParamsE,@"STO_CUDA_ENTRY STV_DEFAULT"
_ZN7cutlass13device_kernelIN5flash11enable_sm90INS1_16FlashAttnFwdSm90INS1_25CollectiveMainloopFwdSm90ILi2EN4cute5tupleIJNS5_1CILi1EEES8_S8_EEENS6_IJNS7_ILi128EEENS7_ILi160EEENS7_ILi192EEEEEELi192ENS_12float_e4m3_tEfNS_4arch4Sm90ELb1ELb0ELb1ELb0ELb0ELb0ELb0ELb1ELb1ELb1ELb1ELb0EEENS1_21CollectiveEpilogueFwdINS6_IJSA_SC_SB_EEES9_NS_10bfloat16_tESG_Li256ELb0ELb1ELb1ELb1EEENS1_19SingleTileSchedulerILb0ELb1ELb1ELi128EEEEEEEEEvNT_6ParamsE:
        /* <DEDUP_REMOVED lines=17> */
.L_x_1983:
[----:B------:R-:W-:Y:S05]  /*0110*/  BSYNC B0 ;  /* 0x0000000000007941 */ /* 0x000fea0003800000 */
.L_x_1982:
        /* <DEDUP_REMOVED lines=40> */
.L_x_1984:
        /* <DEDUP_REMOVED lines=22> */
.L_x_1985:
        /* <DEDUP_REMOVED lines=18> */
.L_x_1986:
        /* <DEDUP_REMOVED lines=22> */
.L_x_1987:
        /* <DEDUP_REMOVED lines=22> */
.L_x_1988:
        /* <DEDUP_REMOVED lines=9> */
.L_x_1991:
        /* <DEDUP_REMOVED lines=22> */
[----:B------:R-:W0:Y:S01]  /*0ad0*/  LDC R0, c[0x0][0x448] ;  /* 0x00011200ff007b82 */ /* 0x000e220000000800 */
[----:B------:R-:W1:Y:S01]  /*0ae0*/  S2R R22, SR_CTAID.X ;  /* 0x0000000000167919 */ /* 0x000e620000002500 */
[----:B------:R-:W-:Y:S01]  /*0af0*/  SHF.R.U32.HI R4, RZ, 0x10, R18 ;  /* 0x00000010ff047819 */ /* 0x000fe20000011612 */
[----:B------:R-:W-:Y:S01]  /*0b00*/  IMAD.MOV.U32 R23, RZ, RZ, RZ ;  /* 0x000000ffff177224 */ /* 0x000fe200078e00ff */
[----:B------:R-:W-:-:S04]  /*0b10*/  LOP3.LUT R18, R18, 0xffff, RZ, 0xc0, !PT ;  /* 0x0000ffff12127812 */ /* 0x000fc800078ec0ff */
[----:B------:R-:W2:Y:S08]  /*0b20*/  LDC.64 R8, c[0x0][0x418] ;  /* 0x00010600ff087b82 */ /* 0x000eb00000000a00 */
[----:B------:R-:W3:Y:S01]  /*0b30*/  LDC R3, c[0x0][0x288] ;  /* 0x0000a200ff037b82 */ /* 0x000ee20000000800 */
[----:B0-----:R-:W-:-:S07]  /*0b40*/  ISETP.NE.AND P1, PT, R0, 0x1, PT ;  /* 0x000000010000780c */ /* 0x001fce0003f25270 */
[----:B------:R-:W0:Y:S01]  /*0b50*/  LDC R16, c[0x0][0x424] ;  /* 0x00010900ff107b82 */ /* 0x000e220000000800 */
[----:B--2---:R-:W-:-:S07]  /*0b60*/  ISETP.NE.U32.AND P0, PT, R8, RZ, PT ;  /* 0x000000ff0800720c */ /* 0x004fce0003f05070 */
[----:B------:R-:W2:Y:S01]  /*0b70*/  LDC R27, c[0x0][0x2f0] ;  /* 0x0000bc00ff1b7b82 */ /* 0x000ea20000000800 */
[----:B-1----:R-:W-:Y:S01]  /*0b80*/  IMAD.SHL.U32 R22, R22, 0x80, RZ ;  /* 0x0000008016167824 */ /* 0x002fe200078e00ff */
[----:B------:R-:W-:-:S03]  /*0b90*/  ISETP.NE.AND.EX P0, PT, R9, RZ, PT, P0 ;  /* 0x000000ff0900720c */ /* 0x000fc60003f05300 */
[----:B------:R-:W-:Y:S01]  /*0ba0*/  @P1 VIADD R0, R22, 0x7f ;  /* 0x0000007f16001836 */ /* 0x000fe20000000000 */
[----:B---3--:R-:W-:Y:S02]  /*0bb0*/  IADD3 R3, -R3, 0xa0, RZ ;  /* 0x000000a003037810 */ /* 0x008fe40007ffe1ff */
[----:B------:R-:W1:Y:S08]  /*0bc0*/  @P1 LDC R5, c[0x0][0x44c] ;  /* 0x00011300ff051b82 */ /* 0x000e700000000800 */
[----:B------:R-:W3:Y:S01]  /*0bd0*/  @P1 LDC R7, c[0x0][0x450] ;  /* 0x00011400ff071b82 */ /* 0x000ee20000000800 */
[----:B0-----:R-:W-:-:S02]  /*0be0*/  SEL R16, R16, 0x1, P0 ;  /* 0x0000000110107807 */ /* 0x001fc40000000000 */
[----:B------:R-:W-:-:S03]  /*0bf0*/  ISETP.NE.AND P0, PT, R4, RZ, PT ;  /* 0x000000ff0400720c */ /* 0x000fc60003f05270 */
[----:B--2---:R-:W-:Y:S02]  /*0c00*/  IMAD R3, R16, R27, R3 ;  /* 0x0000001b10037224 */ /* 0x004fe400078e0203 */
[----:B-1----:R-:W-:-:S08]  /*0c10*/  @P1 IMAD.HI.U32 R2, R0, R5, RZ ;  /* 0x0000000500021227 */ /* 0x002fd000078e00ff */
[----:B------:R-:W0:Y:S01]  /*0c20*/  @!P0 LDC R4, c[0x0][0x9f0] ;  /* 0x00027c00ff048b82 */ /* 0x000e220000000800 */
[----:B------:R-:W-:Y:S01]  /*0c30*/  VIADD R0, R22, 0x7f ;  /* 0x0000007f16007836 */ /* 0x000fe20000000000 */
[----:B---3--:R-:W-:Y:S01]  /*0c40*/  @P1 SHF.R.U32.HI R0, RZ, R7, R2 ;  /* 0x00000007ff001219 */ /* 0x008fe20000011602 */
[----:B------:R-:W-:-:S04]  /*0c50*/  IMAD R2, R16, R27, 0x9f ;  /* 0x0000009f10027424 */ /* 0x000fc800078e021b */
[----:B------:R-:W-:Y:S02]  /*0c60*/  IMAD.IADD R0, R3, 0x1, R0 ;  /* 0x0000000103007824 */ /* 0x000fe400078e0200 */
[----:B------:R-:W-:-:S04]  /*0c70*/  IMAD.HI R2, R2, 0x66666667, RZ ;  /* 0x6666666702027827 */ /* 0x000fc800078e02ff */
[----:B------:R-:W-:Y:S01]  /*0c80*/  IMAD.HI R0, R0, 0x66666667, RZ ;  /* 0x6666666700007827 */ /* 0x000fe200078e02ff */
[----:B------:R-:W-:-:S04]  /*0c90*/  SHF.R.U32.HI R3, RZ, 0x1f, R2 ;  /* 0x0000001fff037819 */ /* 0x000fc80000011602 */
[----:B------:R-:W-:Y:S02]  /*0ca0*/  SHF.R.U32.HI R5, RZ, 0x1f, R0 ;  /* 0x0000001fff057819 */ /* 0x000fe40000011600 */
[----:B------:R-:W-:Y:S02]  /*0cb0*/  LEA.HI.SX32 R3, R2, R3, 0x1a ;  /* 0x0000000302037211 */ /* 0x000fe400078fd2ff */
[----:B------:R-:W-:-:S04]  /*0cc0*/  LEA.HI.SX32 R0, R0, R5, 0x1a ;  /* 0x0000000500007211 */ /* 0x000fc800078fd2ff */
[----:B------:R-:W-:-:S04]  /*0cd0*/  VIMNMX R11, R3, R0, PT ;  /* 0x00000000030b7248 */ /* 0x000fc80003fe0100 */
[----:B------:R-:W-:-:S13]  /*0ce0*/  ISETP.GE.AND P1, PT, R11, 0x1, PT ;  /* 0x000000010b00780c */ /* 0x000fda0003f26270 */
[----:B0-----:R-:W-:Y:S05]  /*0cf0*/  @!P1 BRA `(.L_x_1993) ;  /* 0x00000000006c9947 */ /* 0x001fea0003800000 */
[-C--:B------:R-:W-:Y:S02]  /*0d00*/  IABS R7, R4.reuse ;  /* 0x0000000400077213 */ /* 0x080fe40000000000 */
        /* <DEDUP_REMOVED lines=26> */
.L_x_1993:
[-C--:B------:R-:W-:Y:S01]  /*0eb0*/  IMAD R18, R18, R23.reuse, RZ ;  /* 0x0000001712127224 */ /* 0x080fe200078e02ff */
[----:B------:R-:W-:Y:S01]  /*0ec0*/  USHF.R.S32.HI UR37, URZ, 0x1f, UR36 ;  /* 0x0000001f3f257899 */ /* 0x000fe20008011424 */
[----:B------:R-:W-:Y:S01]  /*0ed0*/  VIADD R105, R10, 0xffffff80 ;  /* 0xffffff800a697836 */ /* 0x000fe20000000000 */
[----:B------:R-:W-:Y:S01]  /*0ee0*/  PLOP3.LUT P0, PT, PT, PT, PT, 0x80, 0x0 ;  /* 0x000000000000781c */ /* 0x000fe20003f0f070 */
[----:B------:R-:W-:Y:S01]  /*0ef0*/  IMAD.MOV.U32 R0, RZ, RZ, RZ ;  /* 0x000000ffff007224 */ /* 0x000fe200078e00ff */
[----:B------:R-:W-:Y:S02]  /*0f00*/  VIADDMNMX R23, R18, R23, R11, PT ;  /* 0x0000001712177246 */ /* 0x000fe4000380010b */
[----:B------:R-:W-:Y:S01]  /*0f10*/  CS2R R10, SRZ ;  /* 0x00000000000a7805 */ /* 0x000fe2000001ff00 */
[----:B------:R-:W-:Y:S01]  /*0f20*/  IMAD.MOV.U32 R2, RZ, RZ, RZ ;  /* 0x000000ffff027224 */ /* 0x000fe200078e00ff */
[----:B------:R-:W-:Y:S02]  /*0f30*/  CS2R R48, SRZ ;  /* 0x0000000000307805 */ /* 0x000fe4000001ff00 */
[----:B------:R-:W-:Y:S01]  /*0f40*/  ISETP.GT.AND P1, PT, R23, R18, PT ;  /* 0x000000121700720c */ /* 0x000fe20003f24270 */
        /* <DEDUP_REMOVED lines=39> */
[----:B------:R-:W-:Y:S01]  /*11c0*/  IMAD.MOV.U32 R102, RZ, RZ, RZ ;  /* 0x000000ffff667224 */ /* 0x000fe200078e00ff */
[----:B------:R-:W-:Y:S01]  /*11d0*/  CS2R R98, SRZ ;  /* 0x0000000000627805 */ /* 0x000fe2000001ff00 */
[----:B------:R-:W-:Y:S01]  /*11e0*/  IMAD.MOV.U32 R79, RZ, RZ, RZ ;  /* 0x000000ffff4f7224 */ /* 0x000fe200078e00ff */
[----:B------:R-:W-:Y:S02]  /*11f0*/  CS2R R108, SRZ ;  /* 0x00000000006c7805 */ /* 0x000fe4000001ff00 */
[----:B------:R-:W-:Y:S02]  /*1200*/  CS2R R110, SRZ ;  /* 0x00000000006e7805 */ /* 0x000fe4000001ff00 */
[----:B------:R-:W-:Y:S02]  /*1210*/  CS2R R106, SRZ ;  /* 0x00000000006a7805 */ /* 0x000fe4000001ff00 */
[----:B------:R-:W-:-:S02]  /*1220*/  CS2R R112, SRZ ;  /* 0x0000000000707805 */ /* 0x000fc4000001ff00 */
[----:B------:R-:W-:Y:S01]  /*1230*/  CS2R R116, SRZ ;  /* 0x0000000000747805 */ /* 0x000fe2000001ff00 */
[----:B------:R-:W-:Y:S01]  /*1240*/  IMAD.MOV.U32 R126, RZ, RZ, RZ ;  /* 0x000000ffff7e7224 */ /* 0x000fe200078e00ff */
[----:B------:R-:W-:Y:S02]  /*1250*/  CS2R R118, SRZ ;  /* 0x0000000000767805 */ /* 0x000fe4000001ff00 */
[----:B------:R-:W-:Y:S01]  /*1260*/  CS2R R114, SRZ ;  /* 0x0000000000727805 */ /* 0x000fe2000001ff00 */
[----:B------:R-:W-:Y:S01]  /*1270*/  IMAD R104, R16, R27, RZ ;  /* 0x0000001b10687224 */ /* 0x000fe200078e02ff */
        /* <DEDUP_REMOVED lines=35> */
.L_x_1995:
        /* <DEDUP_REMOVED lines=21> */
[----:B---3--:R-:W-:Y:S02]  /*1600*/  @P1 IMAD R6, R9, R24, RZ ;  /* 0x0000001809061224 */ /* 0x008fe400078e02ff */
[----:B------:R-:W-:Y:S02]  /*1610*/  @P1 IMAD.IADD R5, R5, 0x1, R11 ;  /* 0x0000000105051824 */ /* 0x000fe400078e020b */
[----:B------:R-:W-:Y:S02]  /*1620*/  @P1 IMAD R11, R17, R25, R6 ;  /* 0x00000019110b1224 */ /* 0x000fe400078e0206 */
[-C--:B----4-:R-:W-:Y:S02]  /*1630*/  @P0 IMAD R0, R7, R14.reuse, RZ ;  /* 0x0000000e07000224 */ /* 0x090fe400078e02ff */
[----:B------:R-:W-:-:S04]  /*1640*/  @P0 IMAD.WIDE.U32 R2, R17, R14, R2 ;  /* 0x0000000e11020225 */ /* 0x000fc800078e0002 */
        /* <DEDUP_REMOVED lines=19> */
.L_x_2092:
[----:B------:R-:W-:Y:S05]  /*1780*/  @!P1 BRA `(.L_x_1997) ;  /* 0x0000000000049947 */ /* 0x000fea0003800000 */
[----:B------:R-:W-:Y:S01]  /*1790*/  BPT.TRAP 0x1 ;  /* 0x000000040000795c */ /* 0x000fe20000300000 */
.L_x_1997:
[----:B------:R1:W2:Y:S01]  /*17a0*/  SYNCS.PHASECHK.TRANS64.TRYWAIT P2, [UR40+0x33430], R6 ;  /* 0x03343006ff0075a7 */ /* 0x0002a20008040168 */
[----:B------:R-:W-:Y:S05]  /*17b0*/  @!P1 BRA `(.L_x_1998) ;  /* 0x0000000000049947 */ /* 0x000fea0003800000 */
[----:B------:R-:W-:Y:S01]  /*17c0*/  BPT.TRAP 0x1 ;  /* 0x000000040000795c */ /* 0x000fe20000300000 */
.L_x_1998:
[----:B------:R-:W3:Y:S02]  /*17d0*/  S2R R2, SR_TID.X ;  /* 0x0000000000027919 */ /* 0x000ee40000002100 */
[----:B---3--:R-:W-:-:S04]  /*17e0*/  LOP3.LUT R2, R2, 0x7f, RZ, 0xc0, !PT ;  /* 0x0000007f02027812 */ /* 0x008fc800078ec0ff */
[----:B------:R-:W-:Y:S01]  /*17f0*/  ISETP.NE.AND P0, PT, R2, RZ, PT ;  /* 0x000000ff0200720c */ /* 0x000fe20003f05270 */
[----:B------:R-:W-:-:S05]  /*1800*/  IMAD.U32 R2, RZ, RZ, UR42 ;  /* 0x0000002aff027e24 */ /* 0x000fca000f8e00ff */
[----:B------:R-:W-:Y:S01]  /*1810*/  LOP3.LUT R2, R2, 0x10000, RZ, 0xfc, !PT ;  /* 0x0001000002027812 */ /* 0x000fe200078efcff */
[----:B--2---:R-:W-:Y:S06]  /*1820*/  @P2 BRA `(.L_x_1999) ;  /* 0x0000000000082947 */ /* 0x004fec0003800000 */
[----:B------:R-:W2:Y:S02]  /*1830*/  SYNCS.PHASECHK.TRANS64.TRYWAIT P2, [UR40+0x33430], R6 ;  /* 0x03343006ff0075a7 */ /* 0x000ea40008040168 */
[----:B--2---:R-:W-:Y:S05]  /*1840*/  @!P2 BRA `(.L_x_2000) ;  /* 0x000001380038a947 */ /* 0x004fea0003800000 */
.L_x_1999:
[----:B------:R-:W-:Y:S05]  /*1850*/  WARPSYNC.ALL ;  /* 0x0000000000007948 */ /* 0x000fea0003800000 */
[----:B0-----:R-:W-:Y:S01]  /*1860*/  IMAD.MOV.U32 R3, RZ, RZ, -0x7fffffe0 ;  /* 0x80000020ff037424 */ /* 0x001fe200078e00ff */
[----:B------:R-:W-:Y:S01]  /*1870*/  UIADD3 UR4, UR40, 0x24200, URZ ;  /* 0x0002420028047890 */ /* 0x000fe2000fffe03f */
[C---:B------:R-:W-:Y:S01]  /*1880*/  R2UR UR8, R2.reuse ;  /* 0x00000000020872ca */ /* 0x040fe200000e0000 */
[----:B------:R-:W-:Y:S02]  /*1890*/  WARPGROUP.ARRIVE ;  /* 0x00000000000079c5 */ /* 0x000fe40000000000 */
        /* <DEDUP_REMOVED lines=23> */
[----:B------:R-:W0:Y:S01]  /*1a10*/  LDC R8, c[0x0][0x448] ;  /* 0x00011200ff087b82 */ /* 0x000e220000000800 */
[----:B------:R-:W-:Y:S01]  /*1a20*/  UIADD3 UR4, UR52, 0x200, URZ ;  /* 0x0000020034047890 */ /* 0x000fe2000fffe03f */
[----:B------:R-:W-:Y:S01]  /*1a30*/  LEA.HI R108, R108, R105, RZ, 0x2 ;  /* 0x000000696c6c7211 */ /* 0x000fe200078f10ff */
[----:B------:R-:W-:Y:S01]  /*1a40*/  UMOV UR22, UR8 ;  /* 0x0000000800167c82 */ /* 0x000fe20008000000 */
[----:B------:R-:W-:Y:S01]  /*1a50*/  UMOV UR15, 0x80000020 ;  /* 0x80000020000f7882 */ /* 0x000fe20000000000 */
[----:B------:R-:W-:Y:S01]  /*1a60*/  UMOV UR5, 0x80000020 ;  /* 0x8000002000057882 */ /* 0x000fe20000000000 */
[----:B------:R-:W-:Y:S01]  /*1a70*/  UMOV UR18, UR10 ;  /* 0x0000000a00127c82 */ /* 0x000fe20008000000 */
[----:B------:R-:W-:Y:S01]  /*1a80*/  UIADD3 UR10, UR52, 0x2, URZ ;  /* 0x00000002340a7890 */ /* 0x000fe2000fffe03f */
[----:B------:R-:W-:Y:S01]  /*1a90*/  LOP3.LUT R108, R108, 0xfffffffc, RZ, 0xc0, !PT ;  /* 0xfffffffc6c6c7812 */ /* 0x000fe200078ec0ff */
[----:B------:R-:W-:Y:S01]  /*1aa0*/  UMOV UR14, UR4 ;  /* 0x00000004000e7c82 */ /* 0x000fe20008000000 */
[----:B------:R-:W-:Y:S01]  /*1ab0*/  UIADD3 UR7, UR6, 0x2, URZ ;  /* 0x0000000206077890 */ /* 0x000fe2000fffe03f */
[----:B------:R-:W3:Y:S01]  /*1ac0*/  S2UR UR42, SR_CgaCtaId ;  /* 0x00000000002a79c3 */ /* 0x000ee20000008800 */
[----:B------:R-:W-:Y:S01]  /*1ad0*/  UMOV UR9, UR5 ;  /* 0x0000000500097c82 */ /* 0x000fe20008000000 */
[----:B------:R-:W-:Y:S01]  /*1ae0*/  UMOV UR11, 0x80000020 ;  /* 0x80000020000b7882 */ /* 0x000fe20000000000 */
[----:B------:R-:W-:Y:S01]  /*1af0*/  IMAD.IADD R108, R105, 0x1, -R108 ;  /* 0x00000001696c7824 */ /* 0x000fe200078e0a6c */
[----:B------:R-:W-:-:S02]  /*1b00*/  UMOV UR54, URZ ;  /* 0x0000003f00367c82 */ /* 0x000fc40008000000 */
[----:B------:R-:W-:Y:S01]  /*1b10*/  UMOV UR4, UR7 ;  /* 0x0000000700047c82 */ /* 0x000fe20008000000 */
[----:B------:R-:W-:Y:S01]  /*1b20*/  UIADD3 UR7, UR52, 0x102, URZ ;  /* 0x0000010234077890 */ /* 0x000fe2000fffe03f */
[----:B------:R-:W-:Y:S01]  /*1b30*/  UMOV UR8, UR4 ;  /* 0x0000000400087c82 */ /* 0x000fe20008000000 */
[----:B0-----:R-:W-:Y:S02]  /*1b40*/  ISETP.NE.AND P2, PT, R8, 0x1, PT ;  /* 0x000000010800780c */ /* 0x001fe40003f45270 */
[----:B------:R-:W-:-:S05]  /*1b50*/  LOP3.LUT R8, R107, 0xffffff80, RZ, 0xc0, !PT ;  /* 0xffffff806b087812 */ /* 0x000fca00078ec0ff */
[----:B------:R-:W-:Y:S01]  /*1b60*/  IMAD.IADD R8, R105, 0x1, -R8 ;  /* 0x0000000169087824 */ /* 0x000fe200078e0a08 */
[----:B------:R-:W-:Y:S02]  /*1b70*/  WARPGROUP.DEPBAR.LE gsb0, 0x0 ;  /* 0x00008000000079c5 */ /* 0x000fe40000010000 */
[----:B------:R-:W-:-:S06]  /*1b80*/  WARPGROUP.ARRIVE ;  /* 0x00000000000079c5 */ /* 0x000fcc0000000000 */
[----:B------:R-:W-:Y:S03]  /*1b90*/  QGMMA.64x32x32.F32.E4M3.E4M3 R72, gdesc[UR24], RZ, !UPT, gsb0 ;  /* 0x00600000184879f3 */ /* 0x000fe6000c0008ff */
[----:B------:R-:W-:Y:S02]  /*1ba0*/  WARPGROUP.DEPBAR.LE gsb0, 0x0 ;  /* 0x00008000000079c5 */ /* 0x000fe40000010000 */
[----:B------:R-:W-:-:S06]  /*1bb0*/  WARPGROUP.ARRIVE ;  /* 0x00000000000079c5 */ /* 0x000fcc0000000000 */
[----:B------:R-:W-:Y:S01]  /*1bc0*/  QGMMA.64x32x32.F32.E4M3.E4M3 R56, gdesc[UR20], RZ, !UPT, gsb0 ;  /* 0x00600000143879f3 */ /* 0x000fe2000c0008ff */
[----:B------:R-:W-:Y:S02]  /*1bd0*/  UIADD3 UR20, UR6, 0x402, URZ ;  /* 0x0000040206147890 */ /* 0x000fe4000fffe03f */
[----:B------:R-:W-:Y:S01]  /*1be0*/  UIADD3 UR22, UR52, 0x502, URZ ;  /* 0x0000050234167890 */ /* 0x000fe2000fffe03f */
[----:B------:R-:W-:Y:S01]  /*1bf0*/  UMOV UR21, 0x80000020 ;  /* 0x8000002000157882 */ /* 0x000fe20000000000 */
[----:B------:R-:W-:Y:S01]  /*1c00*/  UMOV UR23, 0x80000020 ;  /* 0x8000002000177882 */ /* 0x000fe20000000000 */
        /* <DEDUP_REMOVED lines=11> */
[----:B------:R-:W-:Y:S02]  /*1cc0*/  UIADD3 UR13, UR6, 0x200, URZ ;  /* 0x00000200060d7890 */ /* 0x000fe4000fffe03f */
        /* <DEDUP_REMOVED lines=38> */
[----:B------:R-:W-:Y:S01]  /*1f30*/  UMOV UR10, UR12 ;  /* 0x0000000c000a7c82 */ /* 0x000fe20008000000 */
[----:B------:R-:W-:Y:S01]  /*1f40*/  UMOV UR11, 0x80000020 ;  /* 0x80000020000b7882 */ /* 0x000fe20000000000 */
        /* <DEDUP_REMOVED lines=19> */
[----:B------:R-:W-:Y:S01]  /*2080*/  UMOV UR14, UR16 ;  /* 0x00000010000e7c82 */ /* 0x000fe20008000000 */
[----:B------:R-:W-:Y:S02]  /*2090*/  UIADD3 UR16, UR6, 0x400, URZ ;  /* 0x0000040006107890 */ /* 0x000fe4000fffe03f */
        /* <DEDUP_REMOVED lines=70> */
[C---:B--2---:R-:W-:Y:S01]  /*2500*/  FMUL.FTZ R5, R0.reuse, R88 ;  /* 0x0000005800057220 */ /* 0x044fe20000410000 */
[C---:B-1----:R-:W-:Y:S01]  /*2510*/  FMUL.FTZ R6, R0.reuse, R92 ;  /* 0x0000005c00067220 */ /* 0x042fe20000410000 */
[----:B------:R-:W0:Y:S01]  /*2520*/  @P2 LDC R88, c[0x0][0x450] ;  /* 0x00011400ff582b82 */ /* 0x000e220000000800 */
[C---:B------:R-:W-:Y:S01]  /*2530*/  FMUL.FTZ R90, R0.reuse, R90 ;  /* 0x0000005a005a7220 */ /* 0x040fe20000410000 */
[----:B------:R-:W-:Y:S01]  /*2540*/  QGMMA.64x32x32.F32.E4M3.E4M3 R72, gdesc[UR20], R72, gsb0 ;  /* 0x00600000144879f3 */ /* 0x000fe20008000848 */
[----:B------:R-:W-:Y:S01]  /*2550*/  UIADD3 UR22, UR52, 0x602, URZ ;  /* 0x0000060234167890 */ /* 0x000fe2000fffe03f */
[C---:B------:R-:W-:Y:S01]  /*2560*/  FMUL.FTZ R91, R0.reuse, R91 ;  /* 0x0000005b005b7220 */ /* 0x040fe20000410000 */
[----:B------:R-:W-:Y:S01]  /*2570*/  UMOV UR23, 0x80000020 ;  /* 0x8000002000177882 */ /* 0x000fe20000000000 */
        /* <DEDUP_REMOVED lines=12> */
[----:B------:R-:W-:-:S05]  /*2640*/  FMUL.FTZ R13, R0, R101 ;  /* 0x00000065000d7220 */ /* 0x000fca0000410000 */
[----:B------:R-:W4:Y:S08]  /*2650*/  MUFU.TANH R94, R94 ;  /* 0x0000005e005e7308 */ /* 0x000f300000002400 */
[----:B------:R-:W5:Y:S08]  /*2660*/  MUFU.TANH R95, R95 ;  /* 0x0000005f005f7308 */ /* 0x000f700000002400 */
[----:B------:R-:W3:Y:S08]  /*2670*/  MUFU.TANH R98, R98 ;  /* 0x0000006200627308 */ /* 0x000ef00000002400 */
[----:B------:R-:W3:Y:S08]  /*2680*/  MUFU.TANH R99, R99 ;  /* 0x0000006300637308 */ /* 0x000ef00000002400 */
[----:B------:R-:W3:Y:S01]  /*2690*/  MUFU.TANH R102, R102 ;  /* 0x0000006600667308 */ /* 0x000ee20000002400 */
[----:B------:R-:W-:-:S02]  /*26a0*/  WARPGROUP.DEPBAR.LE gsb0, 0x0 ;  /* 0x00008000000079c5 */ /* 0x000fc40000010000 */
[----:B------:R-:W-:Y:S01]  /*26b0*/  WARPGROUP.ARRIVE ;  /* 0x00000000000079c5 */ /* 0x000fe20000000000 */
[C---:B------:R-:W-:Y:S01]  /*26c0*/  FMUL.FTZ R14, R0.reuse, R72 ;  /* 0x00000048000e7220 */ /* 0x040fe20000410000 */
[C---:B------:R-:W-:Y:S01]  /*26d0*/  FMUL.FTZ R20, R0.reuse, R76 ;  /* 0x0000004c00147220 */ /* 0x040fe20000410000 */
[----:B------:R-:W-:Y:S01]  /*26e0*/  FMUL.FTZ R72, R0, R80 ;  /* 0x0000005000487220 */ /* 0x000fe20000410000 */
[----:B------:R-:W-:Y:S01]  /*26f0*/  LEA.HI R76, R106, R106, RZ, 0x1 ;  /* 0x0000006a6a4c7211 */ /* 0x000fe200078f08ff */
[C---:B------:R-:W-:Y:S01]  /*2700*/  FMUL.FTZ R21, R0.reuse, R77 ;  /* 0x0000004d00157220 */ /* 0x040fe20000410000 */
[----:B------:R-:W-:Y:S01]  /*2710*/  QGMMA.64x32x32.F32.E4M3.E4M3 R56, gdesc[UR20], R56, gsb0 ;  /* 0x00600000143879f3 */ /* 0x000fe20008000838 */
[C---:B------:R-:W-:Y:S01]  /*2720*/  FMUL.FTZ R74, R0.reuse, R74 ;  /* 0x0000004a004a7220 */ /* 0x040fe20000410000 */
[----:B------:R-:W-:Y:S01]  /*2730*/  FMUL.FTZ R78, R0, R78 ;  /* 0x0000004e004e7220 */ /* 0x000fe20000410000 */
[----:B------:R-:W-:Y:S01]  /*2740*/  LOP3.LUT R77, R76, 0x3fffffe, RZ, 0xc0, !PT ;  /* 0x03fffffe4c4d7812 */ /* 0x000fe200078ec0ff */
[----:B------:R-:W-:Y:S01]  /*2750*/  UIADD3 UR22, UR52, 0x682, URZ ;  /* 0x0000068234167890 */ /* 0x000fe2000fffe03f */
[----:B------:R1:W-:Y:S01]  /*2760*/  MUFU.TANH R118, R74 ;  /* 0x0000004a00767308 */ /* 0x0003e20000002400 */
[----:B------:R-:W-:Y:S01]  /*2770*/  FMUL.FTZ R79, R0, R79 ;  /* 0x0000004f004f7220 */ /* 0x000fe20000410000 */
[----:B------:R-:W-:Y:S01]  /*2780*/  UMOV UR23, 0x80000020 ;  /* 0x8000002000177882 */ /* 0x000fe20000000000 */
[----:B------:R-:W-:-:S02]  /*2790*/  IMAD.IADD R77, R106, 0x1, -R77 ;  /* 0x000000016a4d7824 */ /* 0x000fc400078e0a4d */
[C---:B------:R-:W-:Y:S01]  /*27a0*/  FMUL.FTZ R15, R0.reuse, R73 ;  /* 0x00000049000f7220 */ /* 0x040fe20000410000 */
[C---:B------:R-:W-:Y:S01]  /*27b0*/  FMUL.FTZ R73, R0.reuse, R81 ;  /* 0x0000005100497220 */ /* 0x040fe20000410000 */
[C---:B------:R-:W-:Y:S01]  /*27c0*/  FMUL.FTZ R75, R0.reuse, R75 ;  /* 0x0000004b004b7220 */ /* 0x040fe20000410000 */
[C---:B------:R-:W-:Y:S01]  /*27d0*/  FMUL.FTZ R82, R0.reuse, R82 ;  /* 0x0000005200527220 */ /* 0x040fe20000410000 */
[----:B------:R-:W-:Y:S01]  /*27e0*/  MUFU.TANH R120, R78 ;  /* 0x0000004e00787308 */ /* 0x000fe20000002400 */
[C---:B-1----:R-:W-:Y:S01]  /*27f0*/  FMUL.FTZ R74, R0.reuse, R84 ;  /* 0x00000054004a7220 */ /* 0x042fe20000410000 */
[C---:B------:R-:W-:Y:S01]  /*2800*/  FMUL.FTZ R83, R0.reuse, R83 ;  /* 0x0000005300537220 */ /* 0x040fe20000410000 */
[----:B------:R-:W1:Y:S01]  /*2810*/  @P2 LDC R84, c[0x0][0x44c] ;  /* 0x00011300ff542b82 */ /* 0x000e620000000800 */
[C---:B------:R-:W-:Y:S01]  /*2820*/  FMUL.FTZ R86, R0.reuse, R86 ;  /* 0x0000005600567220 */ /* 0x040fe20000410000 */
[----:B------:R-:W-:-:S03]  /*2830*/  FMUL.FTZ R87, R0, R87 ;  /* 0x0000005700577220 */ /* 0x000fc60000410000 */
[----:B------:R2:W-:Y:S08]  /*2840*/  MUFU.TANH R116, R79 ;  /* 0x0000004f00747308 */ /* 0x0005f00000002400 */
[----:B------:R-:W3:Y:S01]  /*2850*/  MUFU.TANH R103, R103 ;  /* 0x0000006700677308 */ /* 0x000ee20000002400 */
[----:B--2---:R-:W-:-:S04]  /*2860*/  LEA.HI R79, R108, R108, RZ, 0x1 ;  /* 0x0000006c6c4f7211 */ /* 0x004fc800078f08ff */
[----:B------:R-:W-:-:S03]  /*2870*/  LOP3.LUT R79, R79, 0x1ffffffe, RZ, 0xc0, !PT ;  /* 0x1ffffffe4f4f7812 */ /* 0x000fc600078ec0ff */
[----:B------:R2:W3:Y:S08]  /*2880*/  MUFU.TANH R126, R75 ;  /* 0x0000004b007e7308 */ /* 0x0004f00000002400 */
[----:B------:R-:W3:Y:S01]  /*2890*/  MUFU.TANH R82, R82 ;  /* 0x0000005200527308 */ /* 0x000ee20000002400 */
[----:B--2---:R-:W-:-:S07]  /*28a0*/  FMUL.FTZ R75, R0, R85 ;  /* 0x00000055004b7220 */ /* 0x004fce0000410000 */
[----:B------:R-:W2:Y:S01]  /*28b0*/  MUFU.TANH R83, R83 ;  /* 0x0000005300537308 */ /* 0x000ea20000002400 */
[----:B------:R-:W-:Y:S02]  /*28c0*/  WARPGROUP.DEPBAR.LE gsb0, 0x0 ;  /* 0x00008000000079c5 */ /* 0x000fe40000010000 */
[C---:B------:R-:W-:Y:S01]  /*28d0*/  FMUL.FTZ R7, R0.reuse, R58 ;  /* 0x0000003a00077220 */ /* 0x040fe20000410000 */
[C---:B------:R-:W-:Y:S01]  /*28e0*/  FMUL.FTZ R59, R0.reuse, R59 ;  /* 0x0000003b003b7220 */ /* 0x040fe20000410000 */
[----:B------:R-:W-:Y:S01]  /*28f0*/  WARPGROUP.ARRIVE ;  /* 0x00000000000079c5 */ /* 0x000fe20000000000 */
[C---:B------:R-:W-:Y:S02]  /*2900*/  FMUL.FTZ R63, R0.reuse, R63 ;  /* 0x0000003f003f7220 */ /* 0x040fe40000410000 */
[----:B------:R4:W-:Y:S01]  /*2910*/  MUFU.TANH R80, R7 ;  /* 0x0000000700507308 */ /* 0x0009e20000002400 */
[C---:B------:R-:W-:Y:S01]  /*2920*/  FMUL.FTZ R62, R0.reuse, R62 ;  /* 0x0000003e003e7220 */ /* 0x040fe20000410000 */
[C---:B------:R-:W-:Y:S01]  /*2930*/  FMUL.FTZ R66, R0.reuse, R66 ;  /* 0x0000004200427220 */ /* 0x040fe20000410000 */
[C---:B------:R-:W-:Y:S01]  /*2940*/  FMUL.FTZ R67, R0.reuse, R67 ;  /* 0x0000004300437220 */ /* 0x040fe20000410000 */
[----:B------:R-:W-:Y:S01]  /*2950*/  QGMMA.64x32x32.F32.E4M3.E4M3 R40, gdesc[UR20], R40, gsb0 ;  /* 0x00600000142879f3 */ /* 0x000fe20008000828 */
[C---:B------:R-:W-:Y:S01]  /*2960*/  FMUL.FTZ R58, R0.reuse, R60 ;  /* 0x0000003c003a7220 */ /* 0x040fe20000410000 */
[C---:B------:R-:W-:Y:S01]  /*2970*/  FMUL.FTZ R60, R0.reuse, R61 ;  /* 0x0000003d003c7220 */ /* 0x040fe20000410000 */
[C---:B------:R-:W-:Y:S01]  /*2980*/  FMUL.FTZ R61, R0.reuse, R64 ;  /* 0x00000040003d7220 */ /* 0x040fe20000410000 */
[----:B------:R0:W-:Y:S01]  /*2990*/  MUFU.TANH R96, R59 ;  /* 0x0000003b00607308 */ /* 0x0001e20000002400 */
[----:B----4-:R-:W-:Y:S01]  /*29a0*/  SHF.R.S32.HI R7, RZ, 0x1f, R8 ;  /* 0x0000001fff077819 */ /* 0x010fe20000011408 */
[C---:B------:R-:W-:Y:S01]  /*29b0*/  FMUL.FTZ R64, R0.reuse, R69 ;  /* 0x0000004500407220 */ /* 0x040fe20000410000 */
[----:B------:R-:W-:Y:S01]  /*29c0*/  UIADD3 UR22, UR52, 0x702, URZ ;  /* 0x0000070234167890 */ /* 0x000fe2000fffe03f */
[C---:B------:R-:W-:Y:S01]  /*29d0*/  FMUL.FTZ R70, R0.reuse, R70 ;  /* 0x0000004600467220 */ /* 0x040fe20000410000 */
[CC--:B------:R-:W-:Y:S01]  /*29e0*/  LEA.HI R76, R7.reuse, R8.reuse, RZ, 0x2 ;  /* 0x00000008074c7211 */ /* 0x0c0fe200078f10ff */
[----:B------:R-:W-:Y:S01]  /*29f0*/  UMOV UR23, 0x80000020 ;  /* 0x8000002000177882 */ /* 0x000fe20000000000 */
[C---:B------:R-:W-:Y:S01]  /*2a00*/  FMUL.FTZ R71, R0.reuse, R71 ;  /* 0x0000004700477220 */ /* 0x040fe20000410000 */
[----:B------:R4:W-:Y:S01]  /*2a10*/  MUFU.TANH R92, R63 ;  /* 0x0000003f005c7308 */ /* 0x0009e20000002400 */
[----:B0-----:R-:W-:Y:S01]  /*2a20*/  LEA.HI R59, R7, R8, RZ, 0x5 ;  /* 0x00000008073b7211 */ /* 0x001fe200078f28ff */
[C---:B------:R-:W-:Y:S01]  /*2a30*/  FMUL.FTZ R56, R0.reuse, R56 ;  /* 0x0000003800387220 */ /* 0x040fe20000410000 */
[--C-:B------:R-:W-:Y:S01]  /*2a40*/  SHF.R.S32.HI R7, RZ, 0x2, R76.reuse ;  /* 0x00000002ff077819 */ /* 0x100fe2000001144c */
[----:B------:R-:W-:Y:S01]  /*2a50*/  FMUL.FTZ R57, R0, R57 ;  /* 0x0000003900397220 */ /* 0x000fe20000410000 */
[----:B------:R-:W-:-:S02]  /*2a60*/  SHF.R.S32.HI R78, RZ, 0x1f, R76 ;  /* 0x0000001fff4e7819 */ /* 0x000fc4000001144c */
[----:B------:R-:W-:Y:S01]  /*2a70*/  SHF.R.S32.HI R59, RZ, 0x5, R59 ;  /* 0x00000005ff3b7819 */ /* 0x000fe2000001143b */
[----:B------:R0:W-:Y:S01]  /*2a80*/  MUFU.TANH R81, R62 ;  /* 0x0000003e00517308 */ /* 0x0001e20000002400 */
[----:B------:R-:W-:Y:S01]  /*2a90*/  LEA.HI R78, R78, R7, RZ, 0x3 ;  /* 0x000000074e4e7211 */ /* 0x000fe200078f18ff */
[----:B----4-:R-:W-:Y:S02]  /*2aa0*/  FMUL.FTZ R63, R0, R68 ;  /* 0x00000044003f7220 */ /* 0x010fe40000410000 */
[----:B------:R-:W-:Y:S01]  /*2ab0*/  IMAD R59, R59, 0x10, R22 ;  /* 0x000000103b3b7824 */ /* 0x000fe200078e0216 */
[----:B------:R-:W-:-:S03]  /*2ac0*/  LOP3.LUT R78, R78, 0xfffffff8, RZ, 0xc0, !PT ;  /* 0xfffffff84e4e7812 */ /* 0x000fc600078ec0ff */
[----:B------:R-:W4:Y:S01]  /*2ad0*/  MUFU.TANH R86, R86 ;  /* 0x0000005600567308 */ /* 0x000f220000002400 */
[----:B------:R-:W-:Y:S01]  /*2ae0*/  IADD3 R78, R59, R7, -R78 ;  /* 0x000000073b4e7210 */ /* 0x000fe20007ffe84e */
[----:B------:R-:W-:Y:S02]  /*2af0*/  IMAD.IADD R7, R108, 0x1, -R79 ;  /* 0x000000016c077824 */ /* 0x000fe400078e0a4f */
[----:B0-----:R-:W-:Y:S01]  /*2b00*/  FMUL.FTZ R62, R0, R65 ;  /* 0x00000041003e7220 */ /* 0x001fe20000410000 */
[----:B------:R-:W-:Y:S01]  /*2b10*/  LOP3.LUT R65, R76, 0x7ffffffc, RZ, 0xc0, !PT ;  /* 0x7ffffffc4c417812 */ /* 0x000fe200078ec0ff */
[----:B------:R-:W-:Y:S02]  /*2b20*/  IMAD R78, R77, 0x40, R78 ;  /* 0x000000404d4e7824 */ /* 0x000fe400078e024e */
[----:B------:R-:W0:Y:S02]  /*2b30*/  MUFU.TANH R87, R87 ;  /* 0x0000005700577308 */ /* 0x000e240000002400 */
[----:B------:R-:W-:-:S02]  /*2b40*/  IMAD.IADD R8, R8, 0x1, -R65 ;  /* 0x0000000108087824 */ /* 0x000fc400078e0a41 */
[----:B------:R-:W-:-:S04]  /*2b50*/  IMAD R7, R7, 0x8, R78 ;  /* 0x0000000807077824 */ /* 0x000fc800078e024e */
[----:B-1----:R-:W-:Y:S01]  /*2b60*/  @P2 IMAD.HI.U32 R59, R7, R84, RZ ;  /* 0x00000054073b2227 */ /* 0x002fe200078e00ff */
[----:B------:R1:W0:Y:S03]  /*2b70*/  MUFU.TANH R78, R66 ;  /* 0x00000042004e7308 */ /* 0x0002260000002400 */
[----:B------:R-:W-:Y:S01]  /*2b80*/  IMAD.MOV.U32 R77, RZ, RZ, R7 ;  /* 0x000000ffff4d7224 */ /* 0x000fe200078e0007 */
[----:B------:R-:W-:Y:S01]  /*2b90*/  @P2 SHF.R.U32.HI R77, RZ, R88, R59 ;  /* 0x00000058ff4d2219 */ /* 0x000fe2000001163b */
[----:B------:R-:W-:Y:S01]  /*2ba0*/  IMAD.MOV.U32 R84, RZ, RZ, -0xa0 ;  /* 0xffffff60ff547424 */ /* 0x000fe200078e00ff */
[----:B------:R-:W5:Y:S02]  /*2bb0*/  LDC R59, c[0x0][0x288] ;  /* 0x0000a200ff3b7b82 */ /* 0x000f640000000800 */
[----:B------:R3:W0:Y:S01]  /*2bc0*/  MUFU.TANH R88, R67 ;  /* 0x0000004300587308 */ /* 0x0006220000002400 */
[----:B------:R-:W2:Y:S01]  /*2bd0*/  SHFL.IDX PT, R68, R77, 0x1, 0x1c1f ;  /* 0x003c1f004d447f89 */ /* 0x000ea200000e0000 */
[----:B-1----:R-:W-:-:S02]  /*2be0*/  IMAD R66, R23, -0xa0, R104 ;  /* 0xffffff6017427824 */ /* 0x002fc400078e0268 */
[----:B------:R-:W-:-:S04]  /*2bf0*/  IMAD R65, R23, R84, 0xa1 ;  /* 0x000000a117417424 */ /* 0x000fc800078e0254 */
[----:B------:R-:W-:Y:S01]  /*2c00*/  IMAD R65, R8, -0x2, R65 ;  /* 0xfffffffe08417824 */ /* 0x000fe200078e0241 */
[----:B------:R-:W-:Y:S02]  /*2c10*/  WARPGROUP.DEPBAR.LE gsb0, 0x0 ;  /* 0x00008000000079c5 */ /* 0x000fe40000010000 */
[----:B---3--:R-:W-:Y:S01]  /*2c20*/  VIADD R67, R66, 0xa0 ;  /* 0x000000a042437836 */ /* 0x008fe20000000000 */
[----:B------:R-:W-:Y:S01]  /*2c30*/  WARPGROUP.ARRIVE ;  /* 0x00000000000079c5 */ /* 0x000fe20000000000 */
[----:B------:R-:W1:Y:S01]  /*2c40*/  MUFU.TANH R70, R70 ;  /* 0x0000004600467308 */ /* 0x000e620000002400 */
[----:B------:R-:W-:Y:S01]  /*2c50*/  FMUL.FTZ R42, R0, R42 ;  /* 0x0000002a002a7220 */ /* 0x000fe20000410000 */
[----:B------:R-:W-:Y:S02]  /*2c60*/  IMAD R67, R8, -0x2, R67 ;  /* 0xfffffffe08437824 */ /* 0x000fe400078e0243 */
[C---:B------:R-:W-:Y:S01]  /*2c70*/  FMUL.FTZ R43, R0.reuse, R43 ;  /* 0x0000002b002b7220 */ /* 0x040fe20000410000 */
[C---:B------:R-:W-:Y:S01]  /*2c80*/  FMUL.FTZ R46, R0.reuse, R46 ;  /* 0x0000002e002e7220 */ /* 0x040fe20000410000 */
[----:B------:R-:W-:Y:S01]  /*2c90*/  QGMMA.64x32x32.F32.E4M3.E4M3 R24, gdesc[UR20], R24, gsb0 ;  /* 0x00600000141879f3 */ /* 0x000fe20008000818 */
[C---:B------:R-:W-:Y:S01]  /*2ca0*/  FMUL.FTZ R47, R0.reuse, R47 ;  /* 0x0000002f002f7220 */ /* 0x040fe20000410000 */
[C---:B------:R-:W-:Y:S01]  /*2cb0*/  FMUL.FTZ R50, R0.reuse, R50 ;  /* 0x0000003200327220 */ /* 0x040fe20000410000 */
[----:B------:R-:W3:Y:S01]  /*2cc0*/  MUFU.TANH R71, R71 ;  /* 0x0000004700477308 */ /* 0x000ee20000002400 */
[----:B-----5:R-:W-:Y:S01]  /*2cd0*/  IADD3 R108, R65, -R59, R104 ;  /* 0x8000003b416c7210 */ /* 0x020fe20007ffe068 */
[C---:B------:R-:W-:Y:S01]  /*2ce0*/  FMUL.FTZ R65, R0.reuse, R40 ;  /* 0x0000002800417220 */ /* 0x040fe20000410000 */
[C---:B------:R-:W-:Y:S01]  /*2cf0*/  FMUL.FTZ R40, R0.reuse, R41 ;  /* 0x0000002900287220 */ /* 0x040fe20000410000 */
[----:B------:R-:W-:Y:S01]  /*2d00*/  FMUL.FTZ R51, R0, R51 ;  /* 0x0000003300337220 */ /* 0x000fe20000410000 */
[----:B--2---:R-:W-:Y:S01]  /*2d10*/  VIADDMNMX R69, R68, R108, R67, PT ;  /* 0x0000006c44457246 */ /* 0x004fe20003800143 */
[C---:B------:R-:W-:Y:S01]  /*2d20*/  FMUL.FTZ R54, R0.reuse, R54 ;  /* 0x0000003600367220 */ /* 0x040fe20000410000 */
[C---:B------:R-:W-:Y:S01]  /*2d30*/  FMUL.FTZ R55, R0.reuse, R55 ;  /* 0x0000003700377220 */ /* 0x040fe20000410000 */
[----:B------:R-:W2:Y:S01]  /*2d40*/  MUFU.TANH R42, R42 ;  /* 0x0000002a002a7308 */ /* 0x000ea20000002400 */
[C---:B------:R-:W-:Y:S01]  /*2d50*/  ISETP.GT.AND P5, PT, R69.reuse, RZ, PT ;  /* 0x000000ff4500720c */ /* 0x040fe20003fa4270 */
[C---:B------:R-:W-:Y:S01]  /*2d60*/  FMUL.FTZ R52, R0.reuse, R52 ;  /* 0x0000003400347220 */ /* 0x040fe20000410000 */
[C---:B------:R-:W-:Y:S01]  /*2d70*/  ISETP.GT.AND P6, PT, R69.reuse, 0x1, PT ;  /* 0x000000014500780c */ /* 0x040fe20003fc4270 */
[C---:B------:R-:W-:Y:S01]  /*2d80*/  FMUL.FTZ R53, R0.reuse, R53 ;  /* 0x0000003500357220 */ /* 0x040fe20000410000 */
[----:B------:R-:W-:Y:S01]  /*2d90*/  ISETP.GT.AND P3, PT, R69, 0x8, PT ;  /* 0x000000084500780c */ /* 0x000fe20003f64270 */
[----:B------:R-:W-:Y:S01]  /*2da0*/  FMUL.FTZ R45, R0, R45 ;  /* 0x0000002d002d7220 */ /* 0x000fe20000410000 */
[----:B------:R-:W-:Y:S01]  /*2db0*/  FSEL R132, R90, -INF , P5 ;  /* 0xff8000005a847808 */ /* 0x000fe20002800000 */
[----:B------:R-:W5:Y:S01]  /*2dc0*/  MUFU.TANH R66, R43 ;  /* 0x0000002b00427308 */ /* 0x000f620000002400 */
[----:B------:R-:W-:Y:S01]  /*2dd0*/  FSEL R112, R91, -INF , P6 ;  /* 0xff8000005b707808 */ /* 0x000fe20003000000 */
[C---:B------:R-:W-:Y:S01]  /*2de0*/  FMUL.FTZ R48, R0.reuse, R48 ;  /* 0x0000003000307220 */ /* 0x040fe20000410000 */
[----:B------:R-:W-:Y:S01]  /*2df0*/  ISETP.GT.AND P4, PT, R69, 0x9, PT ;  /* 0x000000094500780c */ /* 0x000fe20003f84270 */
[----:B------:R-:W-:Y:S01]  /*2e00*/  FMUL.FTZ R49, R0, R49 ;  /* 0x0000003100317220 */ /* 0x000fe20000410000 */
[----:B------:R-:W-:-:S02]  /*2e10*/  FSEL R128, R94, -INF , P3 ;  /* 0xff8000005e807808 */ /* 0x000fc40001800000 */
[----:B------:R-:W-:Y:S01]  /*2e20*/  FMNMX.FTZ R41, R132, R112, !PT ;  /* 0x0000007084297209 */ /* 0x000fe20007810000 */
[----:B------:R-:W5:Y:S01]  /*2e30*/  MUFU.TANH R46, R46 ;  /* 0x0000002e002e7308 */ /* 0x000f620000002400 */
[----:B------:R-:W-:Y:S02]  /*2e40*/  ISETP.GT.AND P5, PT, R69, 0x10, PT ;  /* 0x000000104500780c */ /* 0x000fe40003fa4270 */
[----:B------:R-:W-:Y:S02]  /*2e50*/  FSEL R114, R95, -INF , P4 ;  /* 0xff8000005f727808 */ /* 0x000fe40002000000 */
[----:B------:R-:W-:Y:S02]  /*2e60*/  FMNMX.FTZ R41, R128, R41, !PT ;  /* 0x0000002980297209 */ /* 0x000fe40007810000 */
[----:B------:R-:W-:Y:S01]  /*2e70*/  ISETP.GT.AND P3, PT, R69, 0x11, PT ;  /* 0x000000114500780c */ /* 0x000fe20003f64270 */
[----:B------:R-:W5:Y:S01]  /*2e80*/  MUFU.TANH R47, R47 ;  /* 0x0000002f002f7308 */ /* 0x000f620000002400 */
[----:B------:R-:W-:-:S02]  /*2e90*/  FSEL R130, R98, -INF , P5 ;  /* 0xff80000062827808 */ /* 0x000fc40002800000 */
[----:B------:R-:W-:Y:S02]  /*2ea0*/  FMNMX.FTZ R41, R114, R41, !PT ;  /* 0x0000002972297209 */ /* 0x000fe40007810000 */
[----:B------:R-:W-:Y:S02]  /*2eb0*/  ISETP.GT.AND P4, PT, R69, 0x18, PT ;  /* 0x000000184500780c */ /* 0x000fe40003f84270 */
[----:B------:R-:W-:Y:S01]  /*2ec0*/  FSEL R136, R99, -INF , P3 ;  /* 0xff80000063887808 */ /* 0x000fe20001800000 */
[----:B------:R-:W5:Y:S01]  /*2ed0*/  MUFU.TANH R68, R50 ;  /* 0x0000003200447308 */ /* 0x000f620000002400 */
[----:B------:R-:W-:Y:S02]  /*2ee0*/  FMNMX.FTZ R41, R130, R41, !PT ;  /* 0x0000002982297209 */ /* 0x000fe40007810000 */
[----:B------:R-:W-:Y:S02]  /*2ef0*/  ISETP.GT.AND P3, PT, R69, 0x19, PT ;  /* 0x000000194500780c */ /* 0x000fe40003f64270 */
        /* <DEDUP_REMOVED lines=8> */
[----:B------:R-:W-:Y:S01]  /*2f80*/  FSEL R118, R118, -INF , P4 ;  /* 0xff80000076767808 */ /* 0x000fe20002000000 */
[----:B------:R-:W-:-:S02]  /*2f90*/  WARPGROUP.DEPBAR.LE gsb0, 0x0 ;  /* 0x00008000000079c5 */ /* 0x000fc40000010000 */
[----:B------:R-:W-:Y:S01]  /*2fa0*/  FMNMX.FTZ R41, R124, R41, !PT ;  /* 0x000000297c297209 */ /* 0x000fe20007810000 */
[C---:B------:R-:W-:Y:S01]  /*2fb0*/  FMUL.FTZ R26, R0.reuse, R26 ;  /* 0x0000001a001a7220 */ /* 0x040fe20000410000 */
[C---:B------:R-:W-:Y:S01]  /*2fc0*/  ISETP.GT.AND P4, PT, R69.reuse, 0x28, PT ;  /* 0x000000284500780c */ /* 0x040fe20003f84270 */
[----:B------:R-:W-:Y:S01]  /*2fd0*/  FMUL.FTZ R27, R0, R27 ;  /* 0x0000001b001b7220 */ /* 0x000fe20000410000 */
[----:B------:R-:W-:Y:S01]  /*2fe0*/  FSEL R126, R126, -INF , P3 ;  /* 0xff8000007e7e7808 */ /* 0x000fe20001800000 */
[----:B------:R-:W-:Y:S01]  /*2ff0*/  MUFU.TANH R76, R26 ;  /* 0x0000001a004c7308 */ /* 0x000fe20000002400 */
[----:B------:R-:W-:Y:S01]  /*3000*/  FMNMX.FTZ R41, R118, R41, !PT ;  /* 0x0000002976297209 */ /* 0x000fe20007810000 */
[C---:B------:R-:W-:Y:S01]  /*3010*/  FMUL.FTZ R31, R0.reuse, R31 ;  /* 0x0000001f001f7220 */ /* 0x040fe20000410000 */
[C---:B------:R-:W-:Y:S01]  /*3020*/  ISETP.GT.AND P3, PT, R69.reuse, 0x29, PT ;  /* 0x000000294500780c */ /* 0x040fe20003f64270 */
[----:B------:R-:W-:Y:S01]  /*3030*/  FMUL.FTZ R35, R0, R35 ;  /* 0x0000002300237220 */ /* 0x000fe20000410000 */
[----:B------:R-:W-:Y:S01]  /*3040*/  FSEL R120, R120, -INF , P4 ;  /* 0xff80000078787808 */ /* 0x000fe20002000000 */
[----:B------:R-:W-:Y:S01]  /*3050*/  FMUL.FTZ R39, R0, R39 ;  /* 0x0000002700277220 */ /* 0x000fe20000410000 */
[----:B------:R-:W-:Y:S01]  /*3060*/  FMNMX.FTZ R41, R126, R41, !PT ;  /* 0x000000297e297209 */ /* 0x000fe20007810000 */
[----:B------:R-:W5:Y:S01]  /*3070*/  MUFU.TANH R55, R55 ;  /* 0x0000003700377308 */ /* 0x000f620000002400 */
[C---:B------:R-:W-:Y:S01]  /*3080*/  ISETP.GT.AND P4, PT, R69.reuse, 0x30, PT ;  /* 0x000000304500780c */ /* 0x040fe20003f84270 */
[----:B------:R-:W-:Y:S01]  /*3090*/  FMUL.FTZ R32, R0, R32 ;  /* 0x0000002000207220 */ /* 0x000fe20000410000 */
[----:B------:R-:W-:Y:S01]  /*30a0*/  FSEL R116, R116, -INF , P3 ;  /* 0xff80000074747808 */ /* 0x000fe20001800000 */
[----:B------:R-:W-:Y:S01]  /*30b0*/  FMUL.FTZ R33, R0, R33 ;  /* 0x0000002100217220 */ /* 0x000fe20000410000 */
[----:B------:R-:W-:Y:S01]  /*30c0*/  FMNMX.FTZ R41, R120, R41, !PT ;  /* 0x0000002978297209 */ /* 0x000fe20007810000 */
[----:B------:R-:W-:Y:S01]  /*30d0*/  FMUL.FTZ R25, R0, R25 ;  /* 0x0000001900197220 */ /* 0x000fe20000410000 */
[C---:B------:R-:W-:Y:S01]  /*30e0*/  ISETP.GT.AND P3, PT, R69.reuse, 0x31, PT ;  /* 0x000000314500780c */ /* 0x040fe20003f64270 */
[----:B------:R-:W-:Y:S01]  /*30f0*/  MUFU.TANH R31, R31 ;  /* 0x0000001f001f7308 */ /* 0x000fe20000002400 */
[----:B------:R-:W-:Y:S01]  /*3100*/  FSEL R110, R82, -INF , P4 ;  /* 0xff800000526e7808 */ /* 0x000fe20002000000 */
[----:B------:R-:W-:Y:S01]  /*3110*/  FMUL.FTZ R28, R0, R28 ;  /* 0x0000001c001c7220 */ /* 0x000fe20000410000 */
[----:B------:R-:W-:Y:S01]  /*3120*/  FMNMX.FTZ R41, R116, R41, !PT ;  /* 0x0000002974297209 */ /* 0x000fe20007810000 */
[C---:B------:R-:W-:Y:S01]  /*3130*/  FMUL.FTZ R29, R0.reuse, R29 ;  /* 0x0000001d001d7220 */ /* 0x040fe20000410000 */
[----:B------:R-:W-:Y:S01]  /*3140*/  ISETP.GT.AND P4, PT, R69, 0x38, PT ;  /* 0x000000384500780c */ /* 0x000fe20003f84270 */
[----:B------:R-:W-:Y:S01]  /*3150*/  FMUL.FTZ R24, R0, R24 ;  /* 0x0000001800187220 */ /* 0x000fe20000410000 */
[----:B------:R-:W-:Y:S01]  /*3160*/  FSEL R106, R83, -INF , P3 ;  /* 0xff800000536a7808 */ /* 0x000fe20001800000 */
[----:B------:R-:W-:Y:S01]  /*3170*/  MUFU.TANH R35, R35 ;  /* 0x0000002300237308 */ /* 0x000fe20000002400 */
[----:B------:R-:W-:Y:S01]  /*3180*/  FMNMX.FTZ R41, R110, R41, !PT ;  /* 0x000000296e297209 */ /* 0x000fe20007810000 */
[C---:B------:R-:W-:Y:S01]  /*3190*/  FMUL.FTZ R37, R0.reuse, R37 ;  /* 0x0000002500257220 */ /* 0x040fe20000410000 */
[----:B------:R-:W-:Y:S01]  /*31a0*/  ISETP.GT.AND P3, PT, R69, 0x39, PT ;  /* 0x000000394500780c */ /* 0x000fe20003f64270 */
[----:B------:R-:W-:Y:S01]  /*31b0*/  FMUL.FTZ R36, R0, R36 ;  /* 0x0000002400247220 */ /* 0x000fe20000410000 */
[----:B----4-:R-:W-:-:S02]  /*31c0*/  FSEL R102, R86, -INF , P4 ;  /* 0xff80000056667808 */ /* 0x010fc40002000000 */
[----:B------:R-:W-:Y:S01]  /*31d0*/  FMNMX.FTZ R41, R106, R41, !PT ;  /* 0x000000296a297209 */ /* 0x000fe20007810000 */
[----:B------:R-:W-:Y:S01]  /*31e0*/  MUFU.TANH R39, R39 ;  /* 0x0000002700277308 */ /* 0x000fe20000002400 */
[----:B------:R-:W-:Y:S02]  /*31f0*/  ISETP.GT.AND P4, PT, R69, 0x40, PT ;  /* 0x000000404500780c */ /* 0x000fe40003f84270 */
[----:B0-----:R-:W-:Y:S02]  /*3200*/  FSEL R100, R87, -INF , P3 ;  /* 0xff80000057647808 */ /* 0x001fe40001800000 */
[----:B------:R-:W-:Y:S02]  /*3210*/  FMNMX.FTZ R41, R102, R41, !PT ;  /* 0x0000002966297209 */ /* 0x000fe40007810000 */
[----:B------:R-:W-:Y:S01]  /*3220*/  ISETP.GT.AND P3, PT, R69, 0x41, PT ;  /* 0x000000414500780c */ /* 0x000fe20003f64270 */
[----:B------:R0:W-:Y:S01]  /*3230*/  MUFU.TANH R144, R32 ;  /* 0x0000002000907308 */ /* 0x0001e20000002400 */
[----:B------:R-:W-:-:S02]  /*3240*/  FSEL R98, R80, -INF , P4 ;  /* 0xff80000050627808 */ /* 0x000fc40002000000 */
[----:B------:R-:W-:Y:S02]  /*3250*/  FMNMX.FTZ R41, R100, R41, !PT ;  /* 0x0000002964297209 */ /* 0x000fe40007810000 */
[C---:B------:R-:W-:Y:S02]  /*3260*/  ISETP.GT.AND P4, PT, R69.reuse, 0x48, PT ;  /* 0x000000484500780c */ /* 0x040fe40003f84270 */
[----:B------:R-:W-:Y:S01]  /*3270*/  FSEL R96, R96, -INF , P3 ;  /* 0xff80000060607808 */ /* 0x000fe20001800000 */
[----:B------:R-:W-:Y:S01]  /*3280*/  MUFU.TANH R5, R5 ;  /* 0x0000000500057308 */ /* 0x000fe20000002400 */
[----:B------:R-:W-:Y:S01]  /*3290*/  FMNMX.FTZ R41, R98, R41, !PT ;  /* 0x0000002962297209 */ /* 0x000fe20007810000 */
[----:B0-----:R-:W0:Y:S01]  /*32a0*/  SHFL.IDX PT, R32, R77, RZ, 0x1c1f ;  /* 0x001c1fff4d207589 */ /* 0x001e2200000e0000 */
[----:B------:R-:W-:Y:S02]  /*32b0*/  ISETP.GT.AND P3, PT, R69, 0x49, PT ;  /* 0x000000494500780c */ /* 0x000fe40003f64270 */
[----:B------:R-:W-:-:S02]  /*32c0*/  FSEL R94, R81, -INF , P4 ;  /* 0xff800000515e7808 */ /* 0x000fc40002000000 */
[----:B------:R-:W-:Y:S01]  /*32d0*/  FMNMX.FTZ R41, R96, R41, !PT ;  /* 0x0000002960297209 */ /* 0x000fe20007810000 */
[----:B------:R-:W-:Y:S01]  /*32e0*/  MUFU.TANH R4, R4 ;  /* 0x0000000400047308 */ /* 0x000fe20000002400 */
[C---:B------:R-:W-:Y:S02]  /*32f0*/  ISETP.GT.AND P4, PT, R69.reuse, 0x50, PT ;  /* 0x000000504500780c */ /* 0x040fe40003f84270 */
[----:B------:R-:W-:Y:S02]  /*3300*/  FSEL R92, R92, -INF , P3 ;  /* 0xff8000005c5c7808 */ /* 0x000fe40001800000 */
[----:B------:R-:W-:Y:S02]  /*3310*/  FMNMX.FTZ R41, R94, R41, !PT ;  /* 0x000000295e297209 */ /* 0x000fe40007810000 */
[----:B------:R-:W-:Y:S01]  /*3320*/  ISETP.GT.AND P3, PT, R69, 0x51, PT ;  /* 0x000000514500780c */ /* 0x000fe20003f64270 */
[----:B------:R-:W-:Y:S01]  /*3330*/  MUFU.TANH R6, R6 ;  /* 0x0000000600067308 */ /* 0x000fe20000002400 */
[----:B------:R-:W-:-:S02]  /*3340*/  FSEL R90, R78, -INF , P4 ;  /* 0xff8000004e5a7808 */ /* 0x000fc40002000000 */
[----:B------:R-:W-:Y:S02]  /*3350*/  FMNMX.FTZ R41, R92, R41, !PT ;  /* 0x000000295c297209 */ /* 0x000fe40007810000 */
[C---:B------:R-:W-:Y:S02]  /*3360*/  ISETP.GT.AND P4, PT, R69.reuse, 0x58, PT ;  /* 0x000000584500780c */ /* 0x040fe40003f84270 */
[----:B------:R-:W-:Y:S01]  /*3370*/  FSEL R88, R88, -INF , P3 ;  /* 0xff80000058587808 */ /* 0x000fe20001800000 */
[----:B------:R-:W-:Y:S01]  /*3380*/  MUFU.TANH R9, R9 ;  /* 0x0000000900097308 */ /* 0x000fe20000002400 */
[----:B------:R-:W-:Y:S02]  /*3390*/  FMNMX.FTZ R41, R90, R41, !PT ;  /* 0x000000295a297209 */ /* 0x000fe40007810000 */
[----:B------:R-:W-:Y:S02]  /*33a0*/  ISETP.GT.AND P3, PT, R69, 0x59, PT ;  /* 0x000000594500780c */ /* 0x000fe40003f64270 */
[----:B-1----:R-:W-:-:S02]  /*33b0*/  FSEL R86, R70, -INF , P4 ;  /* 0xff80000046567808 */ /* 0x002fc40002000000 */
[----:B------:R-:W-:Y:S01]  /*33c0*/  FMNMX.FTZ R41, R88, R41, !PT ;  /* 0x0000002958297209 */ /* 0x000fe20007810000 */
[----:B------:R1:W4:Y:S01]  /*33d0*/  MUFU.TANH R70, R27 ;  /* 0x0000001b00467308 */ /* 0x0003220000002400 */
[----:B------:R-:W-:Y:S02]  /*33e0*/  ISETP.GT.AND P4, PT, R69, 0x60, PT ;  /* 0x000000604500780c */ /* 0x000fe40003f84270 */
[----:B---3--:R-:W-:Y:S02]  /*33f0*/  FSEL R80, R71, -INF , P3 ;  /* 0xff80000047507808 */ /* 0x008fe40001800000 */
[----:B------:R-:W-:Y:S01]  /*3400*/  FMNMX.FTZ R43, R86, R41, !PT ;  /* 0x00000029562b7209 */ /* 0x000fe20007810000 */
[----:B------:R-:W-:Y:S01]  /*3410*/  FMUL.FTZ R41, R0, R30 ;  /* 0x0000001e00297220 */ /* 0x000fe20000410000 */
[----:B------:R-:W-:Y:S01]  /*3420*/  ISETP.GT.AND P3, PT, R69, 0x61, PT ;  /* 0x000000614500780c */ /* 0x000fe20003f64270 */
[----:B------:R-:W-:Y:S01]  /*3430*/  MUFU.TANH R10, R10 ;  /* 0x0000000a000a7308 */ /* 0x000fe20000002400 */
[----:B--2---:R-:W-:Y:S01]  /*3440*/  FSEL R50, R42, -INF , P4 ;  /* 0xff8000002a327808 */ /* 0x004fe20002000000 */
[----:B-1----:R-:W-:Y:S01]  /*3450*/  FMUL.FTZ R27, R0, R34 ;  /* 0x00000022001b7220 */ /* 0x002fe20000410000 */
[----:B------:R-:W-:-:S02]  /*3460*/  FMNMX.FTZ R43, R80, R43, !PT ;  /* 0x0000002b502b7209 */ /* 0x000fc40007810000 */
[C---:B------:R-:W-:Y:S02]  /*3470*/  ISETP.GT.AND P4, PT, R69.reuse, 0x68, PT ;  /* 0x000000684500780c */ /* 0x040fe40003f84270 */
[----:B-----5:R-:W-:Y:S01]  /*3480*/  FSEL R26, R66, -INF , P3 ;  /* 0xff800000421a7808 */ /* 0x020fe20001800000 */
[----:B------:R-:W1:Y:S01]  /*3490*/  MUFU.TANH R41, R41 ;  /* 0x0000002900297308 */ /* 0x000e620000002400 */
[----:B------:R-:W-:Y:S02]  /*34a0*/  FMNMX.FTZ R43, R50, R43, !PT ;  /* 0x0000002b322b7209 */ /* 0x000fe40007810000 */
[C---:B------:R-:W-:Y:S02]  /*34b0*/  ISETP.GT.AND P3, PT, R69.reuse, 0x69, PT ;  /* 0x000000694500780c */ /* 0x040fe40003f64270 */
[----:B------:R-:W-:Y:S02]  /*34c0*/  FSEL R30, R46, -INF , P4 ;  /* 0xff8000002e1e7808 */ /* 0x000fe40002000000 */
[----:B------:R-:W-:Y:S01]  /*34d0*/  FMNMX.FTZ R43, R26, R43, !PT ;  /* 0x0000002b1a2b7209 */ /* 0x000fe20007810000 */
[----:B------:R-:W-:Y:S01]  /*34e0*/  MUFU.TANH R11, R11 ;  /* 0x0000000b000b7308 */ /* 0x000fe20000002400 */
[----:B------:R-:W-:-:S02]  /*34f0*/  ISETP.GT.AND P4, PT, R69, 0x70, PT ;  /* 0x000000704500780c */ /* 0x000fc40003f84270 */
[----:B------:R-:W-:Y:S02]  /*3500*/  FSEL R42, R47, -INF , P3 ;  /* 0xff8000002f2a7808 */ /* 0x000fe40001800000 */
[----:B------:R-:W-:Y:S02]  /*3510*/  FMNMX.FTZ R43, R30, R43, !PT ;  /* 0x0000002b1e2b7209 */ /* 0x000fe40007810000 */
[C---:B------:R-:W-:Y:S01]  /*3520*/  ISETP.GT.AND P3, PT, R69.reuse, 0x71, PT ;  /* 0x000000714500780c */ /* 0x040fe20003f64270 */
[----:B------:R2:W3:Y:S01]  /*3530*/  MUFU.TANH R47, R27 ;  /* 0x0000001b002f7308 */ /* 0x0004e20000002400 */
[----:B------:R-:W-:Y:S02]  /*3540*/  FSEL R34, R68, -INF , P4 ;  /* 0xff80000044227808 */ /* 0x000fe40002000000 */
[----:B------:R-:W-:Y:S02]  /*3550*/  FMNMX.FTZ R43, R42, R43, !PT ;  /* 0x0000002b2a2b7209 */ /* 0x000fe40007810000 */
[----:B------:R-:W-:-:S02]  /*3560*/  ISETP.GT.AND P4, PT, R69, 0x78, PT ;  /* 0x000000784500780c */ /* 0x000fc40003f84270 */
[----:B------:R-:W-:Y:S01]  /*3570*/  FSEL R46, R51, -INF , P3 ;  /* 0xff800000332e7808 */ /* 0x000fe20001800000 */
[----:B------:R-:W-:Y:S01]  /*3580*/  MUFU.TANH R138, R52 ;  /* 0x00000034008a7308 */ /* 0x000fe20000002400 */
[----:B------:R-:W-:Y:S01]  /*3590*/  FMNMX.FTZ R43, R34, R43, !PT ;  /* 0x0000002b222b7209 */ /* 0x000fe20007810000 */
[----:B--2---:R-:W-:Y:S01]  /*35a0*/  FMUL.FTZ R27, R0, R38 ;  /* 0x00000026001b7220 */ /* 0x004fe20000410000 */
[C---:B------:R-:W-:Y:S02]  /*35b0*/  ISETP.GT.AND P3, PT, R69.reuse, 0x79, PT ;  /* 0x000000794500780c */ /* 0x040fe40003f64270 */
[----:B------:R-:W-:Y:S02]  /*35c0*/  FSEL R54, R54, -INF , P4 ;  /* 0xff80000036367808 */ /* 0x000fe40002000000 */
[----:B------:R-:W-:Y:S01]  /*35d0*/  FMNMX.FTZ R43, R46, R43, !PT ;  /* 0x0000002b2e2b7209 */ /* 0x000fe20007810000 */
[----:B------:R2:W5:Y:S01]  /*35e0*/  MUFU.TANH R82, R27 ;  /* 0x0000001b00527308 */ /* 0x0005620000002400 */
[----:B------:R-:W-:-:S02]  /*35f0*/  ISETP.GT.AND P4, PT, R69, 0x80, PT ;  /* 0x000000804500780c */ /* 0x000fc40003f84270 */
[----:B------:R-:W-:Y:S02]  /*3600*/  FSEL R66, R55, -INF , P3 ;  /* 0xff80000037427808 */ /* 0x000fe40001800000 */
[----:B------:R-:W-:Y:S02]  /*3610*/  FMNMX.FTZ R43, R54, R43, !PT ;  /* 0x0000002b362b7209 */ /* 0x000fe40007810000 */
[C---:B------:R-:W-:Y:S01]  /*3620*/  ISETP.GT.AND P3, PT, R69.reuse, 0x81, PT ;  /* 0x000000814500780c */ /* 0x040fe20003f64270 */
[----:B------:R-:W0:Y:S01]  /*3630*/  MUFU.TANH R12, R12 ;  /* 0x0000000c000c7308 */ /* 0x000e220000002400 */
[----:B------:R-:W-:Y:S01]  /*3640*/  FSEL R38, R76, -INF , P4 ;  /* 0xff8000004c267808 */ /* 0x000fe20002000000 */
[----:B--2---:R-:W-:Y:S01]  /*3650*/  FMUL.FTZ R27, R0, R44 ;  /* 0x0000002c001b7220 */ /* 0x004fe20000410000 */
[----:B------:R-:W-:Y:S02]  /*3660*/  FMNMX.FTZ R43, R66, R43, !PT ;  /* 0x0000002b422b7209 */ /* 0x000fe40007810000 */
[----:B------:R-:W-:-:S02]  /*3670*/  ISETP.GT.AND P4, PT, R69, 0x88, PT ;  /* 0x000000884500780c */ /* 0x000fc40003f84270 */
[----:B----4-:R-:W-:Y:S01]  /*3680*/  FSEL R68, R70, -INF , P3 ;  /* 0xff80000046447808 */ /* 0x010fe20001800000 */
[----:B------:R-:W-:Y:S01]  /*3690*/  MUFU.TANH R146, R33 ;  /* 0x0000002100927308 */ /* 0x000fe20000002400 */
[----:B------:R-:W-:Y:S02]  /*36a0*/  FMNMX.FTZ R43, R38, R43, !PT ;  /* 0x0000002b262b7209 */ /* 0x000fe40007810000 */
[----:B------:R-:W-:Y:S02]  /*36b0*/  ISETP.GT.AND P3, PT, R69, 0x89, PT ;  /* 0x000000894500780c */ /* 0x000fe40003f64270 */
[----:B-1----:R-:W-:Y:S02]  /*36c0*/  FSEL R70, R41, -INF , P4 ;  /* 0xff80000029467808 */ /* 0x002fe40002000000 */
[----:B------:R-:W-:Y:S01]  /*36d0*/  FMNMX.FTZ R43, R68, R43, !PT ;  /* 0x0000002b442b7209 */ /* 0x000fe20007810000 */
[----:B------:R-:W-:Y:S01]  /*36e0*/  MUFU.TANH R41, R27 ;  /* 0x0000001b00297308 */ /* 0x000fe20000002400 */
[----:B------:R-:W-:-:S02]  /*36f0*/  ISETP.GT.AND P4, PT, R69, 0x90, PT ;  /* 0x000000904500780c */ /* 0x000fc40003f84270 */
[----:B------:R-:W-:Y:S02]  /*3700*/  FSEL R76, R31, -INF , P3 ;  /* 0xff8000001f4c7808 */ /* 0x000fe40001800000 */
[----:B------:R-:W-:Y:S02]  /*3710*/  FMNMX.FTZ R43, R70, R43, !PT ;  /* 0x0000002b462b7209 */ /* 0x000fe40007810000 */
[----:B------:R-:W-:Y:S01]  /*3720*/  ISETP.GT.AND P3, PT, R69, 0x91, PT ;  /* 0x000000914500780c */ /* 0x000fe20003f64270 */
[----:B------:R-:W1:Y:S01]  /*3730*/  MUFU.TANH R13, R13 ;  /* 0x0000000d000d7308 */ /* 0x000e620000002400 */
[----:B---3--:R-:W-:Y:S02]  /*3740*/  FSEL R44, R47, -INF , P4 ;  /* 0xff8000002f2c7808 */ /* 0x008fe40002000000 */
[----:B------:R-:W-:Y:S02]  /*3750*/  FMNMX.FTZ R43, R76, R43, !PT ;  /* 0x0000002b4c2b7209 */ /* 0x000fe40007810000 */
[----:B------:R-:W-:-:S02]  /*3760*/  ISETP.GT.AND P4, PT, R69, 0x98, PT ;  /* 0x000000984500780c */ /* 0x000fc40003f84270 */
[----:B------:R-:W-:Y:S01]  /*3770*/  FSEL R78, R35, -INF , P3 ;  /* 0xff800000234e7808 */ /* 0x000fe20001800000 */
[----:B------:R2:W-:Y:S01]  /*3780*/  MUFU.TANH R47, R53 ;  /* 0x00000035002f7308 */ /* 0x0005e20000002400 */
[----:B------:R-:W-:Y:S02]  /*3790*/  FMNMX.FTZ R43, R44, R43, !PT ;  /* 0x0000002b2c2b7209 */ /* 0x000fe40007810000 */
[----:B------:R-:W-:Y:S02]  /*37a0*/  ISETP.GT.AND P3, PT, R69, 0x99, PT ;  /* 0x000000994500780c */ /* 0x000fe40003f64270 */
[----:B-----5:R-:W-:Y:S02]  /*37b0*/  FSEL R82, R82, -INF , P4 ;  /* 0xff80000052527808 */ /* 0x020fe40002000000 */
[----:B------:R-:W-:Y:S01]  /*37c0*/  FMNMX.FTZ R43, R78, R43, !PT ;  /* 0x0000002b4e2b7209 */ /* 0x000fe20007810000 */
[----:B------:R-:W-:Y:S01]  /*37d0*/  MUFU.TANH R142, R28 ;  /* 0x0000001c008e7308 */ /* 0x000fe20000002400 */
[----:B------:R-:W-:-:S02]  /*37e0*/  FSEL R84, R39, -INF , P3 ;  /* 0xff80000027547808 */ /* 0x000fc40001800000 */
[----:B------:R-:W-:Y:S02]  /*37f0*/  FMNMX.FTZ R43, R82, R43, !PT ;  /* 0x0000002b522b7209 */ /* 0x000fe40007810000 */
[----:B0-----:R-:W-:Y:S02]  /*3800*/  VIADDMNMX R67, R32, R108, R67, PT ;  /* 0x0000006c20437246 */ /* 0x001fe40003800143 */
[----:B------:R-:W-:Y:S01]  /*3810*/  FMNMX.FTZ R43, R84, R43, !PT ;  /* 0x0000002b542b7209 */ /* 0x000fe20007810000 */
[----:B------:R-:W0:Y:S01]  /*3820*/  MUFU.TANH R14, R14 ;  /* 0x0000000e000e7308 */ /* 0x000e220000002400 */
[C---:B------:R-:W-:Y:S02]  /*3830*/  ISETP.GT.AND P4, PT, R67.reuse, 0x1, PT ;  /* 0x000000014300780c */ /* 0x040fe40003f84270 */
[----:B------:R-:W-:Y:S01]  /*3840*/  ISETP.GT.AND P5, PT, R67, 0x8, PT ;  /* 0x000000084300780c */ /* 0x000fe20003fa4270 */
[----:B------:R-:W3:Y:S01]  /*3850*/  SHFL.BFLY PT, R122, R43, 0x2, 0x1f ;  /* 0x0c401f002b7a7f89 */ /* 0x000ee200000e0000 */
[----:B--2---:R-:W-:-:S02]  /*3860*/  FSEL R53, R4, -INF , P4 ;  /* 0xff80000004357808 */ /* 0x004fc40002000000 */
[----:B------:R-:W-:Y:S01]  /*3870*/  FSEL R108, R6, -INF , P5 ;  /* 0xff800000066c7808 */ /* 0x000fe20002800000 */
[----:B------:R-:W2:Y:S01]  /*3880*/  MUFU.TANH R15, R15 ;  /* 0x0000000f000f7308 */ /* 0x000ea20000002400 */
[----:B------:R-:W-:-:S07]  /*3890*/  ISETP.GT.AND P4, PT, R67, 0x10, PT ;  /* 0x000000104300780c */ /* 0x000fce0003f84270 */
[----:B------:R-:W4:Y:S08]  /*38a0*/  MUFU.TANH R20, R20 ;  /* 0x0000001400147308 */ /* 0x000f300000002400 */
[----:B------:R-:W5:Y:S01]  /*38b0*/  MUFU.TANH R21, R21 ;  /* 0x0000001500157308 */ /* 0x000f620000002400 */
[----:B---3--:R-:W-:-:S07]  /*38c0*/  FMNMX.FTZ R27, R43, R122, !PT ;  /* 0x0000007a2b1b7209 */ /* 0x008fce0007810000 */
[----:B------:R3:W-:Y:S01]  /*38d0*/  MUFU.TANH R43, R25 ;  /* 0x00000019002b7308 */ /* 0x0007e20000002400 */
[----:B------:R-:W1:Y:S07]  /*38e0*/  SHFL.BFLY PT, R122, R27, 0x1, 0x1f ;  /* 0x0c201f001b7a7f89 */ /* 0x000e6e00000e0000 */
[----:B------:R-:W5:Y:S08]  /*38f0*/  MUFU.TANH R72, R72 ;  /* 0x0000004800487308 */ /* 0x000f700000002400 */
[----:B------:R0:W-:Y:S08]  /*3900*/  MUFU.TANH R51, R29 ;  /* 0x0000001d00337308 */ /* 0x0001f00000002400 */
[----:B------:R-:W5:Y:S01]  /*3910*/  MUFU.TANH R73, R73 ;  /* 0x0000004900497308 */ /* 0x000f620000002400 */
[----:B-1----:R-:W-:-:S04]  /*3920*/  FMNMX.FTZ R122, R27, R122, !PT ;  /* 0x0000007a1b7a7209 */ /* 0x002fc80007810000 */
[C---:B------:R-:W-:Y:S01]  /*3930*/  FSETP.NEU.FTZ.AND P3, PT, R122.reuse, -INF , PT ;  /* 0xff8000007a00780b */ /* 0x040fe20003f7d000 */
[----:B------:R-:W-:Y:S02]  /*3940*/  FFMA.FTZ R31, R122, R121, -8 ;  /* 0xc10000007a1f7423 */ /* 0x000fe40000010079 */
[----:B------:R1:W-:Y:S03]  /*3950*/  MUFU.TANH R140, R24 ;  /* 0x00000018008c7308 */ /* 0x0003e60000002400 */
[----:B------:R-:W-:Y:S02]  /*3960*/  FSEL R31, R31, RZ, P3 ;  /* 0x000000ff1f1f7208 */ /* 0x000fe40001800000 */
[----:B------:R-:W-:-:S03]  /*3970*/  ISETP.GT.AND P3, PT, R67, RZ, PT ;  /* 0x000000ff4300720c */ /* 0x000fc60003f64270 */
[-CC-:B---3--:R-:W-:Y:S01]  /*3980*/  FFMA.FTZ R25, R112, R121.reuse, -R31.reuse ;  /* 0x0000007970197223 */ /* 0x188fe2000001081f */
[----:B------:R-:W-:Y:S01]  /*3990*/  FSEL R52, R5, -INF , P3 ;  /* 0xff80000005347808 */ /* 0x000fe20001800000 */
[-CC-:B------:R-:W-:Y:S01]  /*39a0*/  FFMA.FTZ R28, R114, R121.reuse, -R31.reuse ;  /* 0x00000079721c7223 */ /* 0x180fe2000001081f */
[----:B------:R-:W-:Y:S01]  /*39b0*/  ISETP.GT.AND P3, PT, R67, 0x9, PT ;  /* 0x000000094300780c */ /* 0x000fe20003f64270 */
[--C-:B------:R-:W-:Y:S01]  /*39c0*/  FFMA.FTZ R6, R118, R121, -R31.reuse ;  /* 0x0000007976067223 */ /* 0x100fe2000001081f */
[----:B------:R-:W-:Y:S01]  /*39d0*/  FMNMX.FTZ R33, R52, R53, !PT ;  /* 0x0000003534217209 */ /* 0x000fe20007810000 */
[-CC-:B------:R-:W-:Y:S01]  /*39e0*/  FFMA.FTZ R4, R124, R121.reuse, -R31.reuse ;  /* 0x000000797c047223 */ /* 0x180fe2000001081f */
[----:B------:R-:W-:Y:S01]  /*39f0*/  FSEL R112, R9, -INF , P3 ;  /* 0xff80000009707808 */ /* 0x000fe20001800000 */
[--C-:B------:R-:W-:Y:S01]  /*3a00*/  FFMA.FTZ R9, R126, R121, -R31.reuse ;  /* 0x000000797e097223 */ /* 0x100fe2000001081f */
[----:B------:R-:W-:Y:S01]  /*3a10*/  FMNMX.FTZ R33, R108, R33, !PT ;  /* 0x000000216c217209 */ /* 0x000fe20007810000 */
[-CC-:B------:R-:W-:Y:S01]  /*3a20*/  FFMA.FTZ R27, R128, R121.reuse, -R31.reuse ;  /* 0x00000079801b7223 */ /* 0x180fe2000001081f */
[C---:B------:R-:W-:Y:S01]  /*3a30*/  ISETP.GT.AND P3, PT, R67.reuse, 0x11, PT ;  /* 0x000000114300780c */ /* 0x040fe20003f64270 */
[--C-:B0-----:R-:W-:Y:S01]  /*3a40*/  FFMA.FTZ R29, R130, R121, -R31.reuse ;  /* 0x00000079821d7223 */ /* 0x101fe2000001081f */
[----:B------:R-:W-:Y:S01]  /*3a50*/  FSEL R114, R10, -INF , P4 ;  /* 0xff8000000a727808 */ /* 0x000fe20002000000 */
[----:B------:R-:W0:Y:S01]  /*3a60*/  MUFU.TANH R74, R74 ;  /* 0x0000004a004a7308 */ /* 0x000e220000002400 */
[----:B------:R-:W-:Y:S01]  /*3a70*/  FMNMX.FTZ R33, R112, R33, !PT ;  /* 0x0000002170217209 */ /* 0x000fe20007810000 */
[-CC-:B-1----:R-:W-:Y:S01]  /*3a80*/  FFMA.FTZ R24, R132, R121.reuse, -R31.reuse ;  /* 0x0000007984187223 */ /* 0x182fe2000001081f */
[----:B------:R-:W-:Y:S01]  /*3a90*/  ISETP.GT.AND P4, PT, R67, 0x18, PT ;  /* 0x000000184300780c */ /* 0x000fe20003f84270 */
[-CC-:B------:R-:W-:Y:S01]  /*3aa0*/  FFMA.FTZ R134, R134, R121.reuse, -R31.reuse ;  /* 0x0000007986867223 */ /* 0x180fe2000001081f */
[----:B------:R-:W-:Y:S01]  /*3ab0*/  FSEL R118, R11, -INF , P3 ;  /* 0xff8000000b767808 */ /* 0x000fe20001800000 */
[--C-:B------:R-:W-:Y:S01]  /*3ac0*/  FFMA.FTZ R11, R116, R121, -R31.reuse ;  /* 0x00000079740b7223 */ /* 0x100fe2000001081f */
[----:B------:R-:W-:Y:S01]  /*3ad0*/  FMNMX.FTZ R33, R114, R33, !PT ;  /* 0x0000002172217209 */ /* 0x000fe20007810000 */
[----:B------:R-:W1:Y:S01]  /*3ae0*/  MUFU.TANH R75, R75 ;  /* 0x0000004b004b7308 */ /* 0x000e620000002400 */
[C---:B------:R-:W-:Y:S01]  /*3af0*/  ISETP.GT.AND P3, PT, R67.reuse, 0x19, PT ;  /* 0x000000194300780c */ /* 0x040fe20003f64270 */
[-CC-:B------:R-:W-:Y:S01]  /*3b00*/  FFMA.FTZ R136, R136, R121.reuse, -R31.reuse ;  /* 0x0000007988887223 */ /* 0x180fe2000001081f */
[----:B------:R-:W-:Y:S01]  /*3b10*/  FSEL R124, R12, -INF , P4 ;  /* 0xff8000000c7c7808 */ /* 0x000fe20002000000 */
[--C-:B------:R-:W-:Y:S01]  /*3b20*/  FFMA.FTZ R12, R110, R121, -R31.reuse ;  /* 0x000000796e0c7223 */ /* 0x100fe2000001081f */
[----:B------:R-:W-:Y:S01]  /*3b30*/  FMNMX.FTZ R33, R118, R33, !PT ;  /* 0x0000002176217209 */ /* 0x000fe20007810000 */
[-CC-:B------:R-:W-:Y:S01]  /*3b40*/  FFMA.FTZ R39, R90, R121.reuse, -R31.reuse ;  /* 0x000000795a277223 */ /* 0x180fe2000001081f */
[----:B------:R-:W-:Y:S01]  /*3b50*/  ISETP.GT.AND P4, PT, R67, 0x20, PT ;  /* 0x000000204300780c */ /* 0x000fe20003f84270 */
[----:B------:R-:W3:Y:S01]  /*3b60*/  MUFU.TANH R56, R56 ;  /* 0x0000003800387308 */ /* 0x000ee20000002400 */
[----:B------:R-:W-:Y:S01]  /*3b70*/  FSEL R126, R13, -INF , P3 ;  /* 0xff8000000d7e7808 */ /* 0x000fe20001800000 */
[--C-:B------:R-:W-:Y:S01]  /*3b80*/  FFMA.FTZ R13, R106, R121, -R31.reuse ;  /* 0x000000796a0d7223 */ /* 0x100fe2000001081f */
[----:B------:R-:W-:Y:S01]  /*3b90*/  FMNMX.FTZ R33, R124, R33, !PT ;  /* 0x000000217c217209 */ /* 0x000fe20007810000 */
[-CC-:B------:R-:W-:Y:S01]  /*3ba0*/  FFMA.FTZ R50, R50, R121.reuse, -R31.reuse ;  /* 0x0000007932327223 */ /* 0x180fe2000001081f */
[C---:B------:R-:W-:Y:S01]  /*3bb0*/  ISETP.GT.AND P3, PT, R67.reuse, 0x21, PT ;  /* 0x000000214300780c */ /* 0x040fe20003f64270 */
[--C-:B------:R-:W-:Y:S01]  /*3bc0*/  FFMA.FTZ R10, R120, R121, -R31.reuse ;  /* 0x00000079780a7223 */ /* 0x100fe2000001081f */
[----:B------:R-:W-:Y:S01]  /*3bd0*/  FSEL R128, R14, -INF , P4 ;  /* 0xff8000000e807808 */ /* 0x000fe20002000000 */
[----:B------:R-:W3:Y:S01]  /*3be0*/  MUFU.TANH R57, R57 ;  /* 0x0000003900397308 */ /* 0x000ee20000002400 */
[----:B------:R-:W-:Y:S01]  /*3bf0*/  FMNMX.FTZ R33, R126, R33, !PT ;  /* 0x000000217e217209 */ /* 0x000fe20007810000 */
[-CC-:B------:R-:W-:Y:S01]  /*3c00*/  FFMA.FTZ R14, R102, R121.reuse, -R31.reuse ;  /* 0x00000079660e7223 */ /* 0x180fe2000001081f */
[----:B------:R-:W-:Y:S01]  /*3c10*/  ISETP.GT.AND P4, PT, R67, 0x28, PT ;  /* 0x000000284300780c */ /* 0x000fe20003f84270 */
[-CC-:B------:R-:W-:Y:S01]  /*3c20*/  FFMA.FTZ R26, R26, R121.reuse, -R31.reuse ;  /* 0x000000791a1a7223 */ /* 0x180fe2000001081f */
[----:B--2---:R-:W-:Y:S01]  /*3c30*/  FSEL R130, R15, -INF , P3 ;  /* 0xff8000000f827808 */ /* 0x004fe20001800000 */
[--C-:B------:R-:W-:Y:S01]  /*3c40*/  FFMA.FTZ R15, R98, R121, -R31.reuse ;  /* 0x00000079620f7223 */ /* 0x100fe2000001081f */
[----:B------:R-:W-:Y:S01]  /*3c50*/  FMNMX.FTZ R33, R128, R33, !PT ;  /* 0x0000002180217209 */ /* 0x000fe20007810000 */
[----:B------:R-:W2:Y:S01]  /*3c60*/  MUFU.TANH R58, R58 ;  /* 0x0000003a003a7308 */ /* 0x000ea20000002400 */
[C---:B------:R-:W-:Y:S01]  /*3c70*/  ISETP.GT.AND P3, PT, R67.reuse, 0x29, PT ;  /* 0x000000294300780c */ /* 0x040fe20003f64270 */
[-CC-:B------:R-:W-:Y:S01]  /*3c80*/  FFMA.FTZ R30, R30, R121.reuse, -R31.reuse ;  /* 0x000000791e1e7223 */ /* 0x180fe2000001081f */
[----:B----4-:R-:W-:Y:S01]  /*3c90*/  FSEL R132, R20, -INF , P4 ;  /* 0xff80000014847808 */ /* 0x010fe20002000000 */
[--C-:B------:R-:W-:Y:S01]  /*3ca0*/  FFMA.FTZ R20, R96, R121, -R31.reuse ;  /* 0x0000007960147223 */ /* 0x100fe2000001081f */
[----:B------:R-:W-:Y:S01]  /*3cb0*/  FMNMX.FTZ R33, R130, R33, !PT ;  /* 0x0000002182217209 */ /* 0x000fe20007810000 */
[-CC-:B------:R-:W-:Y:S01]  /*3cc0*/  FFMA.FTZ R34, R34, R121.reuse, -R31.reuse ;  /* 0x0000007922227223 */ /* 0x180fe2000001081f */
[----:B------:R-:W-:Y:S01]  /*3cd0*/  ISETP.GT.AND P4, PT, R67, 0x30, PT ;  /* 0x000000304300780c */ /* 0x000fe20003f84270 */
[----:B------:R-:W4:Y:S01]  /*3ce0*/  MUFU.TANH R60, R60 ;  /* 0x0000003c003c7308 */ /* 0x000f220000002400 */
[----:B-----5:R-:W-:Y:S01]  /*3cf0*/  FSEL R116, R21, -INF , P3 ;  /* 0xff80000015747808 */ /* 0x020fe20001800000 */
[--C-:B------:R-:W-:Y:S01]  /*3d00*/  FFMA.FTZ R21, R100, R121, -R31.reuse ;  /* 0x0000007964157223 */ /* 0x100fe2000001081f */
[----:B------:R-:W-:Y:S01]  /*3d10*/  FMNMX.FTZ R33, R132, R33, !PT ;  /* 0x0000002184217209 */ /* 0x000fe20007810000 */
[-CC-:B------:R-:W-:Y:S01]  /*3d20*/  FFMA.FTZ R38, R38, R121.reuse, -R31.reuse ;  /* 0x0000007926267223 */ /* 0x180fe2000001081f */
[C---:B------:R-:W-:Y:S01]  /*3d30*/  ISETP.GT.AND P3, PT, R67.reuse, 0x31, PT ;  /* 0x000000314300780c */ /* 0x040fe20003f64270 */
[--C-:B------:R-:W-:Y:S01]  /*3d40*/  FFMA.FTZ R44, R44, R121, -R31.reuse ;  /* 0x000000792c2c7223 */ /* 0x100fe2000001081f */
[----:B------:R-:W-:Y:S01]  /*3d50*/  FSEL R72, R72, -INF , P4 ;  /* 0xff80000048487808 */ /* 0x000fe20002000000 */
[----:B------:R-:W5:Y:S01]  /*3d60*/  MUFU.TANH R61, R61 ;  /* 0x0000003d003d7308 */ /* 0x000f620000002400 */
[----:B------:R-:W-:Y:S01]  /*3d70*/  FMNMX.FTZ R33, R116, R33, !PT ;  /* 0x0000002174217209 */ /* 0x000fe20007810000 */
[----:B------:R-:W-:Y:S01]  /*3d80*/  FFMA.FTZ R78, R78, R121, -R31 ;  /* 0x000000794e4e7223 */ /* 0x000fe2000001081f */
[----:B------:R-:W-:-:S02]  /*3d90*/  ISETP.GT.AND P4, PT, R67, 0x38, PT ;  /* 0x000000384300780c */ /* 0x000fc40003f84270 */
[----:B------:R-:W-:Y:S02]  /*3da0*/  FSEL R110, R73, -INF , P3 ;  /* 0xff800000496e7808 */ /* 0x000fe40001800000 */
[----:B------:R-:W-:Y:S01]  /*3db0*/  FMNMX.FTZ R33, R72, R33, !PT ;  /* 0x0000002148217209 */ /* 0x000fe20007810000 */
[----:B------:R-:W5:Y:S01]  /*3dc0*/  MUFU.TANH R62, R62 ;  /* 0x0000003e003e7308 */ /* 0x000f620000002400 */
[C---:B------:R-:W-:Y:S02]  /*3dd0*/  ISETP.GT.AND P3, PT, R67.reuse, 0x39, PT ;  /* 0x000000394300780c */ /* 0x040fe40003f64270 */
[----:B0-----:R-:W-:Y:S02]  /*3de0*/  FSEL R74, R74, -INF , P4 ;  /* 0xff8000004a4a7808 */ /* 0x001fe40002000000 */
[----:B------:R-:W-:Y:S02]  /*3df0*/  FMNMX.FTZ R33, R110, R33, !PT ;  /* 0x000000216e217209 */ /* 0x000fe40007810000 */
[----:B------:R-:W-:Y:S01]  /*3e00*/  ISETP.GT.AND P4, PT, R67, 0x40, PT ;  /* 0x000000404300780c */ /* 0x000fe20003f84270 */
[----:B------:R-:W0:Y:S01]  /*3e10*/  MUFU.TANH R63, R63 ;  /* 0x0000003f003f7308 */ /* 0x000e220000002400 */
[----:B-1----:R-:W-:-:S02]  /*3e20*/  FSEL R106, R75, -INF , P3 ;  /* 0xff8000004b6a7808 */ /* 0x002fc40001800000 */
[----:B------:R-:W-:Y:S02]  /*3e30*/  FMNMX.FTZ R33, R74, R33, !PT ;  /* 0x000000214a217209 */ /* 0x000fe40007810000 */
[C---:B------:R-:W-:Y:S02]  /*3e40*/  ISETP.GT.AND P3, PT, R67.reuse, 0x41, PT ;  /* 0x000000414300780c */ /* 0x040fe40003f64270 */
[----:B---3--:R-:W-:Y:S01]  /*3e50*/  FSEL R56, R56, -INF , P4 ;  /* 0xff80000038387808 */ /* 0x008fe20002000000 */
[----:B------:R-:W1:Y:S01]  /*3e60*/  MUFU.TANH R64, R64 ;  /* 0x0000004000407308 */ /* 0x000e620000002400 */
[----:B------:R-:W-:Y:S02]  /*3e70*/  FMNMX.FTZ R33, R106, R33, !PT ;  /* 0x000000216a217209 */ /* 0x000fe40007810000 */
[----:B------:R-:W-:Y:S02]  /*3e80*/  ISETP.GT.AND P4, PT, R67, 0x48, PT ;  /* 0x000000484300780c */ /* 0x000fe40003f84270 */
[----:B------:R-:W-:-:S02]  /*3e90*/  FSEL R102, R57, -INF , P3 ;  /* 0xff80000039667808 */ /* 0x000fc40001800000 */
[----:B------:R-:W-:Y:S01]  /*3ea0*/  FMNMX.FTZ R33, R56, R33, !PT ;  /* 0x0000002138217209 */ /* 0x000fe20007810000 */
[----:B------:R-:W3:Y:S01]  /*3eb0*/  MUFU.TANH R65, R65 ;  /* 0x0000004100417308 */ /* 0x000ee20000002400 */
[C---:B------:R-:W-:Y:S02]  /*3ec0*/  ISETP.GT.AND P3, PT, R67.reuse, 0x49, PT ;  /* 0x000000494300780c */ /* 0x040fe40003f64270 */
[----:B--2---:R-:W-:Y:S02]  /*3ed0*/  FSEL R58, R58, -INF , P4 ;  /* 0xff8000003a3a7808 */ /* 0x004fe40002000000 */
[----:B------:R-:W-:Y:S02]  /*3ee0*/  FMNMX.FTZ R33, R102, R33, !PT ;  /* 0x0000002166217209 */ /* 0x000fe40007810000 */
[----:B------:R-:W-:Y:S01]  /*3ef0*/  ISETP.GT.AND P4, PT, R67, 0x50, PT ;  /* 0x000000504300780c */ /* 0x000fe20003f84270 */
[----:B------:R-:W2:Y:S01]  /*3f00*/  MUFU.TANH R40, R40 ;  /* 0x0000002800287308 */ /* 0x000ea20000002400 */
[----:B----4-:R-:W-:-:S02]  /*3f10*/  FSEL R60, R60, -INF , P3 ;  /* 0xff8000003c3c7808 */ /* 0x010fc40001800000 */
[----:B------:R-:W-:Y:S02]  /*3f20*/  FMNMX.FTZ R33, R58, R33, !PT ;  /* 0x000000213a217209 */ /* 0x000fe40007810000 */
[----:B------:R-:W-:Y:S02]  /*3f30*/  ISETP.GT.AND P3, PT, R67, 0x51, PT ;  /* 0x000000514300780c */ /* 0x000fe40003f64270 */
[----:B-----5:R-:W-:Y:S01]  /*3f40*/  FSEL R100, R61, -INF , P4 ;  /* 0xff8000003d647808 */ /* 0x020fe20002000000 */
[----:B------:R-:W4:Y:S01]  /*3f50*/  MUFU.TANH R45, R45 ;  /* 0x0000002d002d7308 */ /* 0x000f220000002400 */
[----:B------:R-:W-:Y:S02]  /*3f60*/  FMNMX.FTZ R33, R60, R33, !PT ;  /* 0x000000213c217209 */ /* 0x000fe40007810000 */
[----:B------:R-:W-:Y:S02]  /*3f70*/  ISETP.GT.AND P4, PT, R67, 0x58, PT ;  /* 0x000000584300780c */ /* 0x000fe40003f84270 */
[----:B------:R-:W-:-:S02]  /*3f80*/  FSEL R62, R62, -INF , P3 ;  /* 0xff8000003e3e7808 */ /* 0x000fc40001800000 */
[----:B------:R-:W-:Y:S01]  /*3f90*/  FMNMX.FTZ R33, R100, R33, !PT ;  /* 0x0000002164217209 */ /* 0x000fe20007810000 */
[----:B------:R-:W5:Y:S01]  /*3fa0*/  MUFU.TANH R48, R48 ;  /* 0x0000003000307308 */ /* 0x000f620000002400 */
[----:B------:R-:W-:Y:S02]  /*3fb0*/  ISETP.GT.AND P3, PT, R67, 0x59, PT ;  /* 0x000000594300780c */ /* 0x000fe40003f64270 */
[----:B0-----:R-:W-:Y:S02]  /*3fc0*/  FSEL R98, R63, -INF , P4 ;  /* 0xff8000003f627808 */ /* 0x001fe40002000000 */
[----:B------:R-:W-:Y:S02]  /*3fd0*/  FMNMX.FTZ R33, R62, R33, !PT ;  /* 0x000000213e217209 */ /* 0x000fe40007810000 */
[----:B------:R-:W-:Y:S01]  /*3fe0*/  ISETP.GT.AND P4, PT, R67, 0x60, PT ;  /* 0x000000604300780c */ /* 0x000fe20003f84270 */
[----:B------:R0:W-:Y:S01]  /*3ff0*/  MUFU.TANH R150, R37 ;  /* 0x0000002500967308 */ /* 0x0001e20000002400 */
[----:B-1----:R-:W-:-:S02]  /*4000*/  FSEL R64, R64, -INF , P3 ;  /* 0xff80000040407808 */ /* 0x002fc40001800000 */
[----:B------:R-:W-:Y:S02]  /*4010*/  FMNMX.FTZ R33, R98, R33, !PT ;  /* 0x0000002162217209 */ /* 0x000fe40007810000 */
[----:B------:R-:W-:Y:S02]  /*4020*/  ISETP.GT.AND P3, PT, R67, 0x61, PT ;  /* 0x000000614300780c */ /* 0x000fe40003f64270 */
[----:B---3--:R-:W-:Y:S01]  /*4030*/  FSEL R96, R65, -INF , P4 ;  /* 0xff80000041607808 */ /* 0x008fe20002000000 */
[----:B------:R-:W1:Y:S01]  /*4040*/  MUFU.TANH R49, R49 ;  /* 0x0000003100317308 */ /* 0x000e620000002400 */
[----:B------:R-:W-:Y:S01]  /*4050*/  FMNMX.FTZ R35, R64, R33, !PT ;  /* 0x0000002140237209 */ /* 0x000fe20007810000 */
[-CC-:B0-----:R-:W-:Y:S01]  /*4060*/  FFMA.FTZ R37, R94, R121.reuse, -R31.reuse ;  /* 0x000000795e257223 */ /* 0x181fe2000001081f */
[C---:B------:R-:W-:Y:S02]  /*4070*/  ISETP.GT.AND P4, PT, R67.reuse, 0x68, PT ;  /* 0x000000684300780c */ /* 0x040fe40003f84270 */
[----:B--2---:R-:W-:Y:S01]  /*4080*/  FSEL R94, R40, -INF , P3 ;  /* 0xff800000285e7808 */ /* 0x004fe20001800000 */
[----:B------:R-:W-:Y:S01]  /*4090*/  FFMA.FTZ R40, R88, R121, -R31 ;  /* 0x0000007958287223 */ /* 0x000fe2000001081f */
[----:B------:R-:W-:Y:S01]  /*40a0*/  FMNMX.FTZ R35, R96, R35, !PT ;  /* 0x0000002360237209 */ /* 0x000fe20007810000 */
[----:B------:R0:W-:Y:S01]  /*40b0*/  MUFU.EX2 R5, R134 ;  /* 0x0000008600057308 */ /* 0x0001e20000000800 */
[----:B------:R-:W-:-:S02]  /*40c0*/  ISETP.GT.AND P3, PT, R67, 0x69, PT ;  /* 0x000000694300780c */ /* 0x000fc40003f64270 */
[----:B------:R-:W-:-:S05]  /*40d0*/  FMNMX.FTZ R35, R94, R35, !PT ;  /* 0x000000235e237209 */ /* 0x000fca0007810000 */
[----:B------:R2:W3:Y:S01]  /*40e0*/  MUFU.TANH R148, R36 ;  /* 0x0000002400947308 */ /* 0x0004e20000002400 */
[----:B0-----:R-:W-:Y:S01]  /*40f0*/  FSEL R134, R41, -INF , P4 ;  /* 0xff80000029867808 */ /* 0x001fe20002000000 */
[----:B------:R-:W-:Y:S01]  /*4100*/  FFMA.FTZ R41, R86, R121, -R31 ;  /* 0x0000007956297223 */ /* 0x000fe2000001081f */
[----:B------:R-:W-:Y:S02]  /*4110*/  ISETP.GT.AND P4, PT, R67, 0x70, PT ;  /* 0x000000704300780c */ /* 0x000fe40003f84270 */
[----:B------:R-:W-:-:S03]  /*4120*/  FMNMX.FTZ R35, R134, R35, !PT ;  /* 0x0000002386237209 */ /* 0x000fc60007810000 */
[----:B------:R5:W-:Y:S01]  /*4130*/  MUFU.EX2 R32, R136 ;  /* 0x0000008800207308 */ /* 0x000be20000000800 */
[-CC-:B--2---:R-:W-:Y:S01]  /*4140*/  FFMA.FTZ R36, R92, R121.reuse, -R31.reuse ;  /* 0x000000795c247223 */ /* 0x184fe2000001081f */
[----:B----4-:R-:W-:Y:S01]  /*4150*/  FSEL R92, R45, -INF , P3 ;  /* 0xff8000002d5c7808 */ /* 0x010fe20001800000 */
[----:B------:R-:W-:Y:S01]  /*4160*/  FFMA.FTZ R45, R66, R121, -R31 ;  /* 0x00000079422d7223 */ /* 0x000fe2000001081f */
[----:B------:R-:W-:-:S04]  /*4170*/  ISETP.GT.AND P3, PT, R67, 0x71, PT ;  /* 0x000000714300780c */ /* 0x000fc80003f64270 */
[----:B------:R0:W-:Y:S01]  /*4180*/  MUFU.EX2 R33, R37 ;  /* 0x0000002500217308 */ /* 0x0001e20000000800 */
[----:B-----5:R-:W-:Y:S01]  /*4190*/  FSEL R136, R48, -INF , P4 ;  /* 0xff80000030887808 */ /* 0x020fe20002000000 */
[-CC-:B------:R-:W-:Y:S01]  /*41a0*/  FFMA.FTZ R48, R80, R121.reuse, -R31.reuse ;  /* 0x0000007950307223 */ /* 0x180fe2000001081f */
[----:B------:R-:W-:Y:S02]  /*41b0*/  ISETP.GT.AND P4, PT, R67, 0x78, PT ;  /* 0x000000784300780c */ /* 0x000fe40003f84270 */
[----:B-1----:R-:W-:Y:S01]  /*41c0*/  FSEL R90, R49, -INF , P3 ;  /* 0xff800000315a7808 */ /* 0x002fe20001800000 */
[----:B------:R-:W-:Y:S01]  /*41d0*/  FFMA.FTZ R49, R76, R121, -R31 ;  /* 0x000000794c317223 */ /* 0x000fe2000001081f */
[----:B------:R-:W-:Y:S01]  /*41e0*/  ISETP.GT.AND P3, PT, R67, 0x79, PT ;  /* 0x000000794300780c */ /* 0x000fe20003f64270 */
[----:B------:R-:W-:Y:S01]  /*41f0*/  MUFU.EX2 R24, R24 ;  /* 0x0000001800187308 */ /* 0x000fe20000000800 */
[----:B0-----:R-:W-:Y:S02]  /*4200*/  FMNMX.FTZ R37, R92, R35, !PT ;  /* 0x000000235c257209 */ /* 0x001fe40007810000 */
[----:B------:R-:W-:-:S02]  /*4210*/  FSEL R138, R138, -INF , P4 ;  /* 0xff8000008a8a7808 */ /* 0x000fc40002000000 */
[----:B------:R-:W-:Y:S02]  /*4220*/  FMNMX.FTZ R37, R136, R37, !PT ;  /* 0x0000002588257209 */ /* 0x000fe40007810000 */
[----:B------:R-:W-:Y:S01]  /*4230*/  ISETP.GT.AND P4, PT, R67, 0x80, PT ;  /* 0x000000804300780c */ /* 0x000fe20003f84270 */
[----:B------:R0:W-:Y:S01]  /*4240*/  MUFU.EX2 R35, R39 ;  /* 0x0000002700237308 */ /* 0x0001e20000000800 */
[----:B------:R-:W-:Y:S02]  /*4250*/  FMNMX.FTZ R37, R90, R37, !PT ;  /* 0x000000255a257209 */ /* 0x000fe40007810000 */
[----:B------:R-:W-:Y:S02]  /*4260*/  FSEL R88, R47, -INF , P3 ;  /* 0xff8000002f587808 */ /* 0x000fe40001800000 */
[----:B------:R-:W-:Y:S02]  /*4270*/  FMNMX.FTZ R37, R138, R37, !PT ;  /* 0x000000258a257209 */ /* 0x000fe40007810000 */
[----:B------:R-:W-:Y:S01]  /*4280*/  ISETP.GT.AND P3, PT, R67, 0x81, PT ;  /* 0x000000814300780c */ /* 0x000fe20003f64270 */
[----:B------:R-:W-:Y:S01]  /*4290*/  MUFU.EX2 R25, R25 ;  /* 0x0000001900197308 */ /* 0x000fe20000000800 */
[----:B------:R-:W-:-:S02]  /*42a0*/  FSEL R140, R140, -INF , P4 ;  /* 0xff8000008c8c7808 */ /* 0x000fc40002000000 */
[----:B0-----:R-:W-:Y:S02]  /*42b0*/  FMNMX.FTZ R39, R88, R37, !PT ;  /* 0x0000002558277209 */ /* 0x001fe40007810000 */
[----:B------:R-:W-:Y:S02]  /*42c0*/  ISETP.GT.AND P4, PT, R67, 0x88, PT ;  /* 0x000000884300780c */ /* 0x000fe40003f84270 */
[----:B------:R-:W-:Y:S01]  /*42d0*/  FSEL R86, R43, -INF , P3 ;  /* 0xff8000002b567808 */ /* 0x000fe20001800000 */
[----:B------:R0:W-:Y:S01]  /*42e0*/  MUFU.EX2 R37, R41 ;  /* 0x0000002900257308 */ /* 0x0001e20000000800 */
[----:B------:R-:W-:Y:S01]  /*42f0*/  FMNMX.FTZ R39, R140, R39, !PT ;  /* 0x000000278c277209 */ /* 0x000fe20007810000 */
[-CC-:B------:R-:W-:Y:S01]  /*4300*/  FFMA.FTZ R43, R46, R121.reuse, -R31.reuse ;  /* 0x000000792e2b7223 */ /* 0x180fe2000001081f */
[----:B------:R-:W-:Y:S01]  /*4310*/  ISETP.GT.AND P3, PT, R67, 0x89, PT ;  /* 0x000000894300780c */ /* 0x000fe20003f64270 */
[----:B------:R-:W-:Y:S01]  /*4320*/  FFMA.FTZ R46, R70, R121, -R31 ;  /* 0x00000079462e7223 */ /* 0x000fe2000001081f */
[----:B------:R-:W-:-:S02]  /*4330*/  FSEL R142, R142, -INF , P4 ;  /* 0xff8000008e8e7808 */ /* 0x000fc40002000000 */
[----:B------:R-:W-:Y:S01]  /*4340*/  FMNMX.FTZ R39, R86, R39, !PT ;  /* 0x0000002756277209 */ /* 0x000fe20007810000 */
[----:B------:R-:W-:Y:S01]  /*4350*/  MUFU.EX2 R27, R27 ;  /* 0x0000001b001b7308 */ /* 0x000fe20000000800 */
[----:B------:R-:W-:Y:S02]  /*4360*/  ISETP.GT.AND P4, PT, R67, 0x90, PT ;  /* 0x000000904300780c */ /* 0x000fe40003f84270 */
[----:B------:R-:W-:Y:S02]  /*4370*/  FSEL R80, R51, -INF , P3 ;  /* 0xff80000033507808 */ /* 0x000fe40001800000 */
[----:B------:R-:W-:Y:S02]  /*4380*/  FMNMX.FTZ R39, R142, R39, !PT ;  /* 0x000000278e277209 */ /* 0x000fe40007810000 */
[----:B------:R-:W-:Y:S01]  /*4390*/  ISETP.GT.AND P3, PT, R67, 0x91, PT ;  /* 0x000000914300780c */ /* 0x000fe20003f64270 */
[----:B------:R-:W1:Y:S01]  /*43a0*/  MUFU.EX2 R28, R28 ;  /* 0x0000001c001c7308 */ /* 0x000e620000000800 */
[----:B------:R-:W-:-:S02]  /*43b0*/  FSEL R144, R144, -INF , P4 ;  /* 0xff80000090907808 */ /* 0x000fc40002000000 */
[----:B0-----:R-:W-:Y:S02]  /*43c0*/  FMNMX.FTZ R41, R80, R39, !PT ;  /* 0x0000002750297209 */ /* 0x001fe40007810000 */
[C---:B------:R-:W-:Y:S02]  /*43d0*/  ISETP.GT.AND P4, PT, R67.reuse, 0x98, PT ;  /* 0x000000984300780c */ /* 0x040fe40003f84270 */
[----:B------:R-:W-:Y:S01]  /*43e0*/  FSEL R146, R146, -INF , P3 ;  /* 0xff80000092927808 */ /* 0x000fe20001800000 */
[----:B------:R0:W-:Y:S01]  /*43f0*/  MUFU.EX2 R39, R50 ;  /* 0x0000003200277308 */ /* 0x0001e20000000800 */
[----:B------:R-:W-:Y:S02]  /*4400*/  FMNMX.FTZ R41, R144, R41, !PT ;  /* 0x0000002990297209 */ /* 0x000fe40007810000 */
[----:B------:R-:W-:Y:S02]  /*4410*/  ISETP.GT.AND P3, PT, R67, 0x99, PT ;  /* 0x000000994300780c */ /* 0x000fe40003f64270 */
[----:B---3--:R-:W-:-:S02]  /*4420*/  FSEL R148, R148, -INF , P4 ;  /* 0xff80000094947808 */ /* 0x008fc40002000000 */
[----:B------:R-:W-:Y:S01]  /*4430*/  FMNMX.FTZ R41, R146, R41, !PT ;  /* 0x0000002992297209 */ /* 0x000fe20007810000 */
[----:B------:R-:W-:Y:S01]  /*4440*/  MUFU.EX2 R29, R29 ;  /* 0x0000001d001d7308 */ /* 0x000fe20000000800 */
[----:B------:R-:W-:Y:S02]  /*4450*/  FSEL R150, R150, -INF , P3 ;  /* 0xff80000096967808 */ /* 0x000fe40001800000 */
[----:B------:R-:W-:Y:S02]  /*4460*/  FMNMX.FTZ R41, R148, R41, !PT ;  /* 0x0000002994297209 */ /* 0x000fe40007810000 */
[----:B-1----:R-:W-:Y:S02]  /*4470*/  F2FP.SATFINITE.E4M3.F32.PACK_AB_MERGE_C R217, R28, R27, RZ ;  /* 0x0000001b1cd9723e */ /* 0x002fe400048070ff */
[----:B------:R-:W-:Y:S01]  /*4480*/  FMNMX.FTZ R47, R150, R41, !PT ;  /* 0x00000029962f7209 */ /* 0x000fe20007810000 */
[-CC-:B------:R-:W-:Y:S01]  /*4490*/  FFMA.FTZ R41, R42, R121.reuse, -R31.reuse ;  /* 0x000000792a297223 */ /* 0x180fe2000001081f */
[----:B------:R-:W-:Y:S01]  /*44a0*/  FFMA.FTZ R42, R54, R121, -R31 ;  /* 0x00000079362a7223 */ /* 0x000fe2000001081f */
[----:B------:R-:W1:Y:S01]  /*44b0*/  MUFU.EX2 R4, R4 ;  /* 0x0000000400047308 */ /* 0x000e620000000800 */
[----:B------:R-:W-:Y:S01]  /*44c0*/  F2FP.SATFINITE.E4M3.F32.PACK_AB_MERGE_C R217, R25, R24, R217 ;  /* 0x0000001819d9723e */ /* 0x000fe200048070d9 */
[----:B0-----:R-:W0:Y:S06]  /*44d0*/  SHFL.BFLY PT, R50, R47, 0x2, 0x1f ;  /* 0x0c401f002f327f89 */ /* 0x001e2c00000e0000 */
[----:B------:R-:W-:Y:S08]  /*44e0*/  MUFU.EX2 R6, R6 ;  /* 0x0000000600067308 */ /* 0x000ff00000000800 */
[----:B------:R-:W-:Y:S01]  /*44f0*/  MUFU.EX2 R9, R9 ;  /* 0x0000000900097308 */ /* 0x000fe20000000800 */
[----:B-1----:R-:W-:-:S04]  /*4500*/  F2FP.SATFINITE.E4M3.F32.PACK_AB_MERGE_C R219, R4, R5, RZ ;  /* 0x0000000504db723e */ /* 0x002fc800048070ff */
[----:B------:R-:W-:-:S03]  /*4510*/  F2FP.SATFINITE.E4M3.F32.PACK_AB_MERGE_C R219, R32, R29, R219 ;  /* 0x0000001d20db723e */ /* 0x000fc600048070db */
[----:B------:R-:W-:Y:S01]  /*4520*/  MUFU.EX2 R10, R10 ;  /* 0x0000000a000a7308 */ /* 0x000fe20000000800 */
[----:B0-----:R-:W-:Y:S01]  /*4530*/  FMNMX.FTZ R50, R47, R50, !PT ;  /* 0x000000322f327209 */ /* 0x001fe20007810000 */
[----:B------:R-:W-:Y:S01]  /*4540*/  FFMA.FTZ R47, R68, R121, -R31 ;  /* 0x00000079442f7223 */ /* 0x000fe2000001081f */
[----:B------:R-:W-:-:S03]  /*4550*/  IMAD.U32 R68, RZ, RZ, UR40 ;  /* 0x00000028ff447e24 */ /* 0x000fc6000f8e00ff */
[----:B------:R-:W0:Y:S02]  /*4560*/  SHFL.BFLY PT, R51, R50, 0x1, 0x1f ;  /* 0x0c201f0032337f89 */ /* 0x000e2400000e0000 */
[----:B------:R-:W1:Y:S08]  /*4570*/  MUFU.EX2 R11, R11 ;  /* 0x0000000b000b7308 */ /* 0x000e700000000800 */
[----:B------:R-:W-:Y:S08]  /*4580*/  MUFU.EX2 R12, R12 ;  /* 0x0000000c000c7308 */ /* 0x000ff00000000800 */
[----:B------:R-:W-:Y:S01]  /*4590*/  MUFU.EX2 R13, R13 ;  /* 0x0000000d000d7308 */ /* 0x000fe20000000800 */
[----:B-1----:R-:W-:-:S04]  /*45a0*/  F2FP.SATFINITE.E4M3.F32.PACK_AB_MERGE_C R213, R11, R10, RZ ;  /* 0x0000000a0bd5723e */ /* 0x002fc800048070ff */
[----:B------:R-:W-:Y:S02]  /*45b0*/  F2FP.SATFINITE.E4M3.F32.PACK_AB_MERGE_C R213, R9, R6, R213 ;  /* 0x0000000609d5723e */ /* 0x000fe400048070d5 */
[----:B0-----:R-:W-:Y:S01]  /*45c0*/  FMNMX.FTZ R120, R50, R51, !PT ;  /* 0x0000003332787209 */ /* 0x001fe20007810000 */
[----:B------:R-:W-:Y:S01]  /*45d0*/  MUFU.EX2 R14, R14 ;  /* 0x0000000e000e7308 */ /* 0x000fe20000000800 */
[-CC-:B------:R-:W-:Y:S01]  /*45e0*/  FFMA.FTZ R50, R82, R121.reuse, -R31.reuse ;  /* 0x0000007952327223 */ /* 0x180fe2000001081f */
[-C--:B------:R-:W-:Y:S01]  /*45f0*/  FFMA.FTZ R31, R84, R121.reuse, -R31 ;  /* 0x00000079541f7223 */ /* 0x080fe2000001081f */
[C---:B------:R-:W-:Y:S01]  /*4600*/  FSETP.NEU.FTZ.AND P3, PT, R120.reuse, -INF , PT ;  /* 0xff8000007800780b */ /* 0x040fe20003f7d000 */
[----:B------:R-:W-:-:S04]  /*4610*/  FFMA.FTZ R54, R120, R121, -8 ;  /* 0xc100000078367423 */ /* 0x000fc80000010079 */
[----:B------:R-:W0:Y:S01]  /*4620*/  MUFU.EX2 R21, R21 ;  /* 0x0000001500157308 */ /* 0x000e220000000800 */
[----:B------:R-:W-:-:S05]  /*4630*/  FSEL R57, R54, RZ, P3 ;  /* 0x000000ff36397208 */ /* 0x000fca0001800000 */
        /* <DEDUP_REMOVED lines=9> */
[-CC-:B------:R-:W-:Y:S01]  /*46d0*/  FFMA.FTZ R124, R124, R121.reuse, -R57.reuse ;  /* 0x000000797c7c7223 */ /* 0x180fe20000010839 */
[-CC-:B------:R-:W-:Y:S01]  /*46e0*/  FFMA.FTZ R126, R126, R121.reuse, -R57.reuse ;  /* 0x000000797e7e7223 */ /* 0x180fe20000010839 */
[-CC-:B------:R-:W-:Y:S01]  /*46f0*/  FFMA.FTZ R54, R128, R121.reuse, -R57.reuse ;  /* 0x0000007980367223 */ /* 0x180fe20000010839 */
[-CC-:B------:R-:W-:Y:S01]  /*4700*/  FFMA.FTZ R55, R130, R121.reuse, -R57.reuse ;  /* 0x0000007982377223 */ /* 0x180fe20000010839 */
        /* <DEDUP_REMOVED lines=9> */
[----:B------:R-:W-:Y:S01]  /*47a0*/  MUFU.EX2 R108, R108 ;  /* 0x0000006c006c7308 */ /* 0x000fe20000000800 */
[----:B0-----:R-:W-:Y:S01]  /*47b0*/  F2FP.SATFINITE.E4M3.F32.PACK_AB_MERGE_C R215, R21, R14, RZ ;  /* 0x0000000e15d7723e */ /* 0x001fe200048070ff */
[-CC-:B------:R-:W-:Y:S01]  /*47c0*/  FFMA.FTZ R100, R100, R121.reuse, -R57.reuse ;  /* 0x0000007964647223 */ /* 0x180fe20000010839 */
[-CC-:B------:R-:W-:Y:S01]  /*47d0*/  FFMA.FTZ R62, R62, R121.reuse, -R57.reuse ;  /* 0x000000793e3e7223 */ /* 0x180fe20000010839 */
[-CC-:B------:R-:W-:Y:S01]  /*47e0*/  FFMA.FTZ R98, R98, R121.reuse, -R57.reuse ;  /* 0x0000007962627223 */ /* 0x180fe20000010839 */
[-CC-:B------:R-:W-:Y:S01]  /*47f0*/  FFMA.FTZ R64, R64, R121.reuse, -R57.reuse ;  /* 0x0000007940407223 */ /* 0x180fe20000010839 */
[-CC-:B------:R-:W-:Y:S01]  /*4800*/  FFMA.FTZ R96, R96, R121.reuse, -R57.reuse ;  /* 0x0000007960607223 */ /* 0x180fe20000010839 */
[-C--:B------:R-:W-:Y:S01]  /*4810*/  FFMA.FTZ R94, R94, R121.reuse, -R57 ;  /* 0x000000795e5e7223 */ /* 0x080fe20000010839 */
[----:B------:R-:W0:Y:S01]  /*4820*/  MUFU.EX2 R61, R112 ;  /* 0x00000070003d7308 */ /* 0x000e220000000800 */
[----:B-1----:R-:W-:Y:S01]  /*4830*/  FADD.FTZ R81, R52, R53 ;  /* 0x0000003534517221 */ /* 0x002fe20000010000 */
[----:B------:R-:W-:Y:S01]  /*4840*/  F2FP.SATFINITE.E4M3.F32.PACK_AB_MERGE_C R215, R13, R12, R215 ;  /* 0x0000000c0dd7723e */ /* 0x000fe200048070d7 */
[-CC-:B------:R-:W-:Y:S01]  /*4850*/  FFMA.FTZ R134, R134, R121.reuse, -R57.reuse ;  /* 0x0000007986867223 */ /* 0x180fe20000010839 */
[-CC-:B------:R-:W-:Y:S01]  /*4860*/  FFMA.FTZ R92, R92, R121.reuse, -R57.reuse ;  /* 0x000000795c5c7223 */ /* 0x180fe20000010839 */
        /* <DEDUP_REMOVED lines=10> */
[----:B------:R-:W-:Y:S01]  /*4910*/  FFMA.FTZ R146, R146, R121, -R57 ;  /* 0x0000007992927223 */ /* 0x000fe20000010839 */
[----:B------:R-:W2:Y:S01]  /*4920*/  MUFU.EX2 R114, R114 ;  /* 0x0000007200727308 */ /* 0x000ea20000000800 */
[----:B-1----:R-:W-:-:S02]  /*4930*/  @!P0 VIADD R56, R68, 0x33440 ;  /* 0x0003344044388836 */ /* 0x002fc40000000000 */
[----:B------:R-:W-:Y:S01]  /*4940*/  FADD.FTZ R68, R24, R25 ;  /* 0x0000001918447221 */ /* 0x000fe20000010000 */
[-CC-:B------:R-:W-:Y:S01]  /*4950*/  FFMA.FTZ R148, R148, R121.reuse, -R57.reuse ;  /* 0x0000007994947223 */ /* 0x180fe20000010839 */
[----:B------:R-:W1:Y:S01]  /*4960*/  @P2 LDC R25, c[0x0][0x44c] ;  /* 0x00011300ff192b82 */ /* 0x000e620000000800 */
[----:B------:R-:W-:Y:S01]  /*4970*/  FFMA.FTZ R57, R150, R121, -R57 ;  /* 0x0000007996397223 */ /* 0x000fe20000010839 */
[----:B------:R-:W-:Y:S01]  /*4980*/  FADD.FTZ R79, R27, R68 ;  /* 0x000000441b4f7221 */ /* 0x000fe20000010000 */
[----:B------:R-:W-:Y:S01]  /*4990*/  @!P0 PRMT R56, RZ, 0x654, R56 ;  /* 0x00000654ff388816 */ /* 0x000fe20000000038 */
[----:B------:R3:W4:Y:S01]  /*49a0*/  MUFU.EX2 R63, R118 ;  /* 0x00000076003f7308 */ /* 0x0007220000000800 */
[----:B0-----:R-:W-:Y:S02]  /*49b0*/  F2FP.SATFINITE.E4M3.F32.PACK_AB_MERGE_C R216, R61, R108, RZ ;  /* 0x0000006c3dd8723e */ /* 0x001fe400048070ff */
[----:B------:R-:W-:Y:S01]  /*49c0*/  CS2R R112, SRZ ;  /* 0x0000000000707805 */ /* 0x000fe2000001ff00 */
[----:B------:R0:W-:Y:S01]  /*49d0*/  @!P0 SYNCS.ARRIVE.TRANS64.RED.A1T0 RZ, [R56+URZ], RZ ;  /* 0x000000ff38ff89a7 */ /* 0x0001e2000810043f */
[----:B------:R-:W-:-:S02]  /*49e0*/  F2FP.SATFINITE.E4M3.F32.PACK_AB_MERGE_C R216, R53, R52, R216 ;  /* 0x0000003435d8723e */ /* 0x000fc400048070d8 */
[----:B------:R-:W-:Y:S01]  /*49f0*/  CS2R R52, SRZ ;  /* 0x0000000000347805 */ /* 0x000fe2000001ff00 */
[----:B------:R5:W-:Y:S01]  /*4a00*/  MUFU.EX2 R75, R60 ;  /* 0x0000003c004b7308 */ /* 0x000be20000000800 */
[----:B---3--:R-:W-:Y:S01]  /*4a10*/  CS2R R118, SRZ ;  /* 0x0000000000767805 */ /* 0x008fe2000001ff00 */
[----:B0-----:R-:W-:Y:S01]  /*4a20*/  FADD.FTZ R56, R108, R81 ;  /* 0x000000516c387221 */ /* 0x001fe20000010000 */
[----:B------:R-:W-:-:S05]  /*4a30*/  CS2R R108, SRZ ;  /* 0x00000000006c7805 */ /* 0x000fca000001ff00 */
[----:B------:R-:W0:Y:S01]  /*4a40*/  MUFU.EX2 R124, R124 ;  /* 0x0000007c007c7308 */ /* 0x000e220000000800 */
[----:B-----5:R-:W-:Y:S01]  /*4a50*/  FADD.FTZ R60, R28, R79 ;  /* 0x0000004f1c3c7221 */ /* 0x020fe20000010000 */
[----:B------:R-:W-:-:S03]  /*4a60*/  FADD.FTZ R81, R61, R56 ;  /* 0x000000383d517221 */ /* 0x000fc60000010000 */
[----:B------:R-:W-:Y:S01]  /*4a70*/  FADD.FTZ R83, R29, R60 ;  /* 0x0000003c1d537221 */ /* 0x000fe20000010000 */
[----:B--2---:R-:W-:Y:S02]  /*4a80*/  FADD.FTZ R56, R114, R81 ;  /* 0x0000005172387221 */ /* 0x004fe40000010000 */
[----:B------:R-:W2:Y:S01]  /*4a90*/  MUFU.EX2 R65, R126 ;  /* 0x0000007e00417308 */ /* 0x000ea20000000800 */
[----:B------:R-:W-:Y:S01]  /*4aa0*/  FADD.FTZ R60, R32, R83 ;  /* 0x00000053203c7221 */ /* 0x000fe20000010000 */
[----:B----4-:R-:W-:-:S03]  /*4ab0*/  FADD.FTZ R83, R63, R56 ;  /* 0x000000383f537221 */ /* 0x010fc60000010000 */
[----:B------:R-:W-:-:S03]  /*4ac0*/  FADD.FTZ R81, R5, R60 ;  /* 0x0000003c05517221 */ /* 0x000fc60000010000 */
[----:B------:R-:W3:Y:S01]  /*4ad0*/  MUFU.EX2 R54, R54 ;  /* 0x0000003600367308 */ /* 0x000ee20000000800 */
[----:B------:R-:W-:Y:S01]  /*4ae0*/  FADD.FTZ R85, R4, R81 ;  /* 0x0000005104557221 */ /* 0x000fe20000010000 */
[----:B0-----:R-:W-:-:S03]  /*4af0*/  FADD.FTZ R56, R124, R83 ;  /* 0x000000537c387221 */ /* 0x001fc60000010000 */
[----:B------:R-:W-:-:S03]  /*4b00*/  FADD.FTZ R60, R6, R85 ;  /* 0x00000055063c7221 */ /* 0x000fc60000010000 */
[----:B------:R-:W0:Y:S01]  /*4b10*/  MUFU.EX2 R55, R55 ;  /* 0x0000003700377308 */ /* 0x000e220000000800 */
[----:B--2---:R-:W-:Y:S01]  /*4b20*/  FADD.FTZ R83, R65, R56 ;  /* 0x0000003841537221 */ /* 0x004fe20000010000 */
[----:B------:R-:W-:Y:S01]  /*4b30*/  FADD.FTZ R85, R9, R60 ;  /* 0x0000003c09557221 */ /* 0x000fe20000010000 */
[----:B------:R-:W-:-:S03]  /*4b40*/  F2FP.SATFINITE.E4M3.F32.PACK_AB_MERGE_C R65, R65, R124, RZ ;  /* 0x0000007c4141723e */ /* 0x000fc600048070ff */
[----:B------:R-:W-:Y:S01]  /*4b50*/  FADD.FTZ R60, R10, R85 ;  /* 0x000000550a3c7221 */ /* 0x000fe20000010000 */
[----:B------:R-:W-:Y:S01]  /*4b60*/  F2FP.SATFINITE.E4M3.F32.PACK_AB_MERGE_C R218, R63, R114, R65 ;  /* 0x000000723fda723e */ /* 0x000fe20004807041 */
[----:B------:R-:W2:Y:S01]  /*4b70*/  MUFU.EX2 R132, R132 ;  /* 0x0000008400847308 */ /* 0x000ea20000000800 */
[----:B---3--:R-:W-:Y:S01]  /*4b80*/  FADD.FTZ R56, R54, R83 ;  /* 0x0000005336387221 */ /* 0x008fe20000010000 */
[----:B------:R-:W-:Y:S01]  /*4b90*/  FADD.FTZ R87, R11, R60 ;  /* 0x0000003c0b577221 */ /* 0x000fe20000010000 */
[----:B------:R-:W-:-:S03]  /*4ba0*/  CS2R R114, SRZ ;  /* 0x0000000000727805 */ /* 0x000fc6000001ff00 */
[----:B------:R-:W-:Y:S02]  /*4bb0*/  FADD.FTZ R60, R12, R87 ;  /* 0x000000570c3c7221 */ /* 0x000fe40000010000 */
[----:B------:R3:W4:Y:S01]  /*4bc0*/  MUFU.EX2 R67, R116 ;  /* 0x0000007400437308 */ /* 0x0007220000000800 */
[----:B0-----:R-:W-:-:S07]  /*4bd0*/  FADD.FTZ R85, R55, R56 ;  /* 0x0000003837557221 */ /* 0x001fce0000010000 */
[----:B------:R-:W0:Y:S01]  /*4be0*/  MUFU.EX2 R72, R72 ;  /* 0x0000004800487308 */ /* 0x000e220000000800 */
[----:B--2---:R-:W-:Y:S01]  /*4bf0*/  FADD.FTZ R56, R132, R85 ;  /* 0x0000005584387221 */ /* 0x004fe20000010000 */
[----:B------:R-:W-:Y:S01]  /*4c00*/  FADD.FTZ R85, R13, R60 ;  /* 0x0000003c0d557221 */ /* 0x000fe20000010000 */
[----:B------:R-:W-:Y:S02]  /*4c10*/  CS2R R60, SRZ ;  /* 0x00000000003c7805 */ /* 0x000fe4000001ff00 */
[----:B---3--:R-:W-:Y:S01]  /*4c20*/  CS2R R116, SRZ ;  /* 0x0000000000747805 */ /* 0x008fe2000001ff00 */
[----:B------:R-:W-:Y:S01]  /*4c30*/  FADD.FTZ R28, R14, R85 ;  /* 0x000000550e1c7221 */ /* 0x000fe20000010000 */
[----:B------:R-:W-:Y:S01]  /*4c40*/  CS2R R84, SRZ ;  /* 0x0000000000547805 */ /* 0x000fe2000001ff00 */
[----:B------:R2:W3:Y:S01]  /*4c50*/  MUFU.EX2 R69, R110 ;  /* 0x0000006e00457308 */ /* 0x0004e20000000800 */
[----:B----4-:R-:W-:Y:S01]  /*4c60*/  FADD.FTZ R27, R67, R56 ;  /* 0x00000038431b7221 */ /* 0x010fe20000010000 */
[----:B------:R-:W-:Y:S01]  /*4c70*/  FADD.FTZ R28, R21, R28 ;  /* 0x0000001c151c7221 */ /* 0x000fe20000010000 */
[----:B------:R-:W-:-:S04]  /*4c80*/  F2FP.SATFINITE.E4M3.F32.PACK_AB_MERGE_C R67, R67, R132, RZ ;  /* 0x000000844343723e */ /* 0x000fc800048070ff */
[----:B------:R-:W-:Y:S01]  /*4c90*/  F2FP.SATFINITE.E4M3.F32.PACK_AB_MERGE_C R212, R55, R54, R67 ;  /* 0x0000003637d4723e */ /* 0x000fe20004807043 */
[----:B------:R-:W4:Y:S01]  /*4ca0*/  MUFU.EX2 R74, R74 ;  /* 0x0000004a004a7308 */ /* 0x000f220000000800 */
[----:B0-----:R-:W-:Y:S01]  /*4cb0*/  FADD.FTZ R4, R72, R27 ;  /* 0x0000001b48047221 */ /* 0x001fe20000010000 */
[----:B------:R-:W-:Y:S01]  /*4cc0*/  CS2R R54, SRZ ;  /* 0x0000000000367805 */ /* 0x000fe2000001ff00 */
[----:B------:R-:W0:Y:S01]  /*4cd0*/  @P2 LDC R27, c[0x0][0x450] ;  /* 0x00011400ff1b2b82 */ /* 0x000e220000000800 */
[----:B--2---:R-:W-:-:S04]  /*4ce0*/  CS2R R110, SRZ ;  /* 0x00000000006e7805 */ /* 0x004fc8000001ff00 */
[----:B------:R-:W2:Y:S01]  /*4cf0*/  MUFU.EX2 R15, R15 ;  /* 0x0000000f000f7308 */ /* 0x000ea20000000800 */
[----:B---3--:R-:W-:-:S07]  /*4d00*/  FADD.FTZ R11, R69, R4 ;  /* 0x00000004450b7221 */ /* 0x008fce0000010000 */
[----:B------:R3:W5:Y:S01]  /*4d10*/  MUFU.EX2 R71, R106 ;  /* 0x0000006a00477308 */ /* 0x0007620000000800 */
[----:B----4-:R-:W-:-:S07]  /*4d20*/  FADD.FTZ R4, R74, R11 ;  /* 0x0000000b4a047221 */ /* 0x010fce0000010000 */
[----:B------:R-:W4:Y:S01]  /*4d30*/  MUFU.EX2 R20, R20 ;  /* 0x0000001400147308 */ /* 0x000f220000000800 */
[----:B--2---:R-:W-:Y:S01]  /*4d40*/  FADD.FTZ R21, R15, R28 ;  /* 0x0000001c0f157221 */ /* 0x004fe20000010000 */
[----:B------:R-:W-:Y:S02]  /*4d50*/  CS2R R28, SRZ ;  /* 0x00000000001c7805 */ /* 0x000fe4000001ff00 */
[----:B---3--:R-:W-:-:S04]  /*4d60*/  CS2R R106, SRZ ;  /* 0x00000000006a7805 */ /* 0x008fc8000001ff00 */
[----:B------:R-:W2:Y:S01]  /*4d70*/  MUFU.EX2 R36, R36 ;  /* 0x0000002400247308 */ /* 0x000ea20000000800 */
[C---:B-----5:R-:W-:Y:S01]  /*4d80*/  FADD.FTZ R11, R71.reuse, R4 ;  /* 0x00000004470b7221 */ /* 0x060fe20000010000 */
[----:B------:R-:W-:-:S03]  /*4d90*/  F2FP.SATFINITE.E4M3.F32.PACK_AB_MERGE_C R71, R71, R74, RZ ;  /* 0x0000004a4747723e */ /* 0x000fc600048070ff */
[----:B------:R-:W-:Y:S01]  /*4da0*/  FADD.FTZ R4, R66, R11 ;  /* 0x0000000b42047221 */ /* 0x000fe20000010000 */
[----:B------:R-:W-:Y:S02]  /*4db0*/  F2FP.SATFINITE.E4M3.F32.PACK_AB_MERGE_C R214, R69, R72, R71 ;  /* 0x0000004845d6723e */ /* 0x000fe40004807047 */
[----:B------:R-:W-:Y:S01]  /*4dc0*/  CS2R R68, SRZ ;  /* 0x0000000000447805 */ /* 0x000fe2000001ff00 */
[----:B------:R3:W5:Y:S01]  /*4dd0*/  MUFU.EX2 R73, R102 ;  /* 0x0000006600497308 */ /* 0x0007620000000800 */
[----:B----4-:R-:W-:Y:S01]  /*4de0*/  FADD.FTZ R10, R20, R21 ;  /* 0x00000015140a7221 */ /* 0x010fe20000010000 */
[----:B------:R-:W-:-:S03]  /*4df0*/  CS2R R70, SRZ ;  /* 0x0000000000467805 */ /* 0x000fc6000001ff00 */
[----:B------:R-:W-:-:S03]  /*4e00*/  FADD.FTZ R11, R33, R10 ;  /* 0x0000000a210b7221 */ /* 0x000fc60000010000 */
[----:B------:R-:W4:Y:S01]  /*4e10*/  MUFU.EX2 R58, R58 ;  /* 0x0000003a003a7308 */ /* 0x000f220000000800 */
[C---:B--2---:R-:W-:Y:S01]  /*4e20*/  F2FP.SATFINITE.E4M3.F32.PACK_AB_MERGE_C R209, R36.reuse, R33, RZ ;  /* 0x0000002124d1723e */ /* 0x044fe200048070ff */
[----:B------:R-:W-:Y:S01]  /*4e30*/  FADD.FTZ R36, R36, R11 ;  /* 0x0000000b24247221 */ /* 0x000fe20000010000 */
[----:B------:R-:W-:Y:S02]  /*4e40*/  CS2R R32, SRZ ;  /* 0x0000000000207805 */ /* 0x000fe4000001ff00 */
[----:B---3--:R-:W-:Y:S02]  /*4e50*/  CS2R R102, SRZ ;  /* 0x0000000000667805 */ /* 0x008fe4000001ff00 */
[----:B------:R-:W-:Y:S01]  /*4e60*/  F2FP.SATFINITE.E4M3.F32.PACK_AB_MERGE_C R209, R20, R15, R209 ;  /* 0x0000000f14d1723e */ /* 0x000fe200048070d1 */
[----:B------:R-:W2:Y:S01]  /*4e70*/  MUFU.EX2 R40, R40 ;  /* 0x0000002800287308 */ /* 0x000ea20000000800 */
[----:B-----5:R-:W-:-:S07]  /*4e80*/  FADD.FTZ R21, R73, R4 ;  /* 0x0000000449157221 */ /* 0x020fce0000010000 */
[----:B------:R-:W3:Y:S01]  /*4e90*/  MUFU.EX2 R100, R100 ;  /* 0x0000006400647308 */ /* 0x000ee20000000800 */
[----:B----4-:R-:W-:Y:S01]  /*4ea0*/  FADD.FTZ R4, R58, R21 ;  /* 0x000000153a047221 */ /* 0x010fe20000010000 */
[----:B------:R-:W-:Y:S01]  /*4eb0*/  FADD.FTZ R21, R35, R36 ;  /* 0x0000002423157221 */ /* 0x000fe20000010000 */
[C---:B------:R-:W-:Y:S02]  /*4ec0*/  F2FP.SATFINITE.E4M3.F32.PACK_AB_MERGE_C R58, R75.reuse, R58, RZ ;  /* 0x0000003a4b3a723e */ /* 0x040fe400048070ff */
[----:B------:R-:W-:Y:S02]  /*4ed0*/  FADD.FTZ R75, R75, R4 ;  /* 0x000000044b4b7221 */ /* 0x000fe40000010000 */
[----:B------:R-:W-:Y:S01]  /*4ee0*/  F2FP.SATFINITE.E4M3.F32.PACK_AB_MERGE_C R208, R73, R66, R58 ;  /* 0x0000004249d0723e */ /* 0x000fe2000480703a */
[----:B------:R-:W4:Y:S01]  /*4ef0*/  MUFU.EX2 R48, R48 ;  /* 0x0000003000307308 */ /* 0x000f220000000800 */
[----:B--2---:R-:W-:Y:S01]  /*4f00*/  FADD.FTZ R6, R40, R21 ;  /* 0x0000001528067221 */ /* 0x004fe20000010000 */
[----:B------:R-:W-:-:S02]  /*4f10*/  CS2R R66, SRZ ;  /* 0x0000000000427805 */ /* 0x000fc4000001ff00 */
[----:B------:R-:W-:Y:S01]  /*4f20*/  CS2R R72, SRZ ;  /* 0x0000000000487805 */ /* 0x000fe2000001ff00 */
[----:B------:R-:W-:-:S03]  /*4f30*/  FADD.FTZ R9, R37, R6 ;  /* 0x0000000625097221 */ /* 0x000fc60000010000 */
[----:B------:R2:W5:Y:S01]  /*4f40*/  MUFU.EX2 R77, R62 ;  /* 0x0000003e004d7308 */ /* 0x0005620000000800 */
[----:B---3--:R-:W-:Y:S01]  /*4f50*/  FADD.FTZ R4, R100, R75 ;  /* 0x0000004b64047221 */ /* 0x008fe20000010000 */
[----:B------:R-:W-:-:S06]  /*4f60*/  CS2R R74, SRZ ;  /* 0x00000000004a7805 */ /* 0x000fcc000001ff00 */
[----:B------:R-:W3:Y:S01]  /*4f70*/  MUFU.EX2 R98, R98 ;  /* 0x0000006200627308 */ /* 0x000ee20000000800 */
[C---:B----4-:R-:W-:Y:S01]  /*4f80*/  F2FP.SATFINITE.E4M3.F32.PACK_AB_MERGE_C R211, R48.reuse, R37, RZ ;  /* 0x0000002530d3723e */ /* 0x050fe200048070ff */
[----:B------:R-:W-:Y:S01]  /*4f90*/  FADD.FTZ R48, R48, R9 ;  /* 0x0000000930307221 */ /* 0x000fe20000010000 */
[----:B------:R-:W-:Y:S02]  /*4fa0*/  CS2R R36, SRZ ;  /* 0x0000000000247805 */ /* 0x000fe4000001ff00 */
[----:B--2---:R-:W-:Y:S02]  /*4fb0*/  CS2R R62, SRZ ;  /* 0x00000000003e7805 */ /* 0x004fe4000001ff00 */
[----:B------:R-:W-:Y:S01]  /*4fc0*/  F2FP.SATFINITE.E4M3.F32.PACK_AB_MERGE_C R211, R40, R35, R211 ;  /* 0x0000002328d3723e */ /* 0x000fe200048070d3 */
[----:B------:R-:W2:Y:S01]  /*4fd0*/  MUFU.EX2 R26, R26 ;  /* 0x0000001a001a7308 */ /* 0x000ea20000000800 */
[----:B-----5:R-:W-:-:S07]  /*4fe0*/  FADD.FTZ R13, R77, R4 ;  /* 0x000000044d0d7221 */ /* 0x020fce0000010000 */
[----:B------:R4:W5:Y:S01]  /*4ff0*/  MUFU.EX2 R79, R64 ;  /* 0x00000040004f7308 */ /* 0x0009620000000800 */
[----:B---3--:R-:W-:Y:S01]  /*5000*/  FADD.FTZ R4, R98, R13 ;  /* 0x0000000d62047221 */ /* 0x008fe20000010000 */
[----:B------:R-:W-:-:S06]  /*5010*/  FADD.FTZ R13, R39, R48 ;  /* 0x00000030270d7221 */ /* 0x000fcc0000010000 */
[----:B------:R-:W-:Y:S01]  /*5020*/  MUFU.EX2 R30, R30 ;  /* 0x0000001e001e7308 */ /* 0x000fe20000000800 */
[----:B--2---:R-:W-:Y:S01]  /*5030*/  FADD.FTZ R13, R26, R13 ;  /* 0x0000000d1a0d7221 */ /* 0x004fe20000010000 */
[----:B----4-:R-:W-:-:S06]  /*5040*/  CS2R R64, SRZ ;  /* 0x0000000000407805 */ /* 0x010fcc000001ff00 */
[----:B------:R-:W2:Y:S01]  /*5050*/  MUFU.EX2 R41, R41 ;  /* 0x0000002900297308 */ /* 0x000ea20000000800 */
[C---:B-----5:R-:W-:Y:S01]  /*5060*/  F2FP.SATFINITE.E4M3.F32.PACK_AB_MERGE_C R98, R79.reuse, R98, RZ ;  /* 0x000000624f62723e */ /* 0x060fe200048070ff */
[----:B------:R-:W-:-:S03]  /*5070*/  FADD.FTZ R79, R79, R4 ;  /* 0x000000044f4f7221 */ /* 0x000fc60000010000 */
[----:B------:R-:W-:Y:S02]  /*5080*/  F2FP.SATFINITE.E4M3.F32.PACK_AB_MERGE_C R210, R77, R100, R98 ;  /* 0x000000644dd2723e */ /* 0x000fe40004807062 */
[----:B------:R-:W-:Y:S02]  /*5090*/  CS2R R76, SRZ ;  /* 0x00000000004c7805 */ /* 0x000fe4000001ff00 */
[----:B------:R-:W-:Y:S01]  /*50a0*/  CS2R R98, SRZ ;  /* 0x0000000000627805 */ /* 0x000fe2000001ff00 */
[----:B------:R-:W3:Y:S01]  /*50b0*/  MUFU.EX2 R96, R96 ;  /* 0x0000006000607308 */ /* 0x000ee20000000800 */
[----:B------:R-:W-:-:S07]  /*50c0*/  CS2R R100, SRZ ;  /* 0x0000000000647805 */ /* 0x000fce000001ff00 */
[----:B------:R4:W5:Y:S01]  /*50d0*/  MUFU.EX2 R81, R94 ;  /* 0x0000005e00517308 */ /* 0x0009620000000800 */
[----:B--2---:R-:W-:Y:S01]  /*50e0*/  F2FP.SATFINITE.E4M3.F32.PACK_AB_MERGE_C R205, R41, R30, RZ ;  /* 0x0000001e29cd723e */ /* 0x004fe200048070ff */
[----:B------:R-:W-:-:S03]  /*50f0*/  FADD.FTZ R30, R30, R13 ;  /* 0x0000000d1e1e7221 */ /* 0x000fc60000010000 */
[----:B------:R-:W-:Y:S01]  /*5100*/  F2FP.SATFINITE.E4M3.F32.PACK_AB_MERGE_C R205, R26, R39, R205 ;  /* 0x000000271acd723e */ /* 0x000fe200048070cd */
[----:B------:R-:W-:Y:S02]  /*5110*/  FADD.FTZ R41, R41, R30 ;  /* 0x0000001e29297221 */ /* 0x000fe40000010000 */
[----:B------:R-:W-:Y:S01]  /*5120*/  MUFU.EX2 R42, R42 ;  /* 0x0000002a002a7308 */ /* 0x000fe20000000800 */
[----:B---3--:R-:W-:Y:S01]  /*5130*/  FADD.FTZ R4, R96, R79 ;  /* 0x0000004f60047221 */ /* 0x008fe20000010000 */
[----:B----4-:R-:W-:-:S06]  /*5140*/  CS2R R94, SRZ ;  /* 0x00000000005e7805 */ /* 0x010fcc000001ff00 */
[----:B------:R-:W2:Y:S01]  /*5150*/  MUFU.EX2 R45, R45 ;  /* 0x0000002d002d7308 */ /* 0x000ea20000000800 */
[----:B-----5:R-:W-:-:S07]  /*5160*/  FADD.FTZ R15, R81, R4 ;  /* 0x00000004510f7221 */ /* 0x020fce0000010000 */
[----:B------:R-:W3:Y:S08]  /*5170*/  MUFU.EX2 R34, R34 ;  /* 0x0000002200227308 */ /* 0x000ef00000000800 */
[----:B------:R-:W4:Y:S01]  /*5180*/  MUFU.EX2 R134, R134 ;  /* 0x0000008600867308 */ /* 0x000f220000000800 */
[----:B--2---:R-:W-:-:S07]  /*5190*/  F2FP.SATFINITE.E4M3.F32.PACK_AB_MERGE_C R10, R45, R42, RZ ;  /* 0x0000002a2d0a723e */ /* 0x004fce00048070ff */
[----:B------:R-:W2:Y:S01]  /*51a0*/  MUFU.EX2 R43, R43 ;  /* 0x0000002b002b7308 */ /* 0x000ea20000000800 */
[----:B---3--:R-:W-:Y:S01]  /*51b0*/  FADD.FTZ R6, R34, R41 ;  /* 0x0000002922067221 */ /* 0x008fe20000010000 */
[----:B------:R-:W-:-:S06]  /*51c0*/  CS2R R40, SRZ ;  /* 0x0000000000287805 */ /* 0x000fcc000001ff00 */
[----:B------:R3:W5:Y:S01]  /*51d0*/  MUFU.EX2 R83, R92 ;  /* 0x0000005c00537308 */ /* 0x0007620000000800 */
[----:B----4-:R-:W-:-:S07]  /*51e0*/  FADD.FTZ R4, R134, R15 ;  /* 0x0000000f86047221 */ /* 0x010fce0000010000 */
[----:B------:R-:W4:Y:S01]  /*51f0*/  MUFU.EX2 R136, R136 ;  /* 0x0000008800887308 */ /* 0x000f220000000800 */
[C---:B--2---:R-:W-:Y:S01]  /*5200*/  F2FP.SATFINITE.E4M3.F32.PACK_AB_MERGE_C R207, R43.reuse, R34, R10 ;  /* 0x000000222bcf723e */ /* 0x044fe2000480700a */
[----:B------:R-:W-:Y:S01]  /*5210*/  FADD.FTZ R43, R43, R6 ;  /* 0x000000062b2b7221 */ /* 0x000fe20000010000 */
[----:B------:R-:W-:Y:S02]  /*5220*/  CS2R R34, SRZ ;  /* 0x0000000000227805 */ /* 0x000fe4000001ff00 */
[----:B---3--:R-:W-:Y:S01]  /*5230*/  CS2R R92, SRZ ;  /* 0x00000000005c7805 */ /* 0x008fe2000001ff00 */
[----:B------:R-:W-:Y:S02]  /*5240*/  FADD.FTZ R42, R42, R43 ;  /* 0x0000002b2a2a7221 */ /* 0x000fe40000010000 */
[----:B------:R2:W3:Y:S01]  /*5250*/  MUFU.EX2 R5, R90 ;  /* 0x0000005a00057308 */ /* 0x0004e20000000800 */
[C---:B-----5:R-:W-:Y:S01]  /*5260*/  F2FP.SATFINITE.E4M3.F32.PACK_AB_MERGE_C R134, R83.reuse, R134, RZ ;  /* 0x000000865386723e */ /* 0x060fe200048070ff */
[----:B------:R-:W-:Y:S01]  /*5270*/  FADD.FTZ R83, R83, R4 ;  /* 0x0000000453537221 */ /* 0x000fe20000010000 */
[----:B------:R-:W-:Y:S01]  /*5280*/  FADD.FTZ R45, R45, R42 ;  /* 0x0000002a2d2d7221 */ /* 0x000fe20000010000 */
[----:B------:R-:W-:-:S02]  /*5290*/  CS2R R42, SRZ ;  /* 0x00000000002a7805 */ /* 0x000fc4000001ff00 */
[----:B------:R-:W-:Y:S02]  /*52a0*/  F2FP.SATFINITE.E4M3.F32.PACK_AB_MERGE_C R204, R81, R96, R134 ;  /* 0x0000006051cc723e */ /* 0x000fe40004807086 */
[----:B------:R-:W-:Y:S01]  /*52b0*/  CS2R R96, SRZ ;  /* 0x0000000000607805 */ /* 0x000fe2000001ff00 */
[----:B------:R-:W-:Y:S01]  /*52c0*/  MUFU.EX2 R46, R46 ;  /* 0x0000002e002e7308 */ /* 0x000fe20000000800 */
[----:B----4-:R-:W-:Y:S01]  /*52d0*/  FADD.FTZ R4, R136, R83 ;  /* 0x0000005388047221 */ /* 0x010fe20000010000 */
[----:B------:R-:W-:Y:S02]  /*52e0*/  CS2R R82, SRZ ;  /* 0x0000000000527805 */ /* 0x000fe4000001ff00 */
[----:B--2---:R-:W-:-:S04]  /*52f0*/  CS2R R90, SRZ ;  /* 0x00000000005a7805 */ /* 0x004fc8000001ff00 */
[----:B------:R-:W2:Y:S01]  /*5300*/  MUFU.EX2 R49, R49 ;  /* 0x0000003100317308 */ /* 0x000ea20000000800 */
[----:B---3--:R-:W-:-:S07]  /*5310*/  FADD.FTZ R21, R5, R4 ;  /* 0x0000000405157221 */ /* 0x008fce0000010000 */
[----:B------:R-:W3:Y:S08]  /*5320*/  MUFU.EX2 R38, R38 ;  /* 0x0000002600267308 */ /* 0x000ef00000000800 */
[----:B------:R-:W4:Y:S01]  /*5330*/  MUFU.EX2 R138, R138 ;  /* 0x0000008a008a7308 */ /* 0x000f220000000800 */
[----:B--2---:R-:W-:-:S07]  /*5340*/  F2FP.SATFINITE.E4M3.F32.PACK_AB_MERGE_C R10, R49, R46, RZ ;  /* 0x0000002e310a723e */ /* 0x004fce00048070ff */
[----:B------:R-:W2:Y:S01]  /*5350*/  MUFU.EX2 R47, R47 ;  /* 0x0000002f002f7308 */ /* 0x000ea20000000800 */
[----:B---3--:R-:W-:-:S07]  /*5360*/  FADD.FTZ R6, R38, R45 ;  /* 0x0000002d26067221 */ /* 0x008fce0000010000 */
[----:B------:R3:W5:Y:S01]  /*5370*/  MUFU.EX2 R11, R88 ;  /* 0x00000058000b7308 */ /* 0x0007620000000800 */
[----:B----4-:R-:W-:-:S07]  /*5380*/  FADD.FTZ R4, R138, R21 ;  /* 0x000000158a047221 */ /* 0x010fce0000010000 */
[----:B------:R-:W4:Y:S01]  /*5390*/  MUFU.EX2 R140, R140 ;  /* 0x0000008c008c7308 */ /* 0x000f220000000800 */
[C---:B--2---:R-:W-:Y:S01]  /*53a0*/  F2FP.SATFINITE.E4M3.F32.PACK_AB_MERGE_C R201, R47.reuse, R38, R10 ;  /* 0x000000262fc9723e */ /* 0x044fe2000480700a */
[----:B------:R-:W-:Y:S01]  /*53b0*/  FADD.FTZ R47, R47, R6 ;  /* 0x000000062f2f7221 */ /* 0x000fe20000010000 */
[----:B-1----:R-:W-:Y:S01]  /*53c0*/  @P2 IMAD.HI.U32 R6, R22, R25, RZ ;  /* 0x0000001916062227 */ /* 0x002fe200078e00ff */
[----:B------:R-:W-:Y:S02]  /*53d0*/  CS2R R24, SRZ ;  /* 0x0000000000187805 */ /* 0x000fe4000001ff00 */
[----:B------:R-:W-:Y:S01]  /*53e0*/  CS2R R38, SRZ ;  /* 0x0000000000267805 */ /* 0x000fe2000001ff00 */
[----:B------:R-:W-:Y:S01]  /*53f0*/  FADD.FTZ R46, R46, R47 ;  /* 0x0000002f2e2e7221 */ /* 0x000fe20000010000 */
[----:B---3--:R-:W-:Y:S01]  /*5400*/  CS2R R88, SRZ ;  /* 0x0000000000587805 */ /* 0x008fe2000001ff00 */
[----:B------:R1:W2:Y:S01]  /*5410*/  MUFU.EX2 R9, R86 ;  /* 0x0000005600097308 */ /* 0x0002a20000000800 */
[C---:B-----5:R-:W-:Y:S01]  /*5420*/  F2FP.SATFINITE.E4M3.F32.PACK_AB_MERGE_C R138, R11.reuse, R138, RZ ;  /* 0x0000008a0b8a723e */ /* 0x060fe200048070ff */
[----:B------:R-:W-:Y:S01]  /*5430*/  FADD.FTZ R11, R11, R4 ;  /* 0x000000040b0b7221 */ /* 0x000fe20000010000 */
[----:B0-----:R-:W-:Y:S01]  /*5440*/  @P2 SHF.R.U32.HI R22, RZ, R27, R6 ;  /* 0x0000001bff162219 */ /* 0x001fe20000011606 */
[----:B------:R-:W-:Y:S01]  /*5450*/  FADD.FTZ R49, R49, R46 ;  /* 0x0000002e31317221 */ /* 0x000fe20000010000 */
[----:B------:R-:W-:-:S02]  /*5460*/  F2FP.SATFINITE.E4M3.F32.PACK_AB_MERGE_C R206, R5, R136, R138 ;  /* 0x0000008805ce723e */ /* 0x000fc4000480708a */
[----:B------:R-:W-:Y:S02]  /*5470*/  CS2R R26, SRZ ;  /* 0x00000000001a7805 */ /* 0x000fe4000001ff00 */
[----:B------:R-:W-:Y:S01]  /*5480*/  IADD3 R22, R22, -R59, R104 ;  /* 0x8000003b16167210 */ /* 0x000fe20007ffe068 */
[----:B------:R-:W0:Y:S01]  /*5490*/  MUFU.EX2 R142, R142 ;  /* 0x0000008e008e7308 */ /* 0x000e220000000800 */
[----:B----4-:R-:W-:Y:S01]  /*54a0*/  FADD.FTZ R4, R140, R11 ;  /* 0x0000000b8c047221 */ /* 0x010fe20000010000 */
[----:B------:R-:W-:Y:S02]  /*54b0*/  CS2R R46, SRZ ;  /* 0x00000000002e7805 */ /* 0x000fe4000001ff00 */
[----:B------:R-:W-:Y:S01]  /*54c0*/  CS2R R58, SRZ ;  /* 0x00000000003a7805 */ /* 0x000fe2000001ff00 */
[----:B------:R-:W-:Y:S01]  /*54d0*/  IMAD.HI R22, R22, 0x66666667, RZ ;  /* 0x6666666716167827 */ /* 0x000fe200078e02ff */
[----:B-1----:R-:W-:Y:S02]  /*54e0*/  CS2R R86, SRZ ;  /* 0x0000000000567805 */ /* 0x002fe4000001ff00 */
[----:B------:R-:W-:Y:S01]  /*54f0*/  CS2R R104, SRZ ;  /* 0x0000000000687805 */ /* 0x000fe2000001ff00 */
[----:B------:R1:W3:Y:S01]  /*5500*/  MUFU.EX2 R13, R80 ;  /* 0x00000050000d7308 */ /* 0x0002e20000000800 */
[----:B--2---:R-:W-:-:S07]  /*5510*/  FADD.FTZ R11, R9, R4 ;  /* 0x00000004090b7221 */ /* 0x004fce0000010000 */
[----:B------:R-:W-:Y:S01]  /*5520*/  MUFU.EX2 R50, R50 ;  /* 0x0000003200327308 */ /* 0x000fe20000000800 */
[----:B0-----:R-:W-:Y:S01]  /*5530*/  FADD.FTZ R4, R142, R11 ;  /* 0x0000000b8e047221 */ /* 0x001fe20000010000 */
[----:B------:R-:W-:Y:S01]  /*5540*/  VIADD R11, R23, 0xfffffffe ;  /* 0xfffffffe170b7836 */ /* 0x000fe20000000000 */
[----:B-1----:R-:W-:-:S05]  /*5550*/  CS2R R80, SRZ ;  /* 0x0000000000507805 */ /* 0x002fca000001ff00 */
[----:B------:R-:W0:Y:S01]  /*5560*/  MUFU.EX2 R31, R31 ;  /* 0x0000001f001f7308 */ /* 0x000e220000000800 */
[C---:B---3--:R-:W-:Y:S01]  /*5570*/  F2FP.SATFINITE.E4M3.F32.PACK_AB_MERGE_C R142, R13.reuse, R142, RZ ;  /* 0x0000008e0d8e723e */ /* 0x048fe200048070ff */
[----:B------:R-:W-:-:S03]  /*5580*/  FADD.FTZ R13, R13, R4 ;  /* 0x000000040d0d7221 */ /* 0x000fc60000010000 */
[----:B------:R-:W-:Y:S02]  /*5590*/  F2FP.SATFINITE.E4M3.F32.PACK_AB_MERGE_C R200, R9, R140, R142 ;  /* 0x0000008c09c8723e */ /* 0x000fe4000480708e */
[----:B------:R-:W-:Y:S01]  /*55a0*/  SHF.R.U32.HI R9, RZ, 0x1f, R22 ;  /* 0x0000001fff097819 */ /* 0x000fe20000011616 */
[----:B------:R-:W1:Y:S03]  /*55b0*/  MUFU.EX2 R44, R44 ;  /* 0x0000002c002c7308 */ /* 0x000e660000000800 */
[----:B------:R-:W-:-:S04]  /*55c0*/  LEA.HI.SX32 R9, R22, R9, 0x1a ;  /* 0x0000000916097211 */ /* 0x000fc800078fd2ff */
[----:B------:R-:W-:Y:S01]  /*55d0*/  VIMNMX R12, R18, R9, !PT ;  /* 0x00000009120c7248 */ /* 0x000fe20007fe0100 */
[----:B------:R-:W2:Y:S01]  /*55e0*/  MUFU.EX2 R144, R144 ;  /* 0x0000009000907308 */ /* 0x000ea20000000800 */
[----:B0-----:R-:W-:Y:S02]  /*55f0*/  F2FP.SATFINITE.E4M3.F32.PACK_AB_MERGE_C R10, R31, R50, RZ ;  /* 0x000000321f0a723e */ /* 0x001fe400048070ff */
[----:B------:R-:W-:-:S05]  /*5600*/  ISETP.GE.AND P3, PT, R11, R12, PT ;  /* 0x0000000c0b00720c */ /* 0x000fca0003f66270 */
[----:B------:R0:W3:Y:S01]  /*5610*/  MUFU.EX2 R51, R78 ;  /* 0x0000004e00337308 */ /* 0x0000e20000000800 */
[----:B-1----:R-:W-:Y:S01]  /*5620*/  FADD.FTZ R6, R44, R49 ;  /* 0x000000312c067221 */ /* 0x002fe20000010000 */
[----:B------:R-:W-:-:S06]  /*5630*/  CS2R R48, SRZ ;  /* 0x0000000000307805 */ /* 0x000fcc000001ff00 */
[----:B------:R-:W1:Y:S01]  /*5640*/  MUFU.EX2 R15, R146 ;  /* 0x00000092000f7308 */ /* 0x000e620000000800 */
[----:B--2---:R-:W-:Y:S01]  /*5650*/  FADD.FTZ R4, R144, R13 ;  /* 0x0000000d90047221 */ /* 0x004fe20000010000 */
[----:B0-----:R-:W-:-:S06]  /*5660*/  CS2R R78, SRZ ;  /* 0x00000000004e7805 */ /* 0x001fcc000001ff00 */
[----:B------:R-:W0:Y:S01]  /*5670*/  MUFU.EX2 R148, R148 ;  /* 0x0000009400947308 */ /* 0x000e220000000800 */
[C---:B---3--:R-:W-:Y:S01]  /*5680*/  F2FP.SATFINITE.E4M3.F32.PACK_AB_MERGE_C R203, R51.reuse, R44, R10 ;  /* 0x0000002c33cb723e */ /* 0x048fe2000480700a */
[----:B------:R-:W-:Y:S01]  /*5690*/  FADD.FTZ R51, R51, R6 ;  /* 0x0000000633337221 */ /* 0x000fe20000010000 */
[----:B------:R-:W-:-:S03]  /*56a0*/  CS2R R44, SRZ ;  /* 0x00000000002c7805 */ /* 0x000fc6000001ff00 */
[----:B------:R-:W-:Y:S02]  /*56b0*/  FADD.FTZ R50, R50, R51 ;  /* 0x0000003332327221 */ /* 0x000fe40000010000 */
[----:B------:R-:W2:Y:S01]  /*56c0*/  MUFU.EX2 R57, R57 ;  /* 0x0000003900397308 */ /* 0x000ea20000000800 */
[----:B-1----:R-:W-:-:S04]  /*56d0*/  FADD.FTZ R5, R15, R4 ;  /* 0x000000040f057221 */ /* 0x002fc80000010000 */
[----:B0-----:R-:W-:Y:S01]  /*56e0*/  FADD.FTZ R6, R148, R5 ;  /* 0x0000000594067221 */ /* 0x001fe20000010000 */
[----:B------:R-:W-:Y:S01]  /*56f0*/  FADD.FTZ R5, R31, R50 ;  /* 0x000000321f057221 */ /* 0x000fe20000010000 */
[----:B------:R-:W-:Y:S02]  /*5700*/  CS2R R30, SRZ ;  /* 0x00000000001e7805 */ /* 0x000fe4000001ff00 */
[----:B------:R-:W-:Y:S02]  /*5710*/  CS2R R50, SRZ ;  /* 0x0000000000327805 */ /* 0x000fe4000001ff00 */
[C---:B--2---:R-:W-:Y:S01]  /*5720*/  F2FP.SATFINITE.E4M3.F32.PACK_AB_MERGE_C R4, R57.reuse, R148, RZ ;  /* 0x000000943904723e */ /* 0x044fe200048070ff */
[----:B------:R-:W-:Y:S01]  /*5730*/  FADD.FTZ R6, R57, R6 ;  /* 0x0000000639067221 */ /* 0x000fe20000010000 */
[----:B------:R-:W-:Y:S02]  /*5740*/  CS2R R56, SRZ ;  /* 0x0000000000387805 */ /* 0x000fe4000001ff00 */
[----:B------:R-:W-:Y:S01]  /*5750*/  F2FP.SATFINITE.E4M3.F32.PACK_AB_MERGE_C R202, R15, R144, R4 ;  /* 0x000000900fca723e */ /* 0x000fe20004807004 */
[----:B------:R-:W-:Y:S01]  /*5760*/  IMAD.MOV.U32 R4, RZ, RZ, RZ ;  /* 0x000000ffff047224 */ /* 0x000fe200078e00ff */
[----:B------:R-:W-:Y:S06]  /*5770*/  @!P3 BRA `(.L_x_2001) ;  /* 0x0000004400bcb947 */ /* 0x000fec0003800000 */
[----:B------:R-:W-:Y:S01]  /*5780*/  IMAD.MOV.U32 R9, RZ, RZ, R122 ;  /* 0x000000ffff097224 */ /* 0x000fe200078e007a */
[----:B------:R-:W-:Y:S01]  /*5790*/  CS2R R118, SRZ ;  /* 0x0000000000767805 */ /* 0x000fe2000001ff00 */
[----:B------:R-:W-:Y:S01]  /*57a0*/  IMAD.MOV.U32 R10, RZ, RZ, R120 ;  /* 0x000000ffff0a7224 */ /* 0x000fe200078e0078 */
        /* <DEDUP_REMOVED lines=49> */
[----:B------:R-:W-:Y:S01]  /*5ac0*/  ULDC UR43, c[0x0][0x288] ;  /* 0x0000a200002b7ab9 */ /* 0x000fe20000000800 */
[----:B------:R-:W-:-:S05]  /*5ad0*/  ULDC UR53, c[0x0][0x2f0] ;  /* 0x0000bc0000357ab9 */ /* 0x000fca0000000800 */
.L_x_2011:
[----:B------:R-:W-:Y:S01]  /*5ae0*/  ISETP.NE.AND P4, PT, RZ, UR41, PT ;  /* 0x00000029ff007c0c */ /* 0x000fe2000bf85270 */
[----:B------:R-:W-:-:S04]  /*5af0*/  UISETP.NE.AND UP0, UPT, UR55, 0x1, UPT ;  /* 0x000000013700788c */ /* 0x000fc8000bf05270 */
[----:B------:R-:W-:-:S06]  /*5b00*/  USEL UR6, URZ, 0x1, UP0 ;  /* 0x000000013f067887 */ /* 0x000fcc0008000000 */
[----:B------:R-:W-:Y:S02]  /*5b10*/  LOP3.LUT R4, R13, UR6, RZ, 0x3c, !PT ;  /* 0x000000060d047c12 */ /* 0x000fe4000f8e3cff */
[----:B------:R-:W-:Y:S05]  /*5b20*/  @P4 BRA `(.L_x_2002) ;  /* 0x0000000000344947 */ /* 0x000fea0003800000 */
[----:B------:R-:W-:Y:S05]  /*5b30*/  @!P1 BRA `(.L_x_2003) ;  /* 0x0000000000049947 */ /* 0x000fea0003800000 */
[----:B------:R-:W-:Y:S01]  /*5b40*/  BPT.TRAP 0x1 ;  /* 0x000000040000795c */ /* 0x000fe20000300000 */
.L_x_2003:
        /* <DEDUP_REMOVED lines=8> */
.L_x_2004:
[----:B-1----:R-:W-:Y:S05]  /*5bd0*/  @P3 BRA `(.L_x_2002) ;  /* 0x0000000000083947 */ /* 0x002fea0003800000 */
[----:B------:R-:W1:Y:S02]  /*5be0*/  SYNCS.PHASECHK.TRANS64.TRYWAIT P3, [UR6+0x33430], R14 ;  /* 0x0334300eff0075a7 */ /* 0x000e640008060146 */
[----:B-1----:R-:W-:Y:S05]  /*5bf0*/  @!P3 BRA `(.L_x_2005) ;  /* 0x000000f40064b947 */ /* 0x002fea0003800000 */
.L_x_2002:
        /* <DEDUP_REMOVED lines=35> */
[----:B------:R-:W-:Y:S02]  /*5e30*/  UIADD3 UR11, UR56, 0x182, URZ ;  /* 0x00000182380b7890 */ /* 0x000fe4000fffe03f */
        /* <DEDUP_REMOVED lines=128> */
[----:B------:R-:W-:Y:S02]  /*6640*/  UIADD3 UR6, UR56, 0x582, URZ ;  /* 0x0000058238067890 */ /* 0x000fe4000fffe03f */
        /* <DEDUP_REMOVED lines=29> */
.L_x_2007:
[----:B------:R-:W-:Y:S01]  /*6820*/  ULEA UR6, UR55, UR40, 0x3 ;  /* 0x0000002837067291 */ /* 0x000fe2000f8e183f */
[----:B------:R-:W-:-:S08]  /*6830*/  SHF.L.U32 R13, R13, 0x1f, RZ ;  /* 0x0000001f0d0d7819 */ /* 0x000fd000000006ff */
[----:B------:R0:W1:Y:S01]  /*6840*/  SYNCS.PHASECHK.TRANS64.TRYWAIT P3, [UR6+0x33450], R13 ;  /* 0x0334500dff0075a7 */ /* 0x0000620008060146 */
[----:B------:R-:W-:Y:S05]  /*6850*/  @!P1 BRA `(.L_x_2008) ;  /* 0x0000000000049947 */ /* 0x000fea0003800000 */
[----:B------:R-:W-:Y:S01]  /*6860*/  BPT.TRAP 0x1 ;  /* 0x000000040000795c */ /* 0x000fe20000300000 */
.L_x_2008:
[----:B-1----:R-:W-:Y:S05]  /*6870*/  @P3 BRA `(.L_x_2006) ;  /* 0x0000000000083947 */ /* 0x002fea0003800000 */
[----:B------:R-:W1:Y:S02]  /*6880*/  SYNCS.PHASECHK.TRANS64.TRYWAIT P3, [UR6+0x33450], R13 ;  /* 0x0334500dff0075a7 */ /* 0x000e640008060146 */
[----:B-1----:R-:W-:Y:S05]  /*6890*/  @!P3 BRA `(.L_x_2009) ;  /* 0x000000e80054b947 */ /* 0x002fea0003800000 */
.L_x_2006:
[----:B------:R-:W-:Y:S01]  /*68a0*/  UIADD3 UR6, UR40, 0x200, URZ ;  /* 0x0000020028067890 */ /* 0x000fe2000fffe03f */
[----:B------:R-:W-:Y:S01]  /*68b0*/  WARPGROUP.ARRIVE ;  /* 0x00000000000079c5 */ /* 0x000fe20000000000 */
[----:B------:R-:W-:Y:S01]  /*68c0*/  UMOV UR7, 0xc0000010 ;  /* 0xc000001000077882 */ /* 0x000fe20000000000 */
[----:B------:R-:W-:Y:S01]  /*68d0*/  UMOV UR11, 0xc0000010 ;  /* 0xc0000010000b7882 */ /* 0x000fe20000000000 */
[----:B------:R-:W-:Y:S01]  /*68e0*/  USHF.R.U32.HI UR6, URZ, 0x4, UR6 ;  /* 0x000000043f067899 */ /* 0x000fe20008011606 */
[C---:B------:R-:W-:Y:S01]  /*68f0*/  FMUL.FTZ R22, R0.reuse, R189 ;  /* 0x000000bd00167220 */ /* 0x040fe20000410000 */
[C---:B------:R-:W-:Y:S01]  /*6900*/  FMUL.FTZ R189, R0.reuse, R196 ;  /* 0x000000c400bd7220 */ /* 0x040fe20000410000 */
[C---:B------:R-:W-:Y:S01]  /*6910*/  FMUL.FTZ R21, R0.reuse, R188 ;  /* 0x000000bc00157220 */ /* 0x040fe20000410000 */
[----:B------:R-:W-:Y:S01]  /*6920*/  ULOP3.LUT UR6, UR6, 0x3fff, URZ, 0xc0, !UPT ;  /* 0x00003fff06067892 */ /* 0x000fe2000f8ec03f */
[----:B------:R-:W2:Y:S01]  /*6930*/  @P2 LDC R196, c[0x0][0x44c] ;  /* 0x00011300ffc42b82 */ /* 0x000ea20000000800 */
[C---:B------:R-:W-:Y:S01]  /*6940*/  FMUL.FTZ R188, R0.reuse, R195 ;  /* 0x000000c300bc7220 */ /* 0x040fe20000410000 */
[C---:B------:R-:W-:Y:S01]  /*6950*/  FMUL.FTZ R20, R0.reuse, R187 ;  /* 0x000000bb00147220 */ /* 0x040fe20000410000 */
[----:B------:R-:W-:Y:S01]  /*6960*/  ULOP3.LUT UR6, UR6, 0x10000, URZ, 0xfc, !UPT ;  /* 0x0001000006067892 */ /* 0x000fe2000f8efc3f */
[C---:B------:R-:W-:Y:S01]  /*6970*/  FMUL.FTZ R187, R0.reuse, R194 ;  /* 0x000000c200bb7220 */ /* 0x040fe20000410000 */
[C---:B------:R-:W-:Y:S01]  /*6980*/  FMUL.FTZ R194, R0.reuse, R161 ;  /* 0x000000a100c27220 */ /* 0x040fe20000410000 */
[----:B------:R-:W-:Y:S01]  /*6990*/  IMAD.MOV.U32 R161, RZ, RZ, R7 ;  /* 0x000000ffffa17224 */ /* 0x000fe200078e0007 */
[----:B------:R-:W-:Y:S01]  /*69a0*/  UIMAD UR6, UR55, 0x780, UR6 ;  /* 0x00000780370678a4 */ /* 0x000fe2000f8e0206 */
[----:B------:R-:W3:Y:S01]  /*69b0*/  @P2 LDC R195, c[0x0][0x450] ;  /* 0x00011400ffc32b82 */ /* 0x000ee20000000800 */
[C---:B------:R-:W-:Y:S01]  /*69c0*/  FMUL.FTZ R15, R0.reuse, R186 ;  /* 0x000000ba000f7220 */ /* 0x040fe20000410000 */
[C---:B------:R-:W-:Y:S01]  /*69d0*/  FMUL.FTZ R186, R0.reuse, R193 ;  /* 0x000000c100ba7220 */ /* 0x040fe20000410000 */
[----:B------:R-:W-:Y:S01]  /*69e0*/  UIADD3 UR10, UR6, 0x180, URZ ;  /* 0x00000180060a7890 */ /* 0x000fe2000fffe03f */
[C---:B------:R-:W-:Y:S01]  /*69f0*/  FMUL.FTZ R193, R0.reuse, R157 ;  /* 0x0000009d00c17220 */ /* 0x040fe20000410000 */
[C---:B------:R-:W-:Y:S01]  /*6a00*/  FMUL.FTZ R157, R0.reuse, R158 ;  /* 0x0000009e009d7220 */ /* 0x040fe20000410000 */
[C---:B------:R-:W-:Y:S01]  /*6a10*/  FMUL.FTZ R158, R0.reuse, R159 ;  /* 0x0000009f009e7220 */ /* 0x040fe20000410000 */
[C---:B------:R-:W-:Y:S01]  /*6a20*/  FMUL.FTZ R159, R0.reuse, R160 ;  /* 0x000000a0009f7220 */ /* 0x040fe20000410000 */
[----:B------:R-:W-:Y:S01]  /*6a30*/  QGMMA.64x192x32.F32.E4M3.E4M3 R24, R216, gdesc[UR4], R24, gsb0 ;  /* 0x02e00004d8187df3 */ /* 0x000fe20008000818 */
[C---:B------:R-:W-:Y:S01]  /*6a40*/  FMUL.FTZ R160, R0.reuse, R162 ;  /* 0x000000a200a07220 */ /* 0x040fe20000410000 */
[C---:B------:R-:W-:Y:S01]  /*6a50*/  FMUL.FTZ R162, R0.reuse, R163 ;  /* 0x000000a300a27220 */ /* 0x040fe20000410000 */
[----:B------:R-:W-:Y:S01]  /*6a60*/  FMUL.FTZ R163, R0, R164 ;  /* 0x000000a400a37220 */ /* 0x000fe20000410000 */
[----:B------:R-:W-:-:S02]  /*6a70*/  IMAD.MOV.U32 R164, RZ, RZ, -0xa0 ;  /* 0xffffff60ffa47424 */ /* 0x000fc400078e00ff */
[C---:B01----:R-:W-:Y:S01]  /*6a80*/  FMUL.FTZ R13, R0.reuse, R184 ;  /* 0x000000b8000d7220 */ /* 0x043fe20000410000 */
[----:B------:R-:W-:Y:S01]  /*6a90*/  FMUL.FTZ R14, R0, R185 ;  /* 0x000000b9000e7220 */ /* 0x000fe20000410000 */
[----:B------:R-:W-:Y:S01]  /*6aa0*/  MUFU.TANH R21, R21 ;  /* 0x0000001500157308 */ /* 0x000fe20000002400 */
[----:B--2---:R-:W-:-:S04]  /*6ab0*/  @P2 IMAD.HI.U32 R196, R7, R196, RZ ;  /* 0x000000c407c42227 */ /* 0x004fc800078e00ff */
[C---:B------:R-:W-:Y:S01]  /*6ac0*/  FMUL.FTZ R185, R0.reuse, R192 ;  /* 0x000000c000b97220 */ /* 0x040fe20000410000 */
[C---:B------:R-:W-:Y:S01]  /*6ad0*/  FMUL.FTZ R192, R0.reuse, R199 ;  /* 0x000000c700c07220 */ /* 0x040fe20000410000 */
[C---:B------:R-:W-:Y:S01]  /*6ae0*/  FMUL.FTZ R23, R0.reuse, R190 ;  /* 0x000000be00177220 */ /* 0x040fe20000410000 */
[C---:B------:R-:W-:Y:S01]  /*6af0*/  FMUL.FTZ R190, R0.reuse, R197 ;  /* 0x000000c500be7220 */ /* 0x040fe20000410000 */
[C---:B------:R-:W-:Y:S01]  /*6b00*/  FMUL.FTZ R168, R0.reuse, R168 ;  /* 0x000000a800a87220 */ /* 0x040fe20000410000 */
[C---:B------:R-:W-:Y:S01]  /*6b10*/  FMUL.FTZ R136, R0.reuse, R136 ;  /* 0x0000008800887220 */ /* 0x040fe20000410000 */
[----:B------:R-:W0:Y:S01]  /*6b20*/  MUFU.TANH R13, R13 ;  /* 0x0000000d000d7308 */ /* 0x000e220000002400 */
[----:B---3--:R-:W-:Y:S01]  /*6b30*/  @P2 SHF.R.U32.HI R161, RZ, R195, R196 ;  /* 0x000000c3ffa12219 */ /* 0x008fe200000116c4 */
[C---:B------:R-:W-:Y:S01]  /*6b40*/  FMUL.FTZ R195, R0.reuse, R165 ;  /* 0x000000a500c37220 */ /* 0x040fe20000410000 */
[----:B------:R-:W-:Y:S02]  /*6b50*/  IMAD R165, R11, R164, 0x1 ;  /* 0x000000010ba57424 */ /* 0x000fe400078e02a4 */
[C---:B------:R-:W-:Y:S01]  /*6b60*/  FMUL.FTZ R164, R0.reuse, R166 ;  /* 0x000000a600a47220 */ /* 0x040fe20000410000 */
[----:B------:R-:W-:Y:S01]  /*6b70*/  FMUL.FTZ R166, R0, R167 ;  /* 0x000000a700a67220 */ /* 0x000fe20000410000 */
[----:B------:R-:W1:Y:S01]  /*6b80*/  SHFL.IDX PT, R196, R161, RZ, 0x1c1f ;  /* 0x001c1fffa1c47589 */ /* 0x000e6200000e0000 */
[----:B------:R-:W-:Y:S01]  /*6b90*/  IMAD R165, R8, -0x2, R165 ;  /* 0xfffffffe08a57824 */ /* 0x000fe200078e02a5 */
[----:B------:R-:W2:Y:S01]  /*6ba0*/  MUFU.TANH R14, R14 ;  /* 0x0000000e000e7308 */ /* 0x000ea20000002400 */
[C---:B------:R-:W-:Y:S01]  /*6bb0*/  FMUL.FTZ R197, R0.reuse, R137 ;  /* 0x0000008900c57220 */ /* 0x040fe20000410000 */
[----:B------:R-:W-:Y:S01]  /*6bc0*/  FMUL.FTZ R169, R0, R169 ;  /* 0x000000a900a97220 */ /* 0x000fe20000410000 */
[----:B------:R-:W-:-:S02]  /*6bd0*/  IMAD R165, R16, UR53, R165 ;  /* 0x0000003510a57c24 */ /* 0x000fc4000f8e02a5 */
[C---:B------:R-:W-:Y:S01]  /*6be0*/  FMUL.FTZ R172, R0.reuse, R172 ;  /* 0x000000ac00ac7220 */ /* 0x040fe20000410000 */
[C---:B------:R-:W-:Y:S01]  /*6bf0*/  FMUL.FTZ R173, R0.reuse, R173 ;  /* 0x000000ad00ad7220 */ /* 0x040fe20000410000 */
[C---:B------:R-:W-:Y:S01]  /*6c00*/  FMUL.FTZ R176, R0.reuse, R176 ;  /* 0x000000b000b07220 */ /* 0x040fe20000410000 */
[C---:B------:R-:W-:Y:S01]  /*6c10*/  FMUL.FTZ R177, R0.reuse, R177 ;  /* 0x000000b100b17220 */ /* 0x040fe20000410000 */
[----:B------:R-:W3:Y:S01]  /*6c20*/  MUFU.TANH R22, R22 ;  /* 0x0000001600167308 */ /* 0x000ee20000002400 */
[C---:B------:R-:W-:Y:S01]  /*6c30*/  FMUL.FTZ R180, R0.reuse, R180 ;  /* 0x000000b400b47220 */ /* 0x040fe20000410000 */
[C---:B------:R-:W-:Y:S01]  /*6c40*/  FMUL.FTZ R181, R0.reuse, R181 ;  /* 0x000000b500b57220 */ /* 0x040fe20000410000 */
[C---:B------:R-:W-:Y:S01]  /*6c50*/  FMUL.FTZ R152, R0.reuse, R152 ;  /* 0x0000009800987220 */ /* 0x040fe20000410000 */
[C---:B------:R-:W-:Y:S01]  /*6c60*/  FMUL.FTZ R153, R0.reuse, R153 ;  /* 0x0000009900997220 */ /* 0x040fe20000410000 */
[C---:B------:R-:W-:Y:S01]  /*6c70*/  FMUL.FTZ R156, R0.reuse, R156 ;  /* 0x0000009c009c7220 */ /* 0x040fe20000410000 */
[C---:B------:R-:W-:Y:S01]  /*6c80*/  FMUL.FTZ R222, R0.reuse, R148 ;  /* 0x0000009400de7220 */ /* 0x040fe20000410000 */
[C---:B------:R-:W-:Y:S01]  /*6c90*/  FMUL.FTZ R184, R0.reuse, R191 ;  /* 0x000000bf00b87220 */ /* 0x040fe20000410000 */
[----:B------:R-:W4:Y:S01]  /*6ca0*/  MUFU.TANH R185, R185 ;  /* 0x000000b900b97308 */ /* 0x000f220000002400 */
[C---:B------:R-:W-:Y:S01]  /*6cb0*/  FMUL.FTZ R191, R0.reuse, R198 ;  /* 0x000000c600bf7220 */ /* 0x040fe20000410000 */
[C---:B------:R-:W-:Y:S01]  /*6cc0*/  FMUL.FTZ R220, R0.reuse, R145 ;  /* 0x0000009100dc7220 */ /* 0x040fe20000410000 */
[C---:B------:R-:W-:Y:S01]  /*6cd0*/  FMUL.FTZ R226, R0.reuse, R121 ;  /* 0x0000007900e27220 */ /* 0x040fe20000410000 */
[C---:B------:R-:W-:Y:S01]  /*6ce0*/  FMUL.FTZ R121, R0.reuse, R124 ;  /* 0x0000007c00797220 */ /* 0x040fe20000410000 */
[----:B------:R-:W-:Y:S01]  /*6cf0*/  FMUL.FTZ R224, R0, R149 ;  /* 0x0000009500e07220 */ /* 0x000fe20000410000 */
[----:B-1----:R-:W-:Y:S01]  /*6d00*/  IADD3 R167, R196, -UR43, R165 ;  /* 0x8000002bc4a77c10 */ /* 0x002fe2000fffe0a5 */
[C---:B------:R-:W-:Y:S01]  /*6d10*/  FMUL.FTZ R120, R0.reuse, R120 ;  /* 0x0000007800787220 */ /* 0x040fe20000410000 */
[----:B------:R-:W1:Y:S01]  /*6d20*/  MUFU.TANH R186, R186 ;  /* 0x000000ba00ba7308 */ /* 0x000e620000002400 */
[C---:B------:R-:W-:Y:S01]  /*6d30*/  FMUL.FTZ R125, R0.reuse, R125 ;  /* 0x0000007d007d7220 */ /* 0x040fe20000410000 */
[C---:B------:R-:W-:Y:S01]  /*6d40*/  ISETP.GT.AND P3, PT, R167.reuse, RZ, PT ;  /* 0x000000ffa700720c */ /* 0x040fe20003f64270 */
[C---:B------:R-:W-:Y:S01]  /*6d50*/  FMUL.FTZ R129, R0.reuse, R129 ;  /* 0x0000008100817220 */ /* 0x040fe20000410000 */
[----:B------:R-:W-:Y:S01]  /*6d60*/  ISETP.GT.AND P4, PT, R167, 0x1, PT ;  /* 0x00000001a700780c */ /* 0x000fe20003f84270 */
[C---:B------:R-:W-:Y:S01]  /*6d70*/  FMUL.FTZ R133, R0.reuse, R133 ;  /* 0x0000008500857220 */ /* 0x040fe20000410000 */
[----:B0-----:R-:W-:Y:S01]  /*6d80*/  FSEL R13, R13, -INF , P3 ;  /* 0xff8000000d0d7808 */ /* 0x001fe20001800000 */
[----:B------:R-:W-:Y:S01]  /*6d90*/  FMUL.FTZ R170, R0, R170 ;  /* 0x000000aa00aa7220 */ /* 0x000fe20000410000 */
[----:B------:R-:W-:Y:S01]  /*6da0*/  ISETP.GT.AND P3, PT, R167, 0x8, PT ;  /* 0x00000008a700780c */ /* 0x000fe20003f64270 */
[----:B------:R-:W0:Y:S01]  /*6db0*/  MUFU.TANH R189, R189 ;  /* 0x000000bd00bd7308 */ /* 0x000e220000002400 */
[----:B--2---:R-:W-:Y:S01]  /*6dc0*/  FSEL R14, R14, -INF , P4 ;  /* 0xff8000000e0e7808 */ /* 0x004fe20002000000 */
[C---:B------:R-:W-:Y:S01]  /*6dd0*/  FMUL.FTZ R171, R0.reuse, R171 ;  /* 0x000000ab00ab7220 */ /* 0x040fe20000410000 */
[----:B------:R-:W-:Y:S01]  /*6de0*/  FMNMX.FTZ R199, R13, R10, !PT ;  /* 0x0000000a0dc77209 */ /* 0x000fe20007810000 */
[C---:B------:R-:W-:Y:S01]  /*6df0*/  FMUL.FTZ R174, R0.reuse, R174 ;  /* 0x000000ae00ae7220 */ /* 0x040fe20000410000 */
[----:B------:R-:W-:Y:S01]  /*6e00*/  ISETP.GT.AND P4, PT, R167, 0x9, PT ;  /* 0x00000009a700780c */ /* 0x000fe20003f84270 */
[----:B------:R-:W-:Y:S01]  /*6e10*/  FMUL.FTZ R175, R0, R175 ;  /* 0x000000af00af7220 */ /* 0x000fe20000410000 */
[----:B------:R-:W-:Y:S01]  /*6e20*/  FSEL R21, R21, -INF , P3 ;  /* 0xff80000015157808 */ /* 0x000fe20001800000 */
[----:B------:R-:W2:Y:S01]  /*6e30*/  MUFU.TANH R190, R190 ;  /* 0x000000be00be7308 */ /* 0x000ea20000002400 */
[----:B------:R-:W-:Y:S01]  /*6e40*/  FMNMX.FTZ R196, R14, R199, !PT ;  /* 0x000000c70ec47209 */ /* 0x000fe20007810000 */
[C---:B------:R-:W-:Y:S01]  /*6e50*/  FMUL.FTZ R178, R0.reuse, R178 ;  /* 0x000000b200b27220 */ /* 0x040fe20000410000 */
[----:B------:R-:W-:Y:S01]  /*6e60*/  ISETP.GT.AND P3, PT, R167, 0x10, PT ;  /* 0x00000010a700780c */ /* 0x000fe20003f64270 */
[----:B------:R-:W-:Y:S01]  /*6e70*/  FMUL.FTZ R179, R0, R179 ;  /* 0x000000b300b37220 */ /* 0x000fe20000410000 */
[----:B---3--:R-:W-:Y:S01]  /*6e80*/  FSEL R22, R22, -INF , P4 ;  /* 0xff80000016167808 */ /* 0x008fe20002000000 */
[C---:B------:R-:W-:Y:S01]  /*6e90*/  FMUL.FTZ R182, R0.reuse, R182 ;  /* 0x000000b600b67220 */ /* 0x040fe20000410000 */
[----:B------:R-:W-:Y:S01]  /*6ea0*/  FMNMX.FTZ R137, R21, R196, !PT ;  /* 0x000000c415897209 */ /* 0x000fe20007810000 */
[----:B------:R-:W3:Y:S01]  /*6eb0*/  MUFU.TANH R168, R168 ;  /* 0x000000a800a87308 */ /* 0x000ee20000002400 */
[----:B------:R-:W-:Y:S01]  /*6ec0*/  ISETP.GT.AND P4, PT, R167, 0x11, PT ;  /* 0x00000011a700780c */ /* 0x000fe20003f84270 */
[C---:B------:R-:W-:Y:S01]  /*6ed0*/  FMUL.FTZ R183, R0.reuse, R183 ;  /* 0x000000b700b77220 */ /* 0x040fe20000410000 */
[----:B----4-:R-:W-:Y:S01]  /*6ee0*/  FSEL R185, R185, -INF , P3 ;  /* 0xff800000b9b97808 */ /* 0x010fe20001800000 */
[C---:B------:R-:W-:Y:S01]  /*6ef0*/  FMUL.FTZ R154, R0.reuse, R154 ;  /* 0x0000009a009a7220 */ /* 0x040fe20000410000 */
[C---:B------:R-:W-:Y:S01]  /*6f00*/  ISETP.GT.AND P3, PT, R167.reuse, 0x18, PT ;  /* 0x00000018a700780c */ /* 0x040fe20003f64270 */
[----:B------:R-:W-:Y:S01]  /*6f10*/  FMUL.FTZ R155, R0, R155 ;  /* 0x0000009b009b7220 */ /* 0x000fe20000410000 */
[----:B-1----:R-:W-:Y:S01]  /*6f20*/  FSEL R186, R186, -INF , P4 ;  /* 0xff800000baba7808 */ /* 0x002fe20002000000 */
[----:B------:R-:W1:Y:S01]  /*6f30*/  MUFU.TANH R169, R169 ;  /* 0x000000a900a97308 */ /* 0x000e620000002400 */
[----:B------:R-:W-:Y:S01]  /*6f40*/  ISETP.GT.AND P4, PT, R167, 0x19, PT ;  /* 0x00000019a700780c */ /* 0x000fe20003f84270 */
[C---:B------:R-:W-:Y:S01]  /*6f50*/  FMUL.FTZ R122, R0.reuse, R122 ;  /* 0x0000007a007a7220 */ /* 0x040fe20000410000 */
[----:B0-----:R-:W-:Y:S01]  /*6f60*/  FSEL R189, R189, -INF , P3 ;  /* 0xff800000bdbd7808 */ /* 0x001fe20001800000 */
[C---:B------:R-:W-:Y:S01]  /*6f70*/  FMUL.FTZ R123, R0.reuse, R123 ;  /* 0x0000007b007b7220 */ /* 0x040fe20000410000 */
[C---:B------:R-:W-:Y:S01]  /*6f80*/  ISETP.GT.AND P3, PT, R167.reuse, 0x20, PT ;  /* 0x00000020a700780c */ /* 0x040fe20003f64270 */
[----:B------:R-:W-:Y:S01]  /*6f90*/  FMUL.FTZ R126, R0, R126 ;  /* 0x0000007e007e7220 */ /* 0x000fe20000410000 */
[----:B--2---:R-:W-:Y:S01]  /*6fa0*/  FSEL R190, R190, -INF , P4 ;  /* 0xff800000bebe7808 */ /* 0x004fe20002000000 */
[----:B------:R-:W0:Y:S01]  /*6fb0*/  MUFU.TANH R172, R172 ;  /* 0x000000ac00ac7308 */ /* 0x000e220000002400 */
[C---:B------:R-:W-:Y:S01]  /*6fc0*/  ISETP.GT.AND P4, PT, R167.reuse, 0x21, PT ;  /* 0x00000021a700780c */ /* 0x040fe20003f84270 */
[----:B------:R-:W-:Y:S01]  /*6fd0*/  FMUL.FTZ R127, R0, R127 ;  /* 0x0000007f007f7220 */ /* 0x000fe20000410000 */
[----:B---3--:R-:W-:Y:S01]  /*6fe0*/  FSEL R168, R168, -INF , P3 ;  /* 0xff800000a8a87808 */ /* 0x008fe20001800000 */
[C---:B------:R-:W-:Y:S01]  /*6ff0*/  FMUL.FTZ R130, R0.reuse, R130 ;  /* 0x0000008200827220 */ /* 0x040fe20000410000 */
[----:B------:R-:W-:Y:S01]  /*7000*/  ISETP.GT.AND P3, PT, R167, 0x28, PT ;  /* 0x00000028a700780c */ /* 0x000fe20003f64270 */
[C---:B------:R-:W-:Y:S01]  /*7010*/  FMUL.FTZ R131, R0.reuse, R131 ;  /* 0x0000008300837220 */ /* 0x040fe20000410000 */
[----:B------:R-:W-:Y:S01]  /*7020*/  FMUL.FTZ R134, R0, R134 ;  /* 0x0000008600867220 */ /* 0x000fe20000410000 */
[----:B------:R-:W2:Y:S01]  /*7030*/  MUFU.TANH R173, R173 ;  /* 0x000000ad00ad7308 */ /* 0x000ea20000002400 */
[----:B-1----:R-:W-:Y:S01]  /*7040*/  FSEL R169, R169, -INF , P4 ;  /* 0xff800000a9a97808 */ /* 0x002fe20002000000 */
[----:B------:R-:W-:Y:S01]  /*7050*/  UMOV UR7, 0xc0000010 ;  /* 0xc000001000077882 */ /* 0x000fe20000000000 */
[----:B------:R-:W-:-:S05]  /*7060*/  ISETP.GT.AND P4, PT, R167, 0x29, PT ;  /* 0x00000029a700780c */ /* 0x000fca0003f84270 */
[----:B------:R-:W1:Y:S01]  /*7070*/  MUFU.TANH R176, R176 ;  /* 0x000000b000b07308 */ /* 0x000e620000002400 */
[----:B0-----:R-:W-:Y:S02]  /*7080*/  FSEL R172, R172, -INF , P3 ;  /* 0xff800000acac7808 */ /* 0x001fe40001800000 */
[----:B------:R-:W-:-:S05]  /*7090*/  ISETP.GT.AND P3, PT, R167, 0x30, PT ;  /* 0x00000030a700780c */ /* 0x000fca0003f64270 */
[----:B------:R-:W-:Y:S01]  /*70a0*/  MUFU.TANH R177, R177 ;  /* 0x000000b100b17308 */ /* 0x000fe20000002400 */
[----:B--2---:R-:W-:Y:S02]  /*70b0*/  FSEL R173, R173, -INF , P4 ;  /* 0xff800000adad7808 */ /* 0x004fe40002000000 */
[----:B------:R-:W-:-:S05]  /*70c0*/  ISETP.GT.AND P4, PT, R167, 0x31, PT ;  /* 0x00000031a700780c */ /* 0x000fca0003f84270 */
[----:B------:R-:W0:Y:S01]  /*70d0*/  MUFU.TANH R180, R180 ;  /* 0x000000b400b47308 */ /* 0x000e220000002400 */
[----:B-1----:R-:W-:Y:S02]  /*70e0*/  FSEL R176, R176, -INF , P3 ;  /* 0xff800000b0b07808 */ /* 0x002fe40001800000 */
[----:B------:R-:W-:-:S05]  /*70f0*/  ISETP.GT.AND P3, PT, R167, 0x38, PT ;  /* 0x00000038a700780c */ /* 0x000fca0003f64270 */
[----:B------:R-:W-:Y:S08]  /*7100*/  MUFU.TANH R181, R181 ;  /* 0x000000b500b57308 */ /* 0x000ff00000002400 */
[----:B------:R-:W1:Y:S01]  /*7110*/  MUFU.TANH R152, R152 ;  /* 0x0000009800987308 */ /* 0x000e620000002400 */
[----:B0-----:R-:W-:Y:S02]  /*7120*/  FSEL R180, R180, -INF , P3 ;  /* 0xff800000b4b47808 */ /* 0x001fe40001800000 */
[----:B------:R-:W-:-:S05]  /*7130*/  ISETP.GT.AND P3, PT, R167, 0x40, PT ;  /* 0x00000040a700780c */ /* 0x000fca0003f64270 */
[----:B------:R-:W-:Y:S08]  /*7140*/  MUFU.TANH R153, R153 ;  /* 0x0000009900997308 */ /* 0x000ff00000002400 */
        /* <DEDUP_REMOVED lines=12> */
[----:B------:R-:W-:Y:S01]  /*7210*/  MUFU.TANH R197, R197 ;  /* 0x000000c500c57308 */ /* 0x000fe20000002400 */
[----:B0-----:R-:W-:Y:S02]  /*7220*/  FSEL R198, R163, -INF , P3 ;  /* 0xff800000a3c67808 */ /* 0x001fe40001800000 */
[----:B------:R-:W-:Y:S01]  /*7230*/  ISETP.GT.AND P3, PT, R167, 0x60, PT ;  /* 0x00000060a700780c */ /* 0x000fe20003f64270 */
[----:B------:R-:W-:-:S02]  /*7240*/  WARPGROUP.DEPBAR.LE gsb0, 0x0 ;  /* 0x00008000000079c5 */ /* 0x000fc40000010000 */
[----:B------:R-:W-:Y:S01]  /*7250*/  WARPGROUP.ARRIVE ;  /* 0x00000000000079c5 */ /* 0x000fe20000000000 */
[C---:B------:R-:W-:Y:S01]  /*7260*/  FMUL.FTZ R218, R0.reuse, R141 ;  /* 0x0000008d00da7220 */ /* 0x040fe20000410000 */
[----:B------:R-:W-:Y:S01]  /*7270*/  FMUL.FTZ R216, R0, R140 ;  /* 0x0000008c00d87220 */ /* 0x000fe20000410000 */
[----:B------:R-:W-:Y:S03]  /*7280*/  MUFU.TANH R220, R220 ;  /* 0x000000dc00dc7308 */ /* 0x000fe60000002400 */
[----:B------:R-:W-:Y:S01]  /*7290*/  QGMMA.64x192x32.F32.E4M3.E4M3 R24, R212, gdesc[UR8], R24, gsb0 ;  /* 0x02e00008d4187df3 */ /* 0x000fe20008000818 */
[----:B------:R-:W-:Y:S01]  /*72a0*/  UIADD3 UR10, UR6, 0x300, URZ ;  /* 0x00000300060a7890 */ /* 0x000fe2000fffe03f */
[----:B------:R-:W-:-:S03]  /*72b0*/  UMOV UR11, 0xc0000010 ;  /* 0xc0000010000b7882 */ /* 0x000fc60000000000 */
[----:B------:R-:W-:Y:S08]  /*72c0*/  MUFU.TANH R216, R216 ;  /* 0x000000d800d87308 */ /* 0x000ff00000002400 */
[----:B------:R-:W-:Y:S08]  /*72d0*/  MUFU.TANH R218, R218 ;  /* 0x000000da00da7308 */ /* 0x000ff00000002400 */
[----:B------:R-:W-:Y:S08]  /*72e0*/  MUFU.TANH R222, R222 ;  /* 0x000000de00de7308 */ /* 0x000ff00000002400 */
[----:B------:R-:W-:Y:S08]  /*72f0*/  MUFU.TANH R224, R224 ;  /* 0x000000e000e07308 */ /* 0x000ff00000002400 */
[----:B------:R0:W-:Y:S08]  /*7300*/  MUFU.TANH R228, R121 ;  /* 0x0000007900e47308 */ /* 0x0001f00000002400 */
[----:B------:R-:W-:Y:S01]  /*7310*/  MUFU.TANH R120, R120 ;  /* 0x0000007800787308 */ /* 0x000fe20000002400 */
[----:B0-----:R-:W-:-:S07]  /*7320*/  FMUL.FTZ R121, R0, R128 ;  /* 0x0000008000797220 */ /* 0x001fce0000410000 */
        /* <DEDUP_REMOVED lines=22> */
[----:B------:R0:W1:Y:S01]  /*7490*/  MUFU.TANH R214, R136 ;  /* 0x0000008800d67308 */ /* 0x0000620000002400 */
[----:B------:R-:W-:Y:S01]  /*74a0*/  QGMMA.64x192x32.F32.E4M3.E4M3 R24, R208, gdesc[UR8], R24, gsb0 ;  /* 0x02e00008d0187df3 */ /* 0x000fe20008000818 */
[----:B------:R-:W-:Y:S01]  /*74b0*/  UIADD3 UR10, UR6, 0x480, URZ ;  /* 0x00000480060a7890 */ /* 0x000fe2000fffe03f */
[----:B------:R-:W-:Y:S01]  /*74c0*/  UMOV UR11, 0xc0000010 ;  /* 0xc0000010000b7882 */ /* 0x000fe20000000000 */
[----:B------:R-:W-:-:S04]  /*74d0*/  UIADD3 UR6, UR6, 0x600, URZ ;  /* 0x0000060006067890 */ /* 0x000fc8000fffe03f */
[----:B------:R-:W-:Y:S01]  /*74e0*/  MUFU.TANH R154, R154 ;  /* 0x0000009a009a7308 */ /* 0x000fe20000002400 */
[----:B0-----:R-:W-:Y:S01]  /*74f0*/  FMUL.FTZ R136, R0, R138 ;  /* 0x0000008a00887220 */ /* 0x001fe20000410000 */
[----:B------:R-:W-:Y:S01]  /*7500*/  FMNMX.FTZ R138, R22, R137, !PT ;  /* 0x00000089168a7209 */ /* 0x000fe20007810000 */
[----:B------:R-:W-:-:S03]  /*7510*/  FMUL.FTZ R137, R0, R139 ;  /* 0x0000008b00897220 */ /* 0x000fc60000410000 */
[----:B------:R-:W-:Y:S02]  /*7520*/  FMNMX.FTZ R199, R185, R138, !PT ;  /* 0x0000008ab9c77209 */ /* 0x000fe40007810000 */
[----:B------:R-:W-:Y:S01]  /*7530*/  MUFU.TANH R155, R155 ;  /* 0x0000009b009b7308 */ /* 0x000fe20000002400 */
[----:B-1----:R-:W-:Y:S02]  /*7540*/  FSEL R214, R214, -INF , P3 ;  /* 0xff800000d6d67808 */ /* 0x002fe40001800000 */
[----:B------:R-:W-:Y:S02]  /*7550*/  FMNMX.FTZ R138, R186, R199, !PT ;  /* 0x000000c7ba8a7209 */ /* 0x000fe40007810000 */
[----:B------:R-:W-:Y:S02]  /*7560*/  ISETP.GT.AND P3, PT, R167, 0x68, PT ;  /* 0x00000068a700780c */ /* 0x000fe40003f64270 */
[----:B------:R-:W-:Y:S01]  /*7570*/  FMNMX.FTZ R139, R189, R138, !PT ;  /* 0x0000008abd8b7209 */ /* 0x000fe20007810000 */
[----:B------:R-:W-:Y:S01]  /*7580*/  MUFU.TANH R157, R157 ;  /* 0x0000009d009d7308 */ /* 0x000fe20000002400 */
[----:B------:R-:W-:-:S02]  /*7590*/  FSEL R216, R216, -INF , P3 ;  /* 0xff800000d8d87808 */ /* 0x000fc40001800000 */
[----:B------:R-:W-:Y:S02]  /*75a0*/  FMNMX.FTZ R139, R190, R139, !PT ;  /* 0x0000008bbe8b7209 */ /* 0x000fe40007810000 */
[----:B------:R-:W-:Y:S02]  /*75b0*/  ISETP.GT.AND P3, PT, R167, 0x70, PT ;  /* 0x00000070a700780c */ /* 0x000fe40003f64270 */
[----:B------:R-:W-:Y:S01]  /*75c0*/  FMNMX.FTZ R138, R168, R139, !PT ;  /* 0x0000008ba88a7209 */ /* 0x000fe20007810000 */
[----:B------:R-:W-:Y:S03]  /*75d0*/  MUFU.TANH R158, R158 ;  /* 0x0000009e009e7308 */ /* 0x000fe60000002400 */
[----:B------:R-:W-:-:S04]  /*75e0*/  FMNMX.FTZ R139, R169, R138, !PT ;  /* 0x0000008aa98b7209 */ /* 0x000fc80007810000 */
[----:B------:R-:W-:Y:S01]  /*75f0*/  FMNMX.FTZ R138, R172, R139, !PT ;  /* 0x0000008bac8a7209 */ /* 0x000fe20007810000 */
[----:B------:R-:W-:Y:S01]  /*7600*/  FMUL.FTZ R139, R0, R144 ;  /* 0x00000090008b7220 */ /* 0x000fe20000410000 */
[----:B------:R-:W-:Y:S02]  /*7610*/  MUFU.TANH R160, R160 ;  /* 0x000000a000a07308 */ /* 0x000fe40000002400 */
[----:B------:R-:W-:Y:S02]  /*7620*/  FMNMX.FTZ R141, R173, R138, !PT ;  /* 0x0000008aad8d7209 */ /* 0x000fe40007810000 */
[----:B------:R-:W-:Y:S02]  /*7630*/  FSEL R138, R177, -INF , P4 ;  /* 0xff800000b18a7808 */ /* 0x000fe40002000000 */
[----:B------:R-:W-:Y:S02]  /*7640*/  FMNMX.FTZ R141, R176, R141, !PT ;  /* 0x0000008db08d7209 */ /* 0x000fe40007810000 */
[----:B------:R-:W-:Y:S01]  /*7650*/  ISETP.GT.AND P4, PT, R167, 0x39, PT ;  /* 0x00000039a700780c */ /* 0x000fe20003f84270 */
[----:B------:R-:W0:Y:S01]  /*7660*/  MUFU.TANH R139, R139 ;  /* 0x0000008b008b7308 */ /* 0x000e220000002400 */
[----:B------:R-:W-:-:S02]  /*7670*/  FMNMX.FTZ R141, R138, R141, !PT ;  /* 0x0000008d8a8d7209 */ /* 0x000fc40007810000 */
[----:B------:R-:W-:Y:S02]  /*7680*/  FSEL R140, R181, -INF , P4 ;  /* 0xff800000b58c7808 */ /* 0x000fe40002000000 */
[----:B------:R-:W-:Y:S02]  /*7690*/  FMNMX.FTZ R141, R180, R141, !PT ;  /* 0x0000008db48d7209 */ /* 0x000fe40007810000 */
[----:B------:R-:W-:Y:S01]  /*76a0*/  ISETP.GT.AND P4, PT, R167, 0x41, PT ;  /* 0x00000041a700780c */ /* 0x000fe20003f84270 */
[----:B------:R-:W-:Y:S01]  /*76b0*/  MUFU.TANH R162, R162 ;  /* 0x000000a200a27308 */ /* 0x000fe20000002400 */
[----:B------:R-:W-:Y:S02]  /*76c0*/  FMNMX.FTZ R141, R140, R141, !PT ;  /* 0x0000008d8c8d7209 */ /* 0x000fe40007810000 */
[----:B------:R-:W-:Y:S02]  /*76d0*/  FSEL R144, R153, -INF , P4 ;  /* 0xff80000099907808 */ /* 0x000fe40002000000 */
[----:B------:R-:W-:-:S02]  /*76e0*/  FMNMX.FTZ R141, R152, R141, !PT ;  /* 0x0000008d988d7209 */ /* 0x000fc40007810000 */
[----:B------:R-:W-:Y:S01]  /*76f0*/  ISETP.GT.AND P4, PT, R167, 0x49, PT ;  /* 0x00000049a700780c */ /* 0x000fe20003f84270 */
[----:B------:R-:W-:Y:S01]  /*7700*/  MUFU.TANH R164, R164 ;  /* 0x000000a400a47308 */ /* 0x000fe20000002400 */
[----:B------:R-:W-:Y:S02]  /*7710*/  FMNMX.FTZ R141, R144, R141, !PT ;  /* 0x0000008d908d7209 */ /* 0x000fe40007810000 */
[----:B------:R-:W-:Y:S02]  /*7720*/  FSEL R148, R193, -INF , P4 ;  /* 0xff800000c1947808 */ /* 0x000fe40002000000 */
[----:B------:R-:W-:Y:S02]  /*7730*/  FMNMX.FTZ R141, R156, R141, !PT ;  /* 0x0000008d9c8d7209 */ /* 0x000fe40007810000 */
[----:B------:R-:W-:Y:S01]  /*7740*/  ISETP.GT.AND P4, PT, R167, 0x51, PT ;  /* 0x00000051a700780c */ /* 0x000fe20003f84270 */
[----:B------:R-:W-:Y:S01]  /*7750*/  MUFU.TANH R166, R166 ;  /* 0x000000a600a67308 */ /* 0x000fe20000002400 */
        /* <DEDUP_REMOVED lines=20> */
[----:B0-----:R-:W-:Y:S02]  /*78a0*/  FSEL R128, R139, -INF , P3 ;  /* 0xff8000008b807808 */ /* 0x001fe40001800000 */
[----:B------:R-:W-:Y:S02]  /*78b0*/  FMNMX.FTZ R141, R218, R141, !PT ;  /* 0x0000008dda8d7209 */ /* 0x000fe40007810000 */
[----:B------:R-:W-:-:S02]  /*78c0*/  ISETP.GT.AND P3, PT, R167, 0x78, PT ;  /* 0x00000078a700780c */ /* 0x000fc40003f64270 */
[----:B------:R-:W-:Y:S01]  /*78d0*/  FSEL R220, R220, -INF , P4 ;  /* 0xff800000dcdc7808 */ /* 0x000fe20002000000 */
[----:B------:R0:W1:Y:S01]  /*78e0*/  MUFU.TANH R139, R121 ;  /* 0x00000079008b7308 */ /* 0x0000620000002400 */
[----:B------:R-:W-:Y:S02]  /*78f0*/  FMNMX.FTZ R141, R128, R141, !PT ;  /* 0x0000008d808d7209 */ /* 0x000fe40007810000 */
[C---:B------:R-:W-:Y:S02]  /*7900*/  ISETP.GT.AND P4, PT, R167.reuse, 0x79, PT ;  /* 0x00000079a700780c */ /* 0x040fe40003f84270 */
[----:B------:R-:W-:Y:S02]  /*7910*/  FSEL R222, R222, -INF , P3 ;  /* 0xff800000dede7808 */ /* 0x000fe40001800000 */
[----:B------:R-:W-:Y:S01]  /*7920*/  FMNMX.FTZ R141, R220, R141, !PT ;  /* 0x0000008ddc8d7209 */ /* 0x000fe20007810000 */
[----:B------:R-:W-:Y:S01]  /*7930*/  MUFU.TANH R126, R126 ;  /* 0x0000007e007e7308 */ /* 0x000fe20000002400 */
[----:B------:R-:W-:Y:S01]  /*7940*/  ISETP.GT.AND P3, PT, R167, 0x80, PT ;  /* 0x00000080a700780c */ /* 0x000fe20003f64270 */
[----:B0-----:R-:W-:Y:S01]  /*7950*/  FMUL.FTZ R121, R0, R132 ;  /* 0x0000008400797220 */ /* 0x001fe20000410000 */
[----:B------:R-:W-:-:S02]  /*7960*/  FSEL R224, R224, -INF , P4 ;  /* 0xff800000e0e07808 */ /* 0x000fc40002000000 */
[----:B------:R-:W-:Y:S02]  /*7970*/  FMNMX.FTZ R141, R222, R141, !PT ;  /* 0x0000008dde8d7209 */ /* 0x000fe40007810000 */
[C---:B------:R-:W-:Y:S01]  /*7980*/  ISETP.GT.AND P4, PT, R167.reuse, 0x81, PT ;  /* 0x00000081a700780c */ /* 0x040fe20003f84270 */
[----:B------:R-:W0:Y:S01]  /*7990*/  MUFU.TANH R121, R121 ;  /* 0x0000007900797308 */ /* 0x000e220000002400 */
[----:B------:R-:W-:Y:S02]  /*79a0*/  FSEL R132, R120, -INF , P3 ;  /* 0xff80000078847808 */ /* 0x000fe40001800000 */
[----:B------:R-:W-:Y:S02]  /*79b0*/  FMNMX.FTZ R141, R224, R141, !PT ;  /* 0x0000008de08d7209 */ /* 0x000fe40007810000 */
[----:B------:R-:W-:Y:S02]  /*79c0*/  ISETP.GT.AND P3, PT, R167, 0x88, PT ;  /* 0x00000088a700780c */ /* 0x000fe40003f64270 */
[----:B------:R-:W-:Y:S01]  /*79d0*/  FSEL R226, R226, -INF , P4 ;  /* 0xff800000e2e27808 */ /* 0x000fe20002000000 */
[----:B------:R-:W-:Y:S01]  /*79e0*/  MUFU.TANH R127, R127 ;  /* 0x0000007f007f7308 */ /* 0x000fe20000002400 */
[----:B------:R-:W-:-:S02]  /*79f0*/  FMNMX.FTZ R141, R132, R141, !PT ;  /* 0x0000008d848d7209 */ /* 0x000fc40007810000 */
[C---:B------:R-:W-:Y:S02]  /*7a00*/  ISETP.GT.AND P4, PT, R167.reuse, 0x89, PT ;  /* 0x00000089a700780c */ /* 0x040fe40003f84270 */
[----:B------:R-:W-:Y:S02]  /*7a10*/  FSEL R228, R228, -INF , P3 ;  /* 0xff800000e4e47808 */ /* 0x000fe40001800000 */
[----:B------:R-:W-:Y:S01]  /*7a20*/  FMNMX.FTZ R141, R226, R141, !PT ;  /* 0x0000008de28d7209 */ /* 0x000fe20007810000 */
[----:B------:R-:W-:Y:S01]  /*7a30*/  MUFU.TANH R130, R130 ;  /* 0x0000008200827308 */ /* 0x000fe20000002400 */
[----:B------:R-:W-:Y:S02]  /*7a40*/  ISETP.GT.AND P3, PT, R167, 0x90, PT ;  /* 0x00000090a700780c */ /* 0x000fe40003f64270 */
[----:B------:R-:W-:Y:S01]  /*7a50*/  FSEL R230, R125, -INF , P4 ;  /* 0xff8000007de67808 */ /* 0x000fe20002000000 */
[----:B------:R-:W-:Y:S01]  /*7a60*/  FMUL.FTZ R125, R0, R142 ;  /* 0x0000008e007d7220 */ /* 0x000fe20000410000 */
[----:B------:R-:W-:-:S02]  /*7a70*/  FMNMX.FTZ R141, R228, R141, !PT ;  /* 0x0000008de48d7209 */ /* 0x000fc40007810000 */
[----:B------:R-:W-:Y:S01]  /*7a80*/  ISETP.GT.AND P4, PT, R167, 0x91, PT ;  /* 0x00000091a700780c */ /* 0x000fe20003f84270 */
[----:B------:R-:W-:Y:S01]  /*7a90*/  MUFU.TANH R131, R131 ;  /* 0x0000008300837308 */ /* 0x000fe20000002400 */
[----:B-1----:R-:W-:Y:S01]  /*7aa0*/  FSEL R142, R139, -INF , P3 ;  /* 0xff8000008b8e7808 */ /* 0x002fe20001800000 */
[----:B------:R-:W-:Y:S01]  /*7ab0*/  FMUL.FTZ R139, R0, R147 ;  /* 0x00000093008b7220 */ /* 0x000fe20000410000 */
[----:B------:R-:W-:Y:S02]  /*7ac0*/  FMNMX.FTZ R141, R230, R141, !PT ;  /* 0x0000008de68d7209 */ /* 0x000fe40007810000 */
[----:B------:R-:W-:Y:S02]  /*7ad0*/  ISETP.GT.AND P3, PT, R167, 0x98, PT ;  /* 0x00000098a700780c */ /* 0x000fe40003f64270 */
[----:B------:R-:W-:Y:S01]  /*7ae0*/  FSEL R232, R129, -INF , P4 ;  /* 0xff80000081e87808 */ /* 0x000fe20002000000 */
[----:B------:R-:W-:Y:S01]  /*7af0*/  FMUL.FTZ R129, R0, R143 ;  /* 0x0000008f00817220 */ /* 0x000fe20000410000 */
[----:B------:R-:W-:Y:S01]  /*7b00*/  FMNMX.FTZ R141, R142, R141, !PT ;  /* 0x0000008d8e8d7209 */ /* 0x000fe20007810000 */
[----:B------:R-:W-:Y:S01]  /*7b10*/  FMUL.FTZ R143, R0, R151 ;  /* 0x00000097008f7220 */ /* 0x000fe20000410000 */
[----:B------:R-:W-:Y:S01]  /*7b20*/  ISETP.GT.AND P4, PT, R167, 0x99, PT ;  /* 0x00000099a700780c */ /* 0x000fe20003f84270 */
[----:B------:R-:W1:Y:S01]  /*7b30*/  MUFU.TANH R125, R125 ;  /* 0x0000007d007d7308 */ /* 0x000e620000002400 */
[----:B0-----:R-:W-:-:S02]  /*7b40*/  FSEL R236, R121, -INF , P3 ;  /* 0xff80000079ec7808 */ /* 0x001fc40001800000 */
[----:B------:R-:W-:Y:S02]  /*7b50*/  FMNMX.FTZ R141, R232, R141, !PT ;  /* 0x0000008de88d7209 */ /* 0x000fe40007810000 */
[----:B------:R-:W-:Y:S01]  /*7b60*/  FSEL R234, R133, -INF , P4 ;  /* 0xff80000085ea7808 */ /* 0x000fe20002000000 */
[----:B------:R-:W-:Y:S01]  /*7b70*/  FMUL.FTZ R133, R0, R146 ;  /* 0x0000009200857220 */ /* 0x000fe20000410000 */
[----:B------:R-:W-:Y:S01]  /*7b80*/  FMNMX.FTZ R141, R236, R141, !PT ;  /* 0x0000008dec8d7209 */ /* 0x000fe20007810000 */
[----:B------:R-:W0:Y:S03]  /*7b90*/  MUFU.TANH R129, R129 ;  /* 0x0000008100817308 */ /* 0x000e260000002400 */
[----:B------:R-:W-:Y:S01]  /*7ba0*/  FMNMX.FTZ R120, R234, R141, !PT ;  /* 0x0000008dea787209 */ /* 0x000fe20007810000 */
[----:B------:R-:W-:Y:S02]  /*7bb0*/  FMUL.FTZ R141, R0, R150 ;  /* 0x00000096008d7220 */ /* 0x000fe40000410000 */
[----:B------:R-:W2:Y:S02]  /*7bc0*/  SHFL.IDX PT, R150, R161, 0x1, 0x1c1f ;  /* 0x003c1f00a1967f89 */ /* 0x000ea400000e0000 */
[----:B------:R-:W3:Y:S02]  /*7bd0*/  MUFU.TANH R133, R133 ;  /* 0x0000008500857308 */ /* 0x000ee40000002400 */
[----:B------:R-:W4:Y:S06]  /*7be0*/  SHFL.BFLY PT, R121, R120, 0x2, 0x1f ;  /* 0x0c401f0078797f89 */ /* 0x000f2c00000e0000 */
[----:B------:R-:W5:Y:S08]  /*7bf0*/  MUFU.TANH R139, R139 ;  /* 0x0000008b008b7308 */ /* 0x000f700000002400 */
[----:B------:R-:W5:Y:S01]  /*7c00*/  MUFU.TANH R141, R141 ;  /* 0x0000008d008d7308 */ /* 0x000f620000002400 */
[----:B--2---:R-:W-:-:S07]  /*7c10*/  IADD3 R165, R150, -UR43, R165 ;  /* 0x8000002b96a57c10 */ /* 0x004fce000fffe0a5 */
[----:B------:R-:W2:Y:S01]  /*7c20*/  MUFU.TANH R143, R143 ;  /* 0x0000008f008f7308 */ /* 0x000ea20000002400 */
[----:B------:R-:W-:Y:S02]  /*7c30*/  WARPGROUP.DEPBAR.LE gsb0, 0x0 ;  /* 0x00008000000079c5 */ /* 0x000fe40000010000 */
[----:B----4-:R-:W-:Y:S01]  /*7c40*/  FMNMX.FTZ R145, R120, R121, !PT ;  /* 0x0000007978917209 */ /* 0x010fe20007810000 */
[----:B------:R-:W-:Y:S01]  /*7c50*/  WARPGROUP.ARRIVE ;  /* 0x00000000000079c5 */ /* 0x000fe20000000000 */
[----:B------:R-:W4:Y:S01]  /*7c60*/  LDC R121, c[0x0][0x988] ;  /* 0x00026200ff797b82 */ /* 0x000f220000000800 */
[C---:B------:R-:W-:Y:S02]  /*7c70*/  ISETP.GT.AND P4, PT, R165.reuse, RZ, PT ;  /* 0x000000ffa500720c */ /* 0x040fe40003f84270 */
[----:B------:R-:W1:Y:S01]  /*7c80*/  SHFL.BFLY PT, R120, R145, 0x1, 0x1f ;  /* 0x0c201f0091787f89 */ /* 0x000e6200000e0000 */
[----:B------:R-:W-:Y:S01]  /*7c90*/  ISETP.GT.AND P5, PT, R165, 0x1, PT ;  /* 0x00000001a500780c */ /* 0x000fe20003fa4270 */
[----:B------:R-:W-:Y:S01]  /*7ca0*/  QGMMA.64x192x32.F32.E4M3.E4M3 R24, R204, gdesc[UR8], R24, gsb0 ;  /* 0x02e00008cc187df3 */ /* 0x000fe20008000818 */
[----:B------:R-:W-:Y:S01]  /*7cb0*/  FSEL R150, R15, -INF , P4 ;  /* 0xff8000000f967808 */ /* 0x000fe20002000000 */
[----:B------:R-:W2:Y:S01]  /*7cc0*/  MUFU.TANH R134, R134 ;  /* 0x0000008600867308 */ /* 0x000ea20000002400 */
[----:B------:R-:W-:-:S02]  /*7cd0*/  ISETP.GT.AND P4, PT, R165, 0x8, PT ;  /* 0x00000008a500780c */ /* 0x000fc40003f84270 */
[----:B------:R-:W-:Y:S02]  /*7ce0*/  FSEL R20, R20, -INF , P5 ;  /* 0xff80000014147808 */ /* 0x000fe40002800000 */
[----:B------:R-:W-:Y:S02]  /*7cf0*/  FMNMX.FTZ R149, R150, R9, !PT ;  /* 0x0000000996957209 */ /* 0x000fe40007810000 */
[C---:B------:R-:W-:Y:S02]  /*7d00*/  ISETP.GT.AND P5, PT, R165.reuse, 0x9, PT ;  /* 0x00000009a500780c */ /* 0x040fe40003fa4270 */
[----:B------:R-:W-:Y:S02]  /*7d10*/  FMNMX.FTZ R149, R20, R149, !PT ;  /* 0x0000009514957209 */ /* 0x000fe40007810000 */
[----:B------:R-:W-:Y:S02]  /*7d20*/  FSEL R184, R184, -INF , P5 ;  /* 0xff800000b8b87808 */ /* 0x000fe40002800000 */
[----:B------:R-:W-:-:S04]  /*7d30*/  ISETP.GT.AND P5, PT, R165, 0x11, PT ;  /* 0x00000011a500780c */ /* 0x000fc80003fa4270 */
[----:B------:R-:W-:Y:S02]  /*7d40*/  FSEL R188, R188, -INF , P5 ;  /* 0xff800000bcbc7808 */ /* 0x000fe40002800000 */
[----:B------:R-:W-:Y:S02]  /*7d50*/  ISETP.GT.AND P5, PT, R165, 0x19, PT ;  /* 0x00000019a500780c */ /* 0x000fe40003fa4270 */
[----:B-1----:R-:W-:Y:S01]  /*7d60*/  FMNMX.FTZ R120, R145, R120, !PT ;  /* 0x0000007891787209 */ /* 0x002fe20007810000 */
[----:B------:R-:W-:Y:S01]  /*7d70*/  FMUL.FTZ R145, R0, R135 ;  /* 0x0000008700917220 */ /* 0x000fe20000410000 */
[----:B------:R-:W-:Y:S02]  /*7d80*/  FSEL R192, R192, -INF , P5 ;  /* 0xff800000c0c07808 */ /* 0x000fe40002800000 */
[C---:B------:R-:W-:Y:S01]  /*7d90*/  FSETP.NEU.FTZ.AND P3, PT, R120.reuse, -INF , PT ;  /* 0xff8000007800780b */ /* 0x040fe20003f7d000 */
[----:B----4-:R-:W-:-:S01]  /*7da0*/  FFMA.FTZ R146, R120, R121, -8 ;  /* 0xc100000078927423 */ /* 0x010fc20000010079 */
[----:B------:R-:W-:Y:S01]  /*7db0*/  ISETP.GT.AND P5, PT, R165, 0x21, PT ;  /* 0x00000021a500780c */ /* 0x000fe20003fa4270 */
[----:B------:R-:W1:Y:S01]  /*7dc0*/  MUFU.TANH R145, R145 ;  /* 0x0000009100917308 */ /* 0x000e620000002400 */
[----:B------:R-:W-:-:S02]  /*7dd0*/  FSEL R195, R120, RZ, P3 ;  /* 0x000000ff78c37208 */ /* 0x000fc40001800000 */
[----:B------:R-:W-:-:S05]  /*7de0*/  FSEL R135, R146, RZ, P3 ;  /* 0x000000ff92877208 */ /* 0x000fca0001800000 */
[-CC-:B------:R-:W-:Y:S01]  /*7df0*/  FFMA.FTZ R147, R186, R121.reuse, -R135.reuse ;  /* 0x00000079ba937223 */ /* 0x180fe20000010887 */
        /* <DEDUP_REMOVED lines=27> */
[----:B------:R4:W-:Y:S01]  /*7fb0*/  MUFU.EX2 R149, R159 ;  /* 0x0000009f00957308 */ /* 0x0009e20000000800 */
[----:B------:R-:W-:Y:S01]  /*7fc0*/  FSEL R172, R171, -INF , P5 ;  /* 0xff800000abac7808 */ /* 0x000fe20002800000 */
[--C-:B------:R-:W-:Y:S01]  /*7fd0*/  FFMA.FTZ R190, R190, R121, -R135.reuse ;  /* 0x00000079bebe7223 */ /* 0x100fe20000010887 */
[----:B------:R-:W-:Y:S01]  /*7fe0*/  FMNMX.FTZ R151, R170, R151, !PT ;  /* 0x00000097aa977209 */ /* 0x000fe20007810000 */
[-CC-:B------:R-:W-:Y:S01]  /*7ff0*/  FFMA.FTZ R140, R140, R121.reuse, -R135.reuse ;  /* 0x000000798c8c7223 */ /* 0x180fe20000010887 */
[C---:B------:R-:W-:Y:S01]  /*8000*/  ISETP.GT.AND P5, PT, R165.reuse, 0x29, PT ;  /* 0x00000029a500780c */ /* 0x040fe20003fa4270 */
[-CC-:B------:R-:W-:Y:S01]  /*8010*/  FFMA.FTZ R152, R152, R121.reuse, -R135.reuse ;  /* 0x0000007998987223 */ /* 0x180fe20000010887 */
[----:B------:R-:W-:Y:S01]  /*8020*/  FSEL R174, R174, -INF , P4 ;  /* 0xff800000aeae7808 */ /* 0x000fe20002000000 */
[--C-:B------:R-:W-:Y:S01]  /*8030*/  FFMA.FTZ R194, R194, R121, -R135.reuse ;  /* 0x00000079c2c27223 */ /* 0x100fe20000010887 */
[----:B------:R-:W-:Y:S01]  /*8040*/  FMNMX.FTZ R153, R172, R151, !PT ;  /* 0x00000097ac997209 */ /* 0x000fe20007810000 */
[-CC-:B------:R-:W-:Y:S01]  /*8050*/  FFMA.FTZ R212, R212, R121.reuse, -R135.reuse ;  /* 0x00000079d4d47223 */ /* 0x180fe20000010887 */
[----:B------:R-:W-:Y:S01]  /*8060*/  ISETP.GT.AND P4, PT, R165, 0x30, PT ;  /* 0x00000030a500780c */ /* 0x000fe20003f84270 */
[----:B------:R-:W-:Y:S01]  /*8070*/  MUFU.EX2 R151, R173 ;  /* 0x000000ad00977308 */ /* 0x000fe20000000800 */
[----:B------:R-:W-:Y:S01]  /*8080*/  FSEL R175, R175, -INF , P5 ;  /* 0xff800000afaf7808 */ /* 0x000fe20002800000 */
[--C-:B------:R-:W-:Y:S01]  /*8090*/  FFMA.FTZ R124, R124, R121, -R135.reuse ;  /* 0x000000797c7c7223 */ /* 0x100fe20000010887 */
[----:B------:R-:W-:Y:S01]  /*80a0*/  FMNMX.FTZ R153, R174, R153, !PT ;  /* 0x00000099ae997209 */ /* 0x000fe20007810000 */
[-CC-:B------:R-:W-:Y:S01]  /*80b0*/  FFMA.FTZ R128, R128, R121.reuse, -R135.reuse ;  /* 0x0000007980807223 */ /* 0x180fe20000010887 */
[----:B------:R-:W-:Y:S01]  /*80c0*/  ISETP.GT.AND P5, PT, R165, 0x31, PT ;  /* 0x00000031a500780c */ /* 0x000fe20003fa4270 */
[-CC-:B------:R-:W-:Y:S01]  /*80d0*/  FFMA.FTZ R132, R132, R121.reuse, -R135.reuse ;  /* 0x0000007984847223 */ /* 0x180fe20000010887 */
[----:B------:R-:W-:Y:S01]  /*80e0*/  FSEL R178, R178, -INF , P4 ;  /* 0xff800000b2b27808 */ /* 0x000fe20002000000 */
[--C-:B------:R-:W-:Y:S01]  /*80f0*/  FFMA.FTZ R171, R228, R121, -R135.reuse ;  /* 0x00000079e4ab7223 */ /* 0x100fe20000010887 */
[----:B----4-:R-:W-:Y:S01]  /*8100*/  FMNMX.FTZ R159, R175, R153, !PT ;  /* 0x00000099af9f7209 */ /* 0x010fe20007810000 */
[-CC-:B------:R-:W-:Y:S01]  /*8110*/  FFMA.FTZ R142, R142, R121.reuse, -R135.reuse ;  /* 0x000000798e8e7223 */ /* 0x180fe20000010887 */
[----:B------:R-:W-:Y:S01]  /*8120*/  ISETP.GT.AND P4, PT, R165, 0x38, PT ;  /* 0x00000038a500780c */ /* 0x000fe20003f84270 */
[----:B------:R4:W-:Y:S01]  /*8130*/  MUFU.EX2 R153, R163 ;  /* 0x000000a300997308 */ /* 0x0009e20000000800 */
[----:B------:R-:W-:Y:S01]  /*8140*/  FSEL R176, R179, -INF , P5 ;  /* 0xff800000b3b07808 */ /* 0x000fe20002800000 */
[--C-:B------:R-:W-:Y:S01]  /*8150*/  FFMA.FTZ R232, R232, R121, -R135.reuse ;  /* 0x00000079e8e87223 */ /* 0x100fe20000010887 */
[----:B------:R-:W-:Y:S01]  /*8160*/  FMNMX.FTZ R159, R178, R159, !PT ;  /* 0x0000009fb29f7209 */ /* 0x000fe20007810000 */
[----:B------:R-:W-:Y:S01]  /*8170*/  FFMA.FTZ R177, R236, R121, -R135 ;  /* 0x00000079ecb17223 */ /* 0x000fe20000010887 */
[----:B------:R-:W-:-:S02]  /*8180*/  ISETP.GT.AND P5, PT, R165, 0x39, PT ;  /* 0x00000039a500780c */ /* 0x000fc40003fa4270 */
[----:B------:R-:W-:Y:S01]  /*8190*/  FSEL R182, R182, -INF , P4 ;  /* 0xff800000b6b67808 */ /* 0x000fe20002000000 */
[----:B------:R-:W-:Y:S01]  /*81a0*/  MUFU.EX2 R13, R13 ;  /* 0x0000000d000d7308 */ /* 0x000fe20000000800 */
[----:B------:R-:W-:Y:S01]  /*81b0*/  FMNMX.FTZ R161, R176, R159, !PT ;  /* 0x0000009fb0a17209 */ /* 0x000fe20007810000 */
[----:B----4-:R-:W-:Y:S01]  /*81c0*/  FFMA.FTZ R163, R180, R121, -R135 ;  /* 0x00000079b4a37223 */ /* 0x010fe20000010887 */
[----:B------:R-:W-:Y:S02]  /*81d0*/  ISETP.GT.AND P4, PT, R165, 0x40, PT ;  /* 0x00000040a500780c */ /* 0x000fe40003f84270 */
[----:B------:R-:W-:Y:S02]  /*81e0*/  FSEL R138, R183, -INF , P5 ;  /* 0xff800000b78a7808 */ /* 0x000fe40002800000 */
[----:B------:R-:W-:Y:S01]  /*81f0*/  FMNMX.FTZ R161, R182, R161, !PT ;  /* 0x000000a1b6a17209 */ /* 0x000fe20007810000 */
[----:B------:R4:W-:Y:S01]  /*8200*/  MUFU.EX2 R159, R167 ;  /* 0x000000a7009f7308 */ /* 0x0009e20000000800 */
[----:B------:R-:W-:-:S02]  /*8210*/  ISETP.GT.AND P5, PT, R165, 0x41, PT ;  /* 0x00000041a500780c */ /* 0x000fc40003fa4270 */
[----:B------:R-:W-:Y:S02]  /*8220*/  FSEL R154, R154, -INF , P4 ;  /* 0xff8000009a9a7808 */ /* 0x000fe40002000000 */
[----:B------:R-:W-:Y:S02]  /*8230*/  FMNMX.FTZ R161, R138, R161, !PT ;  /* 0x000000a18aa17209 */ /* 0x000fe40007810000 */
[----:B------:R-:W-:Y:S01]  /*8240*/  ISETP.GT.AND P4, PT, R165, 0x48, PT ;  /* 0x00000048a500780c */ /* 0x000fe20003f84270 */
[----:B------:R-:W-:Y:S01]  /*8250*/  MUFU.EX2 R14, R14 ;  /* 0x0000000e000e7308 */ /* 0x000fe20000000800 */
[----:B------:R-:W-:Y:S01]  /*8260*/  FSEL R180, R155, -INF , P5 ;  /* 0xff8000009bb47808 */ /* 0x000fe20002800000 */
[----:B----4-:R-:W-:Y:S01]  /*8270*/  FFMA.FTZ R167, R144, R121, -R135 ;  /* 0x0000007990a77223 */ /* 0x010fe20000010887 */
[----:B------:R-:W-:Y:S02]  /*8280*/  FMNMX.FTZ R161, R154, R161, !PT ;  /* 0x000000a19aa17209 */ /* 0x000fe40007810000 */
[----:B------:R-:W-:-:S02]  /*8290*/  ISETP.GT.AND P5, PT, R165, 0x49, PT ;  /* 0x00000049a500780c */ /* 0x000fc40003fa4270 */
[----:B------:R-:W-:Y:S01]  /*82a0*/  FSEL R157, R157, -INF , P4 ;  /* 0xff8000009d9d7808 */ /* 0x000fe20002000000 */
[----:B------:R4:W-:Y:S01]  /*82b0*/  MUFU.EX2 R155, R163 ;  /* 0x000000a3009b7308 */ /* 0x0009e20000000800 */
[----:B------:R-:W-:Y:S02]  /*82c0*/  FMNMX.FTZ R161, R180, R161, !PT ;  /* 0x000000a1b4a17209 */ /* 0x000fe40007810000 */
[----:B------:R-:W-:Y:S02]  /*82d0*/  ISETP.GT.AND P4, PT, R165, 0x50, PT ;  /* 0x00000050a500780c */ /* 0x000fe40003f84270 */
[----:B------:R-:W-:Y:S02]  /*82e0*/  FSEL R158, R158, -INF , P5 ;  /* 0xff8000009e9e7808 */ /* 0x000fe40002800000 */
[----:B------:R-:W-:Y:S01]  /*82f0*/  FMNMX.FTZ R161, R157, R161, !PT ;  /* 0x000000a19da17209 */ /* 0x000fe20007810000 */
[----:B------:R-:W-:Y:S01]  /*8300*/  MUFU.EX2 R21, R21 ;  /* 0x0000001500157308 */ /* 0x000fe20000000800 */
[----:B------:R-:W-:-:S02]  /*8310*/  ISETP.GT.AND P5, PT, R165, 0x51, PT ;  /* 0x00000051a500780c */ /* 0x000fc40003fa4270 */
[----:B------:R-:W-:Y:S02]  /*8320*/  FSEL R160, R160, -INF , P4 ;  /* 0xff800000a0a07808 */ /* 0x000fe40002000000 */
[----:B------:R-:W-:Y:S02]  /*8330*/  FMNMX.FTZ R161, R158, R161, !PT ;  /* 0x000000a19ea17209 */ /* 0x000fe40007810000 */
[C---:B------:R-:W-:Y:S01]  /*8340*/  ISETP.GT.AND P4, PT, R165.reuse, 0x58, PT ;  /* 0x00000058a500780c */ /* 0x040fe20003f84270 */
[----:B------:R-:W-:Y:S01]  /*8350*/  MUFU.EX2 R22, R22 ;  /* 0x0000001600167308 */ /* 0x000fe20000000800 */
[----:B------:R-:W-:Y:S02]  /*8360*/  FSEL R162, R162, -INF , P5 ;  /* 0xff800000a2a27808 */ /* 0x000fe40002800000 */
[----:B------:R-:W-:Y:S02]  /*8370*/  FMNMX.FTZ R161, R160, R161, !PT ;  /* 0x000000a1a0a17209 */ /* 0x000fe40007810000 */
[----:B------:R-:W-:-:S02]  /*8380*/  ISETP.GT.AND P5, PT, R165, 0x59, PT ;  /* 0x00000059a500780c */ /* 0x000fc40003fa4270 */
[----:B------:R-:W-:Y:S01]  /*8390*/  FSEL R164, R164, -INF , P4 ;  /* 0xff800000a4a47808 */ /* 0x000fe20002000000 */
[----:B------:R-:W-:Y:S01]  /*83a0*/  MUFU.EX2 R146, R146 ;  /* 0x0000009200927308 */ /* 0x000fe20000000800 */
[----:B----4-:R-:W-:Y:S02]  /*83b0*/  FMNMX.FTZ R163, R162, R161, !PT ;  /* 0x000000a1a2a37209 */ /* 0x010fe40007810000 */
[C---:B------:R-:W-:Y:S02]  /*83c0*/  ISETP.GT.AND P4, PT, R165.reuse, 0x60, PT ;  /* 0x00000060a500780c */ /* 0x040fe40003f84270 */
        /* <DEDUP_REMOVED lines=13> */
[--C-:B------:R-:W-:Y:S01]  /*84a0*/  FFMA.FTZ R125, R148, R121, -R135.reuse ;  /* 0x00000079947d7223 */ /* 0x100fe20000010887 */
[----:B------:R-:W-:Y:S01]  /*84b0*/  FMNMX.FTZ R163, R144, R163, !PT ;  /* 0x000000a390a37209 */ /* 0x000fe20007810000 */
[----:B------:R-:W-:Y:S01]  /*84c0*/  MUFU.EX2 R137, R169 ;  /* 0x000000a900897308 */ /* 0x000fe20000000800 */
[----:B------:R-:W-:Y:S02]  /*84d0*/  ISETP.GT.AND P4, PT, R165, 0x70, PT ;  /* 0x00000070a500780c */ /* 0x000fe40003f84270 */
[----:B0-----:R-:W-:Y:S01]  /*84e0*/  FSEL R148, R129, -INF , P5 ;  /* 0xff80000081947808 */ /* 0x001fe20002800000 */
[----:B------:R-:W-:-:S01]  /*84f0*/  FFMA.FTZ R129, R196, R121, -R135 ;  /* 0x00000079c4817223 */ /* 0x000fc20000010887 */
[----:B------:R-:W-:Y:S02]  /*8500*/  FMNMX.FTZ R163, R156, R163, !PT ;  /* 0x000000a39ca37209 */ /* 0x000fe40007810000 */
[----:B------:R-:W-:Y:S01]  /*8510*/  ISETP.GT.AND P5, PT, R165, 0x71, PT ;  /* 0x00000071a500780c */ /* 0x000fe20003fa4270 */
[----:B------:R-:W-:Y:S01]  /*8520*/  MUFU.EX2 R15, R189 ;  /* 0x000000bd000f7308 */ /* 0x000fe20000000800 */
[----:B---3--:R-:W-:-:S02]  /*8530*/  FSEL R133, R133, -INF , P4 ;  /* 0xff80000085857808 */ /* 0x008fc40002000000 */
[----:B------:R-:W-:Y:S02]  /*8540*/  FMNMX.FTZ R163, R148, R163, !PT ;  /* 0x000000a394a37209 */ /* 0x000fe40007810000 */
[----:B------:R-:W-:Y:S02]  /*8550*/  ISETP.GT.AND P4, PT, R165, 0x78, PT ;  /* 0x00000078a500780c */ /* 0x000fe40003f84270 */
[----:B-----5:R-:W-:Y:S01]  /*8560*/  FSEL R196, R139, -INF , P5 ;  /* 0xff8000008bc47808 */ /* 0x020fe20002800000 */
[----:B------:R-:W-:Y:S01]  /*8570*/  MUFU.EX2 R190, R190 ;  /* 0x000000be00be7308 */ /* 0x000fe20000000800 */
[----:B------:R-:W-:Y:S02]  /*8580*/  FMNMX.FTZ R163, R133, R163, !PT ;  /* 0x000000a385a37209 */ /* 0x000fe40007810000 */
[----:B------:R-:W-:Y:S02]  /*8590*/  ISETP.GT.AND P5, PT, R165, 0x79, PT ;  /* 0x00000079a500780c */ /* 0x000fe40003fa4270 */
[----:B------:R-:W-:-:S02]  /*85a0*/  FSEL R141, R141, -INF , P4 ;  /* 0xff8000008d8d7808 */ /* 0x000fc40002000000 */
[----:B------:R-:W-:Y:S01]  /*85b0*/  FMNMX.FTZ R163, R196, R163, !PT ;  /* 0x000000a3c4a37209 */ /* 0x000fe20007810000 */
[----:B------:R-:W-:Y:S01]  /*85c0*/  MUFU.EX2 R23, R23 ;  /* 0x0000001700177308 */ /* 0x000fe20000000800 */
[----:B------:R-:W-:Y:S02]  /*85d0*/  ISETP.GT.AND P4, PT, R165, 0x80, PT ;  /* 0x00000080a500780c */ /* 0x000fe40003f84270 */
[----:B--2---:R-:W-:Y:S02]  /*85e0*/  FSEL R143, R143, -INF , P5 ;  /* 0xff8000008f8f7808 */ /* 0x004fe40002800000 */
[----:B------:R-:W-:Y:S02]  /*85f0*/  FMNMX.FTZ R163, R141, R163, !PT ;  /* 0x000000a38da37209 */ /* 0x000fe40007810000 */
[----:B------:R-:W-:Y:S01]  /*8600*/  FSEL R139, R122, -INF , P4 ;  /* 0xff8000007a8b7808 */ /* 0x000fe20002000000 */
[----:B------:R-:W-:Y:S01]  /*8610*/  MUFU.EX2 R210, R210 ;  /* 0x000000d200d27308 */ /* 0x000fe20000000800 */
[----:B------:R-:W-:Y:S01]  /*8620*/  ISETP.GT.AND P5, PT, R165, 0x81, PT ;  /* 0x00000081a500780c */ /* 0x000fe20003fa4270 */
[----:B------:R-:W-:-:S02]  /*8630*/  WARPGROUP.DEPBAR.LE gsb0, 0x0 ;  /* 0x00008000000079c5 */ /* 0x000fc40000010000 */
[----:B------:R-:W-:Y:S01]  /*8640*/  FMNMX.FTZ R122, R143, R163, !PT ;  /* 0x000000a38f7a7209 */ /* 0x000fe20007810000 */
[----:B------:R-:W-:Y:S01]  /*8650*/  WARPGROUP.ARRIVE ;  /* 0x00000000000079c5 */ /* 0x000fe20000000000 */
[----:B------:R-:W-:Y:S02]  /*8660*/  ISETP.GT.AND P4, PT, R165, 0x88, PT ;  /* 0x00000088a500780c */ /* 0x000fe40003f84270 */
[----:B------:R-:W-:Y:S01]  /*8670*/  FSEL R198, R123, -INF , P5 ;  /* 0xff8000007bc67808 */ /* 0x000fe20002800000 */
[----:B------:R-:W-:Y:S01]  /*8680*/  MUFU.EX2 R140, R140 ;  /* 0x0000008c008c7308 */ /* 0x000fe20000000800 */
[----:B------:R-:W-:Y:S01]  /*8690*/  FMNMX.FTZ R163, R139, R122, !PT ;  /* 0x0000007a8ba37209 */ /* 0x000fe20007810000 */
[----:B------:R-:W-:Y:S01]  /*86a0*/  QGMMA.64x192x32.F32.E4M3.E4M3 R24, R200, gdesc[UR4], R24, gsb0 ;  /* 0x02e00004c8187df3 */ /* 0x000fe20008000818 */
[----:B------:R-:W-:Y:S02]  /*86b0*/  ISETP.GT.AND P5, PT, R165, 0x89, PT ;  /* 0x00000089a500780c */ /* 0x000fe40003fa4270 */
[----:B------:R-:W-:-:S02]  /*86c0*/  FSEL R126, R126, -INF , P4 ;  /* 0xff8000007e7e7808 */ /* 0x000fc40002000000 */
[----:B------:R-:W-:Y:S01]  /*86d0*/  FMNMX.FTZ R163, R198, R163, !PT ;  /* 0x000000a3c6a37209 */ /* 0x000fe20007810000 */
[----:B------:R0:W-:Y:S01]  /*86e0*/  MUFU.EX2 R123, R167 ;  /* 0x000000a7007b7308 */ /* 0x0001e20000000800 */
[----:B------:R-:W-:Y:S02]  /*86f0*/  ISETP.GT.AND P4, PT, R165, 0x90, PT ;  /* 0x00000090a500780c */ /* 0x000fe40003f84270 */
[----:B------:R-:W-:Y:S02]  /*8700*/  FSEL R127, R127, -INF , P5 ;  /* 0xff8000007f7f7808 */ /* 0x000fe40002800000 */
[----:B------:R-:W-:Y:S02]  /*8710*/  FMNMX.FTZ R122, R126, R163, !PT ;  /* 0x000000a37e7a7209 */ /* 0x000fe40007810000 */
[----:B------:R-:W-:Y:S01]  /*8720*/  ISETP.GT.AND P5, PT, R165, 0x91, PT ;  /* 0x00000091a500780c */ /* 0x000fe20003fa4270 */
[----:B------:R-:W-:Y:S01]  /*8730*/  MUFU.EX2 R152, R152 ;  /* 0x0000009800987308 */ /* 0x000fe20000000800 */
[----:B------:R-:W-:Y:S01]  /*8740*/  FSEL R130, R130, -INF , P4 ;  /* 0xff80000082827808 */ /* 0x000fe20002000000 */
[----:B0-----:R-:W-:Y:S01]  /*8750*/  FFMA.FTZ R167, R214, R121, -R135 ;  /* 0x00000079d6a77223 */ /* 0x001fe20000010887 */
[----:B------:R-:W-:-:S02]  /*8760*/  FMNMX.FTZ R163, R127, R122, !PT ;  /* 0x0000007a7fa37209 */ /* 0x000fc40007810000 */
[----:B------:R-:W-:Y:S02]  /*8770*/  ISETP.GT.AND P4, PT, R165, 0x98, PT ;  /* 0x00000098a500780c */ /* 0x000fe40003f84270 */
[----:B------:R-:W-:Y:S01]  /*8780*/  FSEL R214, R131, -INF , P5 ;  /* 0xff80000083d67808 */ /* 0x000fe20002800000 */
[----:B------:R-:W-:Y:S01]  /*8790*/  MUFU.EX2 R125, R125 ;  /* 0x0000007d007d7308 */ /* 0x000fe20000000800 */
[----:B------:R-:W-:Y:S02]  /*87a0*/  FMNMX.FTZ R163, R130, R163, !PT ;  /* 0x000000a382a37209 */ /* 0x000fe40007810000 */
[----:B------:R-:W-:Y:S01]  /*87b0*/  ISETP.GT.AND P5, PT, R165, 0x99, PT ;  /* 0x00000099a500780c */ /* 0x000fe20003fa4270 */
[----:B------:R-:W-:-:S01]  /*87c0*/  FFMA.FTZ R165, R220, R121, -R135 ;  /* 0x00000079dca57223 */ /* 0x000fc20000010887 */
[----:B------:R-:W-:Y:S01]  /*87d0*/  FSEL R134, R134, -INF , P4 ;  /* 0xff80000086867808 */ /* 0x000fe20002000000 */
[----:B------:R-:W-:-:S01]  /*87e0*/  FFMA.FTZ R220, R230, R121, -R135 ;  /* 0x00000079e6dc7223 */ /* 0x000fc20000010887 */
[----:B------:R-:W-:Y:S01]  /*87f0*/  FMNMX.FTZ R163, R214, R163, !PT ;  /* 0x000000a3d6a37209 */ /* 0x000fe20007810000 */
[----:B------:R0:W-:Y:S01]  /*8800*/  MUFU.EX2 R131, R167 ;  /* 0x000000a700837308 */ /* 0x0001e20000000800 */
[----:B-1----:R-:W-:-:S02]  /*8810*/  FSEL R145, R145, -INF , P5 ;  /* 0xff80000091917808 */ /* 0x002fc40002800000 */
[----:B------:R-:W-:Y:S01]  /*8820*/  FMNMX.FTZ R122, R134, R163, !PT ;  /* 0x000000a3867a7209 */ /* 0x000fe20007810000 */
[----:B------:R-:W-:-:S01]  /*8830*/  FFMA.FTZ R163, R216, R121, -R135 ;  /* 0x00000079d8a37223 */ /* 0x000fc20000010887 */
[-CC-:B------:R-:W-:Y:S01]  /*8840*/  FFMA.FTZ R216, R218, R121.reuse, -R135.reuse ;  /* 0x00000079dad87223 */ /* 0x180fe20000010887 */
[----:B------:R-:W-:-:S01]  /*8850*/  FFMA.FTZ R218, R224, R121, -R135 ;  /* 0x00000079e0da7223 */ /* 0x000fc20000010887 */
[----:B------:R-:W-:Y:S01]  /*8860*/  FMNMX.FTZ R122, R145, R122, !PT ;  /* 0x0000007a917a7209 */ /* 0x000fe20007810000 */
[----:B------:R-:W-:Y:S01]  /*8870*/  MUFU.EX2 R129, R129 ;  /* 0x0000008100817308 */ /* 0x000fe20000000800 */
[----:B0-----:R-:W-:-:S01]  /*8880*/  FFMA.FTZ R167, R222, R121, -R135 ;  /* 0x00000079dea77223 */ /* 0x001fc20000010887 */
[--C-:B------:R-:W-:Y:S02]  /*8890*/  FFMA.FTZ R222, R234, R121, -R135.reuse ;  /* 0x00000079eade7223 */ /* 0x100fe40000010887 */
[----:B------:R-:W0:Y:S04]  /*88a0*/  SHFL.BFLY PT, R169, R122, 0x2, 0x1f ;  /* 0x0c401f007aa97f89 */ /* 0x000e2800000e0000 */
[----:B------:R-:W-:Y:S08]  /*88b0*/  MUFU.EX2 R194, R194 ;  /* 0x000000c200c27308 */ /* 0x000ff00000000800 */
[----:B------:R-:W-:Y:S08]  /*88c0*/  MUFU.EX2 R212, R212 ;  /* 0x000000d400d47308 */ /* 0x000ff00000000800 */
[----:B------:R-:W-:Y:S01]  /*88d0*/  MUFU.EX2 R124, R124 ;  /* 0x0000007c007c7308 */ /* 0x000fe20000000800 */
[----:B0-----:R-:W-:Y:S01]  /*88e0*/  FMNMX.FTZ R173, R122, R169, !PT ;  /* 0x000000a97aad7209 */ /* 0x001fe20007810000 */
[----:B------:R-:W-:-:S06]  /*88f0*/  FFMA.FTZ R169, R226, R121, -R135 ;  /* 0x00000079e2a97223 */ /* 0x000fcc0000010887 */
[----:B------:R-:W-:Y:S01]  /*8900*/  MUFU.EX2 R163, R163 ;  /* 0x000000a300a37308 */ /* 0x000fe20000000800 */
[----:B------:R-:W0:Y:S07]  /*8910*/  SHFL.BFLY PT, R122, R173, 0x1, 0x1f ;  /* 0x0c201f00ad7a7f89 */ /* 0x000e2e00000e0000 */
[----:B------:R-:W-:Y:S08]  /*8920*/  MUFU.EX2 R216, R216 ;  /* 0x000000d800d87308 */ /* 0x000ff00000000800 */
[----:B------:R-:W-:Y:S08]  /*8930*/  MUFU.EX2 R128, R128 ;  /* 0x0000008000807308 */ /* 0x000ff00000000800 */
[----:B------:R-:W-:Y:S01]  /*8940*/  MUFU.EX2 R165, R165 ;  /* 0x000000a500a57308 */ /* 0x000fe20000000800 */
[----:B0-----:R-:W-:-:S04]  /*8950*/  FMNMX.FTZ R122, R173, R122, !PT ;  /* 0x0000007aad7a7209 */ /* 0x001fc80007810000 */
[C---:B------:R-:W-:Y:S01]  /*8960*/  FSETP.NEU.FTZ.AND P4, PT, R122.reuse, -INF , PT ;  /* 0xff8000007a00780b */ /* 0x040fe20003f9d000 */
[----:B------:R-:W-:-:S02]  /*8970*/  FFMA.FTZ R179, R122, R121, -8 ;  /* 0xc10000007ab37423 */ /* 0x000fc40000010079 */
[----:B------:R-:W-:Y:S03]  /*8980*/  MUFU.EX2 R167, R167 ;  /* 0x000000a700a77308 */ /* 0x000fe60000000800 */
[----:B------:R-:W-:-:S05]  /*8990*/  FSEL R135, R179, RZ, P4 ;  /* 0x000000ffb3877208 */ /* 0x000fca0002000000 */
[-CC-:B------:R-:W-:Y:S01]  /*89a0*/  FFMA.FTZ R187, R172, R121.reuse, -R135.reuse ;  /* 0x00000079acbb7223 */ /* 0x180fe20000010887 */
[----:B------:R-:W-:-:S01]  /*89b0*/  FFMA.FTZ R172, R174, R121, -R135 ;  /* 0x00000079aeac7223 */ /* 0x000fc20000010887 */
[-CC-:B------:R-:W-:Y:S01]  /*89c0*/  FFMA.FTZ R174, R178, R121.reuse, -R135.reuse ;  /* 0x00000079b2ae7223 */ /* 0x180fe20000010887 */
[----:B------:R-:W-:Y:S01]  /*89d0*/  FSEL R178, R122, RZ, P4 ;  /* 0x000000ff7ab27208 */ /* 0x000fe20002000000 */
[-CC-:B------:R-:W-:Y:S01]  /*89e0*/  FFMA.FTZ R191, R138, R121.reuse, -R135.reuse ;  /* 0x000000798abf7223 */ /* 0x180fe20000010887 */
[----:B------:R-:W-:-:S01]  /*89f0*/  FFMA.FTZ R138, R154, R121, -R135 ;  /* 0x000000799a8a7223 */ /* 0x000fc20000010887 */
[----:B------:R-:W-:Y:S01]  /*8a00*/  FADD.FTZ R154, -R195, R10 ;  /* 0x0000000ac39a7221 */ /* 0x000fe20000010100 */
[----:B------:R-:W-:-:S01]  /*8a10*/  FFMA.FTZ R150, R150, R121, -R135 ;  /* 0x0000007996967223 */ /* 0x000fc20000010887 */
[----:B------:R-:W-:Y:S01]  /*8a20*/  FADD.FTZ R178, -R178, R9 ;  /* 0x00000009b2b27221 */ /* 0x000fe20000010100 */
[----:B------:R-:W-:-:S01]  /*8a30*/  FFMA.FTZ R179, R20, R121, -R135 ;  /* 0x0000007914b37223 */ /* 0x000fc20000010887 */
[-C--:B------:R-:W-:Y:S01]  /*8a40*/  FMUL.FTZ R154, R154, R121.reuse ;  /* 0x000000799a9a7220 */ /* 0x080fe20000410000 */
[----:B------:R-:W-:-:S01]  /*8a50*/  FFMA.FTZ R20, R186, R121, -R135 ;  /* 0x00000079ba147223 */ /* 0x000fc20000010887 */
[-C--:B------:R-:W-:Y:S01]  /*8a60*/  FMUL.FTZ R9, R178, R121.reuse ;  /* 0x00000079b2097220 */ /* 0x080fe20000410000 */
        /* <DEDUP_REMOVED lines=25> */
[----:B0-----:R-:W-:-:S04]  /*8c00*/  FFMA.FTZ R197, R154, R6, R13 ;  /* 0x000000069ac57223 */ /* 0x001fc8000001000d */
[----:B------:R-:W-:Y:S01]  /*8c10*/  FADD.FTZ R162, R14, R197 ;  /* 0x000000c50ea27221 */ /* 0x000fe20000010000 */
[----:B------:R-:W-:-:S01]  /*8c20*/  FFMA.FTZ R197, R166, R121, -R135 ;  /* 0x00000079a6c57223 */ /* 0x000fc20000010887 */
[----:B------:R-:W-:Y:S01]  /*8c30*/  IMAD.U32 R166, RZ, RZ, UR54 ;  /* 0x00000036ffa67e24 */ /* 0x000fe2000f8e00ff */
[----:B------:R-:W0:Y:S01]  /*8c40*/  MUFU.EX2 R20, R20 ;  /* 0x0000001400147308 */ /* 0x000e220000000800 */
[----:B-1----:R-:W-:-:S01]  /*8c50*/  FFMA.FTZ R6, R9, R5, R150 ;  /* 0x0000000509067223 */ /* 0x002fc20000010096 */
[----:B------:R-:W-:Y:S02]  /*8c60*/  FADD.FTZ R199, R21, R162 ;  /* 0x000000a215c77221 */ /* 0x000fe40000010000 */
[----:B------:R-:W-:Y:S02]  /*8c70*/  @!P0 LEA R166, R166, UR40, 0x3 ;  /* 0x00000028a6a68c11 */ /* 0x000fe4000f8e18ff */
[----:B------:R-:W-:Y:S02]  /*8c80*/  FADD.FTZ R199, R22, R199 ;  /* 0x000000c716c77221 */ /* 0x000fe40000010000 */
[----:B------:R-:W1:Y:S01]  /*8c90*/  MUFU.EX2 R181, R181 ;  /* 0x000000b500b57308 */ /* 0x000e620000000800 */
[----:B--2---:R-:W-:-:S01]  /*8ca0*/  FADD.FTZ R5, R179, R6 ;  /* 0x00000006b3057221 */ /* 0x004fc20000010000 */
[----:B------:R-:W-:Y:S01]  /*8cb0*/  FADD.FTZ R162, R146, R199 ;  /* 0x000000c792a27221 */ /* 0x000fe20000010000 */
[----:B------:R-:W-:-:S01]  /*8cc0*/  FFMA.FTZ R199, R144, R121, -R135 ;  /* 0x0000007990c77223 */ /* 0x000fc20000010887 */
[----:B------:R-:W-:-:S02]  /*8cd0*/  FFMA.FTZ R144, R156, R121, -R135 ;  /* 0x000000799c907223 */ /* 0x000fc40000010887 */
        /* <DEDUP_REMOVED lines=19> */
[----:B------:R-:W-:Y:S02]  /*8e10*/  WARPGROUP.DEPBAR.LE gsb0, 0x0 ;  /* 0x00008000000079c5 */ /* 0x000fe40000010000 */
[----:B------:R-:W-:-:S01]  /*8e20*/  FADD.FTZ R203, R155, R156 ;  /* 0x0000009c9bcb7221 */ /* 0x000fc20000010000 */
[-CC-:B------:R-:W-:Y:S01]  /*8e30*/  FFMA.FTZ R201, R148, R121.reuse, -R135.reuse ;  /* 0x0000007994c97223 */ /* 0x180fe20000010887 */
[----:B------:R-:W-:-:S02]  /*8e40*/  FFMA.FTZ R148, R196, R121, -R135 ;  /* 0x00000079c4947223 */ /* 0x000fc40000010887 */
        /* <DEDUP_REMOVED lines=27> */
[----:B------:R-:W-:Y:S01]  /*9000*/  FFMA.FTZ R156, R143, R121, -R135 ;  /* 0x000000798f9c7223 */ /* 0x000fe20000010887 */
[----:B------:R-:W-:-:S04]  /*9010*/  FADD.FTZ R143, R129, R6 ;  /* 0x00000006818f7221 */ /* 0x000fc80000010000 */
[----:B------:R-:W-:Y:S01]  /*9020*/  FADD.FTZ R164, R194, R143 ;  /* 0x0000008fc2a47221 */ /* 0x000fe20000010000 */
[----:B------:R-:W0:Y:S01]  /*9030*/  MUFU.EX2 R158, R158 ;  /* 0x0000009e009e7308 */ /* 0x000e220000000800 */
[----:B-1----:R-:W-:-:S02]  /*9040*/  FADD.FTZ R162, R10, R5 ;  /* 0x000000050aa27221 */ /* 0x002fc40000010000 */
[----:B------:R-:W-:-:S04]  /*9050*/  FADD.FTZ R143, R123, R164 ;  /* 0x000000a47b8f7221 */ /* 0x000fc80000010000 */
[----:B------:R-:W-:Y:S01]  /*9060*/  FADD.FTZ R164, R212, R143 ;  /* 0x0000008fd4a47221 */ /* 0x000fe20000010000 */
[----:B------:R-:W1:Y:S01]  /*9070*/  MUFU.EX2 R195, R195 ;  /* 0x000000c300c37308 */ /* 0x000e620000000800 */
[----:B--2---:R-:W-:-:S01]  /*9080*/  FADD.FTZ R5, R157, R162 ;  /* 0x000000a29d057221 */ /* 0x004fc20000010000 */
[----:B------:R-:W-:Y:S01]  /*9090*/  FFMA.FTZ R162, R198, R121, -R135 ;  /* 0x00000079c6a27223 */ /* 0x000fe20000010887 */
[----:B------:R-:W-:-:S04]  /*90a0*/  FADD.FTZ R143, R131, R164 ;  /* 0x000000a4838f7221 */ /* 0x000fc80000010000 */
[----:B------:R-:W-:Y:S01]  /*90b0*/  FADD.FTZ R164, R124, R143 ;  /* 0x0000008f7ca47221 */ /* 0x000fe20000010000 */
[----:B------:R-:W2:Y:S01]  /*90c0*/  MUFU.EX2 R160, R160 ;  /* 0x000000a000a07308 */ /* 0x000ea20000000800 */
[----:B0-----:R-:W-:-:S01]  /*90d0*/  FADD.FTZ R6, R158, R5 ;  /* 0x000000059e067221 */ /* 0x001fc20000010000 */
[----:B------:R-:W-:Y:S01]  /*90e0*/  FFMA.FTZ R143, R127, R121, -R135 ;  /* 0x000000797f8f7223 */ /* 0x000fe20000010887 */
[----:B------:R-:W-:-:S05]  /*90f0*/  FADD.FTZ R127, R163, R164 ;  /* 0x000000a4a37f7221 */ /* 0x000fca0000010000 */
        /* <DEDUP_REMOVED lines=12> */
[----:B------:R-:W-:Y:S01]  /*91c0*/  FADD.FTZ R5, R216, R127 ;  /* 0x0000007fd8057221 */ /* 0x000fe20000010000 */
[----:B------:R-:W-:-:S03]  /*91d0*/  FFMA.FTZ R127, R130, R121, -R135 ;  /* 0x00000079827f7223 */ /* 0x000fc60000010887 */
[----:B------:R-:W-:Y:S01]  /*91e0*/  FADD.FTZ R130, R128, R5 ;  /* 0x0000000580827221 */ /* 0x000fe20000010000 */
[----:B------:R-:W-:Y:S01]  /*91f0*/  IADD3 R5, -R19, 0xb, RZ ;  /* 0x0000000b13057810 */ /* 0x000fe20007ffe1ff */
[----:B------:R-:W0:Y:S01]  /*9200*/  MUFU.EX2 R148, R148 ;  /* 0x0000009400947308 */ /* 0x000e220000000800 */
[----:B-1----:R-:W-:-:S03]  /*9210*/  FADD.FTZ R6, R201, R6 ;  /* 0x00000006c9067221 */ /* 0x002fc60000010000 */
[----:B------:R1:W-:Y:S06]  /*9220*/  BAR.ARV R5, 0x100 ;  /* 0x000400050000751d */ /* 0x0003ec0000002000 */
[----:B------:R-:W3:Y:S01]  /*9230*/  MUFU.EX2 R141, R141 ;  /* 0x0000008d008d7308 */ /* 0x000ee20000000800 */
[----:B--2---:R-:W-:-:S01]  /*9240*/  FADD.FTZ R203, R133, R6 ;  /* 0x0000000685cb7221 */ /* 0x004fc20000010000 */
[----:B------:R-:W-:Y:S01]  /*9250*/  FADD.FTZ R6, R165, R130 ;  /* 0x00000082a5067221 */ /* 0x000fe20000010000 */
[----:B------:R-:W-:-:S01]  /*9260*/  FFMA.FTZ R130, R214, R121, -R135 ;  /* 0x00000079d6827223 */ /* 0x000fc20000010887 */
[----:B------:R-:W-:Y:S01]  /*9270*/  FFMA.FTZ R135, R145, R121, -R135 ;  /* 0x0000007991877223 */ /* 0x000fe20000010887 */
[----:B-1----:R-:W-:-:S02]  /*9280*/  @!P0 VIADD R5, R166, 0x33440 ;  /* 0x00033440a6058836 */ /* 0x002fc40000000000 */
[----:B0-----:R-:W-:Y:S01]  /*9290*/  FADD.FTZ R164, R148, R203 ;  /* 0x000000cb94a47221 */ /* 0x001fe20000010000 */
[----:B------:R-:W0:Y:S01]  /*92a0*/  MUFU.EX2 R218, R218 ;  /* 0x000000da00da7308 */ /* 0x000e220000000800 */
[----:B------:R-:W-:-:S01]  /*92b0*/  FADD.FTZ R203, R167, R6 ;  /* 0x00000006a7cb7221 */ /* 0x000fc20000010000 */
[----:B------:R-:W-:-:S04]  /*92c0*/  @!P0 PRMT R5, RZ, 0x654, R5 ;  /* 0x00000654ff058816 */ /* 0x000fc80000000005 */
[----:B------:R1:W-:Y:S02]  /*92d0*/  @!P0 SYNCS.ARRIVE.TRANS64.RED.A1T0 RZ, [R5+URZ], RZ ;  /* 0x000000ff05ff89a7 */ /* 0x0003e4000810043f */
        /* <DEDUP_REMOVED lines=18> */
[----:B------:R-:W-:Y:S01]  /*9400*/  MUFU.EX2 R142, R142 ;  /* 0x0000008e008e7308 */ /* 0x000fe20000000800 */
[----:B---3--:R-:W-:-:S07]  /*9410*/  FADD.FTZ R145, R220, R145 ;  /* 0x00000091dc917221 */ /* 0x008fce0000010000 */
[----:B------:R-:W1:Y:S01]  /*9420*/  MUFU.EX2 R127, R127 ;  /* 0x0000007f007f7308 */ /* 0x000e620000000800 */
[----:B0-----:R-:W-:-:S07]  /*9430*/  FADD.FTZ R6, R143, R6 ;  /* 0x000000068f067221 */ /* 0x001fce0000010000 */
[----:B------:R-:W-:Y:S08]  /*9440*/  MUFU.EX2 R173, R232 ;  /* 0x000000e800ad7308 */ /* 0x000ff00000000800 */
[----:B------:R-:W0:Y:S01]  /*9450*/  MUFU.EX2 R130, R130 ;  /* 0x0000008200827308 */ /* 0x000e220000000800 */
[----:B-1----:R-:W-:-:S07]  /*9460*/  FADD.FTZ R5, R127, R6 ;  /* 0x000000067f057221 */ /* 0x002fce0000010000 */
[----:B------:R-:W1:Y:S08]  /*9470*/  MUFU.EX2 R177, R177 ;  /* 0x000000b100b17308 */ /* 0x000e700000000800 */
[----:B------:R2:W3:Y:S01]  /*9480*/  MUFU.EX2 R166, R134 ;  /* 0x0000008600a67308 */ /* 0x0004e20000000800 */
[----:B0-----:R-:W-:-:S07]  /*9490*/  FADD.FTZ R5, R130, R5 ;  /* 0x0000000582057221 */ /* 0x001fce0000010000 */
[----:B------:R-:W0:Y:S01]  /*94a0*/  MUFU.EX2 R222, R222 ;  /* 0x000000de00de7308 */ /* 0x000e220000000800 */
[----:B--2---:R-:W-:-:S04]  /*94b0*/  FADD.FTZ R134, R142, R145 ;  /* 0x000000918e867221 */ /* 0x004fc80000010000 */
[----:B------:R-:W-:-:S03]  /*94c0*/  FADD.FTZ R134, R173, R134 ;  /* 0x00000086ad867221 */ /* 0x000fc60000010000 */
[----:B------:R-:W2:Y:S01]  /*94d0*/  MUFU.EX2 R135, R135 ;  /* 0x0000008700877308 */ /* 0x000ea20000000800 */
[----:B-1----:R-:W-:-:S01]  /*94e0*/  FADD.FTZ R145, R177, R134 ;  /* 0x00000086b1917221 */ /* 0x002fc20000010000 */
[----:B---3--:R-:W-:-:S03]  /*94f0*/  FADD.FTZ R5, R166, R5 ;  /* 0x00000005a6057221 */ /* 0x008fc60000010000 */
[----:B0-----:R-:W-:Y:S01]  /*9500*/  FADD.FTZ R6, R222, R145 ;  /* 0x00000091de067221 */ /* 0x001fe20000010000 */
[----:B--2---:R-:W-:-:S01]  /*9510*/  FADD.FTZ R5, R135, R5 ;  /* 0x0000000587057221 */ /* 0x004fc20000010000 */
[----:B------:R-:W-:Y:S06]  /*9520*/  @!P1 BRA `(.L_x_2010) ;  /* 0x0000000000049947 */ /* 0x000fec0003800000 */
[----:B------:R-:W-:Y:S01]  /*9530*/  BPT.TRAP 0x1 ;  /* 0x000000040000795c */ /* 0x000fe20000300000 */
.L_x_2010:
        /* <DEDUP_REMOVED lines=145> */
[----:B------:R-:W-:Y:S01]  /*9e50*/  IMAD.MOV.U32 R13, RZ, RZ, R4 ;  /* 0x000000ffff0d7224 */ /* 0x000fe200078e0004 */
[----:B------:R-:W-:Y:S06]  /*9e60*/  @P3 BRA `(.L_x_2011) ;  /* 0xffffffbc001c3947 */ /* 0x000fec000383ffff */
.L_x_2001:
[----:B------:R-:W-:-:S13]  /*9e70*/  ISETP.GE.AND P2, PT, R11, R18, PT ;  /* 0x000000120b00720c */ /* 0x000fda0003f46270 */
[----:B------:R-:W-:Y:S05]  /*9e80*/  @!P2 BRA `(.L_x_2012) ;  /* 0x000000380018a947 */ /* 0x000fea0003800000 */
[C---:B------:R-:W-:Y:S01]  /*9e90*/  VIADD R9, R19.reuse, 0x8 ;  /* 0x0000000813097836 */ /* 0x040fe20000000000 */
[----:B------:R-:W-:Y:S01]  /*9ea0*/  IADD3 R19, -R19, 0xb, RZ ;  /* 0x0000000b13137810 */ /* 0x000fe20007ffe1ff */
[----:B------:R-:W-:Y:S01]  /*9eb0*/  IMAD.MOV.U32 R8, RZ, RZ, R122 ;  /* 0x000000ffff087224 */ /* 0x000fe200078e007a */
[----:B------:R-:W-:Y:S01]  /*9ec0*/  UMOV UR43, UR54 ;  /* 0x00000036002b7c82 */ /* 0x000fe20008000000 */
[----:B------:R-:W-:Y:S02]  /*9ed0*/  IMAD.MOV.U32 R7, RZ, RZ, R120 ;  /* 0x000000ffff077224 */ /* 0x000fe400078e0078 */
[----:B------:R-:W-:-:S07]  /*9ee0*/  IMAD.MOV.U32 R10, RZ, RZ, R4 ;  /* 0x000000ffff0a7224 */ /* 0x000fce00078e0004 */
.L_x_2022:
[----:B------:R-:W-:Y:S01]  /*9ef0*/  UIADD3 UR54, UR43, 0x1, URZ ;  /* 0x000000012b367890 */ /* 0x000fe2000fffe03f */
[----:B------:R-:W-:-:S03]  /*9f00*/  ISETP.NE.AND P3, PT, RZ, UR41, PT ;  /* 0x00000029ff007c0c */ /* 0x000fc6000bf65270 */
[----:B------:R-:W-:-:S04]  /*9f10*/  UISETP.NE.AND UP0, UPT, UR54, 0x2, UPT ;  /* 0x000000023600788c */ /* 0x000fc8000bf05270 */
[----:B------:R-:W-:Y:S02]  /*9f20*/  USEL UR6, URZ, 0x1, UP0 ;  /* 0x000000013f067887 */ /* 0x000fe40008000000 */
[----:B------:R-:W-:-:S04]  /*9f30*/  USEL UR54, UR54, URZ, UP0 ;  /* 0x0000003f36367287 */ /* 0x000fc80008000000 */
[----:B------:R-:W-:Y:S01]  /*9f40*/  LOP3.LUT R4, R10, UR6, RZ, 0x3c, !PT ;  /* 0x000000060a047c12 */ /* 0x000fe2000f8e3cff */
[----:B------:R-:W-:Y:S07]  /*9f50*/  @P3 BRA `(.L_x_2013) ;  /* 0x0000000000283947 */ /* 0x000fee0003800000 */
[----:B------:R-:W-:Y:S05]  /*9f60*/  @!P1 BRA `(.L_x_2014) ;  /* 0x0000000000049947 */ /* 0x000fea0003800000 */
[----:B------:R-:W-:Y:S01]  /*9f70*/  BPT.TRAP 0x1 ;  /* 0x000000040000795c */ /* 0x000fe20000300000 */
.L_x_2014:
[----:B------:R-:W-:Y:S01]  /*9f80*/  ULEA UR6, UR54, UR40, 0x3 ;  /* 0x0000002836067291 */ /* 0x000fe2000f8e183f */
[----:B------:R-:W-:-:S08]  /*9f90*/  SHF.L.U32 R12, R4, 0x1f, RZ ;  /* 0x0000001f040c7819 */ /* 0x000fd000000006ff */
[----:B------:R0:W1:Y:S01]  /*9fa0*/  SYNCS.PHASECHK.TRANS64.TRYWAIT P2, [UR6+0x33430], R12 ;  /* 0x0334300cff0075a7 */ /* 0x0000620008040146 */
[----:B------:R-:W-:Y:S05]  /*9fb0*/  @!P1 BRA `(.L_x_2015) ;  /* 0x0000000000049947 */ /* 0x000fea0003800000 */
[----:B------:R-:W-:Y:S01]  /*9fc0*/  BPT.TRAP 0x1 ;  /* 0x000000040000795c */ /* 0x000fe20000300000 */
.L_x_2015:
[----:B-1----:R-:W-:Y:S05]  /*9fd0*/  @P2 BRA `(.L_x_2013) ;  /* 0x0000000000082947 */ /* 0x002fea0003800000 */
[----:B------:R-:W1:Y:S02]  /*9fe0*/  SYNCS.PHASECHK.TRANS64.TRYWAIT P2, [UR6+0x33430], R12 ;  /* 0x0334300cff0075a7 */ /* 0x000e640008040146 */
[----:B-1----:R-:W-:Y:S05]  /*9ff0*/  @!P2 BRA `(.L_x_2016) ;  /* 0x000000b00094a947 */ /* 0x002fea0003800000 */
.L_x_2013:
[----:B------:R2:W-:Y:S01]  /*a000*/  BAR.SYNC.DEFER_BLOCKING R9, 0x100 ;  /* 0x000400090000751d */ /* 0x0005e20000010000 */
[C---:B------:R-:W-:Y:S01]  /*a010*/  R2UR UR24, R2.reuse ;  /* 0x00000000021872ca */ /* 0x040fe200000e0000 */
[----:B------:R-:W-:Y:S01]  /*a020*/  UIMAD UR53, UR54, 0x780, UR52 ;  /* 0x00000780363578a4 */ /* 0x000fe2000f8e0234 */
[C---:B------:R-:W-:Y:S02]  /*a030*/  R2UR UR25, R3.reuse ;  /* 0x00000000031972ca */ /* 0x040fe400000e0000 */
[C---:B------:R-:W-:Y:S01]  /*a040*/  R2UR UR28, R2.reuse ;  /* 0x00000000021c72ca */ /* 0x040fe200000e0000 */
[----:B------:R-:W-:Y:S01]  /*a050*/  UMOV UR27, 0x80000020 ;  /* 0x80000020001b7882 */ /* 0x000fe20000000000 */
[C---:B------:R-:W-:Y:S01]  /*a060*/  R2UR UR29, R3.reuse ;  /* 0x00000000031d72ca */ /* 0x040fe200000e0000 */
[----:B------:R-:W-:Y:S01]  /*a070*/  UIADD3 UR30, UR53, 0x80, URZ ;  /* 0x00000080351e7890 */ /* 0x000fe2000fffe03f */
[C---:B------:R-:W-:Y:S01]  /*a080*/  R2UR UR32, R2.reuse ;  /* 0x00000000022072ca */ /* 0x040fe200000e0000 */
[----:B------:R-:W-:Y:S01]  /*a090*/  UMOV UR26, UR53 ;  /* 0x00000035001a7c82 */ /* 0x000fe20008000000 */
[----:B------:R-:W-:Y:S01]  /*a0a0*/  UMOV UR31, 0x80000020 ;  /* 0x80000020001f7882 */ /* 0x000fe20000000000 */
[C---:B------:R-:W-:Y:S01]  /*a0b0*/  R2UR UR33, R3.reuse ;  /* 0x00000000032172ca */ /* 0x040fe200000e0000 */
[----:B------:R-:W-:Y:S01]  /*a0c0*/  UIADD3 UR34, UR53, 0x100, URZ ;  /* 0x0000010035227890 */ /* 0x000fe2000fffe03f */
[C---:B------:R-:W-:Y:S01]  /*a0d0*/  R2UR UR44, R2.reuse ;  /* 0x00000000022c72ca */ /* 0x040fe200000e0000 */
[----:B------:R-:W-:Y:S01]  /*a0e0*/  UMOV UR35, 0x80000020 ;  /* 0x8000002000237882 */ /* 0x000fe20000000000 */
[C---:B------:R-:W-:Y:S01]  /*a0f0*/  R2UR UR45, R3.reuse ;  /* 0x00000000032d72ca */ /* 0x040fe200000e0000 */
[----:B------:R-:W-:Y:S01]  /*a100*/  UIADD3 UR46, UR53, 0x180, URZ ;  /* 0x00000180352e7890 */ /* 0x000fe2000fffe03f */
[----:B------:R-:W-:Y:S01]  /*a110*/  R2UR UR48, R2 ;  /* 0x00000000023072ca */ /* 0x000fe200000e0000 */
[----:B------:R-:W-:Y:S01]  /*a120*/  UMOV UR47, 0x80000020 ;  /* 0x80000020002f7882 */ /* 0x000fe20000000000 */
[----:B------:R-:W-:Y:S01]  /*a130*/  R2UR UR49, R3 ;  /* 0x00000000033172ca */ /* 0x000fe200000e0000 */
        /* <DEDUP_REMOVED lines=167> */
[----:B--2---:R-:W-:Y:S05]  /*abb0*/  @P3 BRA `(.L_x_2017) ;  /* 0x0000000000283947 */ /* 0x004fea0003800000 */
[----:B------:R-:W-:Y:S05]  /*abc0*/  @!P1 BRA `(.L_x_2018) ;  /* 0x0000000000049947 */ /* 0x000fea0003800000 */
[----:B------:R-:W-:Y:S01]  /*abd0*/  BPT.TRAP 0x1 ;  /* 0x000000040000795c */ /* 0x000fe20000300000 */
.L_x_2018:
[----:B------:R-:W-:Y:S01]  /*abe0*/  ULEA UR6, UR43, UR40, 0x3 ;  /* 0x000000282b067291 */ /* 0x000fe2000f8e183f */
[----:B------:R-:W-:-:S08]  /*abf0*/  SHF.L.U32 R10, R10, 0x1f, RZ ;  /* 0x0000001f0a0a7819 */ /* 0x000fd000000006ff */
[----:B------:R2:W3:Y:S01]  /*ac00*/  SYNCS.PHASECHK.TRANS64.TRYWAIT P2, [UR6+0x33450], R10 ;  /* 0x0334500aff0075a7 */ /* 0x0004e20008040146 */
[----:B------:R-:W-:Y:S05]  /*ac10*/  @!P1 BRA `(.L_x_2019) ;  /* 0x0000000000049947 */ /* 0x000fea0003800000 */
[----:B------:R-:W-:Y:S01]  /*ac20*/  BPT.TRAP 0x1 ;  /* 0x000000040000795c */ /* 0x000fe20000300000 */
.L_x_2019:
[----:B---3--:R-:W-:Y:S05]  /*ac30*/  @P2 BRA `(.L_x_2017) ;  /* 0x0000000000082947 */ /* 0x008fea0003800000 */
[----:B------:R-:W3:Y:S02]  /*ac40*/  SYNCS.PHASECHK.TRANS64.TRYWAIT P2, [UR6+0x33450], R10 ;  /* 0x0334500aff0075a7 */ /* 0x000ee40008040146 */
[----:B---3--:R-:W-:Y:S05]  /*ac50*/  @!P2 BRA `(.L_x_2020) ;  /* 0x000000a40094a947 */ /* 0x008fea0003800000 */
.L_x_2017:
[----:B------:R-:W-:Y:S01]  /*ac60*/  UIADD3 UR6, UR40, 0x200, URZ ;  /* 0x0000020028067890 */ /* 0x000fe2000fffe03f */
[----:B------:R-:W-:Y:S01]  /*ac70*/  WARPGROUP.ARRIVE ;  /* 0x00000000000079c5 */ /* 0x000fe20000000000 */
[----:B------:R-:W-:Y:S01]  /*ac80*/  UMOV UR7, 0xc0000010 ;  /* 0xc000001000077882 */ /* 0x000fe20000000000 */
[----:B------:R-:W-:Y:S01]  /*ac90*/  UMOV UR11, 0xc0000010 ;  /* 0xc0000010000b7882 */ /* 0x000fe20000000000 */
[----:B------:R-:W-:Y:S01]  /*aca0*/  USHF.R.U32.HI UR6, URZ, 0x4, UR6 ;  /* 0x000000043f067899 */ /* 0x000fe20008011606 */
[C---:B-12---:R-:W-:Y:S01]  /*acb0*/  FMUL.FTZ R10, R0.reuse, R184 ;  /* 0x000000b8000a7220 */ /* 0x046fe20000410000 */
[C---:B------:R-:W-:Y:S01]  /*acc0*/  FMUL.FTZ R13, R0.reuse, R186 ;  /* 0x000000ba000d7220 */ /* 0x040fe20000410000 */
[C---:B0-----:R-:W-:Y:S01]  /*acd0*/  FMUL.FTZ R12, R0.reuse, R185 ;  /* 0x000000b9000c7220 */ /* 0x041fe20000410000 */
[----:B------:R-:W-:Y:S01]  /*ace0*/  ULOP3.LUT UR6, UR6, 0x3fff, URZ, 0xc0, !UPT ;  /* 0x00003fff06067892 */ /* 0x000fe2000f8ec03f */
[C---:B------:R-:W-:Y:S01]  /*acf0*/  FMUL.FTZ R14, R0.reuse, R187 ;  /* 0x000000bb000e7220 */ /* 0x040fe20000410000 */
[C---:B------:R-:W-:Y:S01]  /*ad00*/  FMUL.FTZ R16, R0.reuse, R188 ;  /* 0x000000bc00107220 */ /* 0x040fe20000410000 */
[----:B------:R-:W0:Y:S01]  /*ad10*/  MUFU.TANH R10, R10 ;  /* 0x0000000a000a7308 */ /* 0x000e220000002400 */
[----:B------:R-:W-:Y:S01]  /*ad20*/  ULOP3.LUT UR6, UR6, 0x10000, URZ, 0xfc, !UPT ;  /* 0x0001000006067892 */ /* 0x000fe2000f8efc3f */
[C---:B------:R-:W-:Y:S01]  /*ad30*/  FMUL.FTZ R22, R0.reuse, R190 ;  /* 0x000000be00167220 */ /* 0x040fe20000410000 */
[C---:B------:R-:W-:Y:S01]  /*ad40*/  FMUL.FTZ R20, R0.reuse, R189 ;  /* 0x000000bd00147220 */ /* 0x040fe20000410000 */
[C---:B------:R-:W-:Y:S01]  /*ad50*/  FMUL.FTZ R184, R0.reuse, R191 ;  /* 0x000000bf00b87220 */ /* 0x040fe20000410000 */
[----:B------:R-:W-:Y:S01]  /*ad60*/  UIMAD UR6, UR43, 0x780, UR6 ;  /* 0x000007802b0678a4 */ /* 0x000fe2000f8e0206 */
[C---:B------:R-:W-:Y:S01]  /*ad70*/  FMUL.FTZ R186, R0.reuse, R192 ;  /* 0x000000c000ba7220 */ /* 0x040fe20000410000 */
[C---:B------:R-:W-:Y:S01]  /*ad80*/  FMUL.FTZ R190, R0.reuse, R194 ;  /* 0x000000c200be7220 */ /* 0x040fe20000410000 */
[----:B------:R-:W1:Y:S01]  /*ad90*/  MUFU.TANH R13, R13 ;  /* 0x0000000d000d7308 */ /* 0x000e620000002400 */
[----:B------:R-:W-:Y:S01]  /*ada0*/  UIADD3 UR10, UR6, 0x180, URZ ;  /* 0x00000180060a7890 */ /* 0x000fe2000fffe03f */
[C---:B------:R-:W-:Y:S01]  /*adb0*/  FMUL.FTZ R188, R0.reuse, R193 ;  /* 0x000000c100bc7220 */ /* 0x040fe20000410000 */
[C---:B------:R-:W-:Y:S01]  /*adc0*/  FMUL.FTZ R23, R0.reuse, R157 ;  /* 0x0000009d00177220 */ /* 0x040fe20000410000 */
[C---:B------:R-:W-:Y:S01]  /*add0*/  FMUL.FTZ R157, R0.reuse, R163 ;  /* 0x000000a3009d7220 */ /* 0x040fe20000410000 */
[C---:B------:R-:W-:Y:S01]  /*ade0*/  FMUL.FTZ R192, R0.reuse, R195 ;  /* 0x000000c300c07220 */ /* 0x040fe20000410000 */
[----:B------:R-:W-:Y:S01]  /*adf0*/  QGMMA.64x192x32.F32.E4M3.E4M3 R24, R216, gdesc[UR4], R24, gsb0 ;  /* 0x02e00004d8187df3 */ /* 0x000fe20008000818 */
        /* <DEDUP_REMOVED lines=78> */
[----:B------:R-:W-:Y:S01]  /*b2e0*/  FMUL.FTZ R134, R0, R134 ;  /* 0x0000008600867220 */ /* 0x000fe20000410000 */
[----:B------:R-:W-:-:S02]  /*b2f0*/  UMOV UR7, 0xc0000010 ;  /* 0xc000001000077882 */ /* 0x000fc40000000000 */
        /* <DEDUP_REMOVED lines=39> */
[----:B------:R-:W-:Y:S01]  /*b570*/  FMUL.FTZ R218, R0, R129 ;  /* 0x0000008100da7220 */ /* 0x000fe20000410000 */
[----:B------:R-:W-:Y:S01]  /*b580*/  QGMMA.64x192x32.F32.E4M3.E4M3 R24, R212, gdesc[UR8], R24, gsb0 ;  /* 0x02e00008d4187df3 */ /* 0x000fe20008000818 */
[----:B------:R-:W-:Y:S01]  /*b590*/  UIADD3 UR10, UR6, 0x300, URZ ;  /* 0x00000300060a7890 */ /* 0x000fe2000fffe03f */
[----:B------:R-:W-:-:S03]  /*b5a0*/  UMOV UR11, 0xc0000010 ;  /* 0xc0000010000b7882 */ /* 0x000fc60000000000 */
        /* <DEDUP_REMOVED lines=108> */
[----:B-1----:R-:W-:Y:S02]  /*bc70*/  FMNMX.FTZ R120, R132, R121, !PT ;  /* 0x0000007984787209 */ /* 0x002fe40007810000 */
[----:B------:R-:W1:Y:S05]  /*bc80*/  LDC R121, c[0x0][0x988] ;  /* 0x00026200ff797b82 */ /* 0x000e6a0000000800 */
[----:B------:R-:W3:Y:S01]  /*bc90*/  MUFU.TANH R131, R131 ;  /* 0x0000008300837308 */ /* 0x000ee20000002400 */
[----:B--2---:R-:W-:Y:S02]  /*bca0*/  FMNMX.FTZ R122, R134, R133, !PT ;  /* 0x00000085867a7209 */ /* 0x004fe40007810000 */
[----:B0-----:R-:W-:-:S05]  /*bcb0*/  FMNMX.FTZ R133, R129, R120, !PT ;  /* 0x0000007881857209 */ /* 0x001fca0007810000 */
[----:B------:R-:W0:Y:S01]  /*bcc0*/  SHFL.BFLY PT, R120, R133, 0x2, 0x1f ;  /* 0x0c401f0085787f89 */ /* 0x000e2200000e0000 */
[----:B------:R-:W-:Y:S02]  /*bcd0*/  WARPGROUP.DEPBAR.LE gsb0, 0x0 ;  /* 0x00008000000079c5 */ /* 0x000fe40000010000 */
[----:B------:R-:W-:Y:S01]  /*bce0*/  WARPGROUP.ARRIVE ;  /* 0x00000000000079c5 */ /* 0x000fe20000000000 */
[----:B---3--:R-:W-:-:S05]  /*bcf0*/  FMNMX.FTZ R135, R131, R122, !PT ;  /* 0x0000007a83877209 */ /* 0x008fca0007810000 */
[----:B------:R-:W-:Y:S01]  /*bd00*/  QGMMA.64x192x32.F32.E4M3.E4M3 R24, R204, gdesc[UR8], R24, gsb0 ;  /* 0x02e00008cc187df3 */ /* 0x000fe20008000818 */
[----:B------:R-:W2:Y:S01]  /*bd10*/  SHFL.BFLY PT, R122, R135, 0x2, 0x1f ;  /* 0x0c401f00877a7f89 */ /* 0x000ea200000e0000 */
[----:B0-----:R-:W-:-:S05]  /*bd20*/  FMNMX.FTZ R169, R133, R120, !PT ;  /* 0x0000007885a97209 */ /* 0x001fca0007810000 */
[----:B------:R-:W0:Y:S01]  /*bd30*/  SHFL.BFLY PT, R120, R169, 0x1, 0x1f ;  /* 0x0c201f00a9787f89 */ /* 0x000e2200000e0000 */
[----:B--2---:R-:W-:-:S05]  /*bd40*/  FMNMX.FTZ R171, R135, R122, !PT ;  /* 0x0000007a87ab7209 */ /* 0x004fca0007810000 */
[----:B------:R-:W2:Y:S01]  /*bd50*/  SHFL.BFLY PT, R122, R171, 0x1, 0x1f ;  /* 0x0c201f00ab7a7f89 */ /* 0x000ea200000e0000 */
[----:B0-----:R-:W-:-:S05]  /*bd60*/  FMNMX.FTZ R120, R169, R120, !PT ;  /* 0x00000078a9787209 */ /* 0x001fca0007810000 */
[C---:B-1----:R-:W-:Y:S01]  /*bd70*/  FFMA.FTZ R133, R120.reuse, R121, -8 ;  /* 0xc100000078857423 */ /* 0x042fe20000010079 */
[----:B------:R-:W-:-:S03]  /*bd80*/  FADD.FTZ R212, -R120, R7 ;  /* 0x0000000778d47221 */ /* 0x000fc60000010100 */
[-CC-:B------:R-:W-:Y:S01]  /*bd90*/  FFMA.FTZ R135, R12, R121.reuse, -R133.reuse ;  /* 0x000000790c877223 */ /* 0x180fe20000010885 */
[----:B------:R-:W-:-:S01]  /*bda0*/  FFMA.FTZ R12, R16, R121, -R133 ;  /* 0x00000079100c7223 */ /* 0x000fc20000010885 */
[----:B--2---:R-:W-:Y:S01]  /*bdb0*/  FMNMX.FTZ R122, R171, R122, !PT ;  /* 0x0000007aab7a7209 */ /* 0x004fe20007810000 */
        /* <DEDUP_REMOVED lines=37> */
[----:B------:R-:W-:Y:S01]  /*c010*/  FFMA.FTZ R129, R129, R121, -R133 ;  /* 0x0000007981817223 */ /* 0x000fe20000010885 */
[----:B------:R-:W-:-:S01]  /*c020*/  FADD.FTZ R8, -R122, R8 ;  /* 0x000000087a087221 */ /* 0x000fc20000010100 */
[-C--:B------:R-:W-:Y:S01]  /*c030*/  FFMA.FTZ R133, R122, R121.reuse, -8 ;  /* 0xc10000007a857423 */ /* 0x080fe20000010079 */
[-C--:B------:R-:W-:Y:S01]  /*c040*/  FMUL.FTZ R7, R212, R121.reuse ;  /* 0x00000079d4077220 */ /* 0x080fe20000410000 */
[----:B------:R-:W-:Y:S01]  /*c050*/  MUFU.EX2 R10, R10 ;  /* 0x0000000a000a7308 */ /* 0x000fe20000000800 */
[-C--:B------:R-:W-:Y:S01]  /*c060*/  FMUL.FTZ R8, R8, R121.reuse ;  /* 0x0000007908087220 */ /* 0x080fe20000410000 */
        /* <DEDUP_REMOVED lines=40> */
[----:B------:R-:W-:-:S02]  /*c2f0*/  IMAD.U32 R194, RZ, RZ, UR54 ;  /* 0x00000036ffc27e24 */ /* 0x000fc4000f8e00ff */
[----:B------:R-:W-:-:S01]  /*c300*/  FFMA.FTZ R127, R127, R121, -R133 ;  /* 0x000000797f7f7223 */ /* 0x000fc20000010885 */
[-CC-:B------:R-:W-:Y:S01]  /*c310*/  FFMA.FTZ R134, R134, R121.reuse, -R133.reuse ;  /* 0x0000007986867223 */ /* 0x180fe20000010885 */
[----:B------:R-:W-:-:S01]  /*c320*/  FFMA.FTZ R131, R131, R121, -R133 ;  /* 0x0000007983837223 */ /* 0x000fc20000010885 */
[----:B------:R-:W-:Y:S01]  /*c330*/  @!P0 LEA R194, R194, UR40, 0x3 ;  /* 0x00000028c2c28c11 */ /* 0x000fe2000f8e18ff */
        /* <DEDUP_REMOVED lines=16> */
[----:B------:R-:W-:Y:S02]  /*c440*/  WARPGROUP.DEPBAR.LE gsb0, 0x0 ;  /* 0x00008000000079c5 */ /* 0x000fe40000010000 */
[----:B------:R-:W-:-:S04]  /*c450*/  WARPGROUP.ARRIVE ;  /* 0x00000000000079c5 */ /* 0x000fc80000000000 */
[----:B------:R-:W2:Y:S01]  /*c460*/  MUFU.EX2 R20, R20 ;  /* 0x0000001400147308 */ /* 0x000ea20000000800 */
[----:B-1----:R-:W-:-:S01]  /*c470*/  FADD.FTZ R5, R171, R6 ;  /* 0x00000006ab057221 */ /* 0x002fc20000010000 */
[----:B------:R-:W-:Y:S06]  /*c480*/  QGMMA.64x192x32.F32.E4M3.E4M3 R24, R200, gdesc[UR4], R24, gsb0 ;  /* 0x02e00004c8187df3 */ /* 0x000fec0008000818 */
        /* <DEDUP_REMOVED lines=52> */
[----:B------:R-:W-:-:S06]  /*c7d0*/  WARPGROUP.DEPBAR.LE gsb0, 0x0 ;  /* 0x00008000000079c5 */ /* 0x000fcc0000010000 */
        /* <DEDUP_REMOVED lines=14> */
[-CC-:B------:R-:W-:Y:S01]  /*c8c0*/  FFMA.FTZ R190, R123, R121.reuse, -R133.reuse ;  /* 0x000000797bbe7223 */ /* 0x180fe20000010885 */
[----:B------:R-:W-:-:S05]  /*c8d0*/  FFMA.FTZ R123, R126, R121, -R133 ;  /* 0x000000797e7b7223 */ /* 0x000fca0000010885 */
        /* <DEDUP_REMOVED lines=8> */
[----:B------:R-:W-:-:S06]  /*c960*/  FFMA.FTZ R192, R216, R121, -R133 ;  /* 0x00000079d8c07223 */ /* 0x000fcc0000010885 */
        /* <DEDUP_REMOVED lines=16> */
[----:B------:R-:W-:-:S06]  /*ca70*/  FFMA.FTZ R126, R130, R121, -R133 ;  /* 0x00000079827e7223 */ /* 0x000fcc0000010885 */
        /* <DEDUP_REMOVED lines=10> */
[----:B------:R-:W-:-:S05]  /*cb20*/  @!P0 VIADD R5, R194, 0x33440 ;  /* 0x00033440c2058836 */ /* 0x000fca0000000000 */
[----:B------:R-:W-:Y:S01]  /*cb30*/  @!P0 PRMT R5, RZ, 0x654, R5 ;  /* 0x00000654ff058816 */ /* 0x000fe20000000005 */
[----:B------:R-:W2:Y:S01]  /*cb40*/  MUFU.EX2 R151, R151 ;  /* 0x0000009700977308 */ /* 0x000ea20000000800 */
[----:B-1----:R-:W-:-:S01]  /*cb50*/  FADD.FTZ R130, R150, R197 ;  /* 0x000000c596827221 */ /* 0x002fc20000010000 */
[----:B------:R1:W-:Y:S06]  /*cb60*/  BAR.ARV R19, 0x100 ;  /* 0x000400130000751d */ /* 0x0003ec0000002000 */
[----:B------:R-:W3:Y:S01]  /*cb70*/  MUFU.EX2 R163, R163 ;  /* 0x000000a300a37308 */ /* 0x000ee20000000800 */
[----:B0-----:R-:W-:-:S01]  /*cb80*/  FADD.FTZ R6, R149, R6 ;  /* 0x0000000695067221 */ /* 0x001fc20000010000 */
[----:B------:R0:W-:Y:S06]  /*cb90*/  @!P0 SYNCS.ARRIVE.TRANS64.RED.A1T0 RZ, [R5+URZ], RZ ;  /* 0x000000ff05ff89a7 */ /* 0x0001ec000810043f */
[----:B------:R-:W4:Y:S01]  /*cba0*/  MUFU.EX2 R167, R167 ;  /* 0x000000a700a77308 */ /* 0x000f220000000800 */
[----:B--2---:R-:W-:-:S07]  /*cbb0*/  FADD.FTZ R130, R151, R130 ;  /* 0x0000008297827221 */ /* 0x004fce0000010000 */
[----:B------:R-:W2:Y:S01]  /*cbc0*/  MUFU.EX2 R186, R186 ;  /* 0x000000ba00ba7308 */ /* 0x000ea20000000800 */
[----:B---3--:R-:W-:-:S07]  /*cbd0*/  FADD.FTZ R133, R163, R6 ;  /* 0x00000006a3857221 */ /* 0x008fce0000010000 */
[----:B------:R-:W3:Y:S01]  /*cbe0*/  MUFU.EX2 R190, R190 ;  /* 0x000000be00be7308 */ /* 0x000ee20000000800 */
[----:B----4-:R-:W-:-:S07]  /*cbf0*/  FADD.FTZ R197, R167, R130 ;  /* 0x00000082a7c57221 */ /* 0x010fce0000010000 */
[----:B------:R-:W4:Y:S01]  /*cc00*/  MUFU.EX2 R124, R124 ;  /* 0x0000007c007c7308 */ /* 0x000f220000000800 */
[----:B--2---:R-:W-:-:S07]  /*cc10*/  FADD.FTZ R133, R186, R133 ;  /* 0x00000085ba857221 */ /* 0x004fce0000010000 */
[----:B------:R-:W2:Y:S01]  /*cc20*/  MUFU.EX2 R123, R123 ;  /* 0x0000007b007b7308 */ /* 0x000ea20000000800 */
[----:B---3--:R-:W-:-:S07]  /*cc30*/  FADD.FTZ R6, R190, R197 ;  /* 0x000000c5be067221 */ /* 0x008fce0000010000 */
[----:B------:R-:W0:Y:S01]  /*cc40*/  MUFU.EX2 R125, R125 ;  /* 0x0000007d007d7308 */ /* 0x000e220000000800 */
[----:B----4-:R-:W-:-:S07]  /*cc50*/  FADD.FTZ R130, R124, R133 ;  /* 0x000000857c827221 */ /* 0x010fce0000010000 */
[----:B------:R-:W3:Y:S01]  /*cc60*/  MUFU.EX2 R192, R192 ;  /* 0x000000c000c07308 */ /* 0x000ee20000000800 */
[----:B--2---:R-:W-:-:S07]  /*cc70*/  FADD.FTZ R133, R123, R6 ;  /* 0x000000067b857221 */ /* 0x004fce0000010000 */
[----:B------:R-:W2:Y:S01]  /*cc80*/  MUFU.EX2 R128, R128 ;  /* 0x0000008000807308 */ /* 0x000ea20000000800 */
[----:B0-----:R-:W-:-:S07]  /*cc90*/  FADD.FTZ R5, R125, R130 ;  /* 0x000000827d057221 */ /* 0x001fce0000010000 */
[----:B------:R-:W0:Y:S01]  /*cca0*/  MUFU.EX2 R126, R126 ;  /* 0x0000007e007e7308 */ /* 0x000e220000000800 */
[----:B---3--:R-:W-:-:S07]  /*ccb0*/  FADD.FTZ R133, R192, R133 ;  /* 0x00000085c0857221 */ /* 0x008fce0000010000 */
        /* <DEDUP_REMOVED lines=11> */
[----:B---3--:R-:W-:-:S01]  /*cd70*/  FADD.FTZ R130, R199, R130 ;  /* 0x00000082c7827221 */ /* 0x008fc20000010000 */
[----:B--2---:R-:W-:-:S03]  /*cd80*/  FADD.FTZ R6, R129, R6 ;  /* 0x0000000681067221 */ /* 0x004fc60000010000 */
[----:B0-----:R-:W-:Y:S01]  /*cd90*/  FADD.FTZ R5, R131, R130 ;  /* 0x0000008283057221 */ /* 0x001fe20000010000 */
[----:B-1----:R-:W-:Y:S06]  /*cda0*/  @!P1 BRA `(.L_x_2021) ;  /* 0x0000000000049947 */ /* 0x002fec0003800000 */
[----:B------:R-:W-:Y:S01]  /*cdb0*/  BPT.TRAP 0x1 ;  /* 0x000000040000795c */ /* 0x000fe20000300000 */
.L_x_2021:
[----:B------:R-:W-:Y:S01]  /*cdc0*/  ULEA UR6, UR43, UR40, 0x3 ;  /* 0x000000282b067291 */ /* 0x000fe2000f8e183f */
[----:B------:R-:W-:Y:S01]  /*cdd0*/  ISETP.GT.AND P2, PT, R11, R18, PT ;  /* 0x000000120b00720c */ /* 0x000fe20003f44270 */
[-C--:B------:R-:W-:Y:S01]  /*cde0*/  FMUL.FTZ R24, R24, R7.reuse ;  /* 0x0000000718187220 */ /* 0x080fe20000410000 */
        /* <DEDUP_REMOVED lines=144> */
.L_x_2012:
[----:B------:R-:W-:Y:S06]  /*d6f0*/  BAR.ARV 0x8, 0x180 ;  /* 0x0206000000007b1d */ /* 0x000fec0000002000 */
[----:B------:R-:W-:Y:S05]  /*d700*/  @!P1 BRA `(.L_x_2023) ;  /* 0x0000000000049947 */ /* 0x000fea0003800000 */
[----:B------:R-:W-:Y:S01]  /*d710*/  BPT.TRAP 0x1 ;  /* 0x000000040000795c */ /* 0x000fe20000300000 */
.L_x_2023:
[----:B------:R-:W-:Y:S01]  /*d720*/  ULEA UR5, UR54, UR40, 0x3 ;  /* 0x0000002836057291 */ /* 0x000fe2000f8e183f */
[----:B------:R-:W-:-:S08]  /*d730*/  SHF.L.U32 R4, R4, 0x1f, RZ ;  /* 0x0000001f04047819 */ /* 0x000fd000000006ff */
[----:B------:R0:W1:Y:S01]  /*d740*/  SYNCS.PHASECHK.TRANS64.TRYWAIT P0, [UR5+0x33450], R4 ;  /* 0x03345004ff0075a7 */ /* 0x0000620008000145 */
[----:B------:R-:W-:Y:S05]  /*d750*/  @!P1 BRA `(.L_x_2024) ;  /* 0x0000000000049947 */ /* 0x000fea0003800000 */
[----:B------:R-:W-:Y:S01]  /*d760*/  BPT.TRAP 0x1 ;  /* 0x000000040000795c */ /* 0x000fe20000300000 */
.L_x_2024:
[----:B-1----:R-:W-:Y:S05]  /*d770*/  @P0 BRA `(.L_x_2025) ;  /* 0x0000000000080947 */ /* 0x002fea0003800000 */
[----:B------:R-:W1:Y:S02]  /*d780*/  SYNCS.PHASECHK.TRANS64.TRYWAIT P0, [UR5+0x33450], R4 ;  /* 0x03345004ff0075a7 */ /* 0x000e640008000145 */
[----:B-1----:R-:W-:Y:S05]  /*d790*/  @!P0 BRA `(.L_x_2026) ;  /* 0x0000007800dc8947 */ /* 0x002fea0003800000 */
.L_x_2025:
[----:B------:R-:W-:Y:S01]  /*d7a0*/  UIADD3 UR40, UR40, 0x200, URZ ;  /* 0x0000020028287890 */ /* 0x000fe2000fffe03f */
[----:B------:R-:W-:Y:S01]  /*d7b0*/  WARPGROUP.ARRIVE ;  /* 0x00000000000079c5 */ /* 0x000fe20000000000 */
[----:B------:R-:W-:Y:S01]  /*d7c0*/  UMOV UR55, 0xc0000010 ;  /* 0xc000001000377882 */ /* 0x000fe20000000000 */
[----:B------:R-:W-:Y:S01]  /*d7d0*/  UMOV UR7, 0xc0000010 ;  /* 0xc000001000077882 */ /* 0x000fe20000000000 */
[----:B------:R-:W-:Y:S01]  /*d7e0*/  USHF.R.U32.HI UR40, URZ, 0x4, UR40 ;  /* 0x000000043f287899 */ /* 0x000fe20008011628 */
[----:B------:R-:W2:Y:S03]  /*d7f0*/  LDC.64 R8, c[0x0][0x9a0] ;  /* 0x00026800ff087b82 */ /* 0x000ea60000000a00 */
[----:B------:R-:W-:-:S04]  /*d800*/  ULOP3.LUT UR40, UR40, 0x3fff, URZ, 0xc0, !UPT ;  /* 0x00003fff28287892 */ /* 0x000fc8000f8ec03f */
[----:B------:R-:W-:-:S04]  /*d810*/  ULOP3.LUT UR40, UR40, 0x10000, URZ, 0xfc, !UPT ;  /* 0x0001000028287892 */ /* 0x000fc8000f8efc3f */
[----:B------:R-:W-:-:S04]  /*d820*/  UIMAD UR54, UR54, 0x780, UR40 ;  /* 0x00000780363678a4 */ /* 0x000fc8000f8e0228 */
[----:B------:R-:W-:-:S05]  /*d830*/  UIADD3 UR4, UR54, 0x180, URZ ;  /* 0x0000018036047890 */ /* 0x000fca000fffe03f */
[----:B------:R-:W-:Y:S02]  /*d840*/  QGMMA.64x192x32.F32.E4M3.E4M3 R24, R216, gdesc[UR52], R24, gsb0 ;  /* 0x02e00034d8187df3 */ /* 0x000fe40008000818 */
[----:B------:R-:W-:Y:S01]  /*d850*/  UMOV UR6, UR4 ;  /* 0x0000000400067c82 */ /* 0x000fe20008000000 */
[----:B------:R-:W-:Y:S01]  /*d860*/  UIADD3 UR4, UR54, 0x300, URZ ;  /* 0x0000030036047890 */ /* 0x000fe2000fffe03f */
[----:B--2---:R-:W-:-:S04]  /*d870*/  ISETP.NE.U32.AND P0, PT, R8, RZ, PT ;  /* 0x000000ff0800720c */ /* 0x004fc80003f05070 */
[----:B------:R-:W-:-:S13]  /*d880*/  ISETP.NE.AND.EX P0, PT, R9, RZ, PT, P0 ;  /* 0x000000ff0900720c */ /* 0x000fda0003f05300 */
[----:B-1----:R-:W1:Y:S01]  /*d890*/  @P0 LDC.64 R2, c[0x0][0x9c8] ;  /* 0x00027200ff020b82 */ /* 0x002e620000000a00 */
[----:B------:R-:W-:-:S07]  /*d8a0*/  @P0 SHF.R.S32.HI R13, RZ, 0x1f, R17 ;  /* 0x0000001fff0d0819 */ /* 0x000fce0000011411 */
[----:B------:R-:W2:Y:S01]  /*d8b0*/  @P0 LDC.64 R10, c[0x0][0x9d0] ;  /* 0x00027400ff0a0b82 */ /* 0x000ea20000000a00 */
[----:B-1----:R-:W-:-:S04]  /*d8c0*/  @P0 IMAD R0, R2, UR37, RZ ;  /* 0x0000002502000c24 */ /* 0x002fc8000f8e02ff */
[----:B------:R-:W-:Y:S02]  /*d8d0*/  @P0 IMAD R7, R3, UR36, R0 ;  /* 0x0000002403070c24 */ /* 0x000fe4000f8e0200 */
[----:B------:R-:W-:-:S04]  /*d8e0*/  @P0 IMAD.WIDE.U32 R2, R2, UR36, RZ ;  /* 0x0000002402020c25 */ /* 0x000fc8000f8e00ff */
[-C--:B--2---:R-:W-:Y:S02]  /*d8f0*/  @P0 IMAD R0, R13, R10.reuse, RZ ;  /* 0x0000000a0d000224 */ /* 0x084fe400078e02ff */
        /* <DEDUP_REMOVED lines=11> */
[----:B------:R-:W-:Y:S01]  /*d9b0*/  UMOV UR6, UR4 ;  /* 0x0000000400067c82 */ /* 0x000fe20008000000 */
[----:B------:R-:W-:Y:S01]  /*d9c0*/  UMOV UR7, 0xc0000010 ;  /* 0xc000001000077882 */ /* 0x000fe20000000000 */
[----:B------:R-:W-:Y:S01]  /*d9d0*/  UIADD3 UR4, UR54, 0x480, URZ ;  /* 0x0000048036047890 */ /* 0x000fe2000fffe03f */
[----:B------:R-:W-:Y:S02]  /*d9e0*/  WARPGROUP.DEPBAR.LE gsb0, 0x0 ;  /* 0x00008000000079c5 */ /* 0x000fe40000010000 */
[----:B------:R-:W-:-:S14]  /*d9f0*/  WARPGROUP.ARRIVE ;  /* 0x00000000000079c5 */ /* 0x000fdc0000000000 */
[----:B------:R-:W-:Y:S01]  /*da00*/  QGMMA.64x192x32.F32.E4M3.E4M3 R24, R208, gdesc[UR4], R24, gsb0 ;  /* 0x02e00004d0187df3 */ /* 0x000fe20008000818 */
[----:B------:R-:W-:Y:S01]  /*da10*/  UMOV UR6, UR4 ;  /* 0x0000000400067c82 */ /* 0x000fe20008000000 */
[----:B------:R-:W-:Y:S01]  /*da20*/  UMOV UR7, 0xc0000010 ;  /* 0xc000001000077882 */ /* 0x000fe20000000000 */
[----:B------:R-:W-:Y:S01]  /*da30*/  UIADD3 UR54, UR54, 0x600, URZ ;  /* 0x0000060036367890 */ /* 0x000fe2000fffe03f */
[----:B------:R-:W-:Y:S01]  /*da40*/  UMOV UR55, 0xc0000010 ;  /* 0xc000001000377882 */ /* 0x000fe20000000000 */
[----:B------:R-:W3:Y:S04]  /*da50*/  SHFL.BFLY PT, R7, R6, 0x2, 0x1f ;  /* 0x0c401f0006077f89 */ /* 0x000ee800000e0000 */
[----:B------:R-:W4:Y:S01]  /*da60*/  SHFL.BFLY PT, R2, R5, 0x2, 0x1f ;  /* 0x0c401f0005027f89 */ /* 0x000f2200000e0000 */
[----:B------:R-:W-:-:S02]  /*da70*/  WARPGROUP.DEPBAR.LE gsb0, 0x0 ;  /* 0x00008000000079c5 */ /* 0x000fc40000010000 */
[----:B------:R-:W-:-:S08]  /*da80*/  WARPGROUP.ARRIVE ;  /* 0x00000000000079c5 */ /* 0x000fd00000000000 */
[----:B------:R-:W-:Y:S01]  /*da90*/  QGMMA.64x192x32.F32.E4M3.E4M3 R24, R204, gdesc[UR4], R24, gsb0 ;  /* 0x02e00004cc187df3 */ /* 0x000fe20008000818 */
[----:B---3--:R-:W-:Y:S01]  /*daa0*/  FADD.FTZ R7, R7, R6 ;  /* 0x0000000607077221 */ /* 0x008fe20000010000 */
[----:B----4-:R-:W-:-:S04]  /*dab0*/  FADD.FTZ R2, R2, R5 ;  /* 0x0000000502027221 */ /* 0x010fc80000010000 */
[----:B------:R-:W3:Y:S04]  /*dac0*/  SHFL.BFLY PT, R0, R7, 0x1, 0x1f ;  /* 0x0c201f0007007f89 */ /* 0x000ee800000e0000 */
[----:B-1----:R-:W1:Y:S01]  /*dad0*/  SHFL.BFLY PT, R9, R2, 0x1, 0x1f ;  /* 0x0c201f0002097f89 */ /* 0x002e6200000e0000 */
[----:B0-----:R-:W-:Y:S02]  /*dae0*/  IMAD.MOV.U32 R4, RZ, RZ, RZ ;  /* 0x000000ffff047224 */ /* 0x001fe400078e00ff */
[----:B---3--:R-:W-:Y:S01]  /*daf0*/  FADD.FTZ R10, R7, R0 ;  /* 0x00000000070a7221 */ /* 0x008fe20000010000 */
        /* <DEDUP_REMOVED lines=20> */
[-C--:B--2---:R-:W-:Y:S01]  /*dc40*/  FMUL.FTZ R4, R4, R3.reuse ;  /* 0x0000000304047220 */ /* 0x084fe20000410000 */
[----:B------:R-:W-:Y:S02]  /*dc50*/  IMAD.MOV.U32 R0, RZ, RZ, -0x800000 ;  /* 0xff800000ff007424 */ /* 0x000fe400078e00ff */
[----:B------:R-:W-:Y:S01]  /*dc60*/  @P2 FFMA.FTZ R2, R5, R120, R6 ;  /* 0x0000007805022223 */ /* 0x000fe20000010006 */
[----:B------:R-:W-:Y:S01]  /*dc70*/  @P3 FFMA.FTZ R0, R14, R122, R7 ;  /* 0x0000007a0e003223 */ /* 0x000fe20000010007 */
[----:B---3--:R-:W-:Y:S01]  /*dc80*/  FMUL.FTZ R8, R8, R3 ;  /* 0x0000000308087220 */ /* 0x008fe20000410000 */
[----:B------:R-:W-:-:S02]  /*dc90*/  WARPGROUP.DEPBAR.LE gsb0, 0x0 ;  /* 0x00008000000079c5 */ /* 0x000fc40000010000 */
[----:B------:R-:W-:Y:S05]  /*dca0*/  @!P1 BRA `(.L_x_2027) ;  /* 0x0000000000049947 */ /* 0x000fea0003800000 */
[----:B------:R-:W-:Y:S01]  /*dcb0*/  BPT.TRAP 0x1 ;  /* 0x000000040000795c */ /* 0x000fe20000300000 */
.L_x_2027:
        /* <DEDUP_REMOVED lines=100> */
.L_x_1994:
[----:B------:R-:W-:Y:S05]  /*e300*/  @P0 BRA `(.L_x_2028) ;  /* 0x0000002c00540947 */ /* 0x000fea0003800000 */
[----:B------:R-:W0:Y:S01]  /*e310*/  S2R R19, SR_TID.X ;  /* 0x0000000000137919 */ /* 0x000e220000002100 */
[----:B------:R-:W-:Y:S01]  /*e320*/  ULDC.64 UR4, c[0x4][0x38] ;  /* 0x01000e0000047ab9 */ /* 0x000fe20000000a00 */
[----:B------:R-:W-:Y:S01]  /*e330*/  ULDC.64 UR6, c[0x0][0xb38] ;  /* 0x0002ce0000067ab9 */ /* 0x000fe20000000a00 */
[----:B------:R-:W1:Y:S01]  /*e340*/  LDC R127, c[0x0][0xbe8] ;  /* 0x0002fa00ff7f7b82 */ /* 0x000e620000000800 */
        /* <DEDUP_REMOVED lines=8> */
[C---:B------:R-:W-:Y:S01]  /*e3d0*/  LOP3.LUT P0, R8, R19.reuse, 0x3, RZ, 0xc0, !PT ;  /* 0x0000000313087812 */ /* 0x040fe2000780c0ff */
[----:B------:R-:W-:Y:S01]  /*e3e0*/  VIADD R19, R19, 0xffffff80 ;  /* 0xffffff8013137836 */ /* 0x000fe20000000000 */
[----:B-1----:R-:W-:Y:S01]  /*e3f0*/  ISETP.NE.AND P2, PT, R127, 0x1, PT ;  /* 0x000000017f00780c */ /* 0x002fe20003f45270 */
[----:B------:R-:W-:Y:S01]  /*e400*/  BSSY B0, `(.L_x_2029) ;  /* 0x000021b000007945 */ /* 0x000fe20003800000 */
[----:B------:R-:W-:-:S04]  /*e410*/  ISETP.EQ.OR P0, PT, R8, 0x3, !P0 ;  /* 0x000000030800780c */ /* 0x000fc80004702670 */
[----:B------:R-:W-:Y:S02]  /*e420*/  SEL R20, R11, R6, P0 ;  /* 0x000000060b147207 */ /* 0x000fe40000000000 */
[----:B0-----:R-:W-:Y:S02]  /*e430*/  SHF.R.S32.HI R4, RZ, 0x1f, R19 ;  /* 0x0000001fff047819 */ /* 0x001fe40000011413 */
[----:B------:R-:W-:Y:S02]  /*e440*/  SEL R11, R6, R11, P0 ;  /* 0x0000000b060b7207 */ /* 0x000fe40000000000 */
[----:B------:R-:W-:Y:S02]  /*e450*/  LEA.HI R5, R4, R19, RZ, 0x7 ;  /* 0x0000001304057211 */ /* 0x000fe400078f38ff */
[----:B------:R-:W-:Y:S02]  /*e460*/  SEL R164, R76, R123, P0 ;  /* 0x0000007b4ca47207 */ /* 0x000fe40000000000 */
[----:B------:R-:W-:-:S02]  /*e470*/  LOP3.LUT R6, R5, 0xffffff80, RZ, 0xc0, !PT ;  /* 0xffffff8005067812 */ /* 0x000fc400078ec0ff */
[----:B------:R-:W-:Y:S02]  /*e480*/  SEL R30, R123, R76, P0 ;  /* 0x0000004c7b1e7207 */ /* 0x000fe40000000000 */
[----:B------:R-:W-:Y:S01]  /*e490*/  SEL R144, R48, R7, P0 ;  /* 0x0000000730907207 */ /* 0x000fe20000000000 */
[----:B------:R-:W-:Y:S01]  /*e4a0*/  IMAD.IADD R76, R19, 0x1, -R6 ;  /* 0x00000001134c7824 */ /* 0x000fe200078e0a06 */
[----:B------:R-:W-:Y:S02]  /*e4b0*/  SEL R48, R7, R48, P0 ;  /* 0x0000003007307207 */ /* 0x000fe40000000000 */
[----:B------:R-:W-:Y:S02]  /*e4c0*/  SEL R172, R60, R121, P0 ;  /* 0x000000793cac7207 */ /* 0x000fe40000000000 */
[----:B------:R-:W-:Y:S02]  /*e4d0*/  SHF.R.S32.HI R7, RZ, 0x1f, R76 ;  /* 0x0000001fff077819 */ /* 0x000fe4000001144c */
[----:B------:R-:W-:-:S02]  /*e4e0*/  SEL R26, R121, R60, P0 ;  /* 0x0000003c791a7207 */ /* 0x000fc40000000000 */
[----:B------:R-:W-:Y:S02]  /*e4f0*/  SEL R140, R38, R39, P0 ;  /* 0x00000027268c7207 */ /* 0x000fe40000000000 */
[----:B------:R-:W-:Y:S02]  /*e500*/  SEL R60, R39, R38, P0 ;  /* 0x00000026273c7207 */ /* 0x000fe40000000000 */
[----:B------:R-:W-:Y:S02]  /*e510*/  LEA.HI R39, R7, R76, RZ, 0x2 ;  /* 0x0000004c07277211 */ /* 0x000fe400078f10ff */
[----:B------:R-:W-:Y:S02]  /*e520*/  SEL R138, R21, R50, P0 ;  /* 0x00000032158a7207 */ /* 0x000fe40000000000 */
[----:B------:R-:W-:Y:S02]  /*e530*/  SEL R46, R50, R21, P0 ;  /* 0x00000015322e7207 */ /* 0x000fe40000000000 */
[----:B------:R-:W-:-:S02]  /*e540*/  SHF.R.S32.HI R6, RZ, 0x7, R5 ;  /* 0x00000007ff067819 */ /* 0x000fc40000011405 */
[----:B------:R-:W-:Y:S02]  /*e550*/  LEA.HI R23, R4, R19, RZ, 0x2 ;  /* 0x0000001304177211 */ /* 0x000fe400078f10ff */
[--C-:B------:R-:W-:Y:S02]  /*e560*/  SHF.R.S32.HI R21, RZ, 0x2, R39.reuse ;  /* 0x00000002ff157819 */ /* 0x100fe40000011427 */
[----:B------:R-:W-:Y:S02]  /*e570*/  SHF.R.S32.HI R38, RZ, 0x1f, R39 ;  /* 0x0000001fff267819 */ /* 0x000fe40000011427 */
[----:B------:R-:W-:Y:S02]  /*e580*/  SEL R136, R61, R52, P0 ;  /* 0x000000343d887207 */ /* 0x000fe40000000000 */
[----:B------:R-:W-:Y:S02]  /*e590*/  SEL R61, R52, R61, P0 ;  /* 0x0000003d343d7207 */ /* 0x000fe40000000000 */
[----:B------:R-:W-:-:S02]  /*e5a0*/  LEA.HI R4, R5, R6, RZ, 0x1 ;  /* 0x0000000605047211 */ /* 0x000fc400078f08ff */
[----:B------:R-:W-:Y:S02]  /*e5b0*/  LOP3.LUT R52, R23, 0xfffffffc, RZ, 0xc0, !PT ;  /* 0xfffffffc17347812 */ /* 0x000fe400078ec0ff */
[----:B------:R-:W-:Y:S02]  /*e5c0*/  LEA.HI R38, R38, R21, RZ, 0x3 ;  /* 0x0000001526267211 */ /* 0x000fe400078f18ff */
[----:B------:R-:W-:Y:S02]  /*e5d0*/  SEL R22, R13, R12, P0 ;  /* 0x0000000c0d167207 */ /* 0x000fe40000000000 */
[----:B------:R-:W-:Y:S02]  /*e5e0*/  SEL R13, R12, R13, P0 ;  /* 0x0000000d0c0d7207 */ /* 0x000fe40000000000 */
[----:B------:R-:W-:Y:S02]  /*e5f0*/  SEL R36, R14, R41, P0 ;  /* 0x000000290e247207 */ /* 0x000fe40000000000 */
[----:B------:R-:W-:Y:S01]  /*e600*/  SEL R12, R41, R14, P0 ;  /* 0x0000000e290c7207 */ /* 0x000fe20000000000 */
[----:B------:R-:W-:Y:S01]  /*e610*/  IMAD.IADD R41, R19, 0x1, -R52 ;  /* 0x0000000113297824 */ /* 0x000fe200078e0a34 */
[----:B------:R-:W-:-:S02]  /*e620*/  LOP3.LUT R4, R4, 0x3fffffe, RZ, 0xc0, !PT ;  /* 0x03fffffe04047812 */ /* 0x000fc400078ec0ff */
[----:B------:R-:W-:Y:S02]  /*e630*/  LOP3.LUT R38, R38, 0xfffffff8, RZ, 0xc0, !PT ;  /* 0xfffffff826267812 */ /* 0x000fe400078ec0ff */
[----:B------:R-:W-:Y:S01]  /*e640*/  SHF.R.S32.HI R52, RZ, 0x1f, R17 ;  /* 0x0000001fff347819 */ /* 0x000fe20000011411 */
[----:B------:R-:W-:Y:S01]  /*e650*/  IMAD.IADD R19, R6, 0x1, -R4 ;  /* 0x0000000106137824 */ /* 0x000fe200078e0a04 */
[----:B------:R-:W-:Y:S01]  /*e660*/  SEL R8, R9, R10, P0 ;  /* 0x0000000a09087207 */ /* 0x000fe20000000000 */
[----:B------:R-:W-:Y:S01]  /*e670*/  IMAD.IADD R4, R21, 0x1, -R38 ;  /* 0x0000000115047824 */ /* 0x000fe200078e0a26 */
[----:B------:R-:W-:Y:S01]  /*e680*/  SEL R9, R10, R9, P0 ;  /* 0x000000090a097207 */ /* 0x000fe20000000000 */
[----:B------:R-:W-:Y:S01]  /*e690*/  IMAD R38, R52, UR4, RZ ;  /* 0x0000000434267c24 */ /* 0x000fe2000f8e02ff */
[----:B------:R-:W-:Y:S01]  /*e6a0*/  SEL R16, R32, R33, P0 ;  /* 0x0000002120107207 */ /* 0x000fe20000000000 */
[----:B------:R-:W-:Y:S01]  /*e6b0*/  IMAD R52, R52, UR6, RZ ;  /* 0x0000000634347c24 */ /* 0x000fe2000f8e02ff */
[----:B------:R-:W-:Y:S01]  /*e6c0*/  SEL R10, R33, R32, P0 ;  /* 0x00000020210a7207 */ /* 0x000fe20000000000 */
[C---:B------:R-:W-:Y:S01]  /*e6d0*/  IMAD R21, R17.reuse, UR5, R38 ;  /* 0x0000000511157c24 */ /* 0x040fe2000f8e0226 */
[----:B------:R-:W-:Y:S01]  /*e6e0*/  SEL R160, R84, R85, P0 ;  /* 0x0000005554a07207 */ /* 0x000fe20000000000 */
[----:B------:R-:W-:Y:S01]  /*e6f0*/  IMAD R23, R17, UR7, R52 ;  /* 0x0000000711177c24 */ /* 0x000fe2000f8e0234 */
[----:B------:R-:W-:-:S02]  /*e700*/  SEL R32, R85, R84, P0 ;  /* 0x0000005455207207 */ /* 0x000fc40000000000 */
[----:B------:R-:W-:Y:S02]  /*e710*/  LEA.HI R51, R41, R41, RZ, 0x1 ;  /* 0x0000002929337211 */ /* 0x000fe400078f08ff */
[----:B------:R-:W-:Y:S02]  /*e720*/  SEL R84, R54, R55, P0 ;  /* 0x0000003736547207 */ /* 0x000fe40000000000 */
[----:B------:R-:W-:Y:S02]  /*e730*/  SEL R50, R37, R58, P0 ;  /* 0x0000003a25327207 */ /* 0x000fe40000000000 */
[----:B------:R-:W-:Y:S02]  /*e740*/  SEL R103, R58, R37, P0 ;  /* 0x000000253a677207 */ /* 0x000fe40000000000 */
[----:B------:R-:W0:Y:S01]  /*e750*/  S2R R37, SR_CTAID.X ;  /* 0x0000000000257919 */ /* 0x000e220000002500 */
[----:B------:R-:W-:Y:S02]  /*e760*/  SEL R162, R72, R73, P0 ;  /* 0x0000004948a27207 */ /* 0x000fe40000000000 */
[----:B------:R-:W-:-:S02]  /*e770*/  SEL R27, R73, R72, P0 ;  /* 0x00000048491b7207 */ /* 0x000fc40000000000 */
[----:B------:R-:W-:Y:S02]  /*e780*/  LOP3.LUT R52, R51, 0x1ffffffe, RZ, 0xc0, !PT ;  /* 0x1ffffffe33347812 */ /* 0x000fe400078ec0ff */
[----:B------:R-:W-:Y:S02]  /*e790*/  SEL R128, R74, R75, P0 ;  /* 0x0000004b4a807207 */ /* 0x000fe40000000000 */
[----:B------:R-:W-:Y:S01]  /*e7a0*/  SEL R72, R75, R74, P0 ;  /* 0x0000004a4b487207 */ /* 0x000fe20000000000 */
[----:B------:R-:W-:Y:S01]  /*e7b0*/  IMAD.IADD R52, R41, 0x1, -R52 ;  /* 0x0000000129347824 */ /* 0x000fe200078e0a34 */
        /* <DEDUP_REMOVED lines=18> */
[----:B------:R-:W-:Y:S02]  /*e8e0*/  LEA.HI R7, R7, R76, RZ, 0x5 ;  /* 0x0000004c07077211 */ /* 0x000fe400078f28ff */
        /* <DEDUP_REMOVED lines=14> */
[----:B------:R-:W-:Y:S01]  /*e9d0*/  SHF.R.S32.HI R5, RZ, 0x5, R7 ;  /* 0x00000005ff057819 */ /* 0x000fe20000011407 */
[----:B------:R-:W-:Y:S01]  /*e9e0*/  IMAD.WIDE.U32 R6, R17, UR4, RZ ;  /* 0x0000000411067c25 */ /* 0x000fe2000f8e00ff */
[----:B------:R-:W-:Y:S01]  /*e9f0*/  SEL R126, R86, R87, P0 ;  /* 0x00000057567e7207 */ /* 0x000fe20000000000 */
[----:B------:R-:W1:Y:S01]  /*ea00*/  S2UR UR4, SR_CTAID.Y ;  /* 0x00000000000479c3 */ /* 0x000e620000002600 */
[----:B------:R-:W-:Y:S01]  /*ea10*/  SEL R73, R87, R86, P0 ;  /* 0x0000005657497207 */ /* 0x000fe20000000000 */
[----:B------:R-:W-:Y:S01]  /*ea20*/  IMAD R38, R5, 0x10, R4 ;  /* 0x0000001005267824 */ /* 0x000fe200078e0204 */
[----:B------:R-:W-:Y:S01]  /*ea30*/  LOP3.LUT R39, R39, 0x7ffffffc, RZ, 0xc0, !PT ;  /* 0x7ffffffc27277812 */ /* 0x000fe200078ec0ff */
[----:B------:R-:W-:Y:S01]  /*ea40*/  IMAD.WIDE.U32 R4, R17, UR6, RZ ;  /* 0x0000000611047c25 */ /* 0x000fe2000f8e00ff */
[----:B------:R-:W-:Y:S01]  /*ea50*/  SEL R170, R53, R44, P0 ;  /* 0x0000002c35aa7207 */ /* 0x000fe20000000000 */
[----:B------:R-:W-:Y:S01]  /*ea60*/  ULDC.64 UR6, c[0x0][0xb48] ;  /* 0x0002d20000067ab9 */ /* 0x000fe20000000a00 */
[----:B------:R-:W-:Y:S01]  /*ea70*/  SEL R18, R44, R53, P0 ;  /* 0x000000352c127207 */ /* 0x000fe20000000000 */
[----:B------:R-:W-:Y:S01]  /*ea80*/  IMAD R19, R19, 0x40, R38 ;  /* 0x0000004013137824 */ /* 0x000fe200078e0226 */
[----:B------:R-:W-:Y:S01]  /*ea90*/  SEL R86, R90, R91, P0 ;  /* 0x0000005b5a567207 */ /* 0x000fe20000000000 */
[----:B------:R-:W-:Y:S01]  /*eaa0*/  IMAD.IADD R7, R7, 0x1, R21 ;  /* 0x0000000107077824 */ /* 0x000fe200078e0215 */
[----:B------:R-:W-:Y:S01]  /*eab0*/  SEL R148, R108, R109, P0 ;  /* 0x0000006d6c947207 */ /* 0x000fe20000000000 */
[----:B------:R-:W-:Y:S01]  /*eac0*/  IMAD R52, R52, 0x8, R19 ;  /* 0x0000000834347824 */ /* 0x000fe200078e0213 */
[----:B------:R-:W-:Y:S01]  /*ead0*/  SEL R44, R109, R108, P0 ;  /* 0x0000006c6d2c7207 */ /* 0x000fe20000000000 */
[----:B------:R-:W-:Y:S01]  /*eae0*/  IMAD.IADD R5, R5, 0x1, R23 ;  /* 0x0000000105057824 */ /* 0x000fe200078e0217 */
[----:B------:R-:W-:Y:S01]  /*eaf0*/  SEL R132, R70, R71, P0 ;  /* 0x0000004746847207 */ /* 0x000fe20000000000 */
[----:B0-----:R-:W-:Y:S01]  /*eb00*/  IMAD R100, R37, 0x80, R19 ;  /* 0x0000008025647824 */ /* 0x001fe200078e0213 */
[----:B------:R-:W-:Y:S01]  /*eb10*/  SEL R108, R71, R70, P0 ;  /* 0x00000046476c7207 */ /* 0x000fe20000000000 */
[----:B------:R-:W-:Y:S01]  /*eb20*/  IMAD R52, R37, 0x80, R52 ;  /* 0x0000008025347824 */ /* 0x000fe200078e0234 */
[----:B------:R-:W-:-:S02]  /*eb30*/  SEL R34, R93, R92, P0 ;  /* 0x0000005c5d227207 */ /* 0x000fc40000000000 */
[----:B------:R-:W-:Y:S02]  /*eb40*/  SEL R124, R82, R83, P0 ;  /* 0x00000053527c7207 */ /* 0x000fe40000000000 */
[----:B------:R-:W-:Y:S02]  /*eb50*/  SEL R70, R83, R82, P0 ;  /* 0x0000005253467207 */ /* 0x000fe40000000000 */
[C---:B------:R-:W-:Y:S01]  /*eb60*/  LOP3.LUT P1, RZ, R76.reuse, 0x3, RZ, 0xc0, !PT ;  /* 0x000000034cff7812 */ /* 0x040fe2000782c0ff */
        /* <DEDUP_REMOVED lines=25> */
[----:B0-----:R-:W-:-:S03]  /*ed00*/  LOP3.LUT R84, R3, 0x2, RZ, 0x3c, !PT ;  /* 0x0000000203547812 */ /* 0x001fc600078e3cff */
[----:B------:R-:W-:Y:S04]  /*ed10*/  SHFL.IDX PT, R63, R22, R3, 0x1c1f ;  /* 0x001c1f03163f7589 */ /* 0x000fe800000e0000 */
[----:B------:R-:W-:Y:S04]  /*ed20*/  SHFL.IDX PT, R81, R9, R84, 0x1c1f ;  /* 0x001c1f5409517589 */ /* 0x000fe800000e0000 */
[----:B------:R-:W-:Y:S04]  /*ed30*/  SHFL.IDX PT, R9, R75, R84, 0x1c1f ;  /* 0x001c1f544b097589 */ /* 0x000fe800000e0000 */
[----:B------:R-:W-:Y:S04]  /*ed40*/  SHFL.IDX PT, R62, R20, R3, 0x1c1f ;  /* 0x001c1f03143e7589 */ /* 0x000fe800000e0000 */
[----:B------:R-:W-:Y:S04]  /*ed50*/  SHFL.IDX PT, R22, R112, R3, 0x1c1f ;  /* 0x001c1f0370167589 */ /* 0x000fe800000e0000 */
[----:B------:R-:W0:Y:S04]  /*ed60*/  SHFL.IDX PT, R11, R11, R84, 0x1c1f ;  /* 0x001c1f540b0b7589 */ /* 0x000e2800000e0000 */
[----:B------:R-:W-:Y:S04]  /*ed70*/  SHFL.IDX PT, R111, R162, R3, 0x1c1f ;  /* 0x001c1f03a26f7589 */ /* 0x000fe800000e0000 */
[----:B------:R-:W-:Y:S04]  /*ed80*/  SHFL.IDX PT, R113, R160, R3, 0x1c1f ;  /* 0x001c1f03a0717589 */ /* 0x000fe800000e0000 */
[----:B------:R-:W-:Y:S04]  /*ed90*/  SHFL.IDX PT, R112, R27, R84, 0x1c1f ;  /* 0x001c1f541b707589 */ /* 0x000fe800000e0000 */
[----:B------:R-:W-:Y:S04]  /*eda0*/  SHFL.IDX PT, R32, R32, R84, 0x1c1f ;  /* 0x001c1f5420207589 */ /* 0x000fe800000e0000 */
[----:B------:R-:W-:Y:S04]  /*edb0*/  SHFL.IDX PT, R82, R16, R3, 0x1c1f ;  /* 0x001c1f0310527589 */ /* 0x000fe800000e0000 */
[----:B------:R-:W-:Y:S01]  /*edc0*/  SHFL.IDX PT, R83, R10, R84, 0x1c1f ;  /* 0x001c1f540a537589 */ /* 0x000fe200000e0000 */
[----:B0-----:R-:W-:-:S03]  /*edd0*/  SEL R75, R62, R11, P0 ;  /* 0x0000000b3e4b7207 */ /* 0x001fc60000000000 */
[----:B------:R-:W-:Y:S04]  /*ede0*/  SHFL.IDX PT, R39, R86, R3, 0x1c1f ;  /* 0x001c1f0356277589 */ /* 0x000fe800000e0000 */
[----:B------:R-:W0:Y:S04]  /*edf0*/  SHFL.IDX PT, R86, R13, R84, 0x1c1f ;  /* 0x001c1f540d567589 */ /* 0x000e2800000e0000 */
[----:B------:R-:W-:Y:S04]  /*ee00*/  SHFL.IDX PT, R109, R164, R3, 0x1c1f ;  /* 0x001c1f03a46d7589 */ /* 0x000fe800000e0000 */
[----:B------:R-:W-:Y:S04]  /*ee10*/  SHFL.IDX PT, R30, R30, R84, 0x1c1f ;  /* 0x001c1f541e1e7589 */ /* 0x000fe800000e0000 */
[----:B------:R-:W-:Y:S04]  /*ee20*/  SHFL.IDX PT, R117, R152, R3, 0x1c1f ;  /* 0x001c1f0398757589 */ /* 0x000fe800000e0000 */
[----:B------:R-:W2:Y:S04]  /*ee30*/  SHFL.IDX PT, R10, R42, R84, 0x1c1f ;  /* 0x001c1f542a0a7589 */ /* 0x000ea800000e0000 */
[----:B------:R-:W-:Y:S04]  /*ee40*/  SHFL.IDX PT, R114, R158, R3, 0x1c1f ;  /* 0x001c1f039e727589 */ /* 0x000fe800000e0000 */
[----:B------:R-:W-:Y:S01]  /*ee50*/  SHFL.IDX PT, R115, R156, R3, 0x1c1f ;  /* 0x001c1f039c737589 */ /* 0x000fe200000e0000 */
[----:B0-----:R-:W-:-:S03]  /*ee60*/  SEL R79, R63, R86, P0 ;  /* 0x000000563f4f7207 */ /* 0x001fc60000000000 */
[----:B------:R-:W-:Y:S04]  /*ee70*/  SHFL.IDX PT, R29, R29, R84, 0x1c1f ;  /* 0x001c1f541d1d7589 */ /* 0x000fe800000e0000 */
[----:B------:R-:W-:Y:S04]  /*ee80*/  SHFL.IDX PT, R34, R34, R84, 0x1c1f ;  /* 0x001c1f5422227589 */ /* 0x000fe800000e0000 */
[----:B------:R-:W-:Y:S04]  /*ee90*/  SHFL.IDX PT, R87, R36, R3, 0x1c1f ;  /* 0x001c1f0324577589 */ /* 0x000fe800000e0000 */
[----:B------:R-:W-:Y:S01]  /*eea0*/  SHFL.IDX PT, R85, R178, R3, 0x1c1f ;  /* 0x001c1f03b2557589 */ /* 0x000fe200000e0000 */
[----:B--2---:R-:W-:-:S03]  /*eeb0*/  SEL R27, R10, R117, P0 ;  /* 0x000000750a1b7207 */ /* 0x004fc60000000000 */
        /* <DEDUP_REMOVED lines=32> */
[----:B------:R-:W2:Y:S04]  /*f0c0*/  SHFL.IDX PT, R12, R12, R84, 0x1c1f ;  /* 0x001c1f540c0c7589 */ /* 0x000ea800000e0000 */
[----:B------:R-:W-:Y:S01]  /*f0d0*/  SHFL.IDX PT, R88, R15, R84, 0x1c1f ;  /* 0x001c1f540f587589 */ /* 0x000fe200000e0000 */
[----:B0-----:R-:W-:-:S02]  /*f0e0*/  SEL R3, R74, R9, P0 ;  /* 0x000000094a037207 */ /* 0x001fc40000000000 */
[----:B------:R-:W-:Y:S01]  /*f0f0*/  SEL R9, R9, R74, P0 ;  /* 0x0000004a09097207 */ /* 0x000fe20000000000 */
[----:B------:R-:W-:Y:S01]  /*f100*/  SHFL.IDX PT, R93, R14, R84, 0x1c1f ;  /* 0x001c1f540e5d7589 */ /* 0x000fe200000e0000 */
[----:B------:R-:W-:Y:S02]  /*f110*/  SEL R74, R80, R81, P0 ;  /* 0x00000051504a7207 */ /* 0x000fe40000000000 */
[----:B------:R-:W-:Y:S01]  /*f120*/  SEL R80, R81, R80, P0 ;  /* 0x0000005051507207 */ /* 0x000fe20000000000 */
[----:B------:R-:W0:Y:S01]  /*f130*/  SHFL.IDX PT, R31, R31, R84, 0x1c1f ;  /* 0x001c1f541f1f7589 */ /* 0x000e2200000e0000 */
[----:B------:R-:W-:Y:S02]  /*f140*/  SEL R81, R11, R62, P0 ;  /* 0x0000003e0b517207 */ /* 0x000fe40000000000 */
[----:B------:R-:W-:Y:S01]  /*f150*/  SEL R62, R112, R111, P0 ;  /* 0x0000006f703e7207 */ /* 0x000fe20000000000 */
[----:B------:R3:W-:Y:S01]  /*f160*/  SHFL.IDX PT, R124, R47, R84, 0x1c1f ;  /* 0x001c1f542f7c7589 */ /* 0x0007e200000e0000 */
[----:B------:R-:W-:-:S02]  /*f170*/  SEL R78, R82, R83, P0 ;  /* 0x00000053524e7207 */ /* 0x000fc40000000000 */
[----:B------:R-:W-:Y:S01]  /*f180*/  SEL R82, R83, R82, P0 ;  /* 0x0000005253527207 */ /* 0x000fe20000000000 */
[----:B------:R4:W-:Y:S01]  /*f190*/  SHFL.IDX PT, R128, R60, R84, 0x1c1f ;  /* 0x001c1f543c807589 */ /* 0x0009e200000e0000 */
[----:B------:R-:W-:Y:S02]  /*f1a0*/  SEL R83, R86, R63, P0 ;  /* 0x0000003f56537207 */ /* 0x000fe40000000000 */
[----:B------:R-:W-:Y:S01]  /*f1b0*/  SEL R63, R30, R109, P0 ;  /* 0x0000006d1e3f7207 */ /* 0x000fe20000000000 */
[----:B------:R5:W-:Y:S01]  /*f1c0*/  SHFL.IDX PT, R125, R49, R84, 0x1c1f ;  /* 0x001c1f54317d7589 */ /* 0x000be200000e0000 */
[----:B--2---:R-:W-:Y:S02]  /*f1d0*/  SEL R86, R87, R12, P0 ;  /* 0x0000000c57567207 */ /* 0x004fe40000000000 */
[----:B---3--:R-:W-:Y:S01]  /*f1e0*/  SEL R47, R32, R113, P0 ;  /* 0x00000071202f7207 */ /* 0x008fe20000000000 */
[----:B------:R2:W3:Y:S01]  /*f1f0*/  SHFL.IDX PT, R14, R44, R84, 0x1c1f ;  /* 0x001c1f542c0e7589 */ /* 0x0004e200000e0000 */
[----:B----4-:R-:W-:-:S03]  /*f200*/  SEL R60, R111, R112, P0 ;  /* 0x000000706f3c7207 */ /* 0x010fc60000000000 */
[----:B------:R4:W-:Y:S01]  /*f210*/  SHFL.IDX PT, R15, R45, R84, 0x1c1f ;  /* 0x001c1f542d0f7589 */ /* 0x0009e200000e0000 */
[----:B------:R-:W1:Y:S01]  /*f220*/  @P2 LDC R111, c[0x0][0xbf0] ;  /* 0x0002fc00ff6f2b82 */ /* 0x000e620000000800 */
[----:B-----5:R-:W-:Y:S02]  /*f230*/  SEL R49, R113, R32, P0 ;  /* 0x0000002071317207 */ /* 0x020fe40000000000 */
[----:B------:R-:W5:Y:S01]  /*f240*/  SHFL.IDX PT, R91, R24, R84, 0x1c1f ;  /* 0x001c1f54185b7589 */ /* 0x000f6200000e0000 */
[----:B0-----:R-:W-:Y:S02]  /*f250*/  SEL R42, R116, R31, P0 ;  /* 0x0000001f742a7207 */ /* 0x001fe40000000000 */
[----:B--2---:R-:W-:Y:S01]  /*f260*/  SEL R44, R31, R116, P0 ;  /* 0x000000741f2c7207 */ /* 0x004fe20000000000 */
[----:B------:R-:W0:Y:S01]  /*f270*/  SHFL.IDX PT, R18, R18, R84, 0x1c1f ;  /* 0x001c1f5412127589 */ /* 0x000e2200000e0000 */
[----:B------:R-:W2:Y:S01]  /*f280*/  LDC.64 R112, c[0x0][0xbd8] ;  /* 0x0002f600ff707b82 */ /* 0x000ea20000000a00 */
[----:B----4-:R-:W-:-:S02]  /*f290*/  SEL R45, R34, R115, P0 ;  /* 0x00000073222d7207 */ /* 0x010fc40000000000 */
[----:B------:R-:W-:Y:S04]  /*f2a0*/  SHFL.IDX PT, R97, R26, R84, 0x1c1f ;  /* 0x001c1f541a617589 */ /* 0x000fe800000e0000 */
[----:B------:R4:W0:Y:S01]  /*f2b0*/  SHFL.IDX PT, R13, R43, R84, 0x1c1f ;  /* 0x001c1f542b0d7589 */ /* 0x00082200000e0000 */
[----:B------:R-:W1:Y:S03]  /*f2c0*/  @P2 LDC R116, c[0x0][0xbf0] ;  /* 0x0002fc00ff742b82 */ /* 0x000e660000000800 */
[----:B------:R5:W2:Y:S01]  /*f2d0*/  SHFL.IDX PT, R110, R25, R84, 0x1c1f ;  /* 0x001c1f54196e7589 */ /* 0x000aa200000e0000 */
[----:B---3--:R-:W-:-:S03]  /*f2e0*/  SEL R31, R14, R119, P0 ;  /* 0x000000770e1f7207 */ /* 0x008fc60000000000 */
[----:B------:R3:W2:Y:S01]  /*f2f0*/  SHFL.IDX PT, R126, R48, R84, 0x1c1f ;  /* 0x001c1f54307e7589 */ /* 0x0006a200000e0000 */
[----:B----4-:R-:W-:-:S03]  /*f300*/  SEL R43, R115, R34, P0 ;  /* 0x00000022732b7207 */ /* 0x010fc60000000000 */
[----:B------:R-:W-:Y:S01]  /*f310*/  SHFL.IDX PT, R28, R28, R84, 0x1c1f ;  /* 0x001c1f541c1c7589 */ /* 0x000fe200000e0000 */
[----:B-----5:R-:W-:Y:S02]  /*f320*/  SEL R89, R90, R91, P0 ;  /* 0x0000005b5a597207 */ /* 0x020fe40000000000 */
[----:B------:R-:W-:Y:S01]  /*f330*/  SEL R25, R117, R10, P0 ;  /* 0x0000000a75197207 */ /* 0x000fe20000000000 */
[----:B------:R4:W-:Y:S01]  /*f340*/  SHFL.IDX PT, R130, R61, R84, 0x1c1f ;  /* 0x001c1f543d827589 */ /* 0x0009e200000e0000 */
[----:B------:R-:W1:Y:S01]  /*f350*/  LDC R117, c[0x0][0xc50] ;  /* 0x00031400ff757b82 */ /* 0x000e620000000800 */
[----:B---3--:R-:W-:Y:S02]  /*f360*/  SEL R48, R114, R29, P0 ;  /* 0x0000001d72307207 */ /* 0x008fe40000000000 */
[----:B------:R3:W5:Y:S01]  /*f370*/  SHFL.IDX PT, R123, R46, R84, 0x1c1f ;  /* 0x001c1f542e7b7589 */ /* 0x00076200000e0000 */
[----:B------:R-:W-:Y:S02]  /*f380*/  SEL R10, R106, R15, P0 ;  /* 0x0000000f6a0a7207 */ /* 0x000fe40000000000 */
[----:B0-----:R-:W-:Y:S01]  /*f390*/  SEL R94, R95, R18, P0 ;  /* 0x000000125f5e7207 */ /* 0x001fe20000000000 */
[----:B------:R-:W0:Y:S01]  /*f3a0*/  SHFL.IDX PT, R33, R33, R84, 0x1c1f ;  /* 0x001c1f5421217589 */ /* 0x000e2200000e0000 */
[----:B------:R-:W-:-:S02]  /*f3b0*/  SEL R32, R122, R13, P0 ;  /* 0x0000000d7a207207 */ /* 0x000fc40000000000 */
[----:B----4-:R-:W-:Y:S01]  /*f3c0*/  SEL R61, R109, R30, P0 ;  /* 0x0000001e6d3d7207 */ /* 0x010fe20000000000 */
[----:B------:R-:W4:Y:S01]  /*f3d0*/  SHFL.IDX PT, R35, R35, R84, 0x1c1f ;  /* 0x001c1f5423237589 */ /* 0x000f2200000e0000 */
[----:B------:R-:W1:Y:S01]  /*f3e0*/  @P2 LDC R109, c[0x0][0xbec] ;  /* 0x0002fb00ff6d2b82 */ /* 0x000e620000000800 */
[----:B---3--:R-:W-:Y:S02]  /*f3f0*/  SEL R46, R29, R114, P0 ;  /* 0x000000721d2e7207 */ /* 0x008fe40000000000 */
[----:B------:R-:W-:Y:S01]  /*f400*/  SHFL.IDX PT, R104, R104, R84, 0x1c1f ;  /* 0x001c1f5468687589 */ /* 0x000fe200000e0000 */
[----:B------:R-:W-:Y:S02]  /*f410*/  SEL R29, R119, R14, P0 ;  /* 0x0000000e771d7207 */ /* 0x000fe40000000000 */
[----:B------:R-:W-:Y:S01]  /*f420*/  SEL R34, R13, R122, P0 ;  /* 0x0000007a0d227207 */ /* 0x000fe20000000000 */
[----:B------:R-:W3:Y:S01]  /*f430*/  SHFL.IDX PT, R103, R103, R84, 0x1c1f ;  /* 0x001c1f5467677589 */ /* 0x000ee200000e0000 */
[----:B------:R-:W3:Y:S01]  /*f440*/  LDC.64 R114, c[0x0][0xb40] ;  /* 0x0002d000ff727b82 */ /* 0x000ee20000000a00 */
[----:B--2---:R-:W-:-:S02]  /*f450*/  SEL R98, R99, R110, P0 ;  /* 0x0000006e63627207 */ /* 0x004fc40000000000 */
[----:B------:R-:W-:Y:S01]  /*f460*/  SHFL.IDX PT, R55, R55, R84, 0x1c1f ;  /* 0x001c1f5437377589 */ /* 0x000fe200000e0000 */
[----:B------:R-:W-:Y:S02]  /*f470*/  SEL R11, R105, R126, P0 ;  /* 0x0000007e690b7207 */ /* 0x000fe40000000000 */
[----:B------:R-:W-:Y:S01]  /*f480*/  SEL R13, R126, R105, P0 ;  /* 0x000000697e0d7207 */ /* 0x000fe20000000000 */
[----:B------:R-:W2:Y:S01]  /*f490*/  SHFL.IDX PT, R57, R57, R84, 0x1c1f ;  /* 0x001c1f5439397589 */ /* 0x000ea200000e0000 */
[----:B------:R-:W2:Y:S01]  /*f4a0*/  @P2 LDC R119, c[0x0][0xbec] ;  /* 0x0002fb00ff772b82 */ /* 0x000ea20000000800 */
[----:B-----5:R-:W-:Y:S02]  /*f4b0*/  SEL R14, R102, R123, P0 ;  /* 0x0000007b660e7207 */ /* 0x020fe40000000000 */
[----:B------:R-:W-:Y:S01]  /*f4c0*/  SHFL.IDX PT, R108, R108, R84, 0x1c1f ;  /* 0x001c1f546c6c7589 */ /* 0x000fe200000e0000 */
[----:B0-----:R-:W-:Y:S02]  /*f4d0*/  SEL R24, R118, R33, P0 ;  /* 0x0000002176187207 */ /* 0x001fe40000000000 */
[----:B------:R-:W-:Y:S01]  /*f4e0*/  SEL R26, R33, R118, P0 ;  /* 0x00000076211a7207 */ /* 0x000fe20000000000 */
[----:B------:R-:W0:Y:S01]  /*f4f0*/  SHFL.IDX PT, R101, R101, R84, 0x1c1f ;  /* 0x001c1f5465657589 */ /* 0x000e2200000e0000 */
[----:B----4-:R-:W-:-:S02]  /*f500*/  SEL R30, R35, R120, P0 ;  /* 0x00000078231e7207 */ /* 0x010fc40000000000 */
[----:B------:R-:W-:Y:S01]  /*f510*/  SEL R33, R121, R124, P0 ;  /* 0x0000007c79217207 */ /* 0x000fe20000000000 */
[----:B------:R-:W-:Y:S04]  /*f520*/  SHFL.IDX PT, R77, R77, R84, 0x1c1f ;  /* 0x001c1f544d4d7589 */ /* 0x000fe800000e0000 */
[----:B------:R-:W-:Y:S01]  /*f530*/  SHFL.IDX PT, R72, R72, R84, 0x1c1f ;  /* 0x001c1f5448487589 */ /* 0x000fe200000e0000 */
[----:B---3--:R-:W-:-:S03]  /*f540*/  IMAD.WIDE.U32 R4, R114, UR36, R4 ;  /* 0x0000002472047c25 */ /* 0x008fc6000f8e0004 */
[----:B------:R-:W-:Y:S04]  /*f550*/  SHFL.IDX PT, R73, R73, R84, 0x1c1f ;  /* 0x001c1f5449497589 */ /* 0x000fe800000e0000 */
[----:B------:R-:W-:Y:S01]  /*f560*/  SHFL.IDX PT, R70, R70, R84, 0x1c1f ;  /* 0x001c1f5446467589 */ /* 0x000fe200000e0000 */
[----:B--2---:R-:W-:-:S03]  /*f570*/  @P2 IMAD.HI.U32 R119, R52, R119, RZ ;  /* 0x0000007734772227 */ /* 0x004fc600078e00ff */
[----:B------:R-:W-:Y:S04]  /*f580*/  SHFL.IDX PT, R71, R71, R84, 0x1c1f ;  /* 0x001c1f5447477589 */ /* 0x000fe800000e0000 */
[----:B------:R-:W-:Y:S04]  /*f590*/  SHFL.IDX PT, R68, R68, R84, 0x1c1f ;  /* 0x001c1f5444447589 */ /* 0x000fe800000e0000 */
[----:B------:R-:W-:Y:S04]  /*f5a0*/  SHFL.IDX PT, R67, R67, R84, 0x1c1f ;  /* 0x001c1f5443437589 */ /* 0x000fe800000e0000 */
[----:B------:R-:W-:Y:S04]  /*f5b0*/  SHFL.IDX PT, R66, R66, R84, 0x1c1f ;  /* 0x001c1f5442427589 */ /* 0x000fe800000e0000 */
[----:B------:R-:W-:Y:S04]  /*f5c0*/  SHFL.IDX PT, R65, R65, R84, 0x1c1f ;  /* 0x001c1f5441417589 */ /* 0x000fe800000e0000 */
[----:B------:R-:W-:Y:S04]  /*f5d0*/  SHFL.IDX PT, R64, R64, R84, 0x1c1f ;  /* 0x001c1f5440407589 */ /* 0x000fe800000e0000 */
[----:B------:R2:W-:Y:S02]  /*f5e0*/  SHFL.IDX PT, R69, R69, R84, 0x1c1f ;  /* 0x001c1f5445457589 */ /* 0x0005e400000e0000 */
[----:B--2---:R-:W-:-:S02]  /*f5f0*/  SEL R84, R12, R87, P0 ;  /* 0x000000570c547207 */ /* 0x004fc40000000000 */
[----:B------:R-:W-:Y:S02]  /*f600*/  SEL R87, R85, R88, P0 ;  /* 0x0000005855577207 */ /* 0x000fe40000000000 */
[----:B------:R-:W-:Y:S02]  /*f610*/  SEL R85, R88, R85, P0 ;  /* 0x0000005558557207 */ /* 0x000fe40000000000 */
[----:B------:R-:W-:Y:S02]  /*f620*/  SEL R88, R92, R93, P0 ;  /* 0x0000005d5c587207 */ /* 0x000fe40000000000 */
[----:B------:R-:W-:Y:S02]  /*f630*/  SEL R92, R93, R92, P0 ;  /* 0x0000005c5d5c7207 */ /* 0x000fe40000000000 */
[----:B------:R-:W-:Y:S01]  /*f640*/  SEL R12, R15, R106, P0 ;  /* 0x0000006a0f0c7207 */ /* 0x000fe20000000000 */
[----:B------:R-:W-:Y:S01]  /*f650*/  IMAD R106, R112, UR37, RZ ;  /* 0x00000025706a7c24 */ /* 0x000fe2000f8e02ff */
[----:B------:R-:W-:-:S02]  /*f660*/  SEL R93, R91, R90, P0 ;  /* 0x0000005a5b5d7207 */ /* 0x000fc40000000000 */
[----:B------:R-:W-:Y:S01]  /*f670*/  SEL R90, R18, R95, P0 ;  /* 0x0000005f125a7207 */ /* 0x000fe20000000000 */
[----:B------:R-:W-:Y:S01]  /*f680*/  IMAD R105, R113, UR36, R106 ;  /* 0x0000002471697c24 */ /* 0x000fe2000f8e026a */
[----:B------:R-:W-:Y:S02]  /*f690*/  SEL R95, R96, R97, P0 ;  /* 0x00000061605f7207 */ /* 0x000fe40000000000 */
[----:B------:R-:W-:Y:S02]  /*f6a0*/  SEL R91, R97, R96, P0 ;  /* 0x00000060615b7207 */ /* 0x000fe40000000000 */
[----:B------:R-:W-:Y:S01]  /*f6b0*/  SEL R96, R110, R99, P0 ;  /* 0x000000636e607207 */ /* 0x000fe20000000000 */
[----:B------:R-:W-:Y:S01]  /*f6c0*/  IMAD R110, R114, UR37, RZ ;  /* 0x00000025726e7c24 */ /* 0x000fe2000f8e02ff */
[----:B------:R-:W-:Y:S02]  /*f6d0*/  SEL R99, R107, R28, P0 ;  /* 0x0000001c6b637207 */ /* 0x000fe40000000000 */
[----:B------:R-:W-:Y:S01]  /*f6e0*/  SEL R97, R28, R107, P0 ;  /* 0x0000006b1c617207 */ /* 0x000fe20000000000 */
[----:B------:R-:W-:Y:S01]  /*f6f0*/  IMAD.WIDE.U32 R106, R112, UR36, R6 ;  /* 0x00000024706a7c25 */ /* 0x000fe2000f8e0006 */
[----:B------:R-:W-:-:S02]  /*f700*/  SEL R18, R123, R102, P0 ;  /* 0x000000667b127207 */ /* 0x000fc40000000000 */
[----:B------:R-:W-:Y:S01]  /*f710*/  SEL R7, R53, R130, P0 ;  /* 0x0000008235077207 */ /* 0x000fe20000000000 */
[----:B------:R-:W-:Y:S01]  /*f720*/  IMAD.MOV R112, RZ, RZ, -R17 ;  /* 0x000000ffff707224 */ /* 0x000fe200078e0a11 */
[----:B------:R-:W-:Y:S01]  /*f730*/  SEL R17, R130, R53, P0 ;  /* 0x0000003582117207 */ /* 0x000fe20000000000 */
[----:B-1----:R-:W-:Y:S01]  /*f740*/  @P2 IMAD.HI.U32 R102, R52, R109, RZ ;  /* 0x0000006d34662227 */ /* 0x002fe200078e00ff */
[----:B------:R-:W-:Y:S02]  /*f750*/  SEL R28, R120, R35, P0 ;  /* 0x00000023781c7207 */ /* 0x000fe40000000000 */
[----:B------:R-:W-:Y:S01]  /*f760*/  SEL R15, R19, R128, P0 ;  /* 0x00000080130f7207 */ /* 0x000fe20000000000 */
[----:B------:R-:W-:Y:S01]  /*f770*/  IMAD R117, R117, R112, UR4 ;  /* 0x0000000475757e24 */ /* 0x000fe2000f8e0270 */
[----:B------:R-:W-:Y:S01]  /*f780*/  ULDC.64 UR4, c[0x0][0xbe0] ;  /* 0x0002f80000047ab9 */ /* 0x000fe20000000a00 */
[----:B------:R-:W-:Y:S01]  /*f790*/  IMAD.IADD R107, R107, 0x1, R105 ;  /* 0x000000016b6b7824 */ /* 0x000fe200078e0269 */
[----:B------:R-:W-:Y:S01]  /*f7a0*/  SEL R6, R16, R125, P0 ;  /* 0x0000007d10067207 */ /* 0x000fe20000000000 */
[----:B------:R-:W-:Y:S01]  /*f7b0*/  IMAD.MOV.U32 R105, RZ, RZ, R52 ;  /* 0x000000ffff697224 */ /* 0x000fe200078e0034 */
[----:B------:R-:W-:Y:S01]  /*f7c0*/  @P2 SHF.R.U32.HI R105, RZ, R111, R102 ;  /* 0x0000006fff692219 */ /* 0x000fe20000011666 */
[----:B------:R-:W-:Y:S01]  /*f7d0*/  IMAD R111, R115, UR36, R110 ;  /* 0x00000024736f7c24 */ /* 0x000fe2000f8e026e */
[----:B------:R-:W-:Y:S01]  /*f7e0*/  SHF.R.S32.HI R53, RZ, 0x1f, R117 ;  /* 0x0000001fff357819 */ /* 0x000fe20000011475 */
[----:B------:R-:W-:Y:S01]  /*f7f0*/  IMAD.MOV.U32 R110, RZ, RZ, R4 ;  /* 0x000000ffff6e7224 */ /* 0x000fe200078e0004 */
[----:B------:R-:W-:Y:S01]  /*f800*/  SEL R35, R124, R121, P0 ;  /* 0x000000797c237207 */ /* 0x000fe20000000000 */
[----:B------:R-:W-:Y:S01]  /*f810*/  IMAD.IADD R111, R5, 0x1, R111 ;  /* 0x00000001056f7824 */ /* 0x000fe200078e026f */
[----:B------:R-:W-:Y:S01]  /*f820*/  SEL R19, R128, R19, P0 ;  /* 0x0000001380137207 */ /* 0x000fe20000000000 */
[----:B------:R-:W-:Y:S01]  /*f830*/  IMAD R5, R53, UR4, RZ ;  /* 0x0000000435057c24 */ /* 0x000fe2000f8e02ff */
[----:B------:R-:W-:Y:S01]  /*f840*/  SEL R16, R125, R16, P0 ;  /* 0x000000107d107207 */ /* 0x000fe20000000000 */
[----:B------:R-:W-:-:S02]  /*f850*/  IMAD R53, R53, UR6, RZ ;  /* 0x0000000635357c24 */ /* 0x000fc4000f8e02ff */
[C---:B------:R-:W-:Y:S02]  /*f860*/  IMAD R112, R117.reuse, UR5, R5 ;  /* 0x0000000575707c24 */ /* 0x040fe4000f8e0205 */
[----:B------:R-:W-:Y:S01]  /*f870*/  IMAD.WIDE.U32 R4, R117, UR4, R106 ;  /* 0x0000000475047c25 */ /* 0x000fe2000f8e006a */
[----:B------:R-:W-:-:S03]  /*f880*/  ULDC.64 UR4, c[0x0][0xb30] ;  /* 0x0002cc0000047ab9 */ /* 0x000fc60000000a00 */
[----:B------:R-:W-:Y:S01]  /*f890*/  IMAD.MOV.U32 R109, RZ, RZ, R52 ;  /* 0x000000ffff6d7224 */ /* 0x000fe200078e0034 */
[----:B------:R-:W-:Y:S01]  /*f8a0*/  @P2 SHF.R.U32.HI R109, RZ, R116, R119 ;  /* 0x00000074ff6d2219 */ /* 0x000fe20000011677 */
[C---:B------:R-:W-:Y:S01]  /*f8b0*/  IMAD R113, R117.reuse, UR7, R53 ;  /* 0x0000000775717c24 */ /* 0x040fe2000f8e0235 */
[----:B------:R-:W-:Y:S01]  /*f8c0*/  SHF.R.S32.HI R53, RZ, 0x1f, R105 ;  /* 0x0000001fff357819 */ /* 0x000fe20000011469 */
[----:B------:R-:W-:Y:S01]  /*f8d0*/  IMAD.WIDE.U32 R106, R117, UR6, R110 ;  /* 0x00000006756a7c25 */ /* 0x000fe2000f8e006e */
[----:B------:R-:W-:Y:S01]  /*f8e0*/  IADD3 R4, P2, R105, R4, RZ ;  /* 0x0000000469047210 */ /* 0x000fe20007f5e0ff */
[----:B------:R-:W-:Y:S01]  /*f8f0*/  ULDC.64 UR6, c[0x0][0xbc8] ;  /* 0x0002f20000067ab9 */ /* 0x000fe20000000a00 */
[----:B------:R-:W-:Y:S01]  /*f900*/  SHF.R.S32.HI R102, RZ, 0x1f, R109 ;  /* 0x0000001fff667819 */ /* 0x000fe2000001146d */
[----:B------:R-:W-:Y:S01]  /*f910*/  IMAD.MOV R105, RZ, RZ, -R105 ;  /* 0x000000ffff697224 */ /* 0x000fe200078e0a69 */
[----:B------:R-:W-:Y:S01]  /*f920*/  IADD3.X R5, R53, R5, R112, P2, !PT ;  /* 0x0000000535057210 */ /* 0x000fe200017fe470 */
[----:B------:R-:W-:-:S02]  /*f930*/  IMAD.MOV R111, RZ, RZ, -R109 ;  /* 0x000000ffff6f7224 */ /* 0x000fc400078e0a6d */
[C-C-:B------:R-:W-:Y:S02]  /*f940*/  IMAD R53, R127.reuse, R105, R52.reuse ;  /* 0x000000697f357224 */ /* 0x140fe400078e0234 */
[----:B------:R-:W-:Y:S02]  /*f950*/  IMAD R102, R102, UR4, RZ ;  /* 0x0000000466667c24 */ /* 0x000fe4000f8e02ff */
[----:B------:R-:W-:Y:S01]  /*f960*/  IMAD R111, R127, R111, R52 ;  /* 0x0000006f7f6f7224 */ /* 0x000fe200078e0234 */
[----:B------:R-:W-:Y:S01]  /*f970*/  SHF.R.S32.HI R52, RZ, 0x1f, R53 ;  /* 0x0000001fff347819 */ /* 0x000fe20000011435 */
[----:B------:R-:W-:Y:S02]  /*f980*/  IMAD.IADD R107, R107, 0x1, R113 ;  /* 0x000000016b6b7824 */ /* 0x000fe400078e0271 */
[C---:B------:R-:W-:Y:S01]  /*f990*/  IMAD R105, R109.reuse, UR5, R102 ;  /* 0x000000056d697c24 */ /* 0x040fe2000f8e0266 */
[----:B------:R-:W-:Y:S01]  /*f9a0*/  SHF.R.S32.HI R102, RZ, 0x1f, R111 ;  /* 0x0000001fff667819 */ /* 0x000fe2000001146f */
[----:B------:R-:W-:Y:S01]  /*f9b0*/  IMAD.WIDE.U32 R106, R109, UR4, R106 ;  /* 0x000000046d6a7c25 */ /* 0x000fe2000f8e006a */
[----:B------:R-:W1:Y:S01]  /*f9c0*/  S2UR UR5, SR_CgaCtaId ;  /* 0x00000000000579c3 */ /* 0x000e620000008800 */
[----:B------:R-:W-:-:S02]  /*f9d0*/  UMOV UR4, 0x400 ;  /* 0x0000040000047882 */ /* 0x000fc40000000000 */
[----:B------:R-:W-:Y:S02]  /*f9e0*/  IMAD R52, R52, UR6, RZ ;  /* 0x0000000634347c24 */ /* 0x000fe4000f8e02ff */
[----:B------:R-:W-:Y:S02]  /*f9f0*/  IMAD.IADD R107, R107, 0x1, R105 ;  /* 0x000000016b6b7824 */ /* 0x000fe400078e0269 */
[----:B------:R-:W-:Y:S02]  /*fa00*/  IMAD R102, R102, UR8, RZ ;  /* 0x0000000866667c24 */ /* 0x000fe4000f8e02ff */
[C---:B------:R-:W-:Y:S02]  /*fa10*/  IMAD R105, R53.reuse, UR7, R52 ;  /* 0x0000000735697c24 */ /* 0x040fe4000f8e0234 */
[----:B------:R-:W-:Y:S01]  /*fa20*/  IMAD.WIDE.U32 R52, R53, UR6, R4 ;  /* 0x0000000635347c25 */ /* 0x000fe2000f8e0004 */
[----:B------:R-:W-:Y:S01]  /*fa30*/  ULDC.64 UR6, c[0x0][0xba8] ;  /* 0x0002ea0000067ab9 */ /* 0x000fe20000000a00 */
[----:B------:R-:W-:-:S02]  /*fa40*/  SEL R4, R50, R103, P0 ;  /* 0x0000006732047207 */ /* 0x000fc40000000000 */
        /* <DEDUP_REMOVED lines=10> */
[----:B-1----:R-:W-:Y:S01]  /*faf0*/  ULEA UR4, UR5, UR4, 0x18 ;  /* 0x0000000405047291 */ /* 0x002fe2000f8ec03f */
[----:B------:R-:W-:Y:S01]  /*fb00*/  LEA.HI.X R109, R52, UR7, R5, 0x2, P2 ;  /* 0x00000007346d7c11 */ /* 0x000fe200090f1405 */
[----:B------:R-:W-:Y:S01]  /*fb10*/  IMAD R105, R127, UR6, RZ ;  /* 0x000000067f697c24 */ /* 0x000fe2000f8e02ff */
[----:B------:R-:W-:Y:S01]  /*fb20*/  LEA.HI.X R107, R110, UR9, R107, 0x2, P3 ;  /* 0x000000096e6b7c11 */ /* 0x000fe200098f146b */
[----:B------:R-:W-:Y:S01]  /*fb30*/  UIADD3 UR4, UR4, 0x33420, URZ ;  /* 0x0003342004047890 */ /* 0x000fe2000fffe03f */
[----:B------:R-:W-:Y:S01]  /*fb40*/  SHFL.IDX PT, R110, R114, RZ, 0x1c1f ;  /* 0x001c1fff726e7589 */ /* 0x000fe200000e0000 */
[----:B------:R-:W-:-:S02]  /*fb50*/  SEL R5, R51, R104, P0 ;  /* 0x0000006833057207 */ /* 0x000fc40000000000 */
[----:B------:R-:W-:Y:S01]  /*fb60*/  SEL R51, R104, R51, P0 ;  /* 0x0000003368337207 */ /* 0x000fe20000000000 */
[----:B------:R-:W1:Y:S01]  /*fb70*/  SHFL.IDX PT, R111, R109, RZ, 0x1c1f ;  /* 0x001c1fff6d6f7589 */ /* 0x000e6200000e0000 */
[C---:B------:R-:W-:Y:S01]  /*fb80*/  VIADD R104, R100.reuse, 0x8 ;  /* 0x0000000864687836 */ /* 0x040fe20000000000 */
[CC--:B------:R-:W-:Y:S01]  /*fb90*/  ISETP.GE.OR P2, PT, R100.reuse, R105.reuse, P1 ;  /* 0x000000696400720c */ /* 0x0c0fe20000f46670 */
[----:B------:R-:W-:Y:S01]  /*fba0*/  UPRMT UR4, URZ, 0x654, UR4 ;  /* 0x000006543f047896 */ /* 0x000fe20008000004 */
[----:B------:R-:W2:Y:S01]  /*fbb0*/  SHFL.IDX PT, R113, R109, 0x1, 0x1c1f ;  /* 0x003c1f006d717f89 */ /* 0x000ea200000e0000 */
[-C--:B------:R-:W-:Y:S02]  /*fbc0*/  ISETP.GE.AND P3, PT, R100, R105.reuse, PT ;  /* 0x000000696400720c */ /* 0x080fe40003f66270 */
[----:B------:R-:W-:Y:S01]  /*fbd0*/  ISETP.GE.OR P1, PT, R104, R105, P1 ;  /* 0x000000696800720c */ /* 0x000fe20000f26670 */
[----:B------:R3:W4:Y:S01]  /*fbe0*/  SHFL.IDX PT, R102, R106, RZ, 0x1c1f ;  /* 0x001c1fff6a667589 */ /* 0x00072200000e0000 */
[----:B------:R-:W-:-:S02]  /*fbf0*/  SEL R52, R56, R57, P0 ;  /* 0x0000003938347207 */ /* 0x000fc40000000000 */
[----:B------:R-:W-:Y:S01]  /*fc00*/  SEL R56, R57, R56, P0 ;  /* 0x0000003839387207 */ /* 0x000fe20000000000 */
[----:B------:R-:W-:Y:S01]  /*fc10*/  SYNCS.ARRIVE.TRANS64.RED.A1T0 RZ, [UR4], RZ ;  /* 0x000000ffffff79a7 */ /* 0x000fe20008100404 */
[----:B------:R3:W3:Y:S01]  /*fc20*/  SHFL.IDX PT, R103, R107, RZ, 0x1c1f ;  /* 0x001c1fff6b677589 */ /* 0x0006e200000e0000 */
[----:B------:R-:W-:Y:S02]  /*fc30*/  SEL R53, R54, R55, P0 ;  /* 0x0000003736357207 */ /* 0x000fe40000000000 */
[----:B------:R-:W-:Y:S02]  /*fc40*/  SEL R57, R55, R54, P0 ;  /* 0x0000003637397207 */ /* 0x000fe40000000000 */
[----:B0-----:R-:W-:Y:S02]  /*fc50*/  SEL R54, R58, R101, P0 ;  /* 0x000000653a367207 */ /* 0x001fe40000000000 */
[----:B------:R-:W-:Y:S01]  /*fc60*/  SEL R58, R101, R58, P0 ;  /* 0x0000003a653a7207 */ /* 0x000fe20000000000 */
[----:B------:R-:W-:Y:S01]  /*fc70*/  IMAD.SHL.U32 R101, R76, 0x2, RZ ;  /* 0x000000024c657824 */ /* 0x000fe200078e00ff */
[----:B------:R-:W-:Y:S01]  /*fc80*/  SEL R55, R59, R108, P0 ;  /* 0x0000006c3b377207 */ /* 0x000fe20000000000 */
[----:B-1----:R0:W-:Y:S01]  /*fc90*/  @!P2 ST.E desc[UR38][R110.64], R2 ;  /* 0x000000026e00a985 */ /* 0x0021e2000c101926 */
[----:B------:R-:W-:-:S03]  /*fca0*/  SEL R59, R108, R59, P0 ;  /* 0x0000003b6c3b7207 */ /* 0x000fc60000000000 */
[----:B--2---:R0:W-:Y:S01]  /*fcb0*/  @!P1 ST.E desc[UR38][R112.64], R0 ;  /* 0x0000000070009985 */ /* 0x0041e2000c101926 */
[----:B------:R-:W-:Y:S05]  /*fcc0*/  @P3 BRA `(.L_x_2030) ;  /* 0x0000000800383947 */ /* 0x000fea0003800000 */
[C---:B0-----:R-:W-:Y:S01]  /*fcd0*/  VIADD R0, R101.reuse, 0x8 ;  /* 0x0000000865007836 */ /* 0x041fe20000000000 */
        /* <DEDUP_REMOVED lines=23> */
[----:B------:R1:W-:Y:S01]  /*fe50*/  @!P5 ST.E.64 desc[UR38][R110.64], R80 ;  /* 0x000000506e00d985 */ /* 0x0003e2000c101b26 */
[----:B------:R-:W-:Y:S01]  /*fe60*/  @!P2 LEA.HI R112, R112, R112, RZ, 0x1 ;  /* 0x000000707070a211 */ /* 0x000fe200078f08ff */
[----:B0-----:R-:W-:Y:S01]  /*fe70*/  @!P3 IMAD.WIDE R74, R113, 0x4, R102 ;  /* 0x00000004714ab825 */ /* 0x001fe200078e0266 */
[----:B------:R-:W-:Y:S02]  /*fe80*/  ISETP.GE.AND P5, PT, R114, UR4, PT ;  /* 0x0000000472007c0c */ /* 0x000fe4000bfa6270 */
[----:B------:R-:W-:Y:S01]  /*fe90*/  @!P2 LOP3.LUT R109, R112, 0xfffffffe, RZ, 0xc0, !PT ;  /* 0xfffffffe706da812 */ /* 0x000fe200078ec0ff */
[----:B------:R-:W-:Y:S01]  /*fea0*/  VIADD R100, R101, 0x40 ;  /* 0x0000004065647836 */ /* 0x000fe20000000000 */
[----:B------:R0:W-:Y:S01]  /*feb0*/  @!P3 ST.E.64 desc[UR38][R74.64], R78 ;  /* 0x0000004e4a00b985 */ /* 0x0001e2000c101b26 */
[----:B------:R-:W-:-:S02]  /*fec0*/  @!P4 LEA.HI R0, R0, R0, RZ, 0x1 ;  /* 0x000000000000c211 */ /* 0x000fc400078f08ff */
[--C-:B------:R-:W-:Y:S01]  /*fed0*/  @!P2 IMAD.WIDE R108, R109, 0x4, R102.reuse ;  /* 0x000000046d6ca825 */ /* 0x100fe200078e0266 */
[----:B------:R-:W-:Y:S02]  /*fee0*/  ISETP.GE.AND P3, PT, R100, UR4, PT ;  /* 0x0000000464007c0c */ /* 0x000fe4000bf66270 */
[----:B------:R-:W-:Y:S01]  /*fef0*/  @!P6 LEA.HI R76, R76, R76, RZ, 0x1 ;  /* 0x0000004c4c4ce211 */ /* 0x000fe200078f08ff */
[--C-:B-1----:R-:W-:Y:S01]  /*ff00*/  @!P1 IMAD.WIDE R80, R115, 0x4, R102.reuse ;  /* 0x0000000473509825 */ /* 0x102fe200078e0266 */
[----:B------:R-:W-:Y:S02]  /*ff10*/  @!P4 LOP3.LUT R111, R0, 0xfffffffe, RZ, 0xc0, !PT ;  /* 0xfffffffe006fc812 */ /* 0x000fe400078ec0ff */
[----:B------:R-:W-:Y:S01]  /*ff20*/  @!P5 LEA.HI R114, R114, R114, RZ, 0x1 ;  /* 0x000000727272d211 */ /* 0x000fe200078f08ff */
[C---:B------:R-:W-:Y:S01]  /*ff30*/  VIADD R110, R101.reuse, 0x48 ;  /* 0x00000048656e7836 */ /* 0x040fe20000000000 */
[----:B------:R1:W-:Y:S01]  /*ff40*/  @!P1 ST.E.64 desc[UR38][R80.64], R82 ;  /* 0x0000005250009985 */ /* 0x0003e2000c101b26 */
[----:B------:R-:W-:Y:S01]  /*ff50*/  VIADD R0, R101, 0x50 ;  /* 0x0000005065007836 */ /* 0x000fe20000000000 */
[----:B0-----:R-:W-:Y:S01]  /*ff60*/  @!P5 LOP3.LUT R79, R114, 0xfffffffe, RZ, 0xc0, !PT ;  /* 0xfffffffe724fd812 */ /* 0x001fe200078ec0ff */
[--C-:B------:R-:W-:Y:S01]  /*ff70*/  @!P4 IMAD.WIDE R74, R111, 0x4, R102.reuse ;  /* 0x000000046f4ac825 */ /* 0x100fe200078e0266 */
[----:B------:R-:W-:Y:S01]  /*ff80*/  ISETP.GE.AND P1, PT, R110, UR4, PT ;  /* 0x000000046e007c0c */ /* 0x000fe2000bf26270 */
[----:B------:R-:W-:Y:S01]  /*ff90*/  @!P2 ST.E.64 desc[UR38][R108.64], R86 ;  /* 0x000000566c00a985 */ /* 0x000fe2000c101b26 */
[----:B------:R-:W-:Y:S01]  /*ffa0*/  ISETP.GE.AND P2, PT, R0, UR4, PT ;  /* 0x0000000400007c0c */ /* 0x000fe2000bf46270 */
[----:B------:R-:W-:Y:S01]  /*ffb0*/  @!P5 IMAD.WIDE R78, R79, 0x4, R102 ;  /* 0x000000044f4ed825 */ /* 0x000fe200078e0266 */
[----:B------:R-:W-:Y:S01]  /*ffc0*/  @!P3 LEA.HI R100, R100, R100, RZ, 0x1 ;  /* 0x000000646464b211 */ /* 0x000fe200078f08ff */
[----:B------:R0:W-:Y:S04]  /*ffd0*/  @!P4 ST.E.64 desc[UR38][R74.64], R84 ;  /* 0x000000544a00c985 */ /* 0x0001e8000c101b26 */
[----:B------:R2:W-:Y:S01]  /*ffe0*/  @!P5 ST.E.64 desc[UR38][R78.64], R88 ;  /* 0x000000584e00d985 */ /* 0x0005e2000c101b26 */
[----:B-1----:R-:W-:Y:S01]  /*fff0*/  @!P6 LOP3.LUT R81, R76, 0xfffffffe, RZ, 0xc0, !PT ;  /* 0xfffffffe4c51e812 */ /* 0x002fe200078ec0ff */
[----:B------:R-:W-:Y:S01]  /*10000*/  VIADD R76, R101, 0x58 ;  /* 0x00000058654c7836 */ /* 0x000fe20000000000 */
[----:B------:R-:W-:-:S02]  /*10010*/  @!P3 LOP3.LUT R83, R100, 0xfffffffe, RZ, 0xc0, !PT ;  /* 0xfffffffe6453b812 */ /* 0x000fc400078ec0ff */
[----:B------:R-:W-:Y:S01]  /*10020*/  @!P1 LEA.HI R110, R110, R110, RZ, 0x1 ;  /* 0x0000006e6e6e9211 */ /* 0x000fe200078f08ff */
[--C-:B------:R-:W-:Y:S01]  /*10030*/  @!P6 IMAD.WIDE R80, R81, 0x4, R102.reuse ;  /* 0x000000045150e825 */ /* 0x100fe200078e0266 */
[----:B------:R-:W-:Y:S02]  /*10040*/  ISETP.GE.AND P4, PT, R76, UR4, PT ;  /* 0x000000044c007c0c */ /* 0x000fe4000bf86270 */
[----:B------:R-:W-:Y:S01]  /*10050*/  @!P2 LEA.HI R0, R0, R0, RZ, 0x1 ;  /* 0x000000000000a211 */ /* 0x000fe200078f08ff */
[--C-:B------:R-:W-:Y:S01]  /*10060*/  @!P3 IMAD.WIDE R82, R83, 0x4, R102.reuse ;  /* 0x000000045352b825 */ /* 0x100fe200078e0266 */
[----:B0-----:R-:W-:Y:S01]  /*10070*/  @!P1 LOP3.LUT R75, R110, 0xfffffffe, RZ, 0xc0, !PT ;  /* 0xfffffffe6e4b9812 */ /* 0x001fe200078ec0ff */
[----:B------:R0:W-:Y:S01]  /*10080*/  @!P6 ST.E.64 desc[UR38][R80.64], R92 ;  /* 0x0000005c5000e985 */ /* 0x0001e2000c101b26 */
[----:B------:R-:W-:Y:S01]  /*10090*/  @!P2 LOP3.LUT R85, R0, 0xfffffffe, RZ, 0xc0, !PT ;  /* 0xfffffffe0055a812 */ /* 0x000fe200078ec0ff */
[----:B------:R-:W-:Y:S02]  /*100a0*/  VIADD R86, R101, 0x60 ;  /* 0x0000006065567836 */ /* 0x000fe40000000000 */
[--C-:B------:R-:W-:Y:S01]  /*100b0*/  @!P1 IMAD.WIDE R74, R75, 0x4, R102.reuse ;  /* 0x000000044b4a9825 */ /* 0x100fe200078e0266 */
[----:B------:R1:W-:Y:S02]  /*100c0*/  @!P3 ST.E.64 desc[UR38][R82.64], R94 ;  /* 0x0000005e5200b985 */ /* 0x0003e4000c101b26 */
[----:B------:R-:W-:Y:S01]  /*100d0*/  ISETP.GE.AND P3, PT, R86, UR4, PT ;  /* 0x0000000456007c0c */ /* 0x000fe2000bf66270 */
[----:B------:R-:W-:Y:S01]  /*100e0*/  VIADD R0, R101, 0x68 ;  /* 0x0000006865007836 */ /* 0x000fe20000000000 */
[----:B------:R-:W-:Y:S01]  /*100f0*/  @!P4 LEA.HI R76, R76, R76, RZ, 0x1 ;  /* 0x0000004c4c4cc211 */ /* 0x000fe200078f08ff */
[----:B------:R3:W-:Y:S01]  /*10100*/  @!P1 ST.E.64 desc[UR38][R74.64], R90 ;  /* 0x0000005a4a009985 */ /* 0x0007e2000c101b26 */
[----:B--2---:R-:W-:-:S02]  /*10110*/  @!P2 IMAD.WIDE R78, R85, 0x4, R102 ;  /* 0x00000004554ea825 */ /* 0x004fc400078e0266 */
[----:B------:R-:W-:Y:S02]  /*10120*/  ISETP.GE.AND P1, PT, R0, UR4, PT ;  /* 0x0000000400007c0c */ /* 0x000fe4000bf26270 */
[----:B0-----:R-:W-:Y:S01]  /*10130*/  @!P4 LOP3.LUT R81, R76, 0xfffffffe, RZ, 0xc0, !PT ;  /* 0xfffffffe4c51c812 */ /* 0x001fe200078ec0ff */
[C---:B------:R-:W-:Y:S01]  /*10140*/  VIADD R80, R101.reuse, 0x70 ;  /* 0x0000007065507836 */ /* 0x040fe20000000000 */
[----:B------:R0:W-:Y:S01]  /*10150*/  @!P2 ST.E.64 desc[UR38][R78.64], R98 ;  /* 0x000000624e00a985 */ /* 0x0001e2000c101b26 */
[C---:B------:R-:W-:Y:S02]  /*10160*/  VIADD R84, R101.reuse, 0x78 ;  /* 0x0000007865547836 */ /* 0x040fe40000000000 */
[C---:B-1----:R-:W-:Y:S01]  /*10170*/  VIADD R82, R101.reuse, 0x80 ;  /* 0x0000008065527836 */ /* 0x042fe20000000000 */
[----:B------:R-:W-:Y:S01]  /*10180*/  ISETP.GE.AND P6, PT, R80, UR4, PT ;  /* 0x0000000450007c0c */ /* 0x000fe2000bfc6270 */
[----:B------:R-:W-:Y:S01]  /*10190*/  VIADD R76, R101, 0x88 ;  /* 0x00000088654c7836 */ /* 0x000fe20000000000 */
[----:B------:R-:W-:Y:S01]  /*101a0*/  ISETP.GE.AND P5, PT, R84, UR4, PT ;  /* 0x0000000454007c0c */ /* 0x000fe2000bfa6270 */
[----:B---3--:R-:W-:Y:S01]  /*101b0*/  @!P4 IMAD.WIDE R74, R81, 0x4, R102 ;  /* 0x00000004514ac825 */ /* 0x008fe200078e0266 */
[----:B------:R-:W-:-:S02]  /*101c0*/  ISETP.GE.AND P2, PT, R82, UR4, PT ;  /* 0x0000000452007c0c */ /* 0x000fc4000bf46270 */
[----:B------:R-:W-:Y:S02]  /*101d0*/  @!P3 LEA.HI R86, R86, R86, RZ, 0x1 ;  /* 0x000000565656b211 */ /* 0x000fe400078f08ff */
[----:B------:R1:W-:Y:S01]  /*101e0*/  @!P4 ST.E.64 desc[UR38][R74.64], R96 ;  /* 0x000000604a00c985 */ /* 0x0003e2000c101b26 */
[----:B------:R-:W-:Y:S02]  /*101f0*/  ISETP.GE.AND P4, PT, R76, UR4, PT ;  /* 0x000000044c007c0c */ /* 0x000fe4000bf86270 */
[----:B------:R-:W-:Y:S02]  /*10200*/  @!P1 LEA.HI R0, R0, R0, RZ, 0x1 ;  /* 0x0000000000009211 */ /* 0x000fe400078f08ff */
[----:B0-----:R-:W-:Y:S02]  /*10210*/  @!P3 LOP3.LUT R79, R86, 0xfffffffe, RZ, 0xc0, !PT ;  /* 0xfffffffe564fb812 */ /* 0x001fe400078ec0ff */
[----:B------:R-:W-:Y:S02]  /*10220*/  @!P1 LOP3.LUT R81, R0, 0xfffffffe, RZ, 0xc0, !PT ;  /* 0xfffffffe00519812 */ /* 0x000fe400078ec0ff */
[----:B------:R-:W-:Y:S01]  /*10230*/  @!P6 LEA.HI R0, R80, R80, RZ, 0x1 ;  /* 0x000000505000e211 */ /* 0x000fe200078f08ff */
[----:B------:R-:W-:Y:S01]  /*10240*/  @!P3 IMAD.WIDE R78, R79, 0x4, R102 ;  /* 0x000000044f4eb825 */ /* 0x000fe200078e0266 */
[----:B------:R-:W-:-:S02]  /*10250*/  @!P5 LEA.HI R84, R84, R84, RZ, 0x1 ;  /* 0x000000545454d211 */ /* 0x000fc400078f08ff */
[----:B------:R-:W-:Y:S01]  /*10260*/  @!P2 LEA.HI R82, R82, R82, RZ, 0x1 ;  /* 0x000000525252a211 */ /* 0x000fe200078f08ff */
[--C-:B------:R-:W-:Y:S01]  /*10270*/  @!P1 IMAD.WIDE R80, R81, 0x4, R102.reuse ;  /* 0x0000000451509825 */ /* 0x100fe200078e0266 */
[----:B------:R-:W-:Y:S01]  /*10280*/  @!P6 LOP3.LUT R83, R0, 0xfffffffe, RZ, 0xc0, !PT ;  /* 0xfffffffe0053e812 */ /* 0x000fe200078ec0ff */
[----:B------:R0:W-:Y:S01]  /*10290*/  @!P3 ST.E.64 desc[UR38][R78.64], R60 ;  /* 0x0000003c4e00b985 */ /* 0x0001e2000c101b26 */
[----:B------:R-:W-:Y:S01]  /*102a0*/  @!P4 LEA.HI R76, R76, R76, RZ, 0x1 ;  /* 0x0000004c4c4cc211 */ /* 0x000fe200078f08ff */
[----:B------:R-:W-:Y:S01]  /*102b0*/  VIADD R0, R101, 0x90 ;  /* 0x0000009065007836 */ /* 0x000fe20000000000 */
[----:B------:R-:W-:Y:S01]  /*102c0*/  @!P5 LOP3.LUT R85, R84, 0xfffffffe, RZ, 0xc0, !PT ;  /* 0xfffffffe5455d812 */ /* 0x000fe200078ec0ff */
[--C-:B-1----:R-:W-:Y:S01]  /*102d0*/  @!P6 IMAD.WIDE R74, R83, 0x4, R102.reuse ;  /* 0x00000004534ae825 */ /* 0x102fe200078e0266 */
[----:B------:R-:W-:Y:S01]  /*102e0*/  @!P2 LOP3.LUT R87, R82, 0xfffffffe, RZ, 0xc0, !PT ;  /* 0xfffffffe5257a812 */ /* 0x000fe200078ec0ff */
[----:B------:R1:W-:Y:S01]  /*102f0*/  @!P1 ST.E.64 desc[UR38][R80.64], R62 ;  /* 0x0000003e50009985 */ /* 0x0003e2000c101b26 */
[----:B------:R-:W-:Y:S01]  /*10300*/  ISETP.GE.AND P1, PT, R0, UR4, PT ;  /* 0x0000000400007c0c */ /* 0x000fe2000bf26270 */
[----:B------:R-:W-:-:S02]  /*10310*/  @!P5 IMAD.WIDE R82, R85, 0x4, R102 ;  /* 0x000000045552d825 */ /* 0x000fc400078e0266 */
[----:B------:R2:W-:Y:S01]  /*10320*/  @!P6 ST.E.64 desc[UR38][R74.64], R48 ;  /* 0x000000304a00e985 */ /* 0x0005e2000c101b26 */
[----:B0-----:R-:W-:Y:S01]  /*10330*/  @!P4 LOP3.LUT R79, R76, 0xfffffffe, RZ, 0xc0, !PT ;  /* 0xfffffffe4c4fc812 */ /* 0x001fe200078ec0ff */
[--C-:B------:R-:W-:Y:S02]  /*10340*/  @!P2 IMAD.WIDE R60, R87, 0x4, R102.reuse ;  /* 0x00000004573ca825 */ /* 0x100fe400078e0266 */
[----:B------:R-:W-:Y:S02]  /*10350*/  @!P5 ST.E.64 desc[UR38][R82.64], R46 ;  /* 0x0000002e5200d985 */ /* 0x000fe4000c101b26 */
[----:B------:R-:W-:Y:S02]  /*10360*/  VIADD R76, R101, 0x98 ;  /* 0x00000098654c7836 */ /* 0x000fe40000000000 */
[----:B------:R0:W-:Y:S01]  /*10370*/  @!P2 ST.E.64 desc[UR38][R60.64], R42 ;  /* 0x0000002a3c00a985 */ /* 0x0001e2000c101b26 */
[----:B-1----:R-:W-:Y:S01]  /*10380*/  @!P4 IMAD.WIDE R62, R79, 0x4, R102 ;  /* 0x000000044f3ec825 */ /* 0x002fe200078e0266 */
[----:B------:R-:W-:-:S02]  /*10390*/  @!P1 LEA.HI R0, R0, R0, RZ, 0x1 ;  /* 0x0000000000009211 */ /* 0x000fc400078f08ff */
[----:B------:R-:W-:Y:S01]  /*103a0*/  ISETP.GE.AND P2, PT, R76, UR4, PT ;  /* 0x000000044c007c0c */ /* 0x000fe2000bf46270 */
[C---:B------:R-:W-:Y:S01]  /*103b0*/  VIADD R78, R101.reuse, 0xa0 ;  /* 0x000000a0654e7836 */ /* 0x040fe20000000000 */
[----:B------:R1:W-:Y:S01]  /*103c0*/  @!P4 ST.E.64 desc[UR38][R62.64], R44 ;  /* 0x0000002c3e00c985 */ /* 0x0003e2000c101b26 */
[C---:B------:R-:W-:Y:S02]  /*103d0*/  VIADD R79, R101.reuse, 0xa8 ;  /* 0x000000a8654f7836 */ /* 0x040fe40000000000 */
[C---:B--2---:R-:W-:Y:S01]  /*103e0*/  VIADD R48, R101.reuse, 0xb0 ;  /* 0x000000b065307836 */ /* 0x044fe20000000000 */
[----:B------:R-:W-:Y:S01]  /*103f0*/  ISETP.GE.AND P3, PT, R78, UR4, PT ;  /* 0x000000044e007c0c */ /* 0x000fe2000bf66270 */
[----:B------:R-:W-:Y:S01]  /*10400*/  VIADD R49, R101, 0xb8 ;  /* 0x000000b865317836 */ /* 0x000fe20000000000 */
[----:B------:R-:W-:Y:S02]  /*10410*/  ISETP.GE.AND P4, PT, R79, UR4, PT ;  /* 0x000000044f007c0c */ /* 0x000fe4000bf86270 */
[----:B------:R-:W-:-:S02]  /*10420*/  ISETP.GE.AND P5, PT, R48, UR4, PT ;  /* 0x0000000430007c0c */ /* 0x000fc4000bfa6270 */
[----:B------:R-:W-:Y:S02]  /*10430*/  ISETP.GE.AND P6, PT, R49, UR4, PT ;  /* 0x0000000431007c0c */ /* 0x000fe4000bfc6270 */
[----:B------:R-:W-:Y:S02]  /*10440*/  @!P2 LEA.HI R76, R76, R76, RZ, 0x1 ;  /* 0x0000004c4c4ca211 */ /* 0x000fe400078f08ff */
[----:B0-----:R-:W-:Y:S02]  /*10450*/  @!P1 LOP3.LUT R43, R0, 0xfffffffe, RZ, 0xc0, !PT ;  /* 0xfffffffe002b9812 */ /* 0x001fe400078ec0ff */
[----:B-1----:R-:W-:Y:S02]  /*10460*/  @!P2 LOP3.LUT R45, R76, 0xfffffffe, RZ, 0xc0, !PT ;  /* 0xfffffffe4c2da812 */ /* 0x002fe400078ec0ff */
[----:B------:R-:W-:Y:S02]  /*10470*/  @!P3 LEA.HI R78, R78, R78, RZ, 0x1 ;  /* 0x0000004e4e4eb211 */ /* 0x000fe400078f08ff */
[----:B------:R-:W-:Y:S01]  /*10480*/  @!P4 LEA.HI R79, R79, R79, RZ, 0x1 ;  /* 0x0000004f4f4fc211 */ /* 0x000fe200078f08ff */
[----:B------:R-:W-:Y:S01]  /*10490*/  @!P2 IMAD.WIDE R44, R45, 0x4, R102 ;  /* 0x000000042d2ca825 */ /* 0x000fe200078e0266 */
[----:B------:R-:W-:-:S02]  /*104a0*/  @!P5 LEA.HI R48, R48, R48, RZ, 0x1 ;  /* 0x000000303030d211 */ /* 0x000fc400078f08ff */
[----:B------:R-:W-:Y:S02]  /*104b0*/  @!P6 LEA.HI R42, R49, R49, RZ, 0x1 ;  /* 0x00000031312ae211 */ /* 0x000fe400078f08ff */
[----:B------:R-:W-:Y:S02]  /*104c0*/  @!P3 LOP3.LUT R47, R78, 0xfffffffe, RZ, 0xc0, !PT ;  /* 0xfffffffe4e2fb812 */ /* 0x000fe400078ec0ff */
[----:B------:R-:W-:Y:S02]  /*104d0*/  @!P4 LOP3.LUT R49, R79, 0xfffffffe, RZ, 0xc0, !PT ;  /* 0xfffffffe4f31c812 */ /* 0x000fe400078ec0ff */
[----:B------:R-:W-:Y:S01]  /*104e0*/  @!P5 LOP3.LUT R61, R48, 0xfffffffe, RZ, 0xc0, !PT ;  /* 0xfffffffe303dd812 */ /* 0x000fe200078ec0ff */
[----:B------:R-:W-:Y:S01]  /*104f0*/  @!P3 IMAD.WIDE R46, R47, 0x4, R102 ;  /* 0x000000042f2eb825 */ /* 0x000fe200078e0266 */
[----:B------:R-:W-:-:S03]  /*10500*/  @!P6 LOP3.LUT R63, R42, 0xfffffffe, RZ, 0xc0, !PT ;  /* 0xfffffffe2a3fe812 */ /* 0x000fc600078ec0ff */
[----:B------:R-:W-:-:S04]  /*10510*/  @!P1 IMAD.WIDE R42, R43, 0x4, R102 ;  /* 0x000000042b2a9825 */ /* 0x000fc800078e0266 */
[--C-:B------:R-:W-:Y:S01]  /*10520*/  @!P4 IMAD.WIDE R48, R49, 0x4, R102.reuse ;  /* 0x000000043130c825 */ /* 0x100fe200078e0266 */
[----:B------:R1:W-:Y:S03]  /*10530*/  @!P1 ST.E.64 desc[UR38][R42.64], R24 ;  /* 0x000000182a009985 */ /* 0x0003e6000c101b26 */
[--C-:B------:R-:W-:Y:S01]  /*10540*/  @!P5 IMAD.WIDE R60, R61, 0x4, R102.reuse ;  /* 0x000000043d3cd825 */ /* 0x100fe200078e0266 */
[----:B------:R1:W-:Y:S03]  /*10550*/  @!P2 ST.E.64 desc[UR38][R44.64], R26 ;  /* 0x0000001a2c00a985 */ /* 0x0003e6000c101b26 */
[----:B------:R-:W-:Y:S01]  /*10560*/  @!P6 IMAD.WIDE R102, R63, 0x4, R102 ;  /* 0x000000043f66e825 */ /* 0x000fe200078e0266 */
[----:B------:R1:W-:Y:S04]  /*10570*/  @!P3 ST.E.64 desc[UR38][R46.64], R28 ;  /* 0x0000001c2e00b985 */ /* 0x0003e8000c101b26 */
[----:B------:R1:W-:Y:S04]  /*10580*/  @!P4 ST.E.64 desc[UR38][R48.64], R30 ;  /* 0x0000001e3000c985 */ /* 0x0003e8000c101b26 */
[----:B------:R1:W-:Y:S04]  /*10590*/  @!P5 ST.E.64 desc[UR38][R60.64], R32 ;  /* 0x000000203c00d985 */ /* 0x0003e8000c101b26 */
[----:B------:R1:W-:Y:S02]  /*105a0*/  @!P6 ST.E.64 desc[UR38][R102.64], R34 ;  /* 0x000000226600e985 */ /* 0x0003e4000c101b26 */
.L_x_2030:
[----:B------:R-:W-:Y:S05]  /*105b0*/  BSYNC B0 ;  /* 0x0000000000007941 */ /* 0x000fea0003800000 */
.L_x_2029:
[----:B------:R-:W-:Y:S01]  /*105c0*/  ISETP.GE.AND P1, PT, R104, R105, PT ;  /* 0x000000696800720c */ /* 0x000fe20003f26270 */
[----:B-1----:R1:W2:Y:S01]  /*105d0*/  SHFL.IDX PT, R25, R107, 0x1, 0x1c1f ;  /* 0x003c1f006b197f89 */ /* 0x0022a200000e0000 */
        /* <DEDUP_REMOVED lines=21> */
[----:B0-----:R-:W-:Y:S02]  /*10730*/  SEL R2, R20, R69, P0 ;  /* 0x0000004514027207 */ /* 0x001fe40000000000 */
[----:B------:R-:W-:Y:S01]  /*10740*/  SEL R8, R69, R20, P0 ;  /* 0x0000001445087207 */ /* 0x000fe20000000000 */
[----:B-12---:R-:W-:Y:S06]  /*10750*/  @P1 BRA `(.L_x_1992) ;  /* 0x0000004800541947 */ /* 0x006fec0003800000 */
        /* <DEDUP_REMOVED lines=60> */
[C---:B-1----:R-:W-:Y:S01]  /*10b20*/  VIADD R12, R101.reuse, 0x68 ;  /* 0x00000068650c7836 */ /* 0x042fe20000000000 */
[----:B------:R-:W-:Y:S01]  /*10b30*/  @!P2 LEA.HI R18, R18, R18, RZ, 0x1 ;  /* 0x000000121212a211 */ /* 0x000fe200078f08ff */
[----:B------:R-:W-:Y:S02]  /*10b40*/  VIADD R16, R101, 0x80 ;  /* 0x0000008065107836 */ /* 0x000fe40000000000 */
[----:B--2---:R-:W-:Y:S01]  /*10b50*/  @!P1 IMAD.WIDE R4, R11, 0x4, R24 ;  /* 0x000000040b049825 */ /* 0x004fe200078e0218 */
[----:B------:R-:W-:-:S02]  /*10b60*/  ISETP.GE.AND P5, PT, R12, UR4, PT ;  /* 0x000000040c007c0c */ /* 0x000fc4000bfa6270 */
[----:B------:R-:W-:Y:S01]  /*10b70*/  @!P3 LEA.HI R0, R0, R0, RZ, 0x1 ;  /* 0x000000000000b211 */ /* 0x000fe200078f08ff */
[----:B------:R-:W-:Y:S01]  /*10b80*/  VIADD R14, R101, 0x70 ;  /* 0x00000070650e7836 */ /* 0x000fe20000000000 */
[----:B------:R1:W-:Y:S01]  /*10b90*/  @!P1 ST.E.64 desc[UR38][R4.64], R52 ;  /* 0x0000003404009985 */ /* 0x0003e2000c101b26 */
[----:B------:R-:W-:Y:S01]  /*10ba0*/  @!P0 IMAD.WIDE R10, R45, 0x4, R24 ;  /* 0x000000042d0a8825 */ /* 0x000fe200078e0218 */
[----:B------:R-:W-:Y:S02]  /*10bb0*/  @!P3 LOP3.LUT R13, R0, 0xfffffffe, RZ, 0xc0, !PT ;  /* 0xfffffffe000db812 */ /* 0x000fe400078ec0ff */
[----:B------:R-:W-:Y:S01]  /*10bc0*/  ISETP.GE.AND P1, PT, R14, UR4, PT ;  /* 0x000000040e007c0c */ /* 0x000fe2000bf26270 */
[----:B------:R-:W-:Y:S01]  /*10bd0*/  VIADD R15, R101, 0x78 ;  /* 0x00000078650f7836 */ /* 0x000fe20000000000 */
[----:B------:R2:W-:Y:S01]  /*10be0*/  @!P0 ST.E.64 desc[UR38][R10.64], R56 ;  /* 0x000000380a008985 */ /* 0x0005e2000c101b26 */
[----:B0-----:R-:W-:Y:S02]  /*10bf0*/  @!P2 LOP3.LUT R7, R18, 0xfffffffe, RZ, 0xc0, !PT ;  /* 0xfffffffe1207a812 */ /* 0x001fe400078ec0ff */
        /* <DEDUP_REMOVED lines=70> */
.L_x_2028:
        /* <DEDUP_REMOVED lines=36> */
[--C-:B------:R-:W-:Y:S01]  /*112a0*/  SHF.R.S32.HI R9, RZ, 0x1f, R5.reuse ;  /* 0x0000001fff097819 */ /* 0x100fe20000011405 */
[----:B------:R-:W-:Y:S01]  /*112b0*/  IMAD.MOV R7, RZ, RZ, -R5 ;  /* 0x000000ffff077224 */ /* 0x000fe200078e0a05 */
[----:B------:R-:W-:Y:S01]  /*112c0*/  IADD3 R2, P0, R5, R2, RZ ;  /* 0x0000000205027210 */ /* 0x000fe20007f1e0ff */
[----:B------:R-:W-:Y:S02]  /*112d0*/  IMAD R4, R4, UR4, RZ ;  /* 0x0000000404047c24 */ /* 0x000fe4000f8e02ff */
[----:B------:R-:W-:-:S02]  /*112e0*/  IMAD R7, R6, R7, R0 ;  /* 0x0000000706077224 */ /* 0x000fc400078e0200 */
[----:B------:R-:W-:Y:S01]  /*112f0*/  IMAD R4, R17, UR5, R4 ;  /* 0x0000000511047c24 */ /* 0x000fe2000f8e0204 */
[----:B------:R-:W-:Y:S02]  /*11300*/  ULDC.64 UR4, c[0x0][0xbc8] ;  /* 0x0002f20000047ab9 */ /* 0x000fe40000000a00 */
        /* <DEDUP_REMOVED lines=12> */
.L_x_1990:
        /* <DEDUP_REMOVED lines=18> */
.L_x_2031:
[----:B------:R-:W-:Y:S01]  /*114f0*/  ULDC UR8, c[0x0][0xc50] ;  /* 0x0003140000087ab9 */ /* 0x000fe20000000800 */
[----:B------:R-:W-:Y:S01]  /*11500*/  UMOV UR36, UR6 ;  /* 0x0000000600247c82 */ /* 0x000fe20008000000 */
[----:B------:R-:W-:-:S11]  /*11510*/  UISETP.NE.AND UP0, UPT, UR8, 0x1, UPT ;  /* 0x000000010800788c */ /* 0x000fd6000bf05270 */
[----:B------:R-:W-:Y:S01]  /*11520*/  @UP0 ULDC UR4, c[0x0][0xc54] ;  /* 0x0003150000040ab9 */ /* 0x000fe20000000800 */
[----:B------:R-:W-:Y:S01]  /*11530*/  @UP0 ULDC UR7, c[0x0][0xc58] ;  /* 0x0003160000070ab9 */ /* 0x000fe20000000800 */
[----:B------:R-:W-:-:S04]  /*11540*/  UIMAD.WIDE.U32 UR4, UR6, UR4, URZ ;  /* 0x00000004060472a5 */ /* 0x000fc8000f8e003f */
[----:B------:R-:W-:-:S12]  /*11550*/  @UP0 USHF.R.U32.HI UR36, URZ, UR7, UR5 ;  /* 0x000000073f240299 */ /* 0x000fd80008011605 */
.L_x_2032:
        /* <DEDUP_REMOVED lines=8> */
[----:B------:R-:W-:Y:S01]  /*115e0*/  ULDC UR6, c[0x0][0x448] ;  /* 0x0001120000067ab9 */ /* 0x000fe20000000800 */
[----:B------:R-:W-:Y:S01]  /*115f0*/  ULDC.64 UR4, c[0x0][0x418] ;  /* 0x0001060000047ab9 */ /* 0x000fe20000000a00 */
[----:B------:R-:W-:Y:S01]  /*11600*/  UISETP.NE.AND UP1, UPT, UR6, 0x1, UPT ;  /* 0x000000010600788c */ /* 0x000fe2000bf25270 */
[----:B------:R-:W-:Y:S01]  /*11610*/  IMAD.MOV.U32 R0, RZ, RZ, RZ ;  /* 0x000000ffff007224 */ /* 0x000fe200078e00ff */
[----:B------:R-:W-:Y:S01]  /*11620*/  UISETP.NE.U32.AND UP0, UPT, UR4, URZ, UPT ;  /* 0x0000003f0400728c */ /* 0x000fe2000bf05070 */
[----:B------:R-:W-:Y:S02]  /*11630*/  ULDC UR7, c[0x0][0x424] ;  /* 0x0001090000077ab9 */ /* 0x000fe40000000800 */
[----:B------:R-:W-:Y:S01]  /*11640*/  ULDC UR4, c[0x0][0x288] ;  /* 0x0000a20000047ab9 */ /* 0x000fe20000000800 */
[----:B------:R-:W-:Y:S02]  /*11650*/  UISETP.NE.AND.EX UP0, UPT, UR5, URZ, UPT, UP0 ;  /* 0x0000003f0500728c */ /* 0x000fe4000bf05300 */
[----:B------:R-:W-:-:S02]  /*11660*/  UIADD3 UR10, -UR4, 0xa0, URZ ;  /* 0x000000a0040a7890 */ /* 0x000fc4000fffe13f */
[----:B------:R-:W-:Y:S01]  /*11670*/  USEL UR7, UR7, 0x1, UP0 ;  /* 0x0000000107077887 */ /* 0x000fe20008000000 */
[----:B------:R-:W-:Y:S01]  /*11680*/  @UP1 ULDC UR4, c[0x0][0x44c] ;  /* 0x0001130000041ab9 */ /* 0x000fe20000000800 */
[----:B------:R-:W-:Y:S01]  /*11690*/  ULDC UR9, c[0x0][0x2f0] ;  /* 0x0000bc0000097ab9 */ /* 0x000fe20000000800 */
[----:B------:R-:W-:Y:S01]  /*116a0*/  @UP1 ULDC UR11, c[0x0][0x450] ;  /* 0x00011400000b1ab9 */ /* 0x000fe20000000800 */
[----:B------:R-:W-:Y:S02]  /*116b0*/  UIMAD UR10, UR7, UR9, UR10 ;  /* 0x00000009070a72a4 */ /* 0x000fe4000f8e020a */
[----:B0-----:R-:W-:-:S04]  /*116c0*/  USHF.L.U32 UR41, UR41, 0x7, URZ ;  /* 0x0000000729297899 */ /* 0x001fc8000800063f */
[----:B------:R-:W-:-:S04]  /*116d0*/  UIADD3 UR6, UR41, 0x7f, URZ ;  /* 0x0000007f29067890 */ /* 0x000fc8000fffe03f */
[----:B------:R-:W-:Y:S02]  /*116e0*/  UIMAD.WIDE.U32 UR4, UR6, UR4, URZ ;  /* 0x00000004060472a5 */ /* 0x000fe4000f8e003f */
[----:B------:R-:W-:Y:S02]  /*116f0*/  UIMAD UR4, UR7, UR9, 0x9f ;  /* 0x0000009f070474a4 */ /* 0x000fe4000f8e0209 */
[----:B------:R-:W-:Y:S02]  /*11700*/  @UP1 USHF.R.U32.HI UR6, URZ, UR11, UR5 ;  /* 0x0000000b3f061299 */ /* 0x000fe40008011605 */
[----:B------:R-:W-:Y:S02]  /*11710*/  UIMAD.WIDE UR4, UR4, 0x66666667, URZ ;  /* 0x66666667040478a5 */ /* 0x000fe4000f8e023f */
[----:B------:R-:W-:Y:S02]  /*11720*/  UIADD3 UR6, UR10, UR6, URZ ;  /* 0x000000060a067290 */ /* 0x000fe4000fffe03f */
[----:B------:R-:W-:-:S02]  /*11730*/  USHF.R.U32.HI UR9, URZ, 0x1f, UR5 ;  /* 0x0000001f3f097899 */ /* 0x000fc40008011605 */
[----:B------:R-:W-:Y:S02]  /*11740*/  UIMAD.WIDE UR6, UR6, 0x66666667, URZ ;  /* 0x66666667060678a5 */ /* 0x000fe4000f8e023f */
[----:B------:R-:W-:Y:S02]  /*11750*/  ULEA.HI.SX32 UR9, UR5, UR9, 0x1a ;  /* 0x0000000905097291 */ /* 0x000fe4000f8fd23f */
[----:B------:R-:W-:Y:S02]  /*11760*/  USHF.R.U32.HI UR4, URZ, 0x1f, UR7 ;  /* 0x0000001f3f047899 */ /* 0x000fe40008011607 */
[----:B------:R-:W-:Y:S02]  /*11770*/  ULOP3.LUT UR5, UR8, 0xffff, URZ, 0xc0, !UPT ;  /* 0x0000ffff08057892 */ /* 0x000fe4000f8ec03f */
[----:B------:R-:W-:Y:S02]  /*11780*/  ULEA.HI.SX32 UR4, UR7, UR4, 0x1a ;  /* 0x0000000407047291 */ /* 0x000fe4000f8fd23f */
[----:B------:R-:W-:-:S02]  /*11790*/  USHF.R.U32.HI UR7, URZ, 0x10, UR8 ;  /* 0x000000103f077899 */ /* 0x000fc40008011608 */
[----:B------:R-:W-:-:S04]  /*117a0*/  UISETP.LT.AND UP0, UPT, UR9, UR4, UPT ;  /* 0x000000040900728c */ /* 0x000fc8000bf01270 */
[----:B------:R-:W-:Y:S02]  /*117b0*/  USEL UR6, UR9, UR4, UP0 ;  /* 0x0000000409067287 */ /* 0x000fe40008000000 */
[----:B------:R-:W-:Y:S02]  /*117c0*/  UISETP.NE.AND UP0, UPT, UR7, URZ, UPT ;  /* 0x0000003f0700728c */ /* 0x000fe4000bf05270 */
[----:B------:R-:W-:-:S06]  /*117d0*/  UISETP.GE.AND UP1, UPT, UR6, 0x1, UPT ;  /* 0x000000010600788c */ /* 0x000fcc000bf26270 */
[----:B------:R-:W-:-:S03]  /*117e0*/  PLOP3.LUT P0, PT, PT, PT, UP1, 0x80, 0x0 ;  /* 0x000000000000781c */ /* 0x000fc60003f0f018 */
[----:B------:R-:W-:-:S10]  /*117f0*/  @!UP0 ULDC UR7, c[0x0][0x9f0] ;  /* 0x00027c0000078ab9 */ /* 0x000fd40000000800 */
[----:B------:R-:W-:Y:S05]  /*11800*/  @!P0 BRA `(.L_x_2034) ;  /* 0x0000000000708947 */ /* 0x000fea0003800000 */
        /* <DEDUP_REMOVED lines=25> */
[----:B------:R-:W-:-:S04]  /*119a0*/  IMAD.MOV.U32 R0, RZ, RZ, R3 ;  /* 0x000000ffff007224 */ /* 0x000fc800078e0003 */
[----:B------:R-:W-:Y:S01]  /*119b0*/  @!P2 IMAD.MOV R0, RZ, RZ, -R0 ;  /* 0x000000ffff00a224 */ /* 0x000fe200078e0a00 */
[----:B------:R-:W-:-:S07]  /*119c0*/  @!P1 LOP3.LUT R0, RZ, UR7, RZ, 0x33, !PT ;  /* 0x00000007ff009c12 */ /* 0x000fce000f8e33ff */
.L_x_2034:
[----:B------:R-:W-:Y:S02]  /*119d0*/  IMAD R19, R0, UR5, RZ ;  /* 0x0000000500137c24 */ /* 0x000fe4000f8e02ff */
[----:B------:R-:W-:-:S03]  /*119e0*/  IMAD.MOV.U32 R2, RZ, RZ, 0x1 ;  /* 0x00000001ff027424 */ /* 0x000fc600078e00ff */
[----:B------:R-:W-:Y:S01]  /*119f0*/  VIADDMNMX R17, R19, R0, UR6, PT ;  /* 0x0000000613117e46 */ /* 0x000fe2000b800100 */
[----:B------:R-:W-:-:S03]  /*11a00*/  IMAD.MOV.U32 R0, RZ, RZ, RZ ;  /* 0x000000ffff007224 */ /* 0x000fc600078e00ff */
[----:B------:R-:W-:-:S13]  /*11a10*/  ISETP.GT.AND P0, PT, R17, R19, PT ;  /* 0x000000131100720c */ /* 0x000fda0003f04270 */
        /* <DEDUP_REMOVED lines=24> */
.L_x_2035:
        /* <DEDUP_REMOVED lines=20> */
.L_x_2036:
        /* <DEDUP_REMOVED lines=20> */
.L_x_2037:
        /* <DEDUP_REMOVED lines=18> */
.L_x_2038:
        /* <DEDUP_REMOVED lines=11> */
[----:B------:R-:W-:-:S04]  /*11ff0*/  LOP3.LUT R4, R0, 0x180, RZ, 0xc0, !PT ;  /* 0x0000018000047812 */ /* 0x000fc800078ec0ff */
        /* <DEDUP_REMOVED lines=19> */
[----:B------:R-:W-:-:S05]  /*12130*/  LOP3.LUT R0, R5, R4, RZ, 0xfc, !PT ;  /* 0x0000000405007212 */ /* 0x000fca00078efcff */
[----:B------:R0:W-:Y:S02]  /*12140*/  STL [R1+0xc], R0 ;  /* 0x00000c0001007387 */ /* 0x0001e40000100800 */
[----:B0-----:R-:W-:-:S05]  /*12150*/  P2R R0, PR, RZ, 0x2 ;  /* 0x00000002ff007803 */ /* 0x001fca0000000000 */
[----:B------:R0:W-:Y:S01]  /*12160*/  STL [R1+0x10], R0 ;  /* 0x0000100001007387 */ /* 0x0001e20000100800 */
[----:B--2---:R-:W-:Y:S02]  /*12170*/  SHF.R.S32.HI R9, RZ, 0x1f, R18 ;  /* 0x0000001fff097819 */ /* 0x004fe40000011412 */
[----:B------:R-:W-:-:S03]  /*12180*/  SEL R16, R18, RZ, !P1 ;  /* 0x000000ff12107207 */ /* 0x000fc60004800000 */
[----:B------:R0:W-:Y:S01]  /*12190*/  STL [R1], R9 ;  /* 0x0000000901007387 */ /* 0x0001e20000100800 */
[----:B------:R-:W-:Y:S05]  /*121a0*/  BRA.DIV UR4, `(.L_x_2039) ;  /* 0x0000003204707947 */ /* 0x000fea000b800000 */
[----:B------:R1:W2:Y:S02]  /*121b0*/  SHFL.IDX PT, R14, R6, RZ, 0x1f ;  /* 0x00001fff060e7589 */ /* 0x0002a400000e0000 */
.L_x_2094:
[----:B------:R-:W-:Y:S02]  /*121c0*/  PLOP3.LUT P2, PT, PT, PT, PT, 0x8, 0x0 ;  /* 0x000000000000781c */ /* 0x000fe40003f4e170 */
[----:B--2---:R-:W-:Y:S02]  /*121d0*/  ISETP.NE.AND P0, PT, R14, RZ, PT ;  /* 0x000000ff0e00720c */ /* 0x004fe40003f05270 */
[----:B0-----:R-:W-:-:S05]  /*121e0*/  P2R R0, PR, RZ, 0x4 ;  /* 0x00000004ff007803 */ /* 0x001fca0000000000 */
[----:B------:R0:W-:Y:S06]  /*121f0*/  STL [R1+0x8], R0 ;  /* 0x0000080001007387 */ /* 0x0001ec0000100800 */
[----:B------:R-:W-:Y:S05]  /*12200*/  @P0 BRA `(.L_x_2040) ;  /* 0x0000000400900947 */ /* 0x000fea0003800000 */
[----:B------:R-:W-:Y:S01]  /*12210*/  UMOV UR4, 0xffffffff ;  /* 0xffffffff00047882 */ /* 0x000fe20000000000 */
[----:B0-----:R-:W-:Y:S02]  /*12220*/  VIADD R0, R17, 0xffffffff ;  /* 0xffffffff11007836 */ /* 0x001fe40000000000 */
[----:B------:R-:W-:Y:S05]  /*12230*/  BRA.DIV UR4, `(.L_x_2041) ;  /* 0x00000032046c7947 */ /* 0x000fea000b800000 */
[----:B------:R-:W-:-:S13]  /*12240*/  ELECT P6, URZ, PT ;  /* 0x00000000003f782f */ /* 0x000fda00038c0000 */
.L_x_2097:
        /* <DEDUP_REMOVED lines=20> */
.L_x_2042:
[----:B0-----:R-:W-:Y:S01]  /*12390*/  IMAD.MOV.U32 R2, RZ, RZ, 0x1 ;  /* 0x00000001ff027424 */ /* 0x001fe200078e00ff */
[----:B------:R-:W-:-:S04]  /*123a0*/  ISETP.NE.AND P1, PT, R8, RZ, PT ;  /* 0x000000ff0800720c */ /* 0x000fc80003f25270 */
[----:B------:R-:W-:-:S04]  /*123b0*/  SHF.L.U32 R2, R2, 0x1f, RZ ;  /* 0x0000001f02027819 */ /* 0x000fc800000006ff */
[----:B------:R-:W0:Y:S02]  /*123c0*/  SYNCS.PHASECHK.TRANS64.TRYWAIT P0, [UR40+0x33480], R2 ;  /* 0x03348002ff0075a7 */ /* 0x000e240008000168 */
[----:B0-----:R-:W-:Y:S05]  /*123d0*/  @!P0 BRA `(.L_x_2043) ;  /* 0x0000003000248947 */ /* 0x001fea0003800000 */
.L_x_2098:
[----:B------:R-:W-:Y:S05]  /*123e0*/  @P1 BRA `(.L_x_2044) ;  /* 0x0000000000181947 */ /* 0x000fea0003800000 */
[----:B------:R-:W2:Y:S01]  /*123f0*/  S2R R4, SR_TID.X ;  /* 0x0000000000047919 */ /* 0x000ea20000002100 */
[----:B0-----:R-:W-:-:S04]  /*12400*/  IMAD.MOV.U32 R3, RZ, RZ, 0x7800 ;  /* 0x00007800ff037424 */ /* 0x001fc800078e00ff */
[----:B------:R3:W-:Y:S01]  /*12410*/  SYNCS.ARRIVE.TRANS64 RZ, [UR40+0x33470], R3 ;  /* 0x03347003ffff79a7 */ /* 0x0007e20008000028 */
[----:B--2---:R-:W-:-:S13]  /*12420*/  LOP3.LUT P0, RZ, R4, 0x1f, RZ, 0xc0, !PT ;  /* 0x0000001f04ff7812 */ /* 0x004fda000780c0ff */
[----:B---3--:R-:W-:Y:S05]  /*12430*/  @!P0 BRA `(.L_x_2044) ;  /* 0x0000000000048947 */ /* 0x008fea0003800000 */
[----:B------:R-:W-:Y:S01]  /*12440*/  BPT.TRAP 0x1 ;  /* 0x000000040000795c */ /* 0x000fe20000300000 */
.L_x_2044:
        /* <DEDUP_REMOVED lines=28> */
.L_x_2099:
[----:B------:R-:W-:Y:S05]  /*12610*/  @P1 BRA `(.L_x_2046) ;  /* 0x0000000000181947 */ /* 0x000fea0003800000 */
[----:B0-----:R-:W0:Y:S01]  /*12620*/  S2R R3, SR_TID.X ;  /* 0x0000000000037919 */ /* 0x001e220000002100 */
[----:B------:R-:W-:-:S04]  /*12630*/  IMAD.MOV.U32 R2, RZ, RZ, 0x7800 ;  /* 0x00007800ff027424 */ /* 0x000fc800078e00ff */
[----:B------:R2:W-:Y:S01]  /*12640*/  SYNCS.ARRIVE.TRANS64 RZ, [UR40+0x33430], R2 ;  /* 0x03343002ffff79a7 */ /* 0x0005e20008000028 */
[----:B0-----:R-:W-:-:S13]  /*12650*/  LOP3.LUT P0, RZ, R3, 0x1f, RZ, 0xc0, !PT ;  /* 0x0000001f03ff7812 */ /* 0x001fda000780c0ff */
[----:B--2---:R-:W-:Y:S05]  /*12660*/  @!P0 BRA `(.L_x_2046) ;  /* 0x0000000000048947 */ /* 0x004fea0003800000 */
[----:B------:R-:W-:Y:S01]  /*12670*/  BPT.TRAP 0x1 ;  /* 0x000000040000795c */ /* 0x000fe20000300000 */
.L_x_2046:
[----:B------:R-:W-:Y:S01]  /*12680*/  ULDC.64 UR4, c[0x0][0x198] ;  /* 0x0000660000047ab9 */ /* 0x000fe20000000a00 */
[----:B------:R-:W-:Y:S01]  /*12690*/  R2UR UR11, R0 ;  /* 0x00000000000b72ca */ /* 0x000fe200000e0000 */
[----:B------:R-:W-:Y:S01]  /*126a0*/  UIADD3 UR4, UP0, UR4, 0x370, URZ ;  /* 0x0000037004047890 */ /* 0x000fe2000ff1e03f */
[----:B------:R-:W-:Y:S01]  /*126b0*/  R2UR UR13, R16 ;  /* 0x00000000100d72ca */ /* 0x000fe200000e0000 */
[----:B------:R-:W-:Y:S01]  /*126c0*/  UIADD3 UR8, UR40, 0x24200, URZ ;  /* 0x0002420028087890 */ /* 0x000fe2000fffe03f */
[----:B------:R-:W-:Y:S01]  /*126d0*/  PLOP3.LUT P0, PT, PT, PT, PT, 0x80, 0x0 ;  /* 0x000000000000781c */ /* 0x000fe20003f0f070 */
[----:B------:R-:W-:Y:S02]  /*126e0*/  UIADD3 UR9, UR40, 0x33430, URZ ;  /* 0x0003343028097890 */ /* 0x000fe4000fffe03f */
[----:B------:R-:W-:Y:S01]  /*126f0*/  UIADD3.X UR5, URZ, UR5, URZ, UP0, !UPT ;  /* 0x000000053f057290 */ /* 0x000fe200087fe43f */
[----:B------:R-:W-:Y:S01]  /*12700*/  P2R R0, PR, RZ, 0x1 ;  /* 0x00000001ff007803 */ /* 0x000fe20000000000 */
        /* <DEDUP_REMOVED lines=18> */
[----:B------:R2:W-:Y:S01]  /*12830*/  STL [R1+0x8], R0 ;  /* 0x0000080001007387 */ /* 0x0005e20000100800 */
[----:B------:R-:W-:Y:S01]  /*12840*/  NOP ;  /* 0x0000000000007918 */ /* 0x000fe20000000000 */
.L_x_2040:
[----:B------:R-:W-:Y:S05]  /*12850*/  WARPSYNC.ALL ;  /* 0x0000000000007948 */ /* 0x000fea0003800000 */
[----:B--2---:R-:W-:Y:S01]  /*12860*/  UIADD3 UR4, UR40, 0x1e200, URZ ;  /* 0x0001e20028047890 */ /* 0x004fe2000fffe03f */
        /* <DEDUP_REMOVED lines=20> */
.L_x_2047:
        /* <DEDUP_REMOVED lines=8> */
[----:B------:R-:W-:-:S04]  /*12a30*/  UIMAD UR6, UR36, UR9, UR6 ;  /* 0x00000009240672a4 */ /* 0x000fc8000f8e0206 */
[----:B------:R-:W-:Y:S01]  /*12a40*/  UIADD3 UR5, UR5, UR6, URZ ;  /* 0x0000000605057290 */ /* 0x000fe2000fffe03f */
[----:B--2---:R-:W-:Y:S02]  /*12a50*/  ISETP.NE.AND P0, PT, R9, 0x1, PT ;  /* 0x000000010900780c */ /* 0x004fe40003f05270 */
        /* <DEDUP_REMOVED lines=12> */
[C---:B------:R-:W-:Y:S02]  /*12b20*/  IMAD.SHL.U32 R0, R6.reuse, 0x10, RZ ;  /* 0x0000001006007824 */ /* 0x040fe400078e00ff */
[----:B------:R-:W-:-:S03]  /*12b30*/  IMAD.SHL.U32 R6, R6, 0x20, RZ ;  /* 0x0000002006067824 */ /* 0x000fc600078e00ff */
[----:B------:R-:W-:Y:S02]  /*12b40*/  LOP3.LUT R0, R0, 0x40, RZ, 0xc0, !PT ;  /* 0x0000004000007812 */ /* 0x000fe400078ec0ff */
[----:B------:R-:W-:Y:S02]  /*12b50*/  LOP3.LUT R6, R6, 0x60, RZ, 0xc0, !PT ;  /* 0x0000006006067812 */ /* 0x000fe400078ec0ff */
[----:B------:R-:W-:Y:S02]  /*12b60*/  IADD3 R0, R3, R0, R2 ;  /* 0x0000000003007210 */ /* 0x000fe40007ffe002 */
[----:B------:R-:W0:Y:S02]  /*12b70*/  LDC.64 R2, c[0x0][0x2e0] ;  /* 0x0000b800ff027b82 */ /* 0x000e240000000a00 */
[----:B0-----:R-:W-:-:S04]  /*12b80*/  IMAD R4, R5, R2, RZ ;  /* 0x0000000205047224 */ /* 0x001fc800078e02ff */
[C---:B------:R-:W-:Y:S01]  /*12b90*/  IMAD R5, R7.reuse, R3, R4 ;  /* 0x0000000307057224 */ /* 0x040fe200078e0204 */
[----:B------:R-:W-:Y:S01]  /*12ba0*/  LEA.HI R4, R10, R6, RZ, 0x1e ;  /* 0x000000060a047211 */ /* 0x000fe200078ff0ff */
[----:B------:R-:W-:Y:S01]  /*12bb0*/  IMAD.WIDE.U32 R2, R7, R2, UR4 ;  /* 0x0000000407027e25 */ /* 0x000fe2000f8e0002 */
[----:B------:R-:W0:Y:S01]  /*12bc0*/  @P0 LDC R6, c[0x0][0x450] ;  /* 0x00011400ff060b82 */ /* 0x000e220000000800 */
[----:B------:R-:W-:Y:S02]  /*12bd0*/  ULDC.64 UR4, c[0x0][0x2d0] ;  /* 0x0000b40000047ab9 */ /* 0x000fe40000000a00 */
[----:B------:R-:W-:Y:S02]  /*12be0*/  IMAD.IADD R3, R3, 0x1, R5 ;  /* 0x0000000103037824 */ /* 0x000fe400078e0205 */
[----:B------:R-:W1:Y:S03]  /*12bf0*/  S2R R5, SR_CTAID.X ;  /* 0x0000000000057919 */ /* 0x000e660000002500 */
[----:B------:R-:W2:Y:S01]  /*12c00*/  @P0 LDC R7, c[0x0][0x44c] ;  /* 0x00011300ff070b82 */ /* 0x000ea20000000800 */
[----:B-1----:R-:W-:-:S04]  /*12c10*/  IMAD R4, R5, 0x80, R4 ;  /* 0x0000008005047824 */ /* 0x002fc800078e0204 */
[----:B--2---:R-:W-:-:S04]  /*12c20*/  @P0 IMAD.HI.U32 R7, R4, R7, RZ ;  /* 0x0000000704070227 */ /* 0x004fc800078e00ff */
[----:B------:R-:W-:Y:S01]  /*12c30*/  IMAD.MOV.U32 R5, RZ, RZ, R4 ;  /* 0x000000ffff057224 */ /* 0x000fe200078e0004 */
        /* <DEDUP_REMOVED lines=24> */
[----:B------:R-:W0:Y:S01]  /*12dc0*/  S2R R2, SR_TID.X ;  /* 0x0000000000027919 */ /* 0x000e220000002100 */
[----:B------:R-:W-:Y:S02]  /*12dd0*/  ULDC UR4, c[0x0][0x288] ;  /* 0x0000a20000047ab9 */ /* 0x000fe40000000800 */
[----:B------:R-:W-:Y:S01]  /*12de0*/  IMAD R5, R9, UR4, RZ ;  /* 0x0000000409057c24 */ /* 0x000fe2000f8e02ff */
[----:B------:R-:W1:Y:S04]  /*12df0*/  SHFL.IDX PT, R3, R7, RZ, 0x1c1f ;  /* 0x001c1fff07037589 */ /* 0x000e6800000e0000 */
[----:B------:R-:W-:Y:S01]  /*12e00*/  SHFL.IDX PT, R14, R7, 0x1, 0x1c1f ;  /* 0x003c1f00070e7f89 */ /* 0x000fe200000e0000 */
[----:B0-----:R-:W-:-:S03]  /*12e10*/  LOP3.LUT R10, R2, 0x7f, RZ, 0xc0, !PT ;  /* 0x0000007f020a7812 */ /* 0x001fc600078ec0ff */
[----:B------:R-:W0:Y:S01]  /*12e20*/  SHFL.IDX PT, R2, R6, RZ, 0x1c1f ;  /* 0x001c1fff06027589 */ /* 0x000e2200000e0000 */
[----:B------:R-:W-:-:S04]  /*12e30*/  LEA.HI R4, R10, UR41, RZ, 0x1e ;  /* 0x000000290a047c11 */ /* 0x000fc8000f8ff0ff */
[C---:B------:R-:W-:Y:S01]  /*12e40*/  ISETP.GE.AND P4, PT, R4.reuse, R5, PT ;  /* 0x000000050400720c */ /* 0x040fe20003f86270 */
[----:B------:R-:W-:-:S12]  /*12e50*/  VIADD R10, R4, 0x20 ;  /* 0x00000020040a7836 */ /* 0x000fd80000000000 */
[----:B-1----:R-:W-:Y:S01]  /*12e60*/  @!P4 IADD3 R3, P3, R8, R3, RZ ;  /* 0x000000030803c210 */ /* 0x002fe20007f7e0ff */
[----:B------:R-:W-:-:S04]  /*12e70*/  @!P4 VIADD R9, R0, UR40 ;  /* 0x000000280009cc36 */ /* 0x000fc80008000000 */
[----:B0-----:R-:W-:Y:S01]  /*12e80*/  @!P4 IMAD.X R2, RZ, RZ, R2, P3 ;  /* 0x000000ffff02c224 */ /* 0x001fe200018e0602 */
[----:B------:R-:W-:Y:S01]  /*12e90*/  ISETP.GE.AND P3, PT, R10, R5, PT ;  /* 0x000000050a00720c */ /* 0x000fe20003f66270 */
[----:B------:R-:W-:-:S03]  /*12ea0*/  VIADD R10, R4, 0x40 ;  /* 0x00000040040a7836 */ /* 0x000fc60000000000 */
[----:B------:R-:W-:-:S04]  /*12eb0*/  @!P4 LOP3.LUT R3, R3, R2, RZ, 0x3c, !PT ;  /* 0x000000020303c212 */ /* 0x000fc800078e3cff */
[----:B------:R-:W-:-:S04]  /*12ec0*/  @!P4 LOP3.LUT R2, R3, R2, RZ, 0x3c, !PT ;  /* 0x000000020302c212 */ /* 0x000fc800078e3cff */
[----:B------:R-:W-:-:S05]  /*12ed0*/  @!P4 LOP3.LUT R3, R3, R2, RZ, 0x3c, !PT ;  /* 0x000000020303c212 */ /* 0x000fca00078e3cff */
[----:B------:R-:W-:Y:S04]  /*12ee0*/  @!P4 LDGSTS.E.BYPASS.LTC128B.128 [R9+0x1e200], desc[UR38][R2.64], !P2 ;  /* 0x1e2000000209cfae */ /* 0x000fe8000d101d66 */
[----:B------:R-:W-:Y:S04]  /*12ef0*/  @!P4 LDGSTS.E.BYPASS.LTC128B.128 [R9+0x20200], desc[UR38][R2.64+0x40], !P0 ;  /* 0x202000400209cfae */ /* 0x000fe8000c101d66 */
[----:B------:R0:W-:Y:S04]  /*12f00*/  @!P4 LDGSTS.E.BYPASS.LTC128B.128 [R9+0x22200], desc[UR38][R2.64+0x80], !P1 ;  /* 0x222000800209cfae */ /* 0x0001e8000c901d66 */
[----:B0-----:R-:W0:Y:S01]  /*12f10*/  SHFL.IDX PT, R2, R6, 0x1, 0x1c1f ;  /* 0x003c1f0006027f89 */ /* 0x001e2200000e0000 */
[----:B------:R-:W-:Y:S01]  /*12f20*/  @!P3 IADD3 R3, P4, R8, R14, RZ ;  /* 0x0000000e0803b210 */ /* 0x000fe20007f9e0ff */
[----:B------:R-:W-:-:S02]  /*12f30*/  @!P3 VIADD R9, R0, UR40 ;  /* 0x000000280009bc36 */ /* 0x000fc40008000000 */
[----:B------:R-:W1:Y:S02]  /*12f40*/  SHFL.IDX PT, R14, R7, 0x2, 0x1c1f ;  /* 0x005c1f00070e7f89 */ /* 0x000e6400000e0000 */
[----:B0-----:R-:W-:-:S05]  /*12f50*/  @!P3 IMAD.X R2, RZ, RZ, R2, P4 ;  /* 0x000000ffff02b224 */ /* 0x001fca00020e0602 */
[----:B------:R-:W-:-:S04]  /*12f60*/  @!P3 LOP3.LUT R3, R3, R2, RZ, 0x3c, !PT ;  /* 0x000000020303b212 */ /* 0x000fc800078e3cff */
[----:B------:R-:W-:-:S04]  /*12f70*/  @!P3 LOP3.LUT R2, R3, R2, RZ, 0x3c, !PT ;  /* 0x000000020302b212 */ /* 0x000fc800078e3cff */
[----:B------:R-:W-:-:S05]  /*12f80*/  @!P3 LOP3.LUT R3, R3, R2, RZ, 0x3c, !PT ;  /* 0x000000020303b212 */ /* 0x000fca00078e3cff */
[----:B------:R-:W-:Y:S04]  /*12f90*/  @!P3 LDGSTS.E.BYPASS.LTC128B.128 [R9+0x1ea00], desc[UR38][R2.64], !P2 ;  /* 0x1ea000000209bfae */ /* 0x000fe8000d101d66 */
[----:B------:R-:W-:Y:S04]  /*12fa0*/  @!P3 LDGSTS.E.BYPASS.LTC128B.128 [R9+0x20a00], desc[UR38][R2.64+0x40], !P0 ;  /* 0x20a000400209bfae */ /* 0x000fe8000c101d66 */
[----:B------:R0:W-:Y:S01]  /*12fb0*/  @!P3 LDGSTS.E.BYPASS.LTC128B.128 [R9+0x22a00], desc[UR38][R2.64+0x80], !P1 ;  /* 0x22a000800209bfae */ /* 0x0001e2000c901d66 */
[----:B------:R-:W-:-:S03]  /*12fc0*/  ISETP.GE.AND P3, PT, R10, R5, PT ;  /* 0x000000050a00720c */ /* 0x000fc60003f66270 */
[----:B0-----:R-:W0:Y:S10]  /*12fd0*/  SHFL.IDX PT, R2, R6, 0x2, 0x1c1f ;  /* 0x005c1f0006027f89 */ /* 0x001e3400000e0000 */
[----:B-1----:R-:W-:Y:S01]  /*12fe0*/  @!P3 IADD3 R3, P4, R8, R14, RZ ;  /* 0x0000000e0803b210 */ /* 0x002fe20007f9e0ff */
[----:B------:R-:W-:Y:S01]  /*12ff0*/  @!P3 VIADD R21, R0, UR40 ;  /* 0x000000280015bc36 */ /* 0x000fe20008000000 */
[----:B------:R1:W2:Y:S04]  /*13000*/  SHFL.IDX PT, R14, R7, 0x3, 0x1c1f ;  /* 0x007c1f00070e7f89 */ /* 0x0002a800000e0000 */
[----:B------:R-:W3:Y:S01]  /*13010*/  SHFL.IDX PT, R6, R6, 0x3, 0x1c1f ;  /* 0x007c1f0006067f89 */ /* 0x000ee200000e0000 */
[----:B0-----:R-:W-:-:S05]  /*13020*/  @!P3 IMAD.X R2, RZ, RZ, R2, P4 ;  /* 0x000000ffff02b224 */ /* 0x001fca00020e0602 */
[----:B------:R-:W-:-:S04]  /*13030*/  @!P3 LOP3.LUT R3, R3, R2, RZ, 0x3c, !PT ;  /* 0x000000020303b212 */ /* 0x000fc800078e3cff */
[----:B------:R-:W-:-:S04]  /*13040*/  @!P3 LOP3.LUT R2, R3, R2, RZ, 0x3c, !PT ;  /* 0x000000020302b212 */ /* 0x000fc800078e3cff */
[----:B------:R-:W-:-:S05]  /*13050*/  @!P3 LOP3.LUT R3, R3, R2, RZ, 0x3c, !PT ;  /* 0x000000020303b212 */ /* 0x000fca00078e3cff */
[----:B------:R1:W-:Y:S04]  /*13060*/  @!P3 LDGSTS.E.BYPASS.LTC128B.128 [R21+0x1f200], desc[UR38][R2.64], !P2 ;  /* 0x1f2000000215bfae */ /* 0x0003e8000d101d66 */
[----:B------:R1:W-:Y:S04]  /*13070*/  @!P3 LDGSTS.E.BYPASS.LTC128B.128 [R21+0x21200], desc[UR38][R2.64+0x40], !P0 ;  /* 0x212000400215bfae */ /* 0x0003e8000c101d66 */
[----:B--23--:R1:W-:Y:S02]  /*13080*/  @!P3 LDGSTS.E.BYPASS.LTC128B.128 [R21+0x23200], desc[UR38][R2.64+0x80], !P1 ;  /* 0x232000800215bfae */ /* 0x00c3e4000c901d66 */
.L_x_2108:
[----:B------:R-:W-:Y:S01]  /*13090*/  VIADD R4, R4, 0x60 ;  /* 0x0000006004047836 */ /* 0x000fe20000000000 */
[----:B------:R-:W-:Y:S04]  /*130a0*/  BSSY B0, `(.L_x_2049) ;  /* 0x000000c000007945 */ /* 0x000fe80003800000 */
[----:B------:R-:W-:-:S13]  /*130b0*/  ISETP.GE.AND P3, PT, R4, R5, PT ;  /* 0x000000050400720c */ /* 0x000fda0003f66270 */
[----:B------:R-:W-:Y:S05]  /*130c0*/  @P3 BRA `(.L_x_2050) ;  /* 0x0000000000243947 */ /* 0x000fea0003800000 */
[----:B-1----:R-:W-:Y:S01]  /*130d0*/  IADD3 R2, P3, R8, R14, RZ ;  /* 0x0000000e08027210 */ /* 0x002fe20007f7e0ff */
        /* <DEDUP_REMOVED lines=8> */
.L_x_2050:
[----:B------:R-:W-:Y:S05]  /*13160*/  BSYNC B0 ;  /* 0x0000000000007941 */ /* 0x000fea0003800000 */
.L_x_2049:
        /* <DEDUP_REMOVED lines=8> */
[----:B------:R-:W-:Y:S01]  /*131f0*/  ISETP.GE.AND P1, PT, R2, R19, PT ;  /* 0x000000130200720c */ /* 0x000fe20003f26270 */
[----:B------:R-:W0:Y:S02]  /*13200*/  SYNCS.PHASECHK.TRANS64.TRYWAIT P0, [UR40+0x33420], R0 ;  /* 0x03342000ff0075a7 */ /* 0x000e240008000168 */
[----:B0-----:R-:W-:Y:S10]  /*13210*/  @!P0 BRA `(.L_x_2051) ;  /* 0x0000002800248947 */ /* 0x001ff40003800000 */
.L_x_2109:
[----:B------:R-:W-:Y:S01]  /*13220*/  IMAD.MOV.U32 R14, RZ, RZ, 0x1 ;  /* 0x00000001ff0e7424 */ /* 0x000fe200078e00ff */
[----:B------:R-:W-:Y:S06]  /*13230*/  @!P1 BRA `(.L_x_2052) ;  /* 0x0000001000a49947 */ /* 0x000fec0003800000 */
[----:B0-----:R-:W2:Y:S01]  /*13240*/  LDL R3, [R1+0x14] ;  /* 0x0000140001037983 */ /* 0x001ea20000100800 */
[----:B------:R-:W0:Y:S01]  /*13250*/  S2R R4, SR_TID.X ;  /* 0x0000000000047919 */ /* 0x000e220000002100 */
[----:B------:R-:W-:Y:S01]  /*13260*/  IMAD.MOV.U32 R0, RZ, RZ, RZ ;  /* 0x000000ffff007224 */ /* 0x000fe200078e00ff */
[----:B0-----:R-:W-:Y:S02]  /*13270*/  LOP3.LUT R21, R4, 0x1f, RZ, 0xc0, !PT ;  /* 0x0000001f04157812 */ /* 0x001fe400078ec0ff */
[C---:B--2---:R-:W-:Y:S02]  /*13280*/  LOP3.LUT R20, R3.reuse, 0x1, RZ, 0xfc, !PT ;  /* 0x0000000103147812 */ /* 0x044fe400078efcff */
[----:B------:R-:W-:Y:S01]  /*13290*/  LOP3.LUT R15, R3, 0x2, RZ, 0xfc, !PT ;  /* 0x00000002030f7812 */ /* 0x000fe200078efcff */
[----:B------:R-:W-:-:S07]  /*132a0*/  IMAD.MOV.U32 R3, RZ, RZ, 0x1 ;  /* 0x00000001ff037424 */ /* 0x000fce00078e00ff */
.L_x_2073:
[----:B------:R-:W2:Y:S01]  /*132b0*/  LDL R4, [R1+0x8] ;  /* 0x0000080001047983 */ /* 0x000ea20000100800 */
[----:B------:R-:W-:Y:S01]  /*132c0*/  VIADD R13, R0, 0x1 ;  /* 0x00000001000d7836 */ /* 0x000fe20000000000 */
[----:B------:R-:W-:Y:S04]  /*132d0*/  BSSY B0, `(.L_x_2053) ;  /* 0x000009a000007945 */ /* 0x000fe80003800000 */
[----:B------:R-:W-:-:S04]  /*132e0*/  ISETP.NE.AND P0, PT, R13, 0x2, PT ;  /* 0x000000020d00780c */ /* 0x000fc80003f05270 */
[----:B------:R-:W-:Y:S02]  /*132f0*/  SEL R14, RZ, 0x1, P0 ;  /* 0x00000001ff0e7807 */ /* 0x000fe40000000000 */
[----:B------:R-:W-:Y:S02]  /*13300*/  SEL R13, R13, RZ, P0 ;  /* 0x000000ff0d0d7207 */ /* 0x000fe40000000000 */
[----:B------:R-:W-:Y:S02]  /*13310*/  LOP3.LUT R14, R3, R14, RZ, 0x3c, !PT ;  /* 0x0000000e030e7212 */ /* 0x000fe400078e3cff */
[----:B--2---:R-:W-:-:S13]  /*13320*/  ISETP.NE.AND P1, PT, R4, RZ, PT ;  /* 0x000000ff0400720c */ /* 0x004fda0003f25270 */
[----:B0-----:R-:W-:Y:S05]  /*13330*/  @!P1 BRA `(.L_x_2054) ;  /* 0x00000008004c9947 */ /* 0x001fea0003800000 */
[----:B------:R-:W2:Y:S01]  /*13340*/  LDL R4, [R1+0x10] ;  /* 0x0000100001047983 */ /* 0x000ea20000100800 */
[----:B------:R-:W-:Y:S01]  /*13350*/  IMAD.MOV.U32 R6, RZ, RZ, R2 ;  /* 0x000000ffff067224 */ /* 0x000fe200078e0002 */
[----:B--2---:R-:W-:-:S13]  /*13360*/  ISETP.NE.AND P1, PT, R4, RZ, PT ;  /* 0x000000ff0400720c */ /* 0x004fda0003f25270 */
[----:B------:R-:W-:Y:S05]  /*13370*/  @!P1 BRA `(.L_x_2055) ;  /* 0x00000000004c9947 */ /* 0x000fea0003800000 */
[----:B------:R-:W2:Y:S01]  /*13380*/  LDL R8, [R1] ;  /* 0x0000000001087983 */ /* 0x000ea20000100800 */
[----:B------:R-:W0:Y:S01]  /*13390*/  LDC R6, c[0x0][0x43c] ;  /* 0x00010f00ff067b82 */ /* 0x000e220000000800 */
[----:B------:R-:W-:-:S07]  /*133a0*/  ULDC.64 UR4, c[0x0][0x428] ;  /* 0x00010a0000047ab9 */ /* 0x000fce0000000a00 */
[----:B------:R-:W1:Y:S01]  /*133b0*/  LDC.64 R16, c[0x0][0x418] ;  /* 0x00010600ff107b82 */ /* 0x000e620000000a00 */
[----:B0-----:R-:W-:-:S13]  /*133c0*/  ISETP.NE.AND P0, PT, R6, 0x1, PT ;  /* 0x000000010600780c */ /* 0x001fda0003f05270 */
[----:B------:R-:W0:Y:S02]  /*133d0*/  @P0 LDC.64 R4, c[0x0][0x440] ;  /* 0x00011000ff040b82 */ /* 0x000e240000000a00 */
[----:B0-----:R-:W-:-:S04]  /*133e0*/  @P0 IMAD.HI.U32 R7, R2, R4, RZ ;  /* 0x0000000402070227 */ /* 0x001fc800078e00ff */
[----:B------:R-:W-:Y:S01]  /*133f0*/  IMAD.MOV.U32 R4, RZ, RZ, R2 ;  /* 0x000000ffff047224 */ /* 0x000fe200078e0002 */
[----:B------:R-:W-:-:S05]  /*13400*/  @P0 SHF.R.U32.HI R4, RZ, R5, R7 ;  /* 0x00000005ff040219 */ /* 0x000fca0000011607 */
[----:B------:R-:W-:-:S04]  /*13410*/  IMAD.MOV R5, RZ, RZ, -R4 ;  /* 0x000000ffff057224 */ /* 0x000fc800078e0a04 */
[----:B------:R-:W-:Y:S01]  /*13420*/  IMAD R6, R6, R5, R2 ;  /* 0x0000000506067224 */ /* 0x000fe200078e0202 */
[----:B------:R-:W-:-:S03]  /*13430*/  SHF.R.S32.HI R5, RZ, 0x1f, R4 ;  /* 0x0000001fff057819 */ /* 0x000fc60000011404 */
[----:B------:R-:W-:-:S03]  /*13440*/  IMAD.WIDE.U32 R4, R18, UR4, R4 ;  /* 0x0000000412047c25 */ /* 0x000fc6000f8e0004 */
[----:B-1----:R-:W-:Y:S01]  /*13450*/  LEA R16, P0, R4, R16, 0x2 ;  /* 0x0000001004107211 */ /* 0x002fe200078010ff */
[----:B--2---:R-:W-:-:S04]  /*13460*/  IMAD R7, R8, UR4, RZ ;  /* 0x0000000408077c24 */ /* 0x004fc8000f8e02ff */
[----:B------:R-:W-:-:S04]  /*13470*/  IMAD R7, R18, UR5, R7 ;  /* 0x0000000512077c24 */ /* 0x000fc8000f8e0207 */
[----:B------:R-:W-:-:S05]  /*13480*/  IMAD.IADD R7, R7, 0x1, R5 ;  /* 0x0000000107077824 */ /* 0x000fca00078e0205 */
[----:B------:R-:W-:-:S05]  /*13490*/  LEA.HI.X R17, R4, R17, R7, 0x2, P0 ;  /* 0x0000001104117211 */ /* 0x000fca00000f1407 */
[----:B------:R0:W5:Y:S02]  /*134a0*/  LDG.E R16, desc[UR38][R16.64] ;  /* 0x0000002610107981 */ /* 0x000164000c1e1900 */
.L_x_2055:
[----:B------:R-:W1:Y:S01]  /*134b0*/  S2R R4, SR_TID.X ;  /* 0x0000000000047919 */ /* 0x000e620000002100 */
[----:B------:R-:W-:Y:S02]  /*134c0*/  LEA R8, R13, UR40, 0x3 ;  /* 0x000000280d087c11 */ /* 0x000fe4000f8e18ff */
[----:B-1----:R-:W-:Y:S02]  /*134d0*/  LOP3.LUT R5, R4, 0x7f, RZ, 0xc0, !PT ;  /* 0x0000007f04057812 */ /* 0x002fe400078ec0ff */
[----:B------:R-:W-:Y:S02]  /*134e0*/  SHF.L.U32 R4, R14, 0x1f, RZ ;  /* 0x0000001f0e047819 */ /* 0x000fe400000006ff */
[----:B------:R-:W-:Y:S02]  /*134f0*/  ISETP.NE.AND P1, PT, R5, RZ, PT ;  /* 0x000000ff0500720c */ /* 0x000fe40003f25270 */
[----:B------:R-:W1:Y:S02]  /*13500*/  SYNCS.PHASECHK.TRANS64.TRYWAIT P0, [R8+URZ+0x33480], R4 ;  /* 0x03348004080075a7 */ /* 0x000e64000800017f */
[----:B-1----:R-:W-:Y:S09]  /*13510*/  @!P0 BRA `(.L_x_2056) ;  /* 0x00000024007c8947 */ /* 0x002ff20003800000 */
.L_x_2110:
[----:B------:R-:W-:Y:S04]  /*13520*/  BSSY B1, `(.L_x_2057) ;  /* 0x0000007000017945 */ /* 0x000fe80003800000 */
[----:B------:R-:W-:Y:S05]  /*13530*/  @P1 BRA `(.L_x_2058) ;  /* 0x0000000000141947 */ /* 0x000fea0003800000 */
[----:B------:R-:W-:Y:S01]  /*13540*/  ISETP.NE.AND P0, PT, R21, RZ, PT ;  /* 0x000000ff1500720c */ /* 0x000fe20003f05270 */
[----:B------:R-:W-:-:S04]  /*13550*/  IMAD.MOV.U32 R5, RZ, RZ, 0x7800 ;  /* 0x00007800ff057424 */ /* 0x000fc800078e00ff */
[----:B------:R2:W-:Y:S08]  /*13560*/  SYNCS.ARRIVE.TRANS64 RZ, [R8+URZ+0x33470], R5 ;  /* 0x0334700508ff79a7 */ /* 0x0005f0000800003f */
[----:B------:R-:W-:Y:S05]  /*13570*/  @!P0 BRA `(.L_x_2058) ;  /* 0x0000000000048947 */ /* 0x000fea0003800000 */
[----:B------:R-:W-:Y:S01]  /*13580*/  BPT.TRAP 0x1 ;  /* 0x000000040000795c */ /* 0x000fe20000300000 */
.L_x_2058:
[----:B------:R-:W-:Y:S05]  /*13590*/  BSYNC B1 ;  /* 0x0000000000017941 */ /* 0x000fea0003800000 */
.L_x_2057:
        /* <DEDUP_REMOVED lines=16> */
.L_x_2059:
        /* <DEDUP_REMOVED lines=13> */
.L_x_2060:
        /* <DEDUP_REMOVED lines=15> */
.L_x_2061:
        /* <DEDUP_REMOVED lines=10> */
.L_x_2111:
        /* <DEDUP_REMOVED lines=9> */
.L_x_2064:
[----:B------:R-:W-:Y:S05]  /*13990*/  BSYNC B1 ;  /* 0x0000000000017941 */ /* 0x000fea0003800000 */
.L_x_2063:
        /* <DEDUP_REMOVED lines=12> */
.L_x_2065:
        /* <DEDUP_REMOVED lines=13> */
.L_x_2066:
        /* <DEDUP_REMOVED lines=13> */
.L_x_2067:
[----:B------:R-:W-:-:S13]  /*13c00*/  @P0 ELECT P1, URZ, PT ;  /* 0x00000000003f082f */ /* 0x000fda0003820000 */
[----:B------:R-:W-:Y:S01]  /*13c10*/  @P1 R2UR UR13, R16 ;  /* 0x00000000100d12ca */ /* 0x000fe200000e0000 */
[----:B------:R-:W-:Y:S01]  /*13c20*/  UMOV UR12, UR36 ;  /* 0x00000024000c7c82 */ /* 0x000fe20008000000 */
[----:B------:R-:W-:-:S11]  /*13c30*/  @P1 PLOP3.LUT P0, PT, P1, PT, PT, 0x8, 0x0 ;  /* 0x000000000000181c */ /* 0x000fd60000f0e170 */
[----:B------:R2:W-:Y:S01]  /*13c40*/  UTMALDG.4D [UR8], [UR6], desc[UR14] ;  /* 0x00000e08060075b4 */ /* 0x0005e20008019000 */
[----:B------:R-:W-:Y:S01]  /*13c50*/  PLOP3.LUT P1, PT, PT, PT, PT, 0x8, 0x0 ;  /* 0x000000000000781c */ /* 0x000fe20003f2e170 */
[----:B--2---:R-:W-:-:S12]  /*13c60*/  @P0 BRA.U.ANY `(.L_x_2067) ;  /* 0xfffffffd00e40947 */ /* 0x004fd8000393ffff */
.L_x_2054:
[----:B------:R-:W-:Y:S05]  /*13c70*/  BSYNC B0 ;  /* 0x0000000000007941 */ /* 0x000fea0003800000 */
.L_x_2053:
[----:B------:R-:W-:-:S13]  /*13c80*/  ISETP.NE.AND P0, PT, R20, 0x3, PT ;  /* 0x000000031400780c */ /* 0x000fda0003f05270 */
[----:B------:R-:W-:Y:S05]  /*13c90*/  @!P0 BRA `(.L_x_2068) ;  /* 0x0000000000048947 */ /* 0x000fea0003800000 */
[----:B------:R-:W-:Y:S01]  /*13ca0*/  BPT.TRAP 0x1 ;  /* 0x000000040000795c */ /* 0x000fe20000300000 */
.L_x_2068:
[----:B------:R-:W-:Y:S02]  /*13cb0*/  LOP3.LUT R5, R3, 0x1, RZ, 0x3c, !PT ;  /* 0x0000000103057812 */ /* 0x000fe400078e3cff */
[----:B-1----:R-:W-:Y:S02]  /*13cc0*/  LEA R12, R0, UR40, 0x3 ;  /* 0x00000028000c7c11 */ /* 0x002fe4000f8e18ff */
[----:B------:R-:W-:Y:S02]  /*13cd0*/  SHF.L.U32 R5, R5, 0x1f, RZ ;  /* 0x0000001f05057819 */ /* 0x000fe400000006ff */
[----:B------:R-:W-:Y:S02]  /*13ce0*/  ISETP.NE.AND P1, PT, R15, 0x3, PT ;  /* 0x000000030f00780c */ /* 0x000fe40003f25270 */
[----:B------:R-:W1:Y:S02]  /*13cf0*/  SYNCS.PHASECHK.TRANS64.TRYWAIT P0, [R12+URZ+0x33470], R5 ;  /* 0x033470050c0075a7 */ /* 0x000e64000800017f */
[----:B-1----:R-:W-:Y:S09]  /*13d00*/  @!P0 BRA `(.L_x_2069) ;  /* 0x0000001c00a88947 */ /* 0x002ff20003800000 */
.L_x_2112:
[----:B------:R-:W-:Y:S05]  /*13d10*/  @!P1 BRA `(.L_x_2070) ;  /* 0x0000000000049947 */ /* 0x000fea0003800000 */
[----:B------:R-:W-:Y:S01]  /*13d20*/  BPT.TRAP 0x1 ;  /* 0x000000040000795c */ /* 0x000fe20000300000 */
.L_x_2070:
[----:B-1----:R-:W-:Y:S01]  /*13d30*/  SHF.L.U32 R5, R3, 0x1f, RZ ;  /* 0x0000001f03057819 */ /* 0x002fe200000006ff */
[----:B------:R-:W-:-:S03]  /*13d40*/  IMAD R3, R0, 0x7800, RZ ;  /* 0x0000780000037824 */ /* 0x000fc600078e02ff */
[----:B------:R-:W1:Y:S02]  /*13d50*/  SYNCS.PHASECHK.TRANS64.TRYWAIT P0, [R12+URZ+0x33460], R5 ;  /* 0x033460050c0075a7 */ /* 0x000e64000800017f */
[----:B-1----:R-:W-:Y:S05]  /*13d60*/  @!P0 BRA `(.L_x_2071) ;  /* 0x0000001c00a48947 */ /* 0x002fea0003800000 */
.L_x_2113:
        /* <DEDUP_REMOVED lines=104> */
.L_x_2072:
[----:B------:R-:W3:Y:S01]  /*143f0*/  S2R R0, SR_TID.X ;  /* 0x0000000000007919 */ /* 0x000ee20000002100 */
[----:B--2---:R-:W-:Y:S01]  /*14400*/  SYNCS.ARRIVE.TRANS64.A1T0 RZ, [R12+URZ+0x33450], RZ ;  /* 0x033450ff0cff79a7 */ /* 0x004fe2000810003f */
[----:B-1----:R-:W-:Y:S01]  /*14410*/  IMAD.MOV.U32 R3, RZ, RZ, R14 ;  /* 0x000000ffff037224 */ /* 0x002fe200078e000e */
[----:B---3--:R-:W-:Y:S01]  /*14420*/  LOP3.LUT R0, R0, 0x7f, RZ, 0xc0, !PT ;  /* 0x0000007f00007812 */ /* 0x008fe200078ec0ff */
[----:B------:R-:W-:Y:S03]  /*14430*/  BAR.SYNC.DEFER_BLOCKING 0x2, 0x80 ;  /* 0x0082000000007b1d */ /* 0x000fe60000010000 */
[----:B------:R-:W-:-:S13]  /*14440*/  ISETP.NE.AND P0, PT, R0, RZ, PT ;  /* 0x000000ff0000720c */ /* 0x000fda0003f05270 */
[----:B------:R-:W-:-:S05]  /*14450*/  @!P0 VIADD R0, R12, 0x33480 ;  /* 0x000334800c008836 */ /* 0x000fca0000000000 */
[----:B------:R-:W-:-:S04]  /*14460*/  @!P0 PRMT R0, RZ, 0x654, R0 ;  /* 0x00000654ff008816 */ /* 0x000fc80000000000 */
[----:B------:R1:W-:Y:S01]  /*14470*/  @!P0 SYNCS.ARRIVE.TRANS64.RED.A1T0 RZ, [R0+URZ], RZ ;  /* 0x000000ff00ff89a7 */ /* 0x0003e2000810043f */
[C---:B------:R-:W-:Y:S01]  /*14480*/  ISETP.GT.AND P0, PT, R2.reuse, R19, PT ;  /* 0x000000130200720c */ /* 0x040fe20003f04270 */
[----:B------:R-:W-:Y:S02]  /*14490*/  VIADD R2, R2, 0xffffffff ;  /* 0xffffffff02027836 */ /* 0x000fe40000000000 */
[----:B-1----:R-:W-:-:S10]  /*144a0*/  IMAD.MOV.U32 R0, RZ, RZ, R13 ;  /* 0x000000ffff007224 */ /* 0x002fd400078e000d */
[----:B------:R-:W-:Y:S05]  /*144b0*/  @P0 BRA `(.L_x_2073) ;  /* 0xffffffec007c0947 */ /* 0x000fea000383ffff */
[----:B------:R-:W-:Y:S05]  /*144c0*/  BRA `(.L_x_2074) ;  /* 0x0000000000047947 */ /* 0x000fea0003800000 */
.L_x_2052:
[----:B------:R-:W-:-:S07]  /*144d0*/  IMAD.MOV.U32 R13, RZ, RZ, RZ ;  /* 0x000000ffff0d7224 */ /* 0x000fce00078e00ff */
.L_x_2074:
[----:B------:R-:W0:Y:S02]  /*144e0*/  LDL R2, [R1+0x14] ;  /* 0x0000140001027983 */ /* 0x000e240000100800 */
[----:B0-----:R-:W-:-:S04]  /*144f0*/  LOP3.LUT R0, R2, 0x1, RZ, 0xfc, !PT ;  /* 0x0000000102007812 */ /* 0x001fc800078efcff */
[----:B------:R-:W-:-:S13]  /*14500*/  ISETP.NE.AND P0, PT, R0, 0x3, PT ;  /* 0x000000030000780c */ /* 0x000fda0003f05270 */
[----:B------:R-:W-:Y:S05]  /*14510*/  @!P0 BRA `(.L_x_2075) ;  /* 0x0000000000048947 */ /* 0x000fea0003800000 */
[----:B------:R-:W-:Y:S01]  /*14520*/  BPT.TRAP 0x1 ;  /* 0x000000040000795c */ /* 0x000fe20000300000 */
.L_x_2075:
        /* <DEDUP_REMOVED lines=8> */
.L_x_2114:
[----:B------:R-:W-:Y:S05]  /*145b0*/  BSYNC B0 ;  /* 0x0000000000007941 */ /* 0x000fea0003800000 */
.L_x_2076:
[----:B------:R-:W-:Y:S05]  /*145c0*/  @!P1 BRA `(.L_x_2078) ;  /* 0x0000000000049947 */ /* 0x000fea0003800000 */
[----:B------:R-:W-:Y:S01]  /*145d0*/  BPT.TRAP 0x1 ;  /* 0x000000040000795c */ /* 0x000fe20000300000 */
.L_x_2078:
[----:B0-----:R-:W-:-:S04]  /*145e0*/  SHF.L.U32 R0, R14, 0x1f, RZ ;  /* 0x0000001f0e007819 */ /* 0x001fc800000006ff */
[----:B------:R-:W0:Y:S02]  /*145f0*/  SYNCS.PHASECHK.TRANS64.TRYWAIT P0, [R3+URZ+0x33460], R0 ;  /* 0x03346000030075a7 */ /* 0x000e24000800017f */
[----:B0-----:R-:W-:Y:S05]  /*14600*/  @!P0 BRA `(.L_x_2079) ;  /* 0x0000001400a48947 */ /* 0x001fea0003800000 */
.L_x_2115:
        /* <DEDUP_REMOVED lines=105> */
.L_x_2080:
        /* <DEDUP_REMOVED lines=14> */
.L_x_2033:
[----:B------:R-:W0:Y:S01]  /*14d80*/  S2R R4, SR_CgaCtaId ;  /* 0x0000000000047919 */ /* 0x000e220000008800 */
[----:B------:R-:W-:Y:S02]  /*14d90*/  MOV R3, 0x400 ;  /* 0x0000040000037802 */ /* 0x000fe40000000f00 */
[----:B------:R-:W-:Y:S02]  /*14da0*/  SHF.L.U32 R2, R2, 0x1f, RZ ;  /* 0x0000001f02027819 */ /* 0x000fe400000006ff */
[----:B0-----:R-:W-:-:S04]  /*14db0*/  LEA R9, R4, R3, 0x18 ;  /* 0x0000000304097211 */ /* 0x001fc800078ec0ff */
[----:B------:R-:W0:Y:S02]  /*14dc0*/  SYNCS.PHASECHK.TRANS64.TRYWAIT P0, [R9+URZ+0x33420], R2 ;  /* 0x03342002090075a7 */ /* 0x000e24000800017f */
[----:B0-----:R-:W-:Y:S05]  /*14dd0*/  @!P0 BRA `(.L_x_2081) ;  /* 0x0000000c00c48947 */ /* 0x001fea0003800000 */
.L_x_2116:
        /* <DEDUP_REMOVED lines=13> */
.L_x_2082:
        /* <DEDUP_REMOVED lines=12> */
.L_x_2117:
[----:B------:R-:W1:Y:S02]  /*14f70*/  SYNCS.PHASECHK.TRANS64.TRYWAIT P1, [R7+URZ], R2 ;  /* 0x00000002070075a7 */ /* 0x000e64000802017f */
[----:B-1----:R-:W-:Y:S05]  /*14f80*/  @!P1 BRA `(.L_x_2084) ;  /* 0x0000000c00809947 */ /* 0x002fea0003800000 */
.L_x_2118:
[----:B------:R-:W-:Y:S05]  /*14f90*/  @!P0 BRA `(.L_x_2085) ;  /* 0x0000000000048947 */ /* 0x000fea0003800000 */
[----:B------:R-:W-:Y:S01]  /*14fa0*/  BPT.TRAP 0x1 ;  /* 0x000000040000795c */ /* 0x000fe20000300000 */
.L_x_2085:
[----:B0-----:R-:W-:-:S04]  /*14fb0*/  IMAD R5, R0, 0x8, R9 ;  /* 0x0000000800057824 */ /* 0x001fc800078e0209 */
[----:B------:R-:W0:Y:S02]  /*14fc0*/  SYNCS.PHASECHK.TRANS64.TRYWAIT P1, [R5+URZ+0x33460], R4 ;  /* 0x03346004050075a7 */ /* 0x000e24000802017f */
[----:B0-----:R-:W-:Y:S05]  /*14fd0*/  @!P1 BRA `(.L_x_2086) ;  /* 0x0000000c00809947 */ /* 0x001fea0003800000 */
.L_x_2119:
[----:B------:R-:W-:Y:S05]  /*14fe0*/  @!P0 BRA `(.L_x_2087) ;  /* 0x0000000000048947 */ /* 0x000fea0003800000 */
[----:B------:R-:W-:Y:S01]  /*14ff0*/  BPT.TRAP 0x1 ;  /* 0x000000040000795c */ /* 0x000fe20000300000 */
.L_x_2087:
[----:B------:R-:W-:-:S04]  /*15000*/  IMAD R3, R3, 0x8, R9 ;  /* 0x0000000803037824 */ /* 0x000fc800078e0209 */
[----:B------:R-:W2:Y:S02]  /*15010*/  SYNCS.PHASECHK.TRANS64.TRYWAIT P1, [R3+URZ+0x33460], R2 ;  /* 0x03346002030075a7 */ /* 0x000ea4000802017f */
[----:B--2---:R-:W-:Y:S05]  /*15020*/  @!P1 BRA `(.L_x_2088) ;  /* 0x0000000c00809947 */ /* 0x004fea0003800000 */
.L_x_2120:
[----:B------:R-:W-:Y:S05]  /*15030*/  @!P0 BRA `(.L_x_2089) ;  /* 0x0000000000048947 */ /* 0x000fea0003800000 */
[----:B------:R-:W-:Y:S01]  /*15040*/  BPT.TRAP 0x1 ;  /* 0x000000040000795c */ /* 0x000fe20000300000 */
.L_x_2089:
[----:B------:R-:W3:Y:S02]  /*15050*/  SYNCS.PHASECHK.TRANS64.TRYWAIT P0, [R5+URZ+0x33480], R4 ;  /* 0x03348004050075a7 */ /* 0x000ee4000800017f */
[----:B---3--:R-:W-:Y:S05]  /*15060*/  @!P0 BRA `(.L_x_2090) ;  /* 0x0000000c00848947 */ /* 0x008fea0003800000 */
.L_x_2091:
[----:B----4-:R4:W0:Y:S02]  /*15070*/  SYNCS.PHASECHK.TRANS64.TRYWAIT P0, [R3+URZ+0x33480], R2 ;  /* 0x03348002030075a7 */ /* 0x010824000800017f */
[----:B0-----:R-:W-:Y:S05]  /*15080*/  @!P0 NANOSLEEP.SYNCS 0x989680 ;  /* 0x009896800000895d */ /* 0x001fea0003900000 */
[----:B------:R-:W0:Y:S02]  /*15090*/  @!P0 SYNCS.PHASECHK.TRANS64 P0, [R3+URZ+0x33480], R2 ;  /* 0x03348002030085a7 */ /* 0x000e24000800007f */
[----:B0-----:R-:W-:Y:S05]  /*150a0*/  @!P0 BRA `(.L_x_2091) ;  /* 0xfffffffc00f08947 */ /* 0x001fea000383ffff */
.L_x_1992:
[----:B------:R-:W-:Y:S05]  /*150b0*/  BSYNC B6 ;  /* 0x0000000000067941 */ /* 0x000fea0003800000 */
.L_x_1989:
[----:B------:R-:W-:Y:S05]  /*150c0*/  EXIT ;  /* 0x000000000000794d */ /* 0x000fea0003800000 */
.L_x_1996:
[----:B0-----:R-:W-:-:S04]  /*150d0*/  IMAD.U32 R3, RZ, RZ, UR40 ;  /* 0x00000028ff037e24 */ /* 0x001fc8000f8e00ff */
[----:B------:R0:W1:Y:S03]  /*150e0*/  SYNCS.PHASECHK.TRANS64.TRYWAIT P0, [R3+URZ+0x33400], R6 ;  /* 0x03340006030075a7 */ /* 0x000066000800017f */
[----:B-1----:R-:W-:Y:S05]  /*150f0*/  @!P0 NANOSLEEP.SYNCS 0x989680 ;  /* 0x009896800000895d */ /* 0x002fea0003900000 */
[----:B------:R-:W1:Y:S02]  /*15100*/  @!P0 SYNCS.PHASECHK.TRANS64 P0, [R3+URZ+0x33400], R6 ;  /* 0x03340006030085a7 */ /* 0x000e64000800007f */
[----:B-1----:R-:W-:Y:S05]  /*15110*/  @!P0 BRA `(.L_x_1996) ;  /* 0xfffffffc00ec8947 */ /* 0x002fea000383ffff */
[----:B------:R-:W-:Y:S05]  /*15120*/  BRA `(.L_x_2092) ;  /* 0xfffffec400947947 */ /* 0x000fea000383ffff */
.L_x_2000:
[----:B--2---:R-:W-:-:S04]  /*15130*/  IMAD.U32 R5, RZ, RZ, UR40 ;  /* 0x00000028ff057e24 */ /* 0x004fc8000f8e00ff */
[----:B------:R2:W3:Y:S03]  /*15140*/  SYNCS.PHASECHK.TRANS64.TRYWAIT P2, [R5+URZ+0x33430], R6 ;  /* 0x03343006050075a7 */ /* 0x0004e6000804017f */
[----:B---3--:R-:W-:Y:S05]  /*15150*/  @!P2 NANOSLEEP.SYNCS 0x989680 ;  /* 0x009896800000a95d */ /* 0x008fea0003900000 */
[----:B------:R-:W3:Y:S02]  /*15160*/  @!P2 SYNCS.PHASECHK.TRANS64 P2, [R5+URZ+0x33430], R6 ;  /* 0x033430060500a5a7 */ /* 0x000ee4000804007f */
[----:B---3--:R-:W-:Y:S05]  /*15170*/  @!P2 BRA `(.L_x_2000) ;  /* 0xfffffffc00eca947 */ /* 0x008fea000383ffff */
[----:B------:R-:W-:Y:S05]  /*15180*/  BRA `(.L_x_1999) ;  /* 0xfffffec400b07947 */ /* 0x000fea000383ffff */
.L_x_2005:
[----:B-1----:R-:W-:-:S04]  /*15190*/  IMAD.U32 R15, RZ, RZ, UR6 ;  /* 0x00000006ff0f7e24 */ /* 0x002fc8000f8e00ff */
[----:B------:R1:W2:Y:S03]  /*151a0*/  SYNCS.PHASECHK.TRANS64.TRYWAIT P3, [R15+URZ+0x33430], R14 ;  /* 0x0334300e0f0075a7 */ /* 0x0002a6000806017f */
[----:B--2---:R-:W-:Y:S05]  /*151b0*/  @!P3 NANOSLEEP.SYNCS 0x989680 ;  /* 0x009896800000b95d */ /* 0x004fea0003900000 */
[----:B------:R-:W2:Y:S02]  /*151c0*/  @!P3 SYNCS.PHASECHK.TRANS64 P3, [R15+URZ+0x33430], R14 ;  /* 0x0334300e0f00b5a7 */ /* 0x000ea4000806007f */
[----:B--2---:R-:W-:Y:S05]  /*151d0*/  @!P3 BRA `(.L_x_2005) ;  /* 0xfffffffc00ecb947 */ /* 0x004fea000383ffff */
[----:B------:R-:W-:Y:S05]  /*151e0*/  BRA `(.L_x_2002) ;  /* 0xffffff0800847947 */ /* 0x000fea000383ffff */
.L_x_2009:
[----:B-1----:R-:W-:-:S04]  /*151f0*/  IMAD.U32 R14, RZ, RZ, UR6 ;  /* 0x00000006ff0e7e24 */ /* 0x002fc8000f8e00ff */
[----:B------:R1:W2:Y:S03]  /*15200*/  SYNCS.PHASECHK.TRANS64.TRYWAIT P3, [R14+URZ+0x33450], R13 ;  /* 0x0334500d0e0075a7 */ /* 0x0002a6000806017f */
[----:B--2---:R-:W-:Y:S05]  /*15210*/  @!P3 NANOSLEEP.SYNCS 0x989680 ;  /* 0x009896800000b95d */ /* 0x004fea0003900000 */
[----:B------:R-:W2:Y:S02]  /*15220*/  @!P3 SYNCS.PHASECHK.TRANS64 P3, [R14+URZ+0x33450], R13 ;  /* 0x0334500d0e00b5a7 */ /* 0x000ea4000806007f */
[----:B--2---:R-:W-:Y:S05]  /*15230*/  @!P3 BRA `(.L_x_2009) ;  /* 0xfffffffc00ecb947 */ /* 0x004fea000383ffff */
[----:B------:R-:W-:Y:S05]  /*15240*/  BRA `(.L_x_2006) ;  /* 0xffffff1400947947 */ /* 0x000fea000383ffff */
.L_x_2016:
[----:B-1----:R-:W-:-:S04]  /*15250*/  IMAD.U32 R13, RZ, RZ, UR6 ;  /* 0x00000006ff0d7e24 */ /* 0x002fc8000f8e00ff */
[----:B------:R1:W2:Y:S03]  /*15260*/  SYNCS.PHASECHK.TRANS64.TRYWAIT P2, [R13+URZ+0x33430], R12 ;  /* 0x0334300c0d0075a7 */ /* 0x0002a6000804017f */
[----:B--2---:R-:W-:Y:S05]  /*15270*/  @!P2 NANOSLEEP.SYNCS 0x989680 ;  /* 0x009896800000a95d */ /* 0x004fea0003900000 */
[----:B------:R-:W2:Y:S02]  /*15280*/  @!P2 SYNCS.PHASECHK.TRANS64 P2, [R13+URZ+0x33430], R12 ;  /* 0x0334300c0d00a5a7 */ /* 0x000ea4000804007f */
[----:B--2---:R-:W-:Y:S05]  /*15290*/  @!P2 BRA `(.L_x_2016) ;  /* 0xfffffffc00eca947 */ /* 0x004fea000383ffff */
[----:B------:R-:W-:Y:S05]  /*152a0*/  BRA `(.L_x_2013) ;  /* 0xffffff4c00547947 */ /* 0x000fea000383ffff */
.L_x_2020:
[----:B-1----:R-:W-:-:S04]  /*152b0*/  IMAD.U32 R13, RZ, RZ, UR6 ;  /* 0x00000006ff0d7e24 */ /* 0x002fc8000f8e00ff */
[----:B------:R1:W3:Y:S03]  /*152c0*/  SYNCS.PHASECHK.TRANS64.TRYWAIT P2, [R13+URZ+0x33450], R10 ;  /* 0x0334500a0d0075a7 */ /* 0x0002e6000804017f */
[----:B---3--:R-:W-:Y:S05]  /*152d0*/  @!P2 NANOSLEEP.SYNCS 0x989680 ;  /* 0x009896800000a95d */ /* 0x008fea0003900000 */
[----:B------:R-:W3:Y:S02]  /*152e0*/  @!P2 SYNCS.PHASECHK.TRANS64 P2, [R13+URZ+0x33450], R10 ;  /* 0x0334500a0d00a5a7 */ /* 0x000ee4000804007f */
[----:B---3--:R-:W-:Y:S05]  /*152f0*/  @!P2 BRA `(.L_x_2020) ;  /* 0xfffffffc00eca947 */ /* 0x008fea000383ffff */
[----:B------:R-:W-:Y:S05]  /*15300*/  BRA `(.L_x_2017) ;  /* 0xffffff5800547947 */ /* 0x000fea000383ffff */
.L_x_2026:
[----:B-1----:R-:W-:-:S04]  /*15310*/  IMAD.U32 R3, RZ, RZ, UR5 ;  /* 0x00000005ff037e24 */ /* 0x002fc8000f8e00ff */
[----:B------:R1:W2:Y:S03]  /*15320*/  SYNCS.PHASECHK.TRANS64.TRYWAIT P0, [R3+URZ+0x33450], R4 ;  /* 0x03345004030075a7 */ /* 0x0002a6000800017f */
[----:B--2---:R-:W-:Y:S05]  /*15330*/  @!P0 NANOSLEEP.SYNCS 0x989680 ;  /* 0x009896800000895d */ /* 0x004fea0003900000 */
[----:B------:R-:W2:Y:S02]  /*15340*/  @!P0 SYNCS.PHASECHK.TRANS64 P0, [R3+URZ+0x33450], R4 ;  /* 0x03345004030085a7 */ /* 0x000ea4000800007f */
[----:B--2---:R-:W-:Y:S05]  /*15350*/  @!P0 BRA `(.L_x_2026) ;  /* 0xfffffffc00ec8947 */ /* 0x004fea000383ffff */
[----:B------:R-:W-:Y:S05]  /*15360*/  BRA `(.L_x_2025) ;  /* 0xffffff84000c7947 */ /* 0x000fea000383ffff */
.L_x_2039:
[----:B------:R-:W-:Y:S02]  /*15370*/  IMAD.MOV.U32 R13, RZ, RZ, R6 ;  /* 0x000000ffff0d7224 */ /* 0x000fe400078e0006 */
[----:B------:R-:W-:Y:S02]  /*15380*/  IMAD.MOV.U32 R12, RZ, RZ, RZ ;  /* 0x000000ffff0c7224 */ /* 0x000fe400078e00ff */
[----:B------:R-:W-:Y:S02]  /*15390*/  IMAD.MOV.U32 R11, RZ, RZ, 0x1f ;  /* 0x0000001fff0b7424 */ /* 0x000fe400078e00ff */
[----:B------:R-:W-:-:S07]  /*153a0*/  IMAD.MOV.U32 R15, RZ, RZ, -0x1 ;  /* 0xffffffffff0f7424 */ /* 0x000fce00078e00ff */
[----:B0-----:R-:W-:Y:S05]  /*153b0*/  WARPSYNC.COLLECTIVE R15, `(.L_x_2093) ;  /* 0x000000000f087348 */ /* 0x001fea0003c00000 */
[----:B------:R1:W2:Y:S02]  /*153c0*/  SHFL.IDX P6, R14, R13, R12, R11 ;  /* 0x0000000c0d0e7389 */ /* 0x0002a400000c000b */
[----:B012---:R-:W-:Y:S01]  /*153d0*/  ENDCOLLECTIVE ;  /* 0x000000000000791b */ /* 0x007fe20003800000 */
.L_x_2093:
[----:B------:R-:W-:Y:S05]  /*153e0*/  BRA `(.L_x_2094) ;  /* 0xffffffcc00747947 */ /* 0x000fea000383ffff */
.L_x_2041:
[----:B------:R-:W-:Y:S01]  /*153f0*/  BSSY B0, `(.L_x_2095) ;  /* 0x0000006000007945 */ /* 0x000fe20003800000 */
[----:B------:R-:W-:-:S07]  /*15400*/  IMAD.MOV.U32 R15, RZ, RZ, -0x1 ;  /* 0xffffffffff0f7424 */ /* 0x000fce00078e00ff */
[----:B-1----:R-:W-:Y:S05]  /*15410*/  WARPSYNC.COLLECTIVE R15, `(.L_x_2096) ;  /* 0x000000000f0c7348 */ /* 0x002fea0003c00000 */
[----:B------:R-:W-:Y:S02]  /*15420*/  ELECT P6, UR62, PT ;  /* 0x00000000003e782f */ /* 0x000fe400038c0000 */
[----:B------:R-:W-:Y:S01]  /*15430*/  MOV R14, UR62 ;  /* 0x0000003e000e7c02 */ /* 0x000fe20008000f00 */
[----:B-1----:R-:W-:Y:S10]  /*15440*/  ENDCOLLECTIVE ;  /* 0x000000000000791b */ /* 0x002ff40003800000 */
.L_x_2096:
[----:B------:R-:W-:Y:S05]  /*15450*/  BSYNC B0 ;  /* 0x0000000000007941 */ /* 0x000fea0003800000 */
.L_x_2095:
[----:B------:R-:W-:Y:S05]  /*15460*/  BRA `(.L_x_2097) ;  /* 0xffffffcc00787947 */ /* 0x000fea000383ffff */
.L_x_2043:
[----:B0-----:R-:W-:-:S04]  /*15470*/  IMAD.U32 R3, RZ, RZ, UR40 ;  /* 0x00000028ff037e24 */ /* 0x001fc8000f8e00ff */
[----:B------:R0:W2:Y:S03]  /*15480*/  SYNCS.PHASECHK.TRANS64.TRYWAIT P0, [R3+URZ+0x33480], R2 ;  /* 0x03348002030075a7 */ /* 0x0000a6000800017f */
[----:B--2---:R-:W-:Y:S05]  /*15490*/  @!P0 NANOSLEEP.SYNCS 0x989680 ;  /* 0x009896800000895d */ /* 0x004fea0003900000 */
[----:B------:R-:W2:Y:S02]  /*154a0*/  @!P0 SYNCS.PHASECHK.TRANS64 P0, [R3+URZ+0x33480], R2 ;  /* 0x03348002030085a7 */ /* 0x000ea4000800007f */
[----:B--2---:R-:W-:Y:S05]  /*154b0*/  @!P0 BRA `(.L_x_2043) ;  /* 0xfffffffc00ec8947 */ /* 0x004fea000383ffff */
[----:B------:R-:W-:Y:S05]  /*154c0*/  BRA `(.L_x_2098) ;  /* 0xffffffcc00c47947 */ /* 0x000fea000383ffff */
.L_x_2045:
[----:B0-----:R-:W-:-:S04]  /*154d0*/  IMAD.U32 R3, RZ, RZ, UR40 ;  /* 0x00000028ff037e24 */ /* 0x001fc8000f8e00ff */
[----:B------:R0:W2:Y:S03]  /*154e0*/  SYNCS.PHASECHK.TRANS64.TRYWAIT P0, [R3+URZ+0x33440], R2 ;  /* 0x03344002030075a7 */ /* 0x0000a6000800017f */
[----:B--2---:R-:W-:Y:S05]  /*154f0*/  @!P0 NANOSLEEP.SYNCS 0x989680 ;  /* 0x009896800000895d */ /* 0x004fea0003900000 */
[----:B------:R-:W2:Y:S02]  /*15500*/  @!P0 SYNCS.PHASECHK.TRANS64 P0, [R3+URZ+0x33440], R2 ;  /* 0x03344002030085a7 */ /* 0x000ea4000800007f */
[----:B--2---:R-:W-:Y:S05]  /*15510*/  @!P0 BRA `(.L_x_2045) ;  /* 0xfffffffc00ec8947 */ /* 0x004fea000383ffff */
[----:B------:R-:W-:Y:S05]  /*15520*/  BRA `(.L_x_2099) ;  /* 0xffffffd000387947 */ /* 0x000fea000383ffff */
.L_x_2048:
[----:B------:R-:W-:Y:S01]  /*15530*/  IMAD.MOV.U32 R13, RZ, RZ, R6 ;  /* 0x000000ffff0d7224 */ /* 0x000fe200078e0006 */
[----:B------:R-:W-:Y:S01]  /*15540*/  LEA.HI R4, R10, UR41, RZ, 0x1e ;  /* 0x000000290a047c11 */ /* 0x000fe2000f8ff0ff */
[----:B------:R-:W-:Y:S02]  /*15550*/  IMAD.MOV.U32 R12, RZ, RZ, RZ ;  /* 0x000000ffff0c7224 */ /* 0x000fe400078e00ff */
[----:B------:R-:W-:Y:S02]  /*15560*/  IMAD.MOV.U32 R11, RZ, RZ, 0x1c1f ;  /* 0x00001c1fff0b7424 */ /* 0x000fe400078e00ff */
[----:B------:R-:W-:Y:S02]  /*15570*/  IMAD.MOV.U32 R15, RZ, RZ, -0x1 ;  /* 0xffffffffff0f7424 */ /* 0x000fe400078e00ff */
[----:B------:R-:W-:-:S07]  /*15580*/  VIADD R10, R4, 0x20 ;  /* 0x00000020040a7836 */ /* 0x000fce0000000000 */
[----:B------:R-:W-:Y:S05]  /*15590*/  WARPSYNC.COLLECTIVE R15, `(.L_x_2100) ;  /* 0x000000000f087348 */ /* 0x000fea0003c00000 */
[----:B------:R0:W1:Y:S02]  /*155a0*/  SHFL.IDX P6, R14, R13, R12, R11 ;  /* 0x0000000c0d0e7389 */ /* 0x00006400000c000b */
[----:B01----:R-:W-:Y:S01]  /*155b0*/  ENDCOLLECTIVE ;  /* 0x000000000000791b */ /* 0x003fe20003800000 */
.L_x_2100:
[----:B------:R-:W-:Y:S02]  /*155c0*/  IMAD.MOV.U32 R13, RZ, RZ, R7 ;  /* 0x000000ffff0d7224 */ /* 0x000fe400078e0007 */
[----:B------:R-:W-:-:S07]  /*155d0*/  IMAD.MOV.U32 R2, RZ, RZ, R14 ;  /* 0x000000ffff027224 */ /* 0x000fce00078e000e */
[----:B------:R-:W-:Y:S05]  /*155e0*/  WARPSYNC.COLLECTIVE R15, `(.L_x_2101) ;  /* 0x000000000f087348 */ /* 0x000fea0003c00000 */
[----:B------:R0:W1:Y:S02]  /*155f0*/  SHFL.IDX P6, R14, R13, R12, R11 ;  /* 0x0000000c0d0e7389 */ /* 0x00006400000c000b */
[----:B01----:R-:W-:Y:S01]  /*15600*/  ENDCOLLECTIVE ;  /* 0x000000000000791b */ /* 0x003fe20003800000 */
.L_x_2101:
        /* <DEDUP_REMOVED lines=10> */
.L_x_2102:
        /* <DEDUP_REMOVED lines=18> */
.L_x_2103:
[----:B------:R-:W-:Y:S02]  /*157d0*/  @!P3 VIADD R9, R0, UR40 ;  /* 0x000000280009bc36 */ /* 0x000fe40008000000 */
[----:B------:R-:W-:Y:S02]  /*157e0*/  IMAD.MOV.U32 R13, RZ, RZ, R6 ;  /* 0x000000ffff0d7224 */ /* 0x000fe400078e0006 */
[----:B------:R-:W-:Y:S01]  /*157f0*/  IMAD.MOV.U32 R12, RZ, RZ, 0x2 ;  /* 0x00000002ff0c7424 */ /* 0x000fe200078e00ff */
[----:B------:R-:W-:-:S13]  /*15800*/  @!P3 IADD3 R3, P4, R8, R14, RZ ;  /* 0x0000000e0803b210 */ /* 0x000fda0007f9e0ff */
[----:B------:R-:W-:Y:S05]  /*15810*/  WARPSYNC.COLLECTIVE R15, `(.L_x_2104) ;  /* 0x000000000f087348 */ /* 0x000fea0003c00000 */
[----:B------:R0:W1:Y:S02]  /*15820*/  SHFL.IDX P6, R14, R13, R12, R11 ;  /* 0x0000000c0d0e7389 */ /* 0x00006400000c000b */
[----:B01----:R-:W-:Y:S01]  /*15830*/  ENDCOLLECTIVE ;  /* 0x000000000000791b */ /* 0x003fe20003800000 */
.L_x_2104:
[----:B------:R-:W-:-:S05]  /*15840*/  @!P3 IMAD.X R2, RZ, RZ, R2, P4 ;  /* 0x000000ffff02b224 */ /* 0x000fca00020e0602 */
[----:B------:R-:W-:-:S04]  /*15850*/  @!P3 LOP3.LUT R3, R3, R2, RZ, 0x3c, !PT ;  /* 0x000000020303b212 */ /* 0x000fc800078e3cff */
[----:B------:R-:W-:Y:S01]  /*15860*/  @!P3 LOP3.LUT R2, R3, R2, RZ, 0x3c, !PT ;  /* 0x000000020302b212 */ /* 0x000fe200078e3cff */
[----:B------:R-:W-:-:S03]  /*15870*/  IMAD.MOV.U32 R13, RZ, RZ, R7 ;  /* 0x000000ffff0d7224 */ /* 0x000fc600078e0007 */
        /* <DEDUP_REMOVED lines=12> */
.L_x_2105:
[----:B------:R-:W-:Y:S02]  /*15940*/  @!P3 VIADD R21, R0, UR40 ;  /* 0x000000280015bc36 */ /* 0x000fe40008000000 */
[----:B------:R-:W-:Y:S02]  /*15950*/  IMAD.MOV.U32 R13, RZ, RZ, R6 ;  /* 0x000000ffff0d7224 */ /* 0x000fe400078e0006 */
[----:B------:R-:W-:Y:S01]  /*15960*/  IMAD.MOV.U32 R12, RZ, RZ, 0x3 ;  /* 0x00000003ff0c7424 */ /* 0x000fe200078e00ff */
[----:B------:R-:W-:-:S13]  /*15970*/  @!P3 IADD3 R3, P4, R8, R14, RZ ;  /* 0x0000000e0803b210 */ /* 0x000fda0007f9e0ff */
[----:B------:R-:W-:Y:S05]  /*15980*/  WARPSYNC.COLLECTIVE R15, `(.L_x_2106) ;  /* 0x000000000f087348 */ /* 0x000fea0003c00000 */
[----:B------:R0:W1:Y:S02]  /*15990*/  SHFL.IDX P6, R14, R13, R12, R11 ;  /* 0x0000000c0d0e7389 */ /* 0x00006400000c000b */
[----:B01----:R-:W-:Y:S01]  /*159a0*/  ENDCOLLECTIVE ;  /* 0x000000000000791b */ /* 0x003fe20003800000 */
.L_x_2106:
        /* <DEDUP_REMOVED lines=8> */
[----:B------:R0:W-:Y:S01]  /*15a30*/  @!P3 LDGSTS.E.BYPASS.LTC128B.128 [R21+0x1f200], desc[UR38][R2.64], !P2 ;  /* 0x1f2000000215bfae */ /* 0x0001e2000d101d66 */
[----:B------:R-:W-:-:S03]  /*15a40*/  IMAD.MOV.U32 R6, RZ, RZ, R14 ;  /* 0x000000ffff067224 */ /* 0x000fc600078e000e */
[----:B------:R0:W-:Y:S04]  /*15a50*/  @!P3 LDGSTS.E.BYPASS.LTC128B.128 [R21+0x21200], desc[UR38][R2.64+0x40], !P0 ;  /* 0x212000400215bfae */ /* 0x0001e8000c101d66 */
[----:B------:R0:W-:Y:S02]  /*15a60*/  @!P3 LDGSTS.E.BYPASS.LTC128B.128 [R21+0x23200], desc[UR38][R2.64+0x80], !P1 ;  /* 0x232000800215bfae */ /* 0x0001e4000c901d66 */
[----:B0-----:R-:W-:Y:S05]  /*15a70*/  WARPSYNC.COLLECTIVE R15, `(.L_x_2107) ;  /* 0x000000000f087348 */ /* 0x001fea0003c00000 */
[----:B------:R1:W2:Y:S02]  /*15a80*/  SHFL.IDX P6, R14, R13, R12, R11 ;  /* 0x0000000c0d0e7389 */ /* 0x0002a400000c000b */
[----:B012---:R-:W-:Y:S01]  /*15a90*/  ENDCOLLECTIVE ;  /* 0x000000000000791b */ /* 0x007fe20003800000 */
.L_x_2107:
[----:B------:R-:W-:Y:S05]  /*15aa0*/  BRA `(.L_x_2108) ;  /* 0xffffffd400787947 */ /* 0x000fea000383ffff */
.L_x_2051:
[----:B0-----:R-:W-:-:S04]  /*15ab0*/  IMAD.U32 R3, RZ, RZ, UR40 ;  /* 0x00000028ff037e24 */ /* 0x001fc8000f8e00ff */
[----:B------:R0:W1:Y:S03]  /*15ac0*/  SYNCS.PHASECHK.TRANS64.TRYWAIT P0, [R3+URZ+0x33420], R0 ;  /* 0x03342000030075a7 */ /* 0x000066000800017f */
[----:B-1----:R-:W-:Y:S05]  /*15ad0*/  @!P0 NANOSLEEP.SYNCS 0x989680 ;  /* 0x009896800000895d */ /* 0x002fea0003900000 */
[----:B------:R-:W1:Y:S02]  /*15ae0*/  @!P0 SYNCS.PHASECHK.TRANS64 P0, [R3+URZ+0x33420], R0 ;  /* 0x03342000030085a7 */ /* 0x000e64000800007f */
[----:B-1----:R-:W-:Y:S05]  /*15af0*/  @!P0 BRA `(.L_x_2051) ;  /* 0xfffffffc00ec8947 */ /* 0x002fea000383ffff */
[----:B------:R-:W-:Y:S05]  /*15b00*/  BRA `(.L_x_2109) ;  /* 0xffffffd400c47947 */ /* 0x000fea000383ffff */
.L_x_2056:
[----:B-1----:R1:W2:Y:S02]  /*15b10*/  SYNCS.PHASECHK.TRANS64.TRYWAIT P0, [R8+URZ+0x33480], R4 ;  /* 0x03348004080075a7 */ /* 0x0022a4000800017f */
[----:B--2---:R-:W-:Y:S05]  /*15b20*/  @!P0 NANOSLEEP.SYNCS 0x989680 ;  /* 0x009896800000895d */ /* 0x004fea0003900000 */
[----:B------:R-:W2:Y:S02]  /*15b30*/  @!P0 SYNCS.PHASECHK.TRANS64 P0, [R8+URZ+0x33480], R4 ;  /* 0x03348004080085a7 */ /* 0x000ea4000800007f */
[----:B--2---:R-:W-:Y:S05]  /*15b40*/  @!P0 BRA `(.L_x_2056) ;  /* 0xfffffffc00f08947 */ /* 0x004fea000383ffff */
[----:B------:R-:W-:Y:S05]  /*15b50*/  BRA `(.L_x_2110) ;  /* 0xffffffd800707947 */ /* 0x000fea000383ffff */
.L_x_2062:
[----:B---3--:R3:W4:Y:S02]  /*15b60*/  SYNCS.PHASECHK.TRANS64.TRYWAIT P0, [R8+URZ+0x33440], R4 ;  /* 0x03344004080075a7 */ /* 0x008724000800017f */
[----:B----4-:R-:W-:Y:S05]  /*15b70*/  @!P0 NANOSLEEP.SYNCS 0x989680 ;  /* 0x009896800000895d */ /* 0x010fea0003900000 */
[----:B------:R-:W4:Y:S02]  /*15b80*/  @!P0 SYNCS.PHASECHK.TRANS64 P0, [R8+URZ+0x33440], R4 ;  /* 0x03344004080085a7 */ /* 0x000f24000800007f */
[----:B----4-:R-:W-:Y:S05]  /*15b90*/  @!P0 BRA `(.L_x_2062) ;  /* 0xfffffffc00f08947 */ /* 0x010fea000383ffff */
[----:B------:R-:W-:Y:S05]  /*15ba0*/  BRA `(.L_x_2111) ;  /* 0xffffffdc00547947 */ /* 0x000fea000383ffff */
.L_x_2069:
[----:B-1----:R1:W2:Y:S02]  /*15bb0*/  SYNCS.PHASECHK.TRANS64.TRYWAIT P0, [R12+URZ+0x33470], R5 ;  /* 0x033470050c0075a7 */ /* 0x0022a4000800017f */
[----:B--2---:R-:W-:Y:S05]  /*15bc0*/  @!P0 NANOSLEEP.SYNCS 0x989680 ;  /* 0x009896800000895d */ /* 0x004fea0003900000 */
[----:B------:R-:W2:Y:S02]  /*15bd0*/  @!P0 SYNCS.PHASECHK.TRANS64 P0, [R12+URZ+0x33470], R5 ;  /* 0x033470050c0085a7 */ /* 0x000ea4000800007f */
[----:B--2---:R-:W-:Y:S05]  /*15be0*/  @!P0 BRA `(.L_x_2069) ;  /* 0xfffffffc00f08947 */ /* 0x004fea000383ffff */
[----:B------:R-:W-:Y:S05]  /*15bf0*/  BRA `(.L_x_2112) ;  /* 0xffffffe000447947 */ /* 0x000fea000383ffff */
.L_x_2071:
[----:B-1----:R1:W2:Y:S02]  /*15c00*/  SYNCS.PHASECHK.TRANS64.TRYWAIT P0, [R12+URZ+0x33460], R5 ;  /* 0x033460050c0075a7 */ /* 0x0022a4000800017f */
[----:B--2---:R-:W-:Y:S05]  /*15c10*/  @!P0 NANOSLEEP.SYNCS 0x989680 ;  /* 0x009896800000895d */ /* 0x004fea0003900000 */
[----:B------:R-:W2:Y:S02]  /*15c20*/  @!P0 SYNCS.PHASECHK.TRANS64 P0, [R12+URZ+0x33460], R5 ;  /* 0x033460050c0085a7 */ /* 0x000ea4000800007f */
[----:B--2---:R-:W-:Y:S05]  /*15c30*/  @!P0 BRA `(.L_x_2071) ;  /* 0xfffffffc00f08947 */ /* 0x004fea000383ffff */
[----:B------:R-:W-:Y:S05]  /*15c40*/  BRA `(.L_x_2113) ;  /* 0xffffffe000487947 */ /* 0x000fea000383ffff */
.L_x_2077:
[----:B0-----:R0:W1:Y:S02]  /*15c50*/  SYNCS.PHASECHK.TRANS64.TRYWAIT P0, [R3+URZ+0x33470], R0 ;  /* 0x03347000030075a7 */ /* 0x001064000800017f */
[----:B-1----:R-:W-:Y:S05]  /*15c60*/  @!P0 NANOSLEEP.SYNCS 0x989680 ;  /* 0x009896800000895d */ /* 0x002fea0003900000 */
[----:B------:R-:W1:Y:S02]  /*15c70*/  @!P0 SYNCS.PHASECHK.TRANS64 P0, [R3+URZ+0x33470], R0 ;  /* 0x03347000030085a7 */ /* 0x000e64000800007f */
[----:B-1----:R-:W-:Y:S05]  /*15c80*/  @!P0 BRA `(.L_x_2077) ;  /* 0xfffffffc00f08947 */ /* 0x002fea000383ffff */
[----:B------:R-:W-:Y:S05]  /*15c90*/  BRA `(.L_x_2114) ;  /* 0xffffffe800447947 */ /* 0x000fea000383ffff */
.L_x_2079:
[----:B0-----:R0:W1:Y:S02]  /*15ca0*/  SYNCS.PHASECHK.TRANS64.TRYWAIT P0, [R3+URZ+0x33460], R0 ;  /* 0x03346000030075a7 */ /* 0x001064000800017f */
[----:B-1----:R-:W-:Y:S05]  /*15cb0*/  @!P0 NANOSLEEP.SYNCS 0x989680 ;  /* 0x009896800000895d */ /* 0x002fea0003900000 */
[----:B------:R-:W1:Y:S02]  /*15cc0*/  @!P0 SYNCS.PHASECHK.TRANS64 P0, [R3+URZ+0x33460], R0 ;  /* 0x03346000030085a7 */ /* 0x000e64000800007f */
[----:B-1----:R-:W-:Y:S05]  /*15cd0*/  @!P0 BRA `(.L_x_2079) ;  /* 0xfffffffc00f08947 */ /* 0x002fea000383ffff */
[----:B------:R-:W-:Y:S05]  /*15ce0*/  BRA `(.L_x_2115) ;  /* 0xffffffe800487947 */ /* 0x000fea000383ffff */
.L_x_2081:
[----:B0-----:R0:W1:Y:S02]  /*15cf0*/  SYNCS.PHASECHK.TRANS64.TRYWAIT P0, [R9+URZ+0x33420], R2 ;  /* 0x03342002090075a7 */ /* 0x001064000800017f */
[----:B-1----:R-:W-:Y:S05]  /*15d00*/  @!P0 NANOSLEEP.SYNCS 0x989680 ;  /* 0x009896800000895d */ /* 0x002fea0003900000 */
[----:B------:R-:W1:Y:S02]  /*15d10*/  @!P0 SYNCS.PHASECHK.TRANS64 P0, [R9+URZ+0x33420], R2 ;  /* 0x03342002090085a7 */ /* 0x000e64000800007f */
[----:B-1----:R-:W-:Y:S05]  /*15d20*/  @!P0 BRA `(.L_x_2081) ;  /* 0xfffffffc00f08947 */ /* 0x002fea000383ffff */
[----:B------:R-:W-:Y:S05]  /*15d30*/  BRA `(.L_x_2116) ;  /* 0xfffffff000287947 */ /* 0x000fea000383ffff */
.L_x_2083:
[----:B0-----:R0:W1:Y:S02]  /*15d40*/  SYNCS.PHASECHK.TRANS64.TRYWAIT P1, [R5+URZ], R4 ;  /* 0x00000004050075a7 */ /* 0x001064000802017f */
[----:B-1----:R-:W-:Y:S05]  /*15d50*/  @!P1 NANOSLEEP.SYNCS 0x989680 ;  /* 0x009896800000995d */ /* 0x002fea0003900000 */
[----:B------:R-:W1:Y:S02]  /*15d60*/  @!P1 SYNCS.PHASECHK.TRANS64 P1, [R5+URZ], R4 ;  /* 0x00000004050095a7 */ /* 0x000e64000802007f */
[----:B-1----:R-:W-:Y:S05]  /*15d70*/  @!P1 BRA `(.L_x_2083) ;  /* 0xfffffffc00f09947 */ /* 0x002fea000383ffff */
[----:B------:R-:W-:Y:S05]  /*15d80*/  BRA `(.L_x_2117) ;  /* 0xfffffff000787947 */ /* 0x000fea000383ffff */
.L_x_2084:
[----:B-1----:R1:W2:Y:S02]  /*15d90*/  SYNCS.PHASECHK.TRANS64.TRYWAIT P1, [R7+URZ], R2 ;  /* 0x00000002070075a7 */ /* 0x0022a4000802017f */
[----:B--2---:R-:W-:Y:S05]  /*15da0*/  @!P1 NANOSLEEP.SYNCS 0x989680 ;  /* 0x009896800000995d */ /* 0x004fea0003900000 */
[----:B------:R-:W2:Y:S02]  /*15db0*/  @!P1 SYNCS.PHASECHK.TRANS64 P1, [R7+URZ], R2 ;  /* 0x00000002070095a7 */ /* 0x000ea4000802007f */
[----:B--2---:R-:W-:Y:S05]  /*15dc0*/  @!P1 BRA `(.L_x_2084) ;  /* 0xfffffffc00f09947 */ /* 0x004fea000383ffff */
[----:B------:R-:W-:Y:S05]  /*15dd0*/  BRA `(.L_x_2118) ;  /* 0xfffffff0006c7947 */ /* 0x000fea000383ffff */
.L_x_2086:
[----:B0-----:R0:W2:Y:S02]  /*15de0*/  SYNCS.PHASECHK.TRANS64.TRYWAIT P1, [R5+URZ+0x33460], R4 ;  /* 0x03346004050075a7 */ /* 0x0010a4000802017f */
[----:B--2---:R-:W-:Y:S05]  /*15df0*/  @!P1 NANOSLEEP.SYNCS 0x989680 ;  /* 0x009896800000995d */ /* 0x004fea0003900000 */
[----:B------:R-:W2:Y:S02]  /*15e00*/  @!P1 SYNCS.PHASECHK.TRANS64 P1, [R5+URZ+0x33460], R4 ;  /* 0x03346004050095a7 */ /* 0x000ea4000802007f */
[----:B--2---:R-:W-:Y:S05]  /*15e10*/  @!P1 BRA `(.L_x_2086) ;  /* 0xfffffffc00f09947 */ /* 0x004fea000383ffff */
[----:B------:R-:W-:Y:S05]  /*15e20*/  BRA `(.L_x_2119) ;  /* 0xfffffff0006c7947 */ /* 0x000fea000383ffff */
.L_x_2088:
[----:B--2---:R2:W3:Y:S02]  /*15e30*/  SYNCS.PHASECHK.TRANS64.TRYWAIT P1, [R3+URZ+0x33460], R2 ;  /* 0x03346002030075a7 */ /* 0x0044e4000802017f */
[----:B---3--:R-:W-:Y:S05]  /*15e40*/  @!P1 NANOSLEEP.SYNCS 0x989680 ;  /* 0x009896800000995d */ /* 0x008fea0003900000 */
[----:B------:R-:W3:Y:S02]  /*15e50*/  @!P1 SYNCS.PHASECHK.TRANS64 P1, [R3+URZ+0x33460], R2 ;  /* 0x03346002030095a7 */ /* 0x000ee4000802007f */
[----:B---3--:R-:W-:Y:S05]  /*15e60*/  @!P1 BRA `(.L_x_2088) ;  /* 0xfffffffc00f09947 */ /* 0x008fea000383ffff */
[----:B------:R-:W-:Y:S05]  /*15e70*/  BRA `(.L_x_2120) ;  /* 0xfffffff0006c7947 */ /* 0x000fea000383ffff */
.L_x_2090:
[----:B---3--:R3:W4:Y:S02]  /*15e80*/  SYNCS.PHASECHK.TRANS64.TRYWAIT P0, [R5+URZ+0x33480], R4 ;  /* 0x03348004050075a7 */ /* 0x008724000800017f */
[----:B----4-:R-:W-:Y:S05]  /*15e90*/  @!P0 NANOSLEEP.SYNCS 0x989680 ;  /* 0x009896800000895d */ /* 0x010fea0003900000 */
[----:B------:R-:W4:Y:S02]  /*15ea0*/  @!P0 SYNCS.PHASECHK.TRANS64 P0, [R5+URZ+0x33480], R4 ;  /* 0x03348004050085a7 */ /* 0x000f24000800007f */
[----:B----4-:R-:W-:Y:S05]  /*15eb0*/  @!P0 BRA `(.L_x_2090) ;  /* 0xfffffffc00f08947 */ /* 0x010fea000383ffff */
[----:B------:R-:W-:Y:S05]  /*15ec0*/  BRA `(.L_x_2091) ;  /* 0xfffffff000687947 */ /* 0x000fea000383ffff */
.L_x_2121:
        /* <DEDUP_REMOVED lines=11> */
.L_x_2932:


//--------------------- .text._ZN7cutlass13device_kernelIN5flash11enable_sm90INS1_16FlashAttnFwdSm90INS1_25CollectiveMainloopFwdSm90ILi2EN4cute5tupleIJNS5_1CILi1EEES8_S8_EEENS6_IJNS7_ILi128EEENS7_ILi160EEENS7_ILi192EEEEEELi192ENS_12float_e4m3_tEfNS_4arch4Sm90ELb1ELb0ELb1ELb1ELb0ELb0ELb0ELb1ELb1ELb1ELb1ELb0EEENS1_21CollectiveEpilogueFwdINS6_IJSA_SC_SB_EEES9_NS_10bfloat16_tESG_Li256ELb1ELb1ELb1ELb1EEENS1_36VarlenDynamicPersistentTileSchedulerILi128ELi160ELi256ELi128ELb1ELb1ELb1ELb1ELb1ELb1EEEEEEEEEvNT_6ParamsE --------------------------
	.section	.text._ZN7cutlass13device_kernelIN5flash11enable_sm90INS1_16FlashAttnFwdSm90INS1_25CollectiveMainloopFwdSm90ILi2EN4cute5tupleIJNS5_1CILi1EEES8_S8_EEENS6_IJNS7_ILi128EEENS7_ILi160EEENS7_ILi192EEEEEELi192ENS_12float_e4m3_tEfNS_4arch4Sm90ELb1ELb0ELb1ELb1ELb0ELb0ELb0ELb1ELb1ELb1ELb1ELb0EEENS1_21CollectiveEpilogueFwdINS6_IJSA_SC_SB_EEES9_NS_10bfloat16_tESG_Li256ELb1ELb1ELb1ELb1EEENS1_36VarlenDynamicPersistentTileSchedulerILi128ELi160ELi256ELi128ELb1ELb1ELb1ELb1ELb1ELb1EEEEEEEEEvNT_6ParamsE,"ax",@progbits
	.align	128
.text._ZN7cutlass13device_kernelIN5flash11enable_sm90INS1_16FlashAttnFwdSm90INS1_25CollectiveMainloopFwdSm90ILi2EN4cute5tupleIJNS5_1CILi1EEES8_S8_EEENS6_IJNS7_ILi128EEENS7_ILi160EEENS7_ILi192EEEEEELi192ENS_12float_e4m3_tEfNS_4arch4Sm90ELb1ELb0ELb1ELb1ELb0ELb0ELb0ELb1ELb1ELb1ELb1ELb0EEENS1_21CollectiveEpilogueFwdINS6_IJSA_SC_SB_EEES9_NS_10bfloat16_tESG_Li256ELb1ELb1ELb1ELb1EEENS1_36VarlenDynamicPersistentTileSchedulerILi128ELi160ELi256ELi128ELb1ELb1ELb1ELb1ELb1ELb1EEEEEEEEEvNT_6ParamsE:
        .type           _ZN7cutlass13device_kernelIN5flash11enable_sm90INS1_16FlashAttnFwdSm90INS1_25CollectiveMainloopFwdSm90ILi2EN4cute5tupleIJNS5_1CILi1EEES8_S8_EEENS6_IJNS7_ILi128EEENS7_ILi160EEENS7_ILi192EEEEEELi192ENS_12float_e4m3_tEfNS_4arch4Sm90ELb1ELb0ELb1ELb1ELb0ELb0ELb0ELb1ELb1ELb1ELb1ELb0EEENS1_21CollectiveEpilogueFwdINS6_IJSA_SC_SB_EEES9_NS_10bfloat16_tESG_Li256ELb1ELb1ELb1ELb1EEENS1_36VarlenDynamicPersistentTileSchedulerILi128ELi160ELi256ELi128ELb1ELb1ELb1ELb1ELb1ELb1EEEEEEEEEvNT_6ParamsE,@function
        .size           _ZN7cutlass13device_kernelIN5flash11enable_sm90INS1_16FlashAttnFwdSm90INS1_25CollectiveMainloopFwdSm90ILi2EN4cute5tupleIJNS5_1CILi1EEES8_S8_EEENS6_IJNS7_ILi128EEENS7_ILi160EEENS7_ILi192EEEEEELi192ENS_12float_e4m3_tEfNS_4arch4Sm90ELb1ELb0ELb1ELb1ELb0ELb0ELb0ELb1ELb1ELb1ELb1ELb0EEENS1_21CollectiveEpilogueFwdINS6_IJSA_SC_SB_EEES9_NS_10bfloat16_tESG_Li256ELb1ELb1ELb1ELb1EEENS1_36VarlenDynamicPersistentTileSchedulerILi128ELi160ELi256ELi128ELb1ELb1ELb1ELb1ELb1ELb1EEEEEEEEEvNT_6ParamsE,(.L_x_2933 - _ZN7cutlass13device_kernelIN5flash11enable_sm90INS1_16FlashAttnFwdSm90INS1_25CollectiveMainloopFwdSm90ILi2EN4cute5tupleIJNS5_1CILi1EEES8_S8_EEENS6_IJNS7_ILi128EEENS7_ILi160EEENS7_ILi192EEEEEELi192ENS_12float_e4m3_tEfNS_4arch4Sm90ELb1ELb0ELb1ELb1ELb0ELb0ELb0ELb1ELb1ELb1ELb1ELb0EEENS1_21CollectiveEpilogueFwdINS6_IJSA_SC_SB_EEES9_NS_10bfloat16_tESG_Li256ELb1ELb1ELb1ELb1EEENS1_36VarlenDynamicPersistentTileSchedulerILi128ELi160ELi256ELi128ELb1ELb1ELb1ELb1ELb1ELb1EEEEEEEEEvNT_6ParamsE)
        .other          _ZN7cutlass13device_kernelIN5flash11enable_sm90INS1_16FlashAttnFwdSm90INS1_25CollectiveMainloopFwdSm90ILi2EN4cute5tupleIJNS5_1CILi1EEES8_S8_EEENS6_IJNS7_ILi128EEENS7_ILi160EEENS7_ILi192EEEEEELi192ENS_12float_e4m3_tEfNS_4arch4Sm90ELb1ELb0ELb1ELb1ELb0ELb0ELb0ELb1ELb1ELb1ELb1ELb0EEENS1_21CollectiveEpilogueFwdINS6_IJSA_SC_SB_EEES9_NS_10bfloat16_tESG_Li256ELb1ELb1ELb1ELb1EEENS1_36VarlenDynamicPersistentTileSchedulerILi128ELi160ELi256ELi128ELb1ELb1ELb1ELb1ELb1ELb1EEEEEEEEEvNT_6ParamsE,@"STO_CUDA_ENTRY STV_DEFAULT"
_ZN7cutlass13device_kernelIN5flash11enable_sm90INS1_16FlashAttnFwdSm90INS1_25CollectiveMainloopFwdSm90ILi2EN4cute5tupleIJNS5_1CILi1EEES8_S8_EEENS6_IJNS7_ILi128EEENS7_ILi160EEENS7_ILi192EEEEEELi192ENS_12float_e4m3_tEfNS_4arch4Sm90ELb1ELb0ELb1ELb1ELb0ELb0ELb0ELb1ELb1ELb1ELb1ELb0EEENS1_21CollectiveEpilogueFwdINS6_IJSA_SC_SB_EEES9_NS_10bfloat16_tESG_Li256ELb1ELb1ELb1ELb1EEENS1_36VarlenDynamicPersistentTileSchedulerILi128ELi160ELi256ELi128ELb1ELb1ELb1ELb1ELb1ELb1EEEEEEEEEvNT_6ParamsE:
        /* <DEDUP_REMOVED lines=18> */
.L_x_2123:
[----:B------:R-:W-:Y:S05]  /*0120*/  BSYNC B0 ;  /* 0x0000000000007941 */ /* 0x000fea0003800000 */
.L_x_2122:
        /* <DEDUP_REMOVED lines=41> */
.L_x_2124:
        /* <DEDUP_REMOVED lines=22> */
.L_x_2125:
        /* <DEDUP_REMOVED lines=18> */
.L_x_2126:
        /* <DEDUP_REMOVED lines=22> */
.L_x_2127:
        /* <DEDUP_REMOVED lines=22> */
.L_x_2128:
[----:B------:R-:W-:Y:S01]  /*0900*/  PLOP3.LUT P0, PT, PT, PT, UP0, 0x80, 0x0 ;  /* 0x000000000000781c */ /* 0x000fe20003f0f008 */
[----:B------:R-:W-:Y:S01]  /*0910*/  UMOV UR38, 0x1 ;  /* 0x0000000100267882 */ /* 0x000fe20000000000 */
[----:B------:R-:W-:Y:S01]  /*0920*/  NOP ;  /* 0x0000000000007918 */ /* 0x000fe20000000000 */
[----:B------:R-:W-:Y:S01]  /*0930*/  USEL UR38, UR38, 0x2, !UP0 ;  /* 0x0000000226267887 */ /* 0x000fe2000c000000 */
[----:B------:R-:W-:Y:S01]  /*0940*/  ULDC.64 UR54, c[0x0][0x208] ;  /* 0x0000820000367ab9 */ /* 0x000fe20000000a00 */
[----:B012-4-:R-:W-:Y:S08]  /*0950*/  BAR.SYNC.DEFER_BLOCKING 0x0 ;  /* 0x0000000000007b1d */ /* 0x017ff00000010000 */
[----:B------:R-:W-:Y:S05]  /*0960*/  @!P0 BRA `(.L_x_2129) ;  /* 0x0000013000a08947 */ /* 0x000fea0003800000 */
.L_x_2130:
        /* <DEDUP_REMOVED lines=35> */
[----:B------:R-:W-:Y:S02]  /*0ba0*/  LOP3.LUT R4, R3, 0x3fffff0, RZ, 0xc0, !PT ;  /* 0x03fffff003047812 */ /* 0x000fe400078ec0ff */
[----:B------:R-:W-:-:S02]  /*0bb0*/  SHF.R.S32.HI R7, RZ, 0x1f, R236 ;  /* 0x0000001fff077819 */ /* 0x000fc400000114ec */
[----:B------:R-:W-:Y:S01]  /*0bc0*/  LEA.HI R3, R3, R6, RZ, 0x1 ;  /* 0x0000000603037211 */ /* 0x000fe200078f08ff */
[----:B------:R-:W-:Y:S01]  /*0bd0*/  IMAD.IADD R4, R12, 0x1, -R4 ;  /* 0x000000010c047824 */ /* 0x000fe200078e0a04 */
[----:B------:R-:W-:Y:S02]  /*0be0*/  LEA.HI R8, R7, R236, RZ, 0x2 ;  /* 0x000000ec07087211 */ /* 0x000fe400078f10ff */
[----:B------:R-:W-:Y:S02]  /*0bf0*/  SHF.R.S32.HI R13, RZ, 0x7, R2 ;  /* 0x00000007ff0d7819 */ /* 0x000fe40000011402 */
[--C-:B------:R-:W-:Y:S02]  /*0c00*/  SHF.R.S32.HI R9, RZ, 0x2, R8.reuse ;  /* 0x00000002ff097819 */ /* 0x100fe40000011408 */
[----:B------:R-:W-:Y:S02]  /*0c10*/  SHF.R.S32.HI R10, RZ, 0x1f, R8 ;  /* 0x0000001fff0a7819 */ /* 0x000fe40000011408 */
[----:B------:R-:W-:-:S02]  /*0c20*/  LOP3.LUT R11, R11, 0xfffffffc, RZ, 0xc0, !PT ;  /* 0xfffffffc0b0b7812 */ /* 0x000fc400078ec0ff */
[----:B------:R-:W-:Y:S02]  /*0c30*/  LEA.HI R10, R10, R9, RZ, 0x3 ;  /* 0x000000090a0a7211 */ /* 0x000fe400078f18ff */
[----:B------:R-:W-:Y:S01]  /*0c40*/  LOP3.LUT R5, R5, 0xfffffc00, RZ, 0xc0, !PT ;  /* 0xfffffc0005057812 */ /* 0x000fe200078ec0ff */
[----:B------:R-:W-:Y:S01]  /*0c50*/  IMAD.IADD R11, R12, 0x1, -R11 ;  /* 0x000000010c0b7824 */ /* 0x000fe200078e0a0b */
[----:B------:R-:W-:Y:S02]  /*0c60*/  LOP3.LUT R3, R3, 0x1ffffffe, RZ, 0xc0, !PT ;  /* 0x1ffffffe03037812 */ /* 0x000fe400078ec0ff */
[----:B------:R-:W-:Y:S01]  /*0c70*/  LOP3.LUT R10, R10, 0xfffffff8, RZ, 0xc0, !PT ;  /* 0xfffffff80a0a7812 */ /* 0x000fe200078ec0ff */
[----:B------:R-:W-:Y:S01]  /*0c80*/  IMAD R4, R4, 0x40, R5 ;  /* 0x0000004004047824 */ /* 0x000fe200078e0205 */
[----:B------:R-:W-:Y:S01]  /*0c90*/  LEA.HI R7, R7, R236, RZ, 0x5 ;  /* 0x000000ec07077211 */ /* 0x000fe200078f28ff */
[----:B------:R-:W-:Y:S01]  /*0ca0*/  IMAD.IADD R3, R6, 0x1, -R3 ;  /* 0x0000000106037824 */ /* 0x000fe200078e0a03 */
[----:B------:R-:W-:Y:S01]  /*0cb0*/  LEA.HI R2, R2, R13, RZ, 0x1 ;  /* 0x0000000d02027211 */ /* 0x000fe200078f08ff */
[----:B------:R-:W-:Y:S01]  /*0cc0*/  IMAD.IADD R10, R9, 0x1, -R10 ;  /* 0x00000001090a7824 */ /* 0x000fe200078e0a0a */
[----:B------:R-:W-:Y:S01]  /*0cd0*/  SHF.R.S32.HI R7, RZ, 0x5, R7 ;  /* 0x00000005ff077819 */ /* 0x000fe20000011407 */
[----:B------:R-:W-:Y:S01]  /*0ce0*/  IMAD R3, R3, 0x8, R4 ;  /* 0x0000000803037824 */ /* 0x000fe200078e0204 */
[----:B------:R-:W-:-:S02]  /*0cf0*/  LOP3.LUT R2, R2, 0x3fffffe, RZ, 0xc0, !PT ;  /* 0x03fffffe02027812 */ /* 0x000fc400078ec0ff */
[----:B------:R-:W-:Y:S01]  /*0d00*/  LEA.HI R5, R11, R11, RZ, 0x1 ;  /* 0x0000000b0b057211 */ /* 0x000fe200078f08ff */
[----:B------:R-:W-:Y:S01]  /*0d10*/  IMAD R7, R7, 0x10, R10 ;  /* 0x0000001007077824 */ /* 0x000fe200078e020a */
[----:B------:R0:W-:Y:S01]  /*0d20*/  STL [R1+0x3c], R3 ;  /* 0x00003c0301007387 */ /* 0x0001e20000100800 */
[----:B------:R-:W-:Y:S01]  /*0d30*/  IMAD.IADD R2, R13, 0x1, -R2 ;  /* 0x000000010d027824 */ /* 0x000fe200078e0a02 */
[----:B------:R-:W-:Y:S02]  /*0d40*/  LOP3.LUT R4, R5, 0x1ffffffe, RZ, 0xc0, !PT ;  /* 0x1ffffffe05047812 */ /* 0x000fe400078ec0ff */
[----:B------:R-:W-:Y:S01]  /*0d50*/  LEA.HI R0, R0, R12, RZ, 0x3 ;  /* 0x0000000c00007211 */ /* 0x000fe200078f18ff */
[----:B------:R-:W-:Y:S02]  /*0d60*/  IMAD R5, R2, 0x40, R7 ;  /* 0x0000004002057824 */ /* 0x000fe400078e0207 */
[----:B------:R-:W-:Y:S01]  /*0d70*/  IMAD.IADD R4, R11, 0x1, -R4 ;  /* 0x000000010b047824 */ /* 0x000fe200078e0a04 */
[----:B------:R-:W-:-:S02]  /*0d80*/  LOP3.LUT R18, R0, 0xfffffff8, RZ, 0xc0, !PT ;  /* 0xfffffff800127812 */ /* 0x000fc400078ec0ff */
[----:B0-----:R-:W-:Y:S01]  /*0d90*/  LOP3.LUT R3, R8, 0x7ffffffc, RZ, 0xc0, !PT ;  /* 0x7ffffffc08037812 */ /* 0x001fe200078ec0ff */
[----:B------:R0:W-:Y:S01]  /*0da0*/  STL [R1+0x38], R5 ;  /* 0x0000380501007387 */ /* 0x0001e20000100800 */
[----:B------:R-:W-:Y:S01]  /*0db0*/  SHF.R.S32.HI R235, RZ, 0x3, R0 ;  /* 0x00000003ffeb7819 */ /* 0x000fe20000011400 */
[----:B------:R-:W-:Y:S02]  /*0dc0*/  IMAD.IADD R18, R12, 0x1, -R18 ;  /* 0x000000010c127824 */ /* 0x000fe400078e0a12 */
[----:B------:R-:W-:Y:S02]  /*0dd0*/  IMAD.IADD R3, R236, 0x1, -R3 ;  /* 0x00000001ec037824 */ /* 0x000fe400078e0a03 */
[----:B------:R-:W-:Y:S02]  /*0de0*/  IMAD R17, R4, 0x8, R5 ;  /* 0x0000000804117824 */ /* 0x000fe400078e0205 */
[----:B------:R-:W-:-:S04]  /*0df0*/  IMAD.SHL.U32 R16, R3, 0x2, RZ ;  /* 0x0000000203107824 */ /* 0x000fc800078e00ff */
[C---:B------:R-:W-:Y:S02]  /*0e00*/  VIADD R234, R16.reuse, 0x8 ;  /* 0x0000000810ea7836 */ /* 0x040fe40000000000 */
        /* <DEDUP_REMOVED lines=33> */
[----:B0-----:R-:W-:-:S07]  /*1020*/  SHF.R.S32.HI R237, RZ, 0x1f, R22 ;  /* 0x0000001fffed7819 */ /* 0x001fce0000011416 */
.L_x_2191:
[----:B------:R-:W-:Y:S01]  /*1030*/  ULDC.64 UR8, c[0x0][0xc88] ;  /* 0x0003220000087ab9 */ /* 0x000fe20000000a00 */
[----:B------:R-:W-:Y:S01]  /*1040*/  ULDC.64 UR10, c[0x0][0xa18] ;  /* 0x00028600000a7ab9 */ /* 0x000fe20000000a00 */
[----:B------:R-:W-:Y:S02]  /*1050*/  UIMAD.WIDE UR8, UR7, 0x4, UR8 ;  /* 0x00000004070878a5 */ /* 0x000fe4000f8e0208 */
[----:B------:R-:W-:Y:S02]  /*1060*/  UISETP.NE.U32.AND UP1, UPT, UR10, URZ, UPT ;  /* 0x0000003f0a00728c */ /* 0x000fe4000bf25070 */
[----:B------:R-:W-:Y:S02]  /*1070*/  ULOP3.LUT UR4, UR6, 0xff000000, URZ, 0xc0, !UPT ;  /* 0xff00000006047892 */ /* 0x000fe4000f8ec03f */
[----:B012---:R-:W-:Y:S01]  /*1080*/  IMAD.U32 R2, RZ, RZ, UR8 ;  /* 0x00000008ff027e24 */ /* 0x007fe2000f8e00ff */
[----:B------:R-:W-:Y:S01]  /*1090*/  ULDC UR7, c[0x0][0x424] ;  /* 0x0001090000077ab9 */ /* 0x000fe20000000800 */
        /* <DEDUP_REMOVED lines=19> */
[----:B------:R-:W2:Y:S01]  /*11d0*/  @P0 LDG.E R2, desc[UR54][R2.64] ;  /* 0x0000003602020981 */ /* 0x000ea2000c1e1900 */
[----:B------:R-:W-:Y:S01]  /*11e0*/  UISETP.NE.U32.AND UP0, UPT, UR8, URZ, UPT ;  /* 0x0000003f0800728c */ /* 0x000fe2000bf05070 */
[----:B------:R-:W-:Y:S02]  /*11f0*/  ULDC.64 UR10, c[0x0][0xa20] ;  /* 0x00028800000a7ab9 */ /* 0x000fe40000000a00 */
[----:B---3--:R-:W3:Y:S01]  /*1200*/  @P2 LDG.E R4, desc[UR54][R4.64] ;  /* 0x0000003604042981 */ /* 0x008ee2000c1e1900 */
[----:B------:R-:W-:Y:S01]  /*1210*/  UISETP.NE.AND.EX UP0, UPT, UR9, URZ, UPT, UP0 ;  /* 0x0000003f0900728c */ /* 0x000fe2000bf05300 */
[----:B------:R-:W-:Y:S01]  /*1220*/  ISETP.NE.U32.AND P1, PT, RZ, UR10, PT ;  /* 0x0000000aff007c0c */ /* 0x000fe2000bf25070 */
[----:B------:R-:W-:Y:S02]  /*1230*/  ULOP3.LUT UR46, UR6, 0xff0000, URZ, 0xc0, !UPT ;  /* 0x00ff0000062e7892 */ /* 0x000fe4000f8ec03f */
[----:B------:R-:W-:Y:S01]  /*1240*/  USHF.R.U32.HI UR4, URZ, 0x8, UR4 ;  /* 0x000000083f047899 */ /* 0x000fe20008011604 */
[----:B------:R-:W-:Y:S01]  /*1250*/  ISETP.NE.AND.EX P1, PT, RZ, UR11, PT, P1 ;  /* 0x0000000bff007c0c */ /* 0x000fe2000bf25310 */
[----:B------:R-:W-:Y:S01]  /*1260*/  USEL UR7, UR7, 0x1, UP0 ;  /* 0x0000000107077887 */ /* 0x000fe20008000000 */
[----:B------:R-:W-:Y:S01]  /*1270*/  ULDC UR8, c[0x0][0x2f0] ;  /* 0x0000bc0000087ab9 */ /* 0x000fe20000000800 */
[----:B------:R-:W-:Y:S01]  /*1280*/  UMOV UR51, URZ ;  /* 0x0000003f00337c82 */ /* 0x000fe20008000000 */
[----:B------:R-:W-:Y:S01]  /*1290*/  ULEA.HI UR46, UR46, UR4, URZ, 0x10 ;  /* 0x000000042e2e7291 */ /* 0x000fe2000f8f803f */
[----:B------:R-:W-:Y:S01]  /*12a0*/  ULDC UR52, c[0x0][0x288] ;  /* 0x0000a20000347ab9 */ /* 0x000fe20000000800 */
[----:B------:R-:W-:-:S02]  /*12b0*/  UIMAD UR4, UR7, UR8, URZ ;  /* 0x00000008070472a4 */ /* 0x000fc4000f8e023f */
[----:B------:R-:W-:Y:S01]  /*12c0*/  ULOP3.LUT UR44, UR6, 0xffff, URZ, 0xc0, !UPT ;  /* 0x0000ffff062c7892 */ /* 0x000fe2000f8ec03f */
[----:B--2---:R-:W-:Y:S02]  /*12d0*/  @P0 R2UR UR51, R2 ;  /* 0x00000000023302ca */ /* 0x004fe400000e0000 */
[----:B---3--:R-:W-:Y:S01]  /*12e0*/  @P2 R2UR UR52, R4 ;  /* 0x00000000043422ca */ /* 0x008fe200000e0000 */
[----:B----45:R-:W-:-:S14]  /*12f0*/  @P2 BRA `(.L_x_2131) ;  /* 0x0000000000342947 */ /* 0x030fdc0003800000 */
        /* <DEDUP_REMOVED lines=13> */
.L_x_2131:
[----:B------:R-:W-:Y:S05]  /*13d0*/  @!P1 BRA `(.L_x_2132) ;  /* 0x00000000001c9947 */ /* 0x000fea0003800000 */
[----:B------:R-:W-:-:S04]  /*13e0*/  ULEA UR4, UP0, UR43, UR10, 0x2 ;  /* 0x0000000a2b047291 */ /* 0x000fc8000f80103f */
[----:B------:R-:W-:Y:S02]  /*13f0*/  ULEA.HI.X UR6, UR43, UR11, UR42, 0x2, UP0 ;  /* 0x0000000b2b067291 */ /* 0x000fe400080f142a */
[----:B------:R-:W-:-:S04]  /*1400*/  IMAD.U32 R2, RZ, RZ, UR4 ;  /* 0x00000004ff027e24 */ /* 0x000fc8000f8e00ff */
[----:B------:R-:W-:-:S05]  /*1410*/  IMAD.U32 R3, RZ, RZ, UR6 ;  /* 0x00000006ff037e24 */ /* 0x000fca000f8e00ff */
[----:B------:R-:W2:Y:S02]  /*1420*/  LDG.E R2, desc[UR54][R2.64] ;  /* 0x0000003602027981 */ /* 0x000ea4000c1e1900 */
[----:B--2---:R-:W-:Y:S01]  /*1430*/  R2UR UR4, R2 ;  /* 0x00000000020472ca */ /* 0x004fe200000e0000 */
[----:B------:R-:W-:-:S14]  /*1440*/  BRA `(.L_x_2133) ;  /* 0x0000000000347947 */ /* 0x000fdc0003800000 */
.L_x_2132:
        /* <DEDUP_REMOVED lines=13> */
.L_x_2133:
[----:B------:R-:W-:Y:S01]  /*1520*/  ULDC UR6, c[0x0][0x448] ;  /* 0x0001120000067ab9 */ /* 0x000fe20000000800 */
[----:B------:R-:W-:Y:S02]  /*1530*/  USHF.L.U32 UR36, UR5, 0x7, URZ ;  /* 0x0000000705247899 */ /* 0x000fe4000800063f */
[----:B------:R-:W-:Y:S02]  /*1540*/  UISETP.NE.AND UP0, UPT, UR6, 0x1, UPT ;  /* 0x000000010600788c */ /* 0x000fe4000bf05270 */
[----:B------:R-:W-:Y:S02]  /*1550*/  UIADD3 UR6, UR36, 0x7f, URZ ;  /* 0x0000007f24067890 */ /* 0x000fe4000fffe03f */
[----:B------:R-:W-:Y:S02]  /*1560*/  UIADD3 UR51, -UR51, UR4, URZ ;  /* 0x0000000433337290 */ /* 0x000fe4000fffe13f */
[----:B------:R-:W-:Y:S02]  /*1570*/  ULOP3.LUT UR37, UR46, 0xff, URZ, 0xc0, !UPT ;  /* 0x000000ff2e257892 */ /* 0x000fe4000f8ec03f */
[----:B------:R-:W-:-:S02]  /*1580*/  UIADD3 UR7, UR51, 0xa0, -UR52 ;  /* 0x000000a033077890 */ /* 0x000fc4000fffe834 */
[----:B------:R-:W-:Y:S01]  /*1590*/  USHF.R.U32.HI UR46, URZ, 0x10, UR46 ;  /* 0x000000103f2e7899 */ /* 0x000fe2000801162e */
[----:B------:R-:W-:Y:S01]  /*15a0*/  @UP0 ULDC UR4, c[0x0][0x44c] ;  /* 0x0001130000040ab9 */ /* 0x000fe20000000800 */
[----:B------:R-:W-:Y:S01]  /*15b0*/  @UP0 ULDC UR8, c[0x0][0x450] ;  /* 0x0001140000080ab9 */ /* 0x000fe20000000800 */
[----:B------:R-:W-:Y:S02]  /*15c0*/  UIMAD.WIDE.U32 UR4, UR6, UR4, URZ ;  /* 0x00000004060472a5 */ /* 0x000fe4000f8e003f */
[----:B------:R-:W-:Y:S02]  /*15d0*/  UIADD3 UR4, UR51, 0x9f, URZ ;  /* 0x0000009f33047890 */ /* 0x000fe4000fffe03f */
[----:B------:R-:W-:Y:S02]  /*15e0*/  @UP0 USHF.R.U32.HI UR6, URZ, UR8, UR5 ;  /* 0x000000083f060299 */ /* 0x000fe40008011605 */
[----:B------:R-:W-:Y:S02]  /*15f0*/  UIMAD.WIDE UR4, UR4, 0x66666667, URZ ;  /* 0x66666667040478a5 */ /* 0x000fe4000f8e023f */
[----:B------:R-:W-:-:S02]  /*1600*/  UIADD3 UR6, UR7, UR6, URZ ;  /* 0x0000000607067290 */ /* 0x000fc4000fffe03f */
[----:B------:R-:W-:Y:S02]  /*1610*/  USHF.R.U32.HI UR4, URZ, 0x1f, UR5 ;  /* 0x0000001f3f047899 */ /* 0x000fe40008011605 */
[----:B------:R-:W-:Y:S02]  /*1620*/  UIMAD.WIDE UR6, UR6, 0x66666667, URZ ;  /* 0x66666667060678a5 */ /* 0x000fe4000f8e023f */
[----:B------:R-:W-:Y:S02]  /*1630*/  ULEA.HI.SX32 UR4, UR5, UR4, 0x1a ;  /* 0x0000000405047291 */ /* 0x000fe4000f8fd23f */
[----:B------:R-:W-:-:S04]  /*1640*/  USHF.R.U32.HI UR6, URZ, 0x1f, UR7 ;  /* 0x0000001f3f067899 */ /* 0x000fc80008011607 */
[----:B------:R-:W-:-:S04]  /*1650*/  ULEA.HI.SX32 UR6, UR7, UR6, 0x1a ;  /* 0x0000000607067291 */ /* 0x000fc8000f8fd23f */
[----:B------:R-:W-:-:S04]  /*1660*/  UISETP.LT.AND UP0, UPT, UR4, UR6, UPT ;  /* 0x000000060400728c */ /* 0x000fc8000bf01270 */
[----:B------:R-:W-:-:S03]  /*1670*/  USEL UR9, UR4, UR6, UP0 ;  /* 0x0000000604097287 */ /* 0x000fc60008000000 */
[----:B------:R-:W-:Y:S01]  /*1680*/  UMOV UR4, URZ ;  /* 0x0000003f00047c82 */ /* 0x000fe20008000000 */
[----:B------:R-:W-:-:S06]  /*1690*/  UISETP.GE.AND UP0, UPT, UR9, 0x1, UPT ;  /* 0x000000010900788c */ /* 0x000fcc000bf06270 */
[----:B------:R-:W-:-:S13]  /*16a0*/  PLOP3.LUT P0, PT, PT, PT, UP0, 0x80, 0x0 ;  /* 0x000000000000781c */ /* 0x000fda0003f0f008 */
[----:B------:R-:W-:Y:S05]  /*16b0*/  @!P0 BRA `(.L_x_2134) ;  /* 0x0000000000908947 */ /* 0x000fea0003800000 */
        /* <DEDUP_REMOVED lines=36> */
.L_x_2134:
        /* <DEDUP_REMOVED lines=26> */
[----:B------:R-:W-:Y:S01]  /*1aa0*/  CS2R R60, SRZ ;  /* 0x00000000003c7805 */ /* 0x000fe2000001ff00 */
[----:B------:R-:W-:Y:S01]  /*1ab0*/  IMAD.MOV.U32 R148, RZ, RZ, RZ ;  /* 0x000000ffff947224 */ /* 0x000fe200078e00ff */
[----:B------:R-:W-:-:S02]  /*1ac0*/  CS2R R124, SRZ ;  /* 0x00000000007c7805 */ /* 0x000fc4000001ff00 */
[----:B------:R-:W-:Y:S01]  /*1ad0*/  CS2R R20, SRZ ;  /* 0x0000000000147805 */ /* 0x000fe2000001ff00 */
[----:B------:R-:W-:Y:S01]  /*1ae0*/  IMAD.MOV.U32 R154, RZ, RZ, RZ ;  /* 0x000000ffff9a7224 */ /* 0x000fe200078e00ff */
[----:B------:R-:W-:Y:S02]  /*1af0*/  PLOP3.LUT P1, PT, PT, PT, UP0, 0x80, 0x0 ;  /* 0x000000000000781c */ /* 0x000fe40003f2f008 */
        /* <DEDUP_REMOVED lines=35> */
[----:B------:R-:W-:Y:S02]  /*1d30*/  IMAD.MOV.U32 R95, RZ, RZ, RZ ;  /* 0x000000ffff5f7224 */ /* 0x000fe400078e00ff */
[----:B------:R-:W-:-:S02]  /*1d40*/  IMAD.MOV.U32 R91, RZ, RZ, RZ ;  /* 0x000000ffff5b7224 */ /* 0x000fc400078e00ff */
[----:B------:R-:W-:Y:S02]  /*1d50*/  IMAD.MOV.U32 R136, RZ, RZ, RZ ;  /* 0x000000ffff887224 */ /* 0x000fe400078e00ff */
[----:B------:R-:W-:Y:S02]  /*1d60*/  IMAD.MOV.U32 R103, RZ, RZ, RZ ;  /* 0x000000ffff677224 */ /* 0x000fe400078e00ff */
[----:B------:R-:W-:Y:S02]  /*1d70*/  IMAD.MOV.U32 R128, RZ, RZ, RZ ;  /* 0x000000ffff807224 */ /* 0x000fe400078e00ff */
[----:B------:R-:W-:Y:S02]  /*1d80*/  IMAD.MOV.U32 R134, RZ, RZ, RZ ;  /* 0x000000ffff867224 */ /* 0x000fe400078e00ff */
[----:B------:R-:W-:Y:S02]  /*1d90*/  IMAD.MOV.U32 R111, RZ, RZ, RZ ;  /* 0x000000ffff6f7224 */ /* 0x000fe400078e00ff */
[----:B------:R-:W-:-:S02]  /*1da0*/  IMAD.MOV.U32 R117, RZ, RZ, RZ ;  /* 0x000000ffff757224 */ /* 0x000fc400078e00ff */
        /* <DEDUP_REMOVED lines=38> */
.L_x_2136:
        /* <DEDUP_REMOVED lines=24> */
[----:B------:R-:W-:-:S03]  /*2190*/  @P1 IMAD R3, R13, UR44, R7 ;  /* 0x0000002c0d031c24 */ /* 0x000fc6000f8e0207 */
[----:B------:R-:W-:Y:S02]  /*21a0*/  @P0 LEA.HI.X R5, R2, UR5, R5, 0x2, P2 ;  /* 0x0000000502050c11 */ /* 0x000fe400090f1405 */
[----:B------:R-:W-:Y:S01]  /*21b0*/  @P1 LEA.HI.X R9, R6, UR7, R3, 0x2, P3 ;  /* 0x0000000706091c11 */ /* 0x000fe200098f1403 */
[----:B------:R-:W-:-:S04]  /*21c0*/  IMAD.MOV.U32 R3, RZ, RZ, 0x3f800000 ;  /* 0x3f800000ff037424 */ /* 0x000fc800078e00ff */
[----:B------:R-:W2:Y:S04]  /*21d0*/  @P1 LDG.E R0, desc[UR54][R8.64] ;  /* 0x0000003608001981 */ /* 0x000ea8000c1e1900 */
[----:B------:R-:W2:Y:S01]  /*21e0*/  @P0 LDG.E R3, desc[UR54][R4.64] ;  /* 0x0000003604030981 */ /* 0x000ea2000c1e1900 */
[----:B------:R-:W-:-:S04]  /*21f0*/  ULEA.HI UR4, UR48, UR48, URZ, 0x1 ;  /* 0x0000003030047291 */ /* 0x000fc8000f8f083f */
[----:B------:R-:W-:-:S04]  /*2200*/  ULOP3.LUT UR4, UR4, 0xfffffffe, URZ, 0xc0, !UPT ;  /* 0xfffffffe04047892 */ /* 0x000fc8000f8ec03f */
[----:B------:R-:W-:-:S06]  /*2210*/  UIADD3 UR4, UR48, -UR4, URZ ;  /* 0x8000000430047290 */ /* 0x000fcc000fffe03f */
[----:B------:R-:W-:Y:S01]  /*2220*/  IMAD.U32 R2, RZ, RZ, UR4 ;  /* 0x00000004ff027e24 */ /* 0x000fe2000f8e00ff */
[----:B------:R-:W-:-:S04]  /*2230*/  ULDC UR4, c[0x0][0x9d8] ;  /* 0x0002760000047ab9 */ /* 0x000fc80000000800 */
[----:B------:R-:W-:-:S04]  /*2240*/  SHF.L.U32 R2, R2, 0x1f, RZ ;  /* 0x0000001f02027819 */ /* 0x000fc800000006ff */
[----:B------:R-:W0:Y:S01]  /*2250*/  SYNCS.PHASECHK.TRANS64.TRYWAIT P0, [UR41+0x33400], R2 ;  /* 0x03340002ff0075a7 */ /* 0x000e220008000169 */
[----:B------:R-:W-:-:S05]  /*2260*/  IMAD.U32 R6, RZ, RZ, UR49 ;  /* 0x00000031ff067e24 */ /* 0x000fca000f8e00ff */
[----:B------:R-:W-:Y:S01]  /*2270*/  ISETP.NE.AND P1, PT, R6, 0x3, PT ;  /* 0x000000030600780c */ /* 0x000fe20003f25270 */
[----:B--2---:R-:W-:-:S04]  /*2280*/  FMUL.FTZ R0, R3, R0 ;  /* 0x0000000003007220 */ /* 0x004fc80000410000 */
[----:B------:R-:W-:Y:S01]  /*2290*/  FMUL.FTZ R0, R0, UR4 ;  /* 0x0000000400007c20 */ /* 0x000fe20008410000 */
[----:B0-----:R-:W-:Y:S07]  /*22a0*/  @!P0 BRA `(.L_x_2137) ;  /* 0x0000018000648947 */ /* 0x001fee0003800000 */
.L_x_2292:
[----:B------:R-:W-:Y:S05]  /*22b0*/  @!P1 BRA `(.L_x_2138) ;  /* 0x0000000000049947 */ /* 0x000fea0003800000 */
[----:B------:R-:W-:Y:S01]  /*22c0*/  BPT.TRAP 0x1 ;  /* 0x000000040000795c */ /* 0x000fe20000300000 */
.L_x_2138:
[----:B0-----:R-:W-:Y:S02]  /*22d0*/  IMAD.U32 R2, RZ, RZ, UR53 ;  /* 0x00000035ff027e24 */ /* 0x001fe4000f8e00ff */
[----:B------:R-:W-:-:S03]  /*22e0*/  IMAD.U32 R3, RZ, RZ, UR47 ;  /* 0x0000002fff037e24 */ /* 0x000fc6000f8e00ff */
[----:B------:R-:W-:Y:S02]  /*22f0*/  LEA R2, R2, UR41, 0x3 ;  /* 0x0000002902027c11 */ /* 0x000fe4000f8e18ff */
[----:B------:R-:W-:-:S04]  /*2300*/  SHF.L.U32 R3, R3, 0x1f, RZ ;  /* 0x0000001f03037819 */ /* 0x000fc800000006ff */
[----:B------:R0:W1:Y:S01]  /*2310*/  SYNCS.PHASECHK.TRANS64.TRYWAIT P2, [R2+URZ+0x33430], R3 ;  /* 0x03343003020075a7 */ /* 0x000062000804017f */
[----:B------:R-:W-:Y:S05]  /*2320*/  @!P1 BRA `(.L_x_2139) ;  /* 0x0000000000049947 */ /* 0x000fea0003800000 */
[----:B------:R-:W-:Y:S01]  /*2330*/  BPT.TRAP 0x1 ;  /* 0x000000040000795c */ /* 0x000fe20000300000 */
.L_x_2139:
[----:B------:R-:W2:Y:S02]  /*2340*/  S2R R4, SR_TID.X ;  /* 0x0000000000047919 */ /* 0x000ea40000002100 */
[----:B--2---:R-:W-:Y:S01]  /*2350*/  LOP3.LUT P0, RZ, R4, 0x7f, RZ, 0xc0, !PT ;  /* 0x0000007f04ff7812 */ /* 0x004fe2000780c0ff */
[----:B-1----:R-:W-:-:S12]  /*2360*/  @P2 BRA `(.L_x_2140) ;  /* 0x0000000000082947 */ /* 0x002fd80003800000 */
[----:B------:R-:W1:Y:S02]  /*2370*/  SYNCS.PHASECHK.TRANS64.TRYWAIT P2, [R2+URZ+0x33430], R3 ;  /* 0x03343003020075a7 */ /* 0x000e64000804017f */
[----:B-1----:R-:W-:Y:S05]  /*2380*/  @!P2 BRA `(.L_x_2141) ;  /* 0x000001800044a947 */ /* 0x002fea0003800000 */
.L_x_2140:
[----:B------:R-:W-:Y:S05]  /*2390*/  WARPSYNC.ALL ;  /* 0x0000000000007948 */ /* 0x000fea0003800000 */
[----:B------:R-:W-:Y:S01]  /*23a0*/  UIADD3 UR4, UR41, 0x24200, URZ ;  /* 0x0002420029047890 */ /* 0x000fe2000fffe03f */
[----:B------:R-:W-:Y:S01]  /*23b0*/  WARPGROUP.ARRIVE ;  /* 0x00000000000079c5 */ /* 0x000fe20000000000 */
[----:B------:R-:W-:Y:S01]  /*23c0*/  ULOP3.LUT UR28, UR57, 0x10000, URZ, 0xfc, !UPT ;  /* 0x00010000391c7892 */ /* 0x000fe2000f8efc3f */
[----:B01----:R-:W-:Y:S01]  /*23d0*/  @!P0 VIADD R2, R2, 0x33440 ;  /* 0x0003344002028836 */ /* 0x003fe20000000000 */
[----:B------:R-:W-:Y:S01]  /*23e0*/  USHF.R.U32.HI UR4, URZ, 0x4, UR4 ;  /* 0x000000043f047899 */ /* 0x000fe20008011604 */
[----:B------:R-:W-:Y:S01]  /*23f0*/  CS2R R114, SRZ ;  /* 0x0000000000727805 */ /* 0x000fe2000001ff00 */
[----:B------:R-:W-:Y:S01]  /*2400*/  UMOV UR25, 0x80000020 ;  /* 0x8000002000197882 */ /* 0x000fe20000000000 */
[----:B------:R-:W-:Y:S01]  /*2410*/  UMOV UR27, 0x80000020 ;  /* 0x80000020001b7882 */ /* 0x000fe20000000000 */
[----:B------:R-:W-:Y:S01]  /*2420*/  ULOP3.LUT UR4, UR4, 0x3fff, URZ, 0xc0, !UPT ;  /* 0x00003fff04047892 */ /* 0x000fe2000f8ec03f */
[----:B------:R-:W-:Y:S01]  /*2430*/  CS2R R116, SRZ ;  /* 0x0000000000747805 */ /* 0x000fe2000001ff00 */
[----:B------:R-:W-:Y:S01]  /*2440*/  UMOV UR24, UR28 ;  /* 0x0000001c00187c82 */ /* 0x000fe20008000000 */
[----:B------:R-:W-:Y:S01]  /*2450*/  UMOV UR5, UR25 ;  /* 0x0000001900057c82 */ /* 0x000fe20008000000 */
[----:B------:R-:W-:Y:S01]  /*2460*/  ULOP3.LUT UR50, UR4, 0x10000, URZ, 0xfc, !UPT ;  /* 0x0001000004327892 */ /* 0x000fe2000f8efc3f */
[----:B------:R-:W-:Y:S01]  /*2470*/  CS2R R118, SRZ ;  /* 0x0000000000767805 */ /* 0x000fe2000001ff00 */
[----:B------:R-:W-:Y:S01]  /*2480*/  UMOV UR7, 0x80000020 ;  /* 0x8000002000077882 */ /* 0x000fe20000000000 */
[----:B------:R-:W-:Y:S01]  /*2490*/  UMOV UR4, UR24 ;  /* 0x0000001800047c82 */ /* 0x000fe20008000000 */
[----:B------:R-:W-:Y:S01]  /*24a0*/  UIMAD UR32, UR53, 0x780, UR50 ;  /* 0x00000780352078a4 */ /* 0x000fe2000f8e0232 */
[----:B------:R-:W-:Y:S01]  /*24b0*/  UMOV UR8, UR24 ;  /* 0x0000001800087c82 */ /* 0x000fe20008000000 */
[----:B------:R-:W-:-:S02]  /*24c0*/  UMOV UR9, UR25 ;  /* 0x0000001900097c82 */ /* 0x000fc40008000000 */
[----:B------:R-:W-:Y:S02]  /*24d0*/  UIADD3 UR6, UR32, 0x100, URZ ;  /* 0x0000010020067890 */ /* 0x000fe4000fffe03f */
[----:B------:R-:W-:Y:S02]  /*24e0*/  UIADD3 UR10, UR32, 0x180, URZ ;  /* 0x00000180200a7890 */ /* 0x000fe4000fffe03f */
[----:B------:R-:W-:Y:S01]  /*24f0*/  UMOV UR26, UR32 ;  /* 0x00000020001a7c82 */ /* 0x000fe20008000000 */
[----:B------:R-:W-:Y:S01]  /*2500*/  UMOV UR11, 0x80000020 ;  /* 0x80000020000b7882 */ /* 0x000fe20000000000 */
[----:B------:R-:W-:Y:S01]  /*2510*/  QGMMA.64x32x32.F32.E4M3.E4M3 R88, gdesc[UR24], RZ, !UPT, gsb0 ;  /* 0x00600000185879f3 */ /* 0x000fe2000c0008ff */
[----:B------:R-:W-:Y:S01]  /*2520*/  UIADD3 UR26, UR32, 0x80, URZ ;  /* 0x00000080201a7890 */ /* 0x000fe2000fffe03f */
[----:B------:R-:W-:Y:S01]  /*2530*/  UMOV UR27, 0x80000020 ;  /* 0x80000020001b7882 */ /* 0x000fe20000000000 */
[----:B------:R-:W-:Y:S02]  /*2540*/  UIADD3 UR12, UR28, 0x2, URZ ;  /* 0x000000021c0c7890 */ /* 0x000fe4000fffe03f */
[----:B------:R-:W-:Y:S01]  /*2550*/  UIADD3 UR14, UR32, 0x182, URZ ;  /* 0x00000182200e7890 */ /* 0x000fe2000fffe03f */
[----:B------:R-:W-:Y:S01]  /*2560*/  UMOV UR15, 0x80000020 ;  /* 0x80000020000f7882 */ /* 0x000fe20000000000 */
[----:B------:R-:W-:-:S02]  /*2570*/  UIADD3 UR16, UR28, 0x200, URZ ;  /* 0x000002001c107890 */ /* 0x000fc4000fffe03f */
[----:B------:R-:W-:Y:S01]  /*2580*/  UIADD3 UR18, UR32, 0x400, URZ ;  /* 0x0000040020127890 */ /* 0x000fe2000fffe03f */
[----:B------:R-:W-:Y:S01]  /*2590*/  UMOV UR19, 0x80000020 ;  /* 0x8000002000137882 */ /* 0x000fe20000000000 */
[----:B------:R-:W-:Y:S01]  /*25a0*/  UIADD3 UR22, UR32, 0x402, URZ ;  /* 0x0000040220167890 */ /* 0x000fe2000fffe03f */
[----:B------:R-:W-:Y:S01]  /*25b0*/  UMOV UR23, 0x80000020 ;  /* 0x8000002000177882 */ /* 0x000fe20000000000 */
[----:B------:R-:W-:Y:S01]  /*25c0*/  UIADD3 UR30, UR32, 0x680, URZ ;  /* 0x00000680201e7890 */ /* 0x000fe2000fffe03f */
[----:B------:R-:W-:Y:S01]  /*25d0*/  UMOV UR31, 0x80000020 ;  /* 0x80000020001f7882 */ /* 0x000fe20000000000 */
[----:B------:R-:W-:Y:S01]  /*25e0*/  UIADD3 UR57, UR56, -0x2, URZ ;  /* 0xfffffffe38397890 */ /* 0x000fe2000fffe03f */
        /* <DEDUP_REMOVED lines=54> */
[----:B------:R-:W-:Y:S01]  /*2950*/  UIMAD UR7, UR56, -0xa0, UR51 ;  /* 0xffffff60380778a4 */ /* 0x000fe2000f8e0233 */
        /* <DEDUP_REMOVED lines=30> */
[----:B------:R-:W-:Y:S01]  /*2b40*/  ULDC UR10, c[0x0][0x988] ;  /* 0x00026200000a7ab9 */ /* 0x000fe20000000800 */
[----:B------:R-:W-:Y:S01]  /*2b50*/  UMOV UR11, UR36 ;  /* 0x00000024000b7c82 */ /* 0x000fe20008000000 */
        /* <DEDUP_REMOVED lines=47> */
[----:B------:R-:W-:Y:S02]  /*2e50*/  ULDC UR6, c[0x0][0x448] ;  /* 0x0001120000067ab9 */ /* 0x000fe40000000800 */
[----:B------:R-:W-:-:S06]  /*2e60*/  UISETP.NE.AND UP0, UPT, UR6, 0x1, UPT ;  /* 0x000000010600788c */ /* 0x000fcc000bf05270 */
[----:B------:R-:W-:-:S05]  /*2e70*/  PLOP3.LUT P2, PT, PT, PT, UP0, 0x80, 0x0 ;  /* 0x000000000000781c */ /* 0x000fca0003f4f008 */
[----:B------:R-:W-:Y:S01]  /*2e80*/  @UP0 ULDC UR6, c[0x0][0x44c] ;  /* 0x0001130000060ab9 */ /* 0x000fe20000000800 */
[----:B------:R-:W-:Y:S01]  /*2e90*/  @UP0 ULDC UR14, c[0x0][0x450] ;  /* 0x00011400000e0ab9 */ /* 0x000fe20000000800 */
        /* <DEDUP_REMOVED lines=20> */
[----:B------:R0:W1:Y:S01]  /*2fe0*/  MUFU.TANH R104, R88 ;  /* 0x0000005800687308 */ /* 0x0000620000002400 */
[----:B------:R-:W-:Y:S01]  /*2ff0*/  UMOV UR23, 0x80000020 ;  /* 0x8000002000177882 */ /* 0x000fe20000000000 */
[C---:B------:R-:W-:Y:S01]  /*3000*/  FMUL.FTZ R96, R0.reuse, R96 ;  /* 0x0000006000607220 */ /* 0x040fe20000410000 */
[C---:B------:R-:W-:Y:S01]  /*3010*/  FMUL.FTZ R97, R0.reuse, R97 ;  /* 0x0000006100617220 */ /* 0x040fe20000410000 */
[C---:B------:R-:W-:Y:S01]  /*3020*/  FMUL.FTZ R6, R0.reuse, R95 ;  /* 0x0000005f00067220 */ /* 0x040fe20000410000 */
[C---:B------:R-:W-:Y:S01]  /*3030*/  FMUL.FTZ R9, R0.reuse, R103 ;  /* 0x0000006700097220 */ /* 0x040fe20000410000 */
[C---:B------:R-:W-:Y:S01]  /*3040*/  FMUL.FTZ R3, R0.reuse, R90 ;  /* 0x0000005a00037220 */ /* 0x040fe20000410000 */
[C---:B------:R-:W-:Y:S01]  /*3050*/  FMUL.FTZ R8, R0.reuse, R99 ;  /* 0x0000006300087220 */ /* 0x040fe20000410000 */
[----:B------:R-:W2:Y:S01]  /*3060*/  MUFU.TANH R89, R89 ;  /* 0x0000005900597308 */ /* 0x000ea20000002400 */
[C---:B0-----:R-:W-:Y:S01]  /*3070*/  FMUL.FTZ R88, R0.reuse, R101 ;  /* 0x0000006500587220 */ /* 0x041fe20000410000 */
[C---:B------:R-:W-:Y:S01]  /*3080*/  FMUL.FTZ R4, R0.reuse, R91 ;  /* 0x0000005b00047220 */ /* 0x040fe20000410000 */
[C---:B------:R-:W-:Y:S01]  /*3090*/  FMUL.FTZ R7, R0.reuse, R98 ;  /* 0x0000006200077220 */ /* 0x040fe20000410000 */
[----:B------:R-:W-:-:S04]  /*30a0*/  FMUL.FTZ R10, R0, R102 ;  /* 0x00000066000a7220 */ /* 0x000fc80000410000 */
[----:B------:R0:W3:Y:S08]  /*30b0*/  MUFU.TANH R105, R92 ;  /* 0x0000005c00697308 */ /* 0x0000f00000002400 */
[----:B------:R-:W4:Y:S01]  /*30c0*/  MUFU.TANH R106, R93 ;  /* 0x0000005d006a7308 */ /* 0x000f220000002400 */
[----:B0-----:R-:W-:-:S07]  /*30d0*/  FMUL.FTZ R92, R0, R100 ;  /* 0x00000064005c7220 */ /* 0x001fce0000410000 */
[----:B------:R-:W0:Y:S08]  /*30e0*/  MUFU.TANH R96, R96 ;  /* 0x0000006000607308 */ /* 0x000e300000002400 */
[----:B------:R-:W5:Y:S08]  /*30f0*/  MUFU.TANH R97, R97 ;  /* 0x0000006100617308 */ /* 0x000f700000002400 */
[----:B------:R-:W5:Y:S08]  /*3100*/  MUFU.TANH R92, R92 ;  /* 0x0000005c005c7308 */ /* 0x000f700000002400 */
[----:B------:R-:W5:Y:S01]  /*3110*/  MUFU.TANH R88, R88 ;  /* 0x0000005800587308 */ /* 0x000f620000002400 */
[----:B------:R-:W-:-:S02]  /*3120*/  WARPGROUP.DEPBAR.LE gsb0, 0x0 ;  /* 0x00008000000079c5 */ /* 0x000fc40000010000 */
[----:B------:R-:W-:Y:S01]  /*3130*/  WARPGROUP.ARRIVE ;  /* 0x00000000000079c5 */ /* 0x000fe20000000000 */
[C---:B------:R-:W-:Y:S01]  /*3140*/  FMUL.FTZ R76, R0.reuse, R76 ;  /* 0x0000004c004c7220 */ /* 0x040fe20000410000 */
[C---:B------:R-:W-:Y:S01]  /*3150*/  FMUL.FTZ R20, R0.reuse, R82 ;  /* 0x0000005200147220 */ /* 0x040fe20000410000 */
[C---:B------:R-:W-:Y:S01]  /*3160*/  FMUL.FTZ R15, R0.reuse, R83 ;  /* 0x00000053000f7220 */ /* 0x040fe20000410000 */
[C---:B------:R-:W-:Y:S01]  /*3170*/  FMUL.FTZ R13, R0.reuse, R78 ;  /* 0x0000004e000d7220 */ /* 0x040fe20000410000 */
[----:B------:R1:W-:Y:S01]  /*3180*/  MUFU.TANH R94, R76 ;  /* 0x0000004c005e7308 */ /* 0x0003e20000002400 */
[----:B------:R-:W-:Y:S01]  /*3190*/  QGMMA.64x32x32.F32.E4M3.E4M3 R56, gdesc[UR20], R56, gsb0 ;  /* 0x00600000143879f3 */ /* 0x000fe20008000838 */
[----:B------:R-:W-:Y:S01]  /*31a0*/  UIADD3 UR22, UR32, 0x682, URZ ;  /* 0x0000068220167890 */ /* 0x000fe2000fffe03f */
[----:B------:R-:W-:Y:S01]  /*31b0*/  IMAD.U32 R83, RZ, RZ, UR7 ;  /* 0x00000007ff537e24 */ /* 0x000fe2000f8e00ff */
[----:B------:R-:W-:Y:S01]  /*31c0*/  UMOV UR23, 0x80000020 ;  /* 0x8000002000177882 */ /* 0x000fe20000000000 */
[C---:B------:R-:W-:Y:S01]  /*31d0*/  FMUL.FTZ R72, R0.reuse, R72 ;  /* 0x0000004800487220 */ /* 0x040fe20000410000 */
[C---:B------:R-:W-:Y:S01]  /*31e0*/  FMUL.FTZ R73, R0.reuse, R73 ;  /* 0x0000004900497220 */ /* 0x040fe20000410000 */
[----:B------:R-:W-:Y:S01]  /*31f0*/  FMUL.FTZ R77, R0, R77 ;  /* 0x0000004d004d7220 */ /* 0x000fe20000410000 */
[----:B------:R-:W-:Y:S01]  /*3200*/  IADD3 R83, -R16, 0xa0, R83 ;  /* 0x000000a010537810 */ /* 0x000fe20007ffe153 */
[----:B-1----:R-:W-:Y:S01]  /*3210*/  VIADD R76, R17, UR36 ;  /* 0x00000024114c7c36 */ /* 0x002fe20008000000 */
[----:B------:R1:W5:Y:S01]  /*3220*/  MUFU.TANH R90, R72 ;  /* 0x00000048005a7308 */ /* 0x0003620000002400 */
[C---:B------:R-:W-:Y:S01]  /*3230*/  FMUL.FTZ R80, R0.reuse, R80 ;  /* 0x0000005000507220 */ /* 0x040fe20000410000 */
[C---:B------:R-:W-:Y:S01]  /*3240*/  FMUL.FTZ R81, R0.reuse, R81 ;  /* 0x0000005100517220 */ /* 0x040fe20000410000 */
[C---:B------:R-:W-:Y:S01]  /*3250*/  FMUL.FTZ R85, R0.reuse, R85 ;  /* 0x0000005500557220 */ /* 0x040fe20000410000 */
[C---:B------:R-:W-:Y:S01]  /*3260*/  FMUL.FTZ R84, R0.reuse, R84 ;  /* 0x0000005400547220 */ /* 0x040fe20000410000 */
[C---:B------:R-:W-:Y:S01]  /*3270*/  FMUL.FTZ R14, R0.reuse, R79 ;  /* 0x0000004f000e7220 */ /* 0x040fe20000410000 */
[C---:B------:R-:W-:Y:S01]  /*3280*/  FMUL.FTZ R21, R0.reuse, R86 ;  /* 0x0000005600157220 */ /* 0x040fe20000410000 */
[C---:B------:R-:W-:Y:S01]  /*3290*/  FMUL.FTZ R11, R0.reuse, R75 ;  /* 0x0000004b000b7220 */ /* 0x040fe20000410000 */
[----:B------:R-:W5:Y:S01]  /*32a0*/  MUFU.TANH R73, R73 ;  /* 0x0000004900497308 */ /* 0x000f620000002400 */
[C---:B-1----:R-:W-:Y:S01]  /*32b0*/  FMUL.FTZ R72, R0.reuse, R87 ;  /* 0x0000005700487220 */ /* 0x042fe20000410000 */
[----:B------:R-:W-:-:S06]  /*32c0*/  FMUL.FTZ R12, R0, R74 ;  /* 0x0000004a000c7220 */ /* 0x000fcc0000410000 */
[----:B------:R-:W1:Y:S08]  /*32d0*/  MUFU.TANH R77, R77 ;  /* 0x0000004d004d7308 */ /* 0x000e700000002400 */
[----:B------:R-:W1:Y:S08]  /*32e0*/  MUFU.TANH R80, R80 ;  /* 0x0000005000507308 */ /* 0x000e700000002400 */
[----:B------:R-:W1:Y:S08]  /*32f0*/  MUFU.TANH R98, R81 ;  /* 0x0000005100627308 */ /* 0x000e700000002400 */
[----:B------:R-:W-:Y:S08]  /*3300*/  MUFU.TANH R100, R85 ;  /* 0x0000005500647308 */ /* 0x000ff00000002400 */
[----:B------:R-:W1:Y:S01]  /*3310*/  MUFU.TANH R84, R84 ;  /* 0x0000005400547308 */ /* 0x000e620000002400 */
[----:B------:R-:W-:-:S02]  /*3320*/  WARPGROUP.DEPBAR.LE gsb0, 0x0 ;  /* 0x00008000000079c5 */ /* 0x000fc40000010000 */
[C---:B------:R-:W-:Y:S01]  /*3330*/  FMUL.FTZ R60, R0.reuse, R60 ;  /* 0x0000003c003c7220 */ /* 0x040fe20000410000 */
[----:B------:R-:W-:Y:S01]  /*3340*/  WARPGROUP.ARRIVE ;  /* 0x00000000000079c5 */ /* 0x000fe20000000000 */
[C---:B------:R-:W-:Y:S01]  /*3350*/  FMUL.FTZ R65, R0.reuse, R65 ;  /* 0x0000004100417220 */ /* 0x040fe20000410000 */
[C---:B------:R-:W-:Y:S02]  /*3360*/  FMUL.FTZ R64, R0.reuse, R64 ;  /* 0x0000004000407220 */ /* 0x040fe40000410000 */
[----:B------:R2:W-:Y:S01]  /*3370*/  MUFU.TANH R107, R60 ;  /* 0x0000003c006b7308 */ /* 0x0005e20000002400 */
[C---:B------:R-:W-:Y:S01]  /*3380*/  FMUL.FTZ R56, R0.reuse, R56 ;  /* 0x0000003800387220 */ /* 0x040fe20000410000 */
[C---:B------:R-:W-:Y:S01]  /*3390*/  FMUL.FTZ R57, R0.reuse, R57 ;  /* 0x0000003900397220 */ /* 0x040fe20000410000 */
[----:B------:R-:W-:Y:S01]  /*33a0*/  QGMMA.64x32x32.F32.E4M3.E4M3 R40, gdesc[UR20], R40, gsb0 ;  /* 0x00600000142879f3 */ /* 0x000fe20008000828 */
[----:B------:R-:W-:Y:S01]  /*33b0*/  UIADD3 UR22, UR32, 0x702, URZ ;  /* 0x0000070220167890 */ /* 0x000fe2000fffe03f */
[C---:B------:R-:W-:Y:S01]  /*33c0*/  FMUL.FTZ R61, R0.reuse, R61 ;  /* 0x0000003d003d7220 */ /* 0x040fe20000410000 */
[----:B------:R-:W-:Y:S01]  /*33d0*/  UMOV UR23, 0x80000020 ;  /* 0x8000002000177882 */ /* 0x000fe20000000000 */
[----:B------:R-:W-:Y:S01]  /*33e0*/  FMUL.FTZ R69, R0, R69 ;  /* 0x0000004500457220 */ /* 0x000fe20000410000 */
[----:B------:R3:W-:Y:S01]  /*33f0*/  MUFU.TANH R110, R65 ;  /* 0x00000041006e7308 */ /* 0x0007e20000002400 */
[----:B--2---:R-:W-:Y:S01]  /*3400*/  @P2 IMAD.HI.U32 R60, R76, UR6, RZ ;  /* 0x000000064c3c2c27 */ /* 0x004fe2000f8e00ff */
[----:B------:R-:W-:-:S03]  /*3410*/  @UP0 ULDC UR6, c[0x0][0x450] ;  /* 0x0001140000060ab9 */ /* 0x000fc60000000800 */
[C---:B------:R-:W-:Y:S01]  /*3420*/  FMUL.FTZ R68, R0.reuse, R68 ;  /* 0x0000004400447220 */ /* 0x040fe20000410000 */
[----:B------:R-:W-:Y:S01]  /*3430*/  @P2 SHF.R.U32.HI R76, RZ, UR6, R60 ;  /* 0x00000006ff4c2c19 */ /* 0x000fe2000801163c */
[----:B------:R-:W-:Y:S01]  /*3440*/  UIMAD UR6, UR56, -0xa0, URZ ;  /* 0xffffff60380678a4 */ /* 0x000fe2000f8e023f */
[----:B------:R-:W-:Y:S01]  /*3450*/  FMUL.FTZ R60, R0, R67 ;  /* 0x00000043003c7220 */ /* 0x000fe20000410000 */
[----:B------:R-:W-:Y:S01]  /*3460*/  IMAD.U32 R67, RZ, RZ, UR52 ;  /* 0x00000034ff437e24 */ /* 0x000fe2000f8e00ff */
[----:B------:R-:W-:Y:S01]  /*3470*/  MUFU.TANH R109, R64 ;  /* 0x00000040006d7308 */ /* 0x000fe20000002400 */
[----:B------:R-:W2:Y:S02]  /*3480*/  SHFL.IDX PT, R82, R76, RZ, 0x1c1f ;  /* 0x001c1fff4c527589 */ /* 0x000ea400000e0000 */
[----:B---3--:R-:W-:Y:S01]  /*3490*/  IMAD.U32 R65, RZ, RZ, UR6 ;  /* 0x00000006ff417e24 */ /* 0x008fe2000f8e00ff */
[----:B------:R-:W-:Y:S01]  /*34a0*/  @UP0 ULDC UR6, c[0x0][0x44c] ;  /* 0x0001130000060ab9 */ /* 0x000fe20000000800 */
[----:B------:R-:W3:Y:S01]  /*34b0*/  SHFL.IDX PT, R76, R76, 0x1, 0x1c1f ;  /* 0x003c1f004c4c7f89 */ /* 0x000ee200000e0000 */
[----:B------:R-:W-:-:S02]  /*34c0*/  UIMAD.WIDE.U32 UR6, UR36, UR6, URZ ;  /* 0x00000006240672a5 */ /* 0x000fc4000f8e003f */
[----:B------:R-:W-:Y:S01]  /*34d0*/  IADD3 R78, -R16, 0xa1, R65 ;  /* 0x000000a1104e7810 */ /* 0x000fe20007ffe141 */
[----:B------:R4:W3:Y:S01]  /*34e0*/  MUFU.TANH R86, R56 ;  /* 0x0000003800567308 */ /* 0x0008e20000002400 */
[----:B------:R-:W-:Y:S02]  /*34f0*/  @UP0 USHF.R.U32.HI UR11, URZ, UR14, UR7 ;  /* 0x0000000e3f0b0299 */ /* 0x000fe40008011607 */
[----:B------:R-:W-:Y:S02]  /*3500*/  IADD3 R78, -R67, UR51, R78 ;  /* 0x00000033434e7c10 */ /* 0x000fe4000fffe14e */
[----:B------:R-:W-:-:S03]  /*3510*/  UIADD3 UR6, UR11, UR51, -UR52 ;  /* 0x000000330b067290 */ /* 0x000fc6000fffe834 */
[----:B------:R0:W3:Y:S01]  /*3520*/  MUFU.TANH R102, R57 ;  /* 0x0000003900667308 */ /* 0x0000e20000002400 */
[C---:B----4-:R-:W-:Y:S01]  /*3530*/  FMUL.FTZ R56, R0.reuse, R59 ;  /* 0x0000003b00387220 */ /* 0x050fe20000410000 */
[C---:B------:R-:W-:Y:S01]  /*3540*/  FMUL.FTZ R59, R0.reuse, R63 ;  /* 0x0000003f003b7220 */ /* 0x040fe20000410000 */
[----:B------:R-:W-:Y:S01]  /*3550*/  FMUL.FTZ R63, R0, R70 ;  /* 0x00000046003f7220 */ /* 0x000fe20000410000 */
[----:B------:R-:W-:Y:S01]  /*3560*/  UIMAD.WIDE UR6, UR6, 0x66666667, URZ ;  /* 0x66666667060678a5 */ /* 0x000fe2000f8e023f */
[----:B--2---:R-:W-:-:S03]  /*3570*/  VIADDMNMX R82, R82, R78, R83, PT ;  /* 0x0000004e52527246 */ /* 0x004fc60003800153 */
[----:B------:R2:W4:Y:S01]  /*3580*/  MUFU.TANH R108, R61 ;  /* 0x0000003d006c7308 */ /* 0x0005220000002400 */
[C---:B0-----:R-:W-:Y:S01]  /*3590*/  FMUL.FTZ R57, R0.reuse, R58 ;  /* 0x0000003a00397220 */ /* 0x041fe20000410000 */
[----:B------:R-:W-:Y:S01]  /*35a0*/  FMUL.FTZ R58, R0, R62 ;  /* 0x0000003e003a7220 */ /* 0x000fe20000410000 */
[----:B------:R-:W-:Y:S01]  /*35b0*/  ISETP.GT.AND P5, PT, R82, RZ, PT ;  /* 0x000000ff5200720c */ /* 0x000fe20003fa4270 */
[----:B------:R-:W-:Y:S01]  /*35c0*/  FMUL.FTZ R62, R0, R71 ;  /* 0x00000047003e7220 */ /* 0x000fe20000410000 */
[C---:B------:R-:W-:Y:S01]  /*35d0*/  ISETP.GT.AND P6, PT, R82.reuse, 0x1, PT ;  /* 0x000000015200780c */ /* 0x040fe20003fc4270 */
[----:B------:R-:W-:Y:S01]  /*35e0*/  USHF.R.U32.HI UR6, URZ, 0x1f, UR7 ;  /* 0x0000001f3f067899 */ /* 0x000fe20008011607 */
[----:B------:R-:W-:Y:S01]  /*35f0*/  ISETP.GT.AND P3, PT, R82, 0x8, PT ;  /* 0x000000085200780c */ /* 0x000fe20003f64270 */
[----:B------:R-:W-:Y:S01]  /*3600*/  MUFU.TANH R112, R69 ;  /* 0x0000004500707308 */ /* 0x000fe20000002400 */
[----:B------:R-:W-:Y:S01]  /*3610*/  FSEL R103, R104, -INF , P5 ;  /* 0xff80000068677808 */ /* 0x000fe20002800000 */
[----:B--2---:R-:W-:Y:S01]  /*3620*/  FMUL.FTZ R61, R0, R66 ;  /* 0x00000042003d7220 */ /* 0x004fe20000410000 */
[----:B------:R-:W-:Y:S01]  /*3630*/  FSEL R95, R89, -INF , P6 ;  /* 0xff800000595f7808 */ /* 0x000fe20003000000 */
[----:B------:R-:W-:Y:S01]  /*3640*/  ULEA.HI.SX32 UR6, UR7, UR6, 0x1a ;  /* 0x0000000607067291 */ /* 0x000fe2000f8fd23f */
[----:B------:R-:W-:-:S02]  /*3650*/  ISETP.GT.AND P4, PT, R82, 0x9, PT ;  /* 0x000000095200780c */ /* 0x000fc40003f84270 */
[----:B------:R-:W-:Y:S01]  /*3660*/  FSEL R93, R105, -INF , P3 ;  /* 0xff800000695d7808 */ /* 0x000fe20001800000 */
[----:B------:R0:W2:Y:S01]  /*3670*/  MUFU.TANH R111, R68 ;  /* 0x00000044006f7308 */ /* 0x0000a20000002400 */
[----:B------:R-:W-:Y:S01]  /*3680*/  FMNMX.FTZ R64, R103, R95, !PT ;  /* 0x0000005f67407209 */ /* 0x000fe20007810000 */
[----:B------:R-:W-:Y:S01]  /*3690*/  UISETP.LT.AND UP1, UPT, UR39, UR6, UPT ;  /* 0x000000062700728c */ /* 0x000fe2000bf21270 */
[----:B------:R-:W-:Y:S01]  /*36a0*/  ISETP.GT.AND P5, PT, R82, 0x10, PT ;  /* 0x000000105200780c */ /* 0x000fe20003fa4270 */
[----:B------:R-:W-:Y:S02]  /*36b0*/  WARPGROUP.DEPBAR.LE gsb0, 0x0 ;  /* 0x00008000000079c5 */ /* 0x000fe40000010000 */
[----:B------:R-:W-:Y:S01]  /*36c0*/  FSEL R89, R106, -INF , P4 ;  /* 0xff8000006a597808 */ /* 0x000fe20002000000 */
[----:B------:R-:W-:Y:S01]  /*36d0*/  WARPGROUP.ARRIVE ;  /* 0x00000000000079c5 */ /* 0x000fe20000000000 */
[----:B------:R-:W-:Y:S01]  /*36e0*/  FMNMX.FTZ R64, R93, R64, !PT ;  /* 0x000000405d407209 */ /* 0x000fe20007810000 */
[----:B------:R-:W-:Y:S01]  /*36f0*/  FMUL.FTZ R41, R0, R41 ;  /* 0x0000002900297220 */ /* 0x000fe20000410000 */
[----:B------:R-:W-:Y:S01]  /*3700*/  ISETP.GT.AND P3, PT, R82, 0x11, PT ;  /* 0x000000115200780c */ /* 0x000fe20003f64270 */
[----:B------:R-:W-:Y:S01]  /*3710*/  FMUL.FTZ R40, R0, R40 ;  /* 0x0000002800287220 */ /* 0x000fe20000410000 */
[----:B------:R-:W-:Y:S01]  /*3720*/  FSEL R99, R96, -INF , P5 ;  /* 0xff80000060637808 */ /* 0x000fe20002800000 */
[----:B------:R-:W-:Y:S01]  /*3730*/  QGMMA.64x32x32.F32.E4M3.E4M3 R24, gdesc[UR20], R24, gsb0 ;  /* 0x00600000141879f3 */ /* 0x000fe20008000818 */
[----:B------:R-:W-:Y:S01]  /*3740*/  FMNMX.FTZ R64, R89, R64, !PT ;  /* 0x0000004059407209 */ /* 0x000fe20007810000 */
[----:B------:R3:W-:Y:S01]  /*3750*/  MUFU.TANH R104, R41 ;  /* 0x0000002900687308 */ /* 0x0007e20000002400 */
[----:B------:R-:W-:Y:S01]  /*3760*/  ISETP.GT.AND P4, PT, R82, 0x18, PT ;  /* 0x000000185200780c */ /* 0x000fe20003f84270 */
[C---:B------:R-:W-:Y:S01]  /*3770*/  FMUL.FTZ R44, R0.reuse, R44 ;  /* 0x0000002c002c7220 */ /* 0x040fe20000410000 */
[----:B-----5:R-:W-:Y:S01]  /*3780*/  FSEL R97, R97, -INF , P3 ;  /* 0xff80000061617808 */ /* 0x020fe20001800000 */
[C---:B------:R-:W-:Y:S01]  /*3790*/  FMUL.FTZ R53, R0.reuse, R53 ;  /* 0x0000003500357220 */ /* 0x040fe20000410000 */
[----:B------:R-:W-:Y:S01]  /*37a0*/  FMNMX.FTZ R64, R99, R64, !PT ;  /* 0x0000004063407209 */ /* 0x000fe20007810000 */
[----:B------:R-:W-:Y:S01]  /*37b0*/  FMUL.FTZ R45, R0, R45 ;  /* 0x0000002d002d7220 */ /* 0x000fe20000410000 */
[----:B------:R-:W-:Y:S01]  /*37c0*/  ISETP.GT.AND P3, PT, R82, 0x19, PT ;  /* 0x000000195200780c */ /* 0x000fe20003f64270 */
[----:B------:R5:W2:Y:S01]  /*37d0*/  MUFU.TANH R113, R40 ;  /* 0x0000002800717308 */ /* 0x000aa20000002400 */
[----:B------:R-:W-:Y:S01]  /*37e0*/  FSEL R101, R92, -INF , P4 ;  /* 0xff8000005c657808 */ /* 0x000fe20002000000 */
[C---:B------:R-:W-:Y:S01]  /*37f0*/  FMUL.FTZ R52, R0.reuse, R52 ;  /* 0x0000003400347220 */ /* 0x040fe20000410000 */
[----:B------:R-:W-:Y:S01]  /*3800*/  FMNMX.FTZ R64, R97, R64, !PT ;  /* 0x0000004061407209 */ /* 0x000fe20007810000 */
[----:B------:R-:W-:Y:S01]  /*3810*/  FMUL.FTZ R48, R0, R48 ;  /* 0x0000003000307220 */ /* 0x000fe20000410000 */
[----:B------:R-:W-:Y:S01]  /*3820*/  ISETP.GT.AND P4, PT, R82, 0x20, PT ;  /* 0x000000205200780c */ /* 0x000fe20003f84270 */
[----:B------:R-:W-:Y:S01]  /*3830*/  FMUL.FTZ R49, R0, R49 ;  /* 0x0000003100317220 */ /* 0x000fe20000410000 */
[----:B------:R-:W-:Y:S01]  /*3840*/  FSEL R91, R88, -INF , P3 ;  /* 0xff800000585b7808 */ /* 0x000fe20001800000 */
[----:B------:R-:W2:Y:S01]  /*3850*/  MUFU.TANH R96, R44 ;  /* 0x0000002c00607308 */ /* 0x000ea20000002400 */
[----:B------:R-:W-:Y:S01]  /*3860*/  FMNMX.FTZ R64, R101, R64, !PT ;  /* 0x0000004065407209 */ /* 0x000fe20007810000 */
[----:B0-----:R-:W-:Y:S01]  /*3870*/  FMUL.FTZ R68, R0, R42 ;  /* 0x0000002a00447220 */ /* 0x001fe20000410000 */
[----:B------:R-:W-:Y:S01]  /*3880*/  ISETP.GT.AND P3, PT, R82, 0x21, PT ;  /* 0x000000215200780c */ /* 0x000fe20003f64270 */
[----:B------:R-:W-:Y:S01]  /*3890*/  FMUL.FTZ R70, R0, R43 ;  /* 0x0000002b00467220 */ /* 0x000fe20000410000 */
[----:B------:R-:W-:Y:S01]  /*38a0*/  FSEL R87, R90, -INF , P4 ;  /* 0xff8000005a577808 */ /* 0x000fe20002000000 */
[----:B------:R-:W-:Y:S01]  /*38b0*/  USEL UR56, UR39, UR6, !UP1 ;  /* 0x0000000627387287 */ /* 0x000fe2000c800000 */
[----:B------:R-:W-:Y:S01]  /*38c0*/  FMNMX.FTZ R64, R91, R64, !PT ;  /* 0x000000405b407209 */ /* 0x000fe20007810000 */
[----:B------:R-:W0:Y:S01]  /*38d0*/  MUFU.TANH R45, R45 ;  /* 0x0000002d002d7308 */ /* 0x000e220000002400 */
[----:B------:R-:W-:Y:S01]  /*38e0*/  ISETP.GT.AND P4, PT, R82, 0x28, PT ;  /* 0x000000285200780c */ /* 0x000fe20003f84270 */
[----:B------:R-:W-:Y:S01]  /*38f0*/  UISETP.GE.AND UP1, UPT, UR57, UR56, UPT ;  /* 0x000000383900728c */ /* 0x000fe2000bf26270 */
[----:B------:R-:W-:-:S02]  /*3900*/  FSEL R85, R73, -INF , P3 ;  /* 0xff80000049557808 */ /* 0x000fc40001800000 */
[----:B------:R-:W-:Y:S02]  /*3910*/  FMNMX.FTZ R64, R87, R64, !PT ;  /* 0x0000004057407209 */ /* 0x000fe40007810000 */
[----:B------:R-:W-:Y:S01]  /*3920*/  ISETP.GT.AND P3, PT, R82, 0x29, PT ;  /* 0x000000295200780c */ /* 0x000fe20003f64270 */
[----:B------:R-:W0:Y:S01]  /*3930*/  MUFU.TANH R48, R48 ;  /* 0x0000003000307308 */ /* 0x000e220000002400 */
[----:B------:R-:W-:Y:S02]  /*3940*/  FSEL R81, R94, -INF , P4 ;  /* 0xff8000005e517808 */ /* 0x000fe40002000000 */
[----:B------:R-:W-:Y:S02]  /*3950*/  FMNMX.FTZ R64, R85, R64, !PT ;  /* 0x0000004055407209 */ /* 0x000fe40007810000 */
[----:B------:R-:W-:Y:S02]  /*3960*/  ISETP.GT.AND P4, PT, R82, 0x30, PT ;  /* 0x000000305200780c */ /* 0x000fe40003f84270 */
[----:B-1----:R-:W-:Y:S01]  /*3970*/  FSEL R79, R77, -INF , P3 ;  /* 0xff8000004d4f7808 */ /* 0x002fe20001800000 */
[----:B------:R-:W1:Y:S01]  /*3980*/  MUFU.TANH R88, R49 ;  /* 0x0000003100587308 */ /* 0x000e620000002400 */
[----:B------:R-:W-:-:S02]  /*3990*/  FMNMX.FTZ R64, R81, R64, !PT ;  /* 0x0000004051407209 */ /* 0x000fc40007810000 */
[----:B------:R-:W-:Y:S02]  /*39a0*/  ISETP.GT.AND P3, PT, R82, 0x31, PT ;  /* 0x000000315200780c */ /* 0x000fe40003f64270 */
[----:B------:R-:W-:Y:S02]  /*39b0*/  FSEL R77, R80, -INF , P4 ;  /* 0xff800000504d7808 */ /* 0x000fe40002000000 */
[----:B------:R-:W-:Y:S01]  /*39c0*/  FMNMX.FTZ R64, R79, R64, !PT ;  /* 0x000000404f407209 */ /* 0x000fe20007810000 */
[----:B------:R-:W1:Y:S01]  /*39d0*/  MUFU.TANH R80, R52 ;  /* 0x0000003400507308 */ /* 0x000e620000002400 */
[----:B------:R-:W-:Y:S02]  /*39e0*/  ISETP.GT.AND P4, PT, R82, 0x38, PT ;  /* 0x000000385200780c */ /* 0x000fe40003f84270 */
[----:B------:R-:W-:Y:S02]  /*39f0*/  FSEL R75, R98, -INF , P3 ;  /* 0xff800000624b7808 */ /* 0x000fe40001800000 */
[----:B------:R-:W-:-:S02]  /*3a00*/  FMNMX.FTZ R64, R77, R64, !PT ;  /* 0x000000404d407209 */ /* 0x000fc40007810000 */
[----:B------:R-:W-:Y:S01]  /*3a10*/  ISETP.GT.AND P3, PT, R82, 0x39, PT ;  /* 0x000000395200780c */ /* 0x000fe20003f64270 */
[----:B------:R-:W-:Y:S01]  /*3a20*/  MUFU.TANH R3, R3 ;  /* 0x0000000300037308 */ /* 0x000fe20000002400 */
[----:B------:R-:W-:Y:S01]  /*3a30*/  FSEL R74, R84, -INF , P4 ;  /* 0xff800000544a7808 */ /* 0x000fe20002000000 */
[----:B------:R-:W-:Y:S02]  /*3a40*/  WARPGROUP.DEPBAR.LE gsb0, 0x0 ;  /* 0x00008000000079c5 */ /* 0x000fe40000010000 */
[----:B---3--:R-:W-:Y:S01]  /*3a50*/  FMNMX.FTZ R41, R75, R64, !PT ;  /* 0x000000404b297209 */ /* 0x008fe20007810000 */
[----:B------:R-:W-:Y:S01]  /*3a60*/  FMUL.FTZ R24, R0, R24 ;  /* 0x0000001800187220 */ /* 0x000fe20000410000 */
[----:B------:R-:W-:Y:S01]  /*3a70*/  ISETP.GT.AND P4, PT, R82, 0x40, PT ;  /* 0x000000405200780c */ /* 0x000fe20003f84270 */
[----:B------:R-:W-:Y:S01]  /*3a80*/  FMUL.FTZ R25, R0, R25 ;  /* 0x0000001900197220 */ /* 0x000fe20000410000 */
[----:B------:R-:W-:Y:S01]  /*3a90*/  FSEL R73, R100, -INF , P3 ;  /* 0xff80000064497808 */ /* 0x000fe20001800000 */
[----:B------:R2:W3:Y:S01]  /*3aa0*/  MUFU.TANH R84, R53 ;  /* 0x0000003500547308 */ /* 0x0004e20000002400 */
[----:B-----5:R-:W-:Y:S01]  /*3ab0*/  FMNMX.FTZ R40, R74, R41, !PT ;  /* 0x000000294a287209 */ /* 0x020fe20007810000 */
[----:B------:R-:W-:Y:S01]  /*3ac0*/  FMUL.FTZ R28, R0, R28 ;  /* 0x0000001c001c7220 */ /* 0x000fe20000410000 */
[----:B------:R-:W-:Y:S01]  /*3ad0*/  ISETP.GT.AND P3, PT, R82, 0x41, PT ;  /* 0x000000415200780c */ /* 0x000fe20003f64270 */
[----:B------:R-:W-:Y:S01]  /*3ae0*/  FMUL.FTZ R32, R0, R32 ;  /* 0x0000002000207220 */ /* 0x000fe20000410000 */
[----:B------:R-:W-:Y:S01]  /*3af0*/  FSEL R71, R86, -INF , P4 ;  /* 0xff80000056477808 */ /* 0x000fe20002000000 */
[----:B------:R-:W-:Y:S01]  /*3b00*/  FMUL.FTZ R33, R0, R33 ;  /* 0x0000002100217220 */ /* 0x000fe20000410000 */
[----:B------:R-:W-:Y:S01]  /*3b10*/  FMNMX.FTZ R40, R73, R40, !PT ;  /* 0x0000002849287209 */ /* 0x000fe20007810000 */
[----:B------:R5:W3:Y:S01]  /*3b20*/  MUFU.TANH R86, R24 ;  /* 0x0000001800567308 */ /* 0x000ae20000002400 */
[----:B------:R-:W-:Y:S01]  /*3b30*/  ISETP.GT.AND P4, PT, R82, 0x48, PT ;  /* 0x000000485200780c */ /* 0x000fe20003f84270 */
[----:B------:R-:W-:Y:S01]  /*3b40*/  FMUL.FTZ R98, R0, R39 ;  /* 0x0000002700627220 */ /* 0x000fe20000410000 */
[----:B------:R-:W-:Y:S01]  /*3b50*/  FSEL R69, R102, -INF , P3 ;  /* 0xff80000066457808 */ /* 0x000fe20001800000 */
[C---:B------:R-:W-:Y:S01]  /*3b60*/  FMUL.FTZ R102, R0.reuse, R50 ;  /* 0x0000003200667220 */ /* 0x040fe20000410000 */
[----:B------:R-:W-:Y:S01]  /*3b70*/  FMNMX.FTZ R40, R71, R40, !PT ;  /* 0x0000002847287209 */ /* 0x000fe20007810000 */
[----:B------:R-:W-:Y:S01]  /*3b80*/  FMUL.FTZ R100, R0, R54 ;  /* 0x0000003600647220 */ /* 0x000fe20000410000 */
[----:B------:R-:W-:Y:S01]  /*3b90*/  ISETP.GT.AND P3, PT, R82, 0x49, PT ;  /* 0x000000495200780c */ /* 0x000fe20003f64270 */
[----:B------:R1:W3:Y:S01]  /*3ba0*/  MUFU.TANH R90, R25 ;  /* 0x00000019005a7308 */ /* 0x0002e20000002400 */
[----:B------:R-:W-:Y:S01]  /*3bb0*/  FSEL R67, R107, -INF , P4 ;  /* 0xff8000006b437808 */ /* 0x000fe20002000000 */
[----:B------:R-:W-:Y:S01]  /*3bc0*/  FMUL.FTZ R54, R0, R35 ;  /* 0x0000002300367220 */ /* 0x000fe20000410000 */
[----:B------:R-:W-:-:S02]  /*3bd0*/  FMNMX.FTZ R40, R69, R40, !PT ;  /* 0x0000002845287209 */ /* 0x000fc40007810000 */
[----:B------:R-:W-:Y:S02]  /*3be0*/  ISETP.GT.AND P4, PT, R82, 0x50, PT ;  /* 0x000000505200780c */ /* 0x000fe40003f84270 */
[----:B----4-:R-:W-:Y:S01]  /*3bf0*/  FSEL R66, R108, -INF , P3 ;  /* 0xff8000006c427808 */ /* 0x010fe20001800000 */
[----:B------:R-:W4:Y:S01]  /*3c00*/  MUFU.TANH R92, R28 ;  /* 0x0000001c005c7308 */ /* 0x000f220000002400 */
[----:B------:R-:W-:Y:S02]  /*3c10*/  FMNMX.FTZ R41, R67, R40, !PT ;  /* 0x0000002843297209 */ /* 0x000fe40007810000 */
[----:B------:R-:W-:Y:S02]  /*3c20*/  ISETP.GT.AND P3, PT, R82, 0x51, PT ;  /* 0x000000515200780c */ /* 0x000fe40003f64270 */
[----:B------:R-:W-:Y:S02]  /*3c30*/  FSEL R65, R109, -INF , P4 ;  /* 0xff8000006d417808 */ /* 0x000fe40002000000 */
[----:B------:R-:W-:-:S02]  /*3c40*/  CS2R R108, SRZ ;  /* 0x00000000006c7805 */ /* 0x000fc4000001ff00 */
[----:B------:R-:W-:Y:S01]  /*3c50*/  FMNMX.FTZ R40, R66, R41, !PT ;  /* 0x0000002942287209 */ /* 0x000fe20007810000 */
[----:B------:R-:W-:Y:S01]  /*3c60*/  MUFU.TANH R4, R4 ;  /* 0x0000000400047308 */ /* 0x000fe20000002400 */
[----:B------:R-:W-:Y:S02]  /*3c70*/  ISETP.GT.AND P4, PT, R82, 0x58, PT ;  /* 0x000000585200780c */ /* 0x000fe40003f84270 */
[----:B------:R-:W-:Y:S02]  /*3c80*/  FSEL R64, R110, -INF , P3 ;  /* 0xff8000006e407808 */ /* 0x000fe40001800000 */
[----:B------:R-:W-:Y:S02]  /*3c90*/  FMNMX.FTZ R41, R65, R40, !PT ;  /* 0x0000002841297209 */ /* 0x000fe40007810000 */
[----:B------:R-:W-:Y:S01]  /*3ca0*/  ISETP.GT.AND P3, PT, R82, 0x59, PT ;  /* 0x000000595200780c */ /* 0x000fe20003f64270 */
[----:B------:R-:W-:Y:S01]  /*3cb0*/  MUFU.TANH R5, R5 ;  /* 0x0000000500057308 */ /* 0x000fe20000002400 */
[----:B--2---:R-:W-:-:S02]  /*3cc0*/  FSEL R53, R111, -INF , P4 ;  /* 0xff8000006f357808 */ /* 0x004fc40002000000 */
[----:B------:R-:W-:Y:S02]  /*3cd0*/  CS2R R110, SRZ ;  /* 0x00000000006e7805 */ /* 0x000fe4000001ff00 */
[----:B------:R-:W-:Y:S02]  /*3ce0*/  FMNMX.FTZ R40, R64, R41, !PT ;  /* 0x0000002940287209 */ /* 0x000fe40007810000 */
[----:B------:R-:W-:Y:S02]  /*3cf0*/  ISETP.GT.AND P4, PT, R82, 0x60, PT ;  /* 0x000000605200780c */ /* 0x000fe40003f84270 */
[----:B------:R-:W-:Y:S01]  /*3d00*/  FSEL R52, R112, -INF , P3 ;  /* 0xff80000070347808 */ /* 0x000fe20001800000 */
[----:B------:R-:W-:Y:S01]  /*3d10*/  MUFU.TANH R6, R6 ;  /* 0x0000000600067308 */ /* 0x000fe20000002400 */
[----:B------:R-:W-:Y:S02]  /*3d20*/  FMNMX.FTZ R41, R53, R40, !PT ;  /* 0x0000002835297209 */ /* 0x000fe40007810000 */
[----:B------:R-:W-:-:S02]  /*3d30*/  ISETP.GT.AND P3, PT, R82, 0x61, PT ;  /* 0x000000615200780c */ /* 0x000fc40003f64270 */
[----:B------:R-:W-:Y:S02]  /*3d40*/  FSEL R49, R113, -INF , P4 ;  /* 0xff80000071317808 */ /* 0x000fe40002000000 */
[----:B------:R-:W-:Y:S02]  /*3d50*/  CS2R R112, SRZ ;  /* 0x0000000000707805 */ /* 0x000fe4000001ff00 */
[----:B-----5:R-:W-:Y:S01]  /*3d60*/  FMNMX.FTZ R24, R52, R41, !PT ;  /* 0x0000002934187209 */ /* 0x020fe20007810000 */
[----:B------:R-:W-:Y:S01]  /*3d70*/  MUFU.TANH R7, R7 ;  /* 0x0000000700077308 */ /* 0x000fe20000002400 */
[----:B------:R-:W-:Y:S02]  /*3d80*/  ISETP.GT.AND P4, PT, R82, 0x68, PT ;  /* 0x000000685200780c */ /* 0x000fe40003f84270 */
[----:B------:R-:W-:Y:S02]  /*3d90*/  FSEL R44, R104, -INF , P3 ;  /* 0xff800000682c7808 */ /* 0x000fe40001800000 */
[----:B------:R-:W-:Y:S01]  /*3da0*/  FMNMX.FTZ R41, R49, R24, !PT ;  /* 0x0000001831297209 */ /* 0x000fe20007810000 */
[----:B------:R-:W-:Y:S01]  /*3db0*/  FMUL.FTZ R24, R0, R29 ;  /* 0x0000001d00187220 */ /* 0x000fe20000410000 */
[----:B------:R-:W-:Y:S01]  /*3dc0*/  ISETP.GT.AND P3, PT, R82, 0x69, PT ;  /* 0x000000695200780c */ /* 0x000fe20003f64270 */
[----:B------:R-:W-:Y:S01]  /*3dd0*/  MUFU.TANH R8, R8 ;  /* 0x0000000800087308 */ /* 0x000fe20000002400 */
[----:B------:R-:W-:-:S02]  /*3de0*/  FSEL R29, R96, -INF , P4 ;  /* 0xff800000601d7808 */ /* 0x000fc40002000000 */
[----:B------:R-:W-:Y:S02]  /*3df0*/  FMNMX.FTZ R42, R44, R41, !PT ;  /* 0x000000292c2a7209 */ /* 0x000fe40007810000 */
[C---:B------:R-:W-:Y:S02]  /*3e00*/  ISETP.GT.AND P4, PT, R82.reuse, 0x70, PT ;  /* 0x000000705200780c */ /* 0x040fe40003f84270 */
[----:B0-----:R-:W-:Y:S01]  /*3e10*/  FSEL R40, R45, -INF , P3 ;  /* 0xff8000002d287808 */ /* 0x001fe20001800000 */
[----:B------:R0:W2:Y:S01]  /*3e20*/  MUFU.TANH R94, R24 ;  /* 0x00000018005e7308 */ /* 0x0000a20000002400 */
[----:B-1----:R-:W-:Y:S02]  /*3e30*/  FMNMX.FTZ R25, R29, R42, !PT ;  /* 0x0000002a1d197209 */ /* 0x002fe40007810000 */
[----:B------:R-:W-:Y:S02]  /*3e40*/  ISETP.GT.AND P3, PT, R82, 0x71, PT ;  /* 0x000000715200780c */ /* 0x000fe40003f64270 */
[----:B------:R-:W-:-:S02]  /*3e50*/  FSEL R48, R48, -INF , P4 ;  /* 0xff80000030307808 */ /* 0x000fc40002000000 */
[----:B------:R-:W-:Y:S01]  /*3e60*/  FMNMX.FTZ R25, R40, R25, !PT ;  /* 0x0000001928197209 */ /* 0x000fe20007810000 */
[----:B------:R1:W5:Y:S01]  /*3e70*/  MUFU.TANH R96, R32 ;  /* 0x0000002000607308 */ /* 0x0003620000002400 */
[----:B------:R-:W-:Y:S01]  /*3e80*/  ISETP.GT.AND P4, PT, R82, 0x78, PT ;  /* 0x000000785200780c */ /* 0x000fe20003f84270 */
[----:B0-----:R-:W-:Y:S01]  /*3e90*/  FMUL.FTZ R24, R0, R36 ;  /* 0x0000002400187220 */ /* 0x001fe20000410000 */
[----:B------:R-:W-:Y:S02]  /*3ea0*/  FSEL R43, R88, -INF , P3 ;  /* 0xff800000582b7808 */ /* 0x000fe40001800000 */
[----:B------:R-:W-:Y:S02]  /*3eb0*/  FMNMX.FTZ R28, R48, R25, !PT ;  /* 0x00000019301c7209 */ /* 0x000fe40007810000 */
[----:B------:R-:W-:Y:S01]  /*3ec0*/  ISETP.GT.AND P3, PT, R82, 0x79, PT ;  /* 0x000000795200780c */ /* 0x000fe20003f64270 */
[----:B------:R0:W5:Y:S01]  /*3ed0*/  MUFU.TANH R88, R33 ;  /* 0x0000002100587308 */ /* 0x0001620000002400 */
[----:B------:R-:W-:Y:S01]  /*3ee0*/  FSEL R42, R80, -INF , P4 ;  /* 0xff800000502a7808 */ /* 0x000fe20002000000 */
[C---:B-1----:R-:W-:Y:S01]  /*3ef0*/  FMUL.FTZ R32, R0.reuse, R37 ;  /* 0x0000002500207220 */ /* 0x042fe20000410000 */
[----:B------:R-:W-:Y:S01]  /*3f00*/  FMNMX.FTZ R41, R43, R28, !PT ;  /* 0x0000001c2b297209 */ /* 0x000fe20007810000 */
[----:B------:R-:W-:Y:S01]  /*3f10*/  FMUL.FTZ R80, R0, R46 ;  /* 0x0000002e00507220 */ /* 0x000fe20000410000 */
[----:B------:R-:W-:-:S02]  /*3f20*/  ISETP.GT.AND P4, PT, R82, 0x80, PT ;  /* 0x000000805200780c */ /* 0x000fc40003f84270 */
[----:B---3--:R-:W-:Y:S01]  /*3f30*/  FSEL R25, R84, -INF , P3 ;  /* 0xff80000054197808 */ /* 0x008fe20001800000 */
[----:B------:R-:W-:Y:S01]  /*3f40*/  MUFU.TANH R10, R10 ;  /* 0x0000000a000a7308 */ /* 0x000fe20000002400 */
[----:B------:R-:W-:Y:S02]  /*3f50*/  FMNMX.FTZ R28, R42, R41, !PT ;  /* 0x000000292a1c7209 */ /* 0x000fe40007810000 */
[----:B------:R-:W-:Y:S02]  /*3f60*/  ISETP.GT.AND P3, PT, R82, 0x81, PT ;  /* 0x000000815200780c */ /* 0x000fe40003f64270 */
[----:B------:R-:W-:Y:S02]  /*3f70*/  FSEL R45, R86, -INF , P4 ;  /* 0xff800000562d7808 */ /* 0x000fe40002000000 */
[----:B------:R-:W-:Y:S01]  /*3f80*/  FMNMX.FTZ R28, R25, R28, !PT ;  /* 0x0000001c191c7209 */ /* 0x000fe20007810000 */
[----:B------:R1:W3:Y:S01]  /*3f90*/  MUFU.TANH R84, R24 ;  /* 0x0000001800547308 */ /* 0x0002e20000002400 */
[----:B------:R-:W-:-:S02]  /*3fa0*/  ISETP.GT.AND P4, PT, R82, 0x88, PT ;  /* 0x000000885200780c */ /* 0x000fc40003f84270 */
[----:B------:R-:W-:Y:S01]  /*3fb0*/  FSEL R41, R90, -INF , P3 ;  /* 0xff8000005a297808 */ /* 0x000fe20001800000 */
[----:B------:R-:W-:Y:S01]  /*3fc0*/  FMUL.FTZ R90, R0, R38 ;  /* 0x00000026005a7220 */ /* 0x000fe20000410000 */
[----:B------:R-:W-:Y:S02]  /*3fd0*/  FMNMX.FTZ R28, R45, R28, !PT ;  /* 0x0000001c2d1c7209 */ /* 0x000fe40007810000 */
[----:B------:R-:W-:Y:S01]  /*3fe0*/  ISETP.GT.AND P3, PT, R82, 0x89, PT ;  /* 0x000000895200780c */ /* 0x000fe20003f64270 */
[----:B------:R3:W3:Y:S01]  /*3ff0*/  MUFU.TANH R86, R32 ;  /* 0x0000002000567308 */ /* 0x0006e20000002400 */
[----:B----4-:R-:W-:Y:S01]  /*4000*/  FSEL R36, R92, -INF , P4 ;  /* 0xff8000005c247808 */ /* 0x010fe20002000000 */
[----:B------:R-:W-:Y:S01]  /*4010*/  FMUL.FTZ R92, R0, R27 ;  /* 0x0000001b005c7220 */ /* 0x000fe20000410000 */
[----:B0-----:R-:W-:Y:S01]  /*4020*/  FMNMX.FTZ R33, R41, R28, !PT ;  /* 0x0000001c29217209 */ /* 0x001fe20007810000 */
[----:B------:R-:W-:Y:S01]  /*4030*/  IMAD.U32 R27, RZ, RZ, UR10 ;  /* 0x0000000aff1b7e24 */ /* 0x000fe2000f8e00ff */
[----:B------:R-:W-:-:S02]  /*4040*/  ISETP.GT.AND P4, PT, R82, 0x90, PT ;  /* 0x000000905200780c */ /* 0x000fc40003f84270 */
[----:B--2---:R-:W-:Y:S01]  /*4050*/  FSEL R28, R94, -INF , P3 ;  /* 0xff8000005e1c7808 */ /* 0x004fe20001800000 */
[----:B------:R-:W-:Y:S01]  /*4060*/  MUFU.TANH R9, R9 ;  /* 0x0000000900097308 */ /* 0x000fe20000002400 */
[----:B------:R-:W-:Y:S01]  /*4070*/  FMNMX.FTZ R33, R36, R33, !PT ;  /* 0x0000002124217209 */ /* 0x000fe20007810000 */
[----:B------:R-:W-:Y:S01]  /*4080*/  FMUL.FTZ R94, R0, R30 ;  /* 0x0000001e005e7220 */ /* 0x000fe20000410000 */
[----:B------:R-:W-:Y:S02]  /*4090*/  ISETP.GT.AND P3, PT, R82, 0x91, PT ;  /* 0x000000915200780c */ /* 0x000fe40003f64270 */
[----:B-----5:R-:W-:Y:S01]  /*40a0*/  FSEL R37, R96, -INF , P4 ;  /* 0xff80000060257808 */ /* 0x020fe20002000000 */
[----:B------:R-:W-:Y:S01]  /*40b0*/  FMUL.FTZ R96, R0, R51 ;  /* 0x0000003300607220 */ /* 0x000fe20000410000 */
[----:B------:R-:W-:Y:S01]  /*40c0*/  FMNMX.FTZ R46, R28, R33, !PT ;  /* 0x000000211c2e7209 */ /* 0x000fe20007810000 */
[----:B------:R-:W0:Y:S01]  /*40d0*/  MUFU.TANH R12, R12 ;  /* 0x0000000c000c7308 */ /* 0x000e220000002400 */
[----:B------:R-:W-:-:S02]  /*40e0*/  ISETP.GT.AND P4, PT, R82, 0x98, PT ;  /* 0x000000985200780c */ /* 0x000fc40003f84270 */
[----:B-1----:R-:W-:Y:S01]  /*40f0*/  FSEL R24, R88, -INF , P3 ;  /* 0xff80000058187808 */ /* 0x002fe20001800000 */
[----:B------:R-:W-:Y:S01]  /*4100*/  FMUL.FTZ R88, R0, R34 ;  /* 0x0000002200587220 */ /* 0x000fe20000410000 */
[----:B------:R-:W-:Y:S02]  /*4110*/  FMNMX.FTZ R33, R37, R46, !PT ;  /* 0x0000002e25217209 */ /* 0x000fe40007810000 */
[----:B------:R-:W-:Y:S01]  /*4120*/  ISETP.GT.AND P3, PT, R82, 0x99, PT ;  /* 0x000000995200780c */ /* 0x000fe20003f64270 */
[----:B------:R-:W-:Y:S01]  /*4130*/  FMUL.FTZ R82, R0, R47 ;  /* 0x0000002f00527220 */ /* 0x000fe20000410000 */
[----:B---3--:R-:W-:Y:S01]  /*4140*/  FSEL R32, R84, -INF , P4 ;  /* 0xff80000054207808 */ /* 0x008fe20002000000 */
[----:B------:R-:W-:Y:S01]  /*4150*/  MUFU.TANH R11, R11 ;  /* 0x0000000b000b7308 */ /* 0x000fe20000002400 */
[----:B------:R-:W-:Y:S01]  /*4160*/  FMNMX.FTZ R47, R24, R33, !PT ;  /* 0x00000021182f7209 */ /* 0x000fe20007810000 */
[----:B------:R-:W-:Y:S01]  /*4170*/  FMUL.FTZ R84, R0, R26 ;  /* 0x0000001a00547220 */ /* 0x000fe20000410000 */
[----:B------:R-:W-:Y:S01]  /*4180*/  FSEL R33, R86, -INF , P3 ;  /* 0xff80000056217808 */ /* 0x000fe20001800000 */
[----:B------:R-:W-:Y:S01]  /*4190*/  FMUL.FTZ R86, R0, R55 ;  /* 0x0000003700567220 */ /* 0x000fe20000410000 */
[----:B------:R-:W-:Y:S01]  /*41a0*/  FMNMX.FTZ R46, R32, R47, !PT ;  /* 0x0000002f202e7209 */ /* 0x000fe20007810000 */
[----:B------:R-:W-:Y:S01]  /*41b0*/  FMUL.FTZ R55, R0, R31 ;  /* 0x0000001f00377220 */ /* 0x000fe20000410000 */
[----:B------:R-:W-:Y:S01]  /*41c0*/  VIADDMNMX R83, R76, R78, R83, PT ;  /* 0x0000004e4c537246 */ /* 0x000fe20003800153 */
[----:B------:R-:W1:Y:S01]  /*41d0*/  MUFU.TANH R13, R13 ;  /* 0x0000000d000d7308 */ /* 0x000e620000002400 */
[----:B------:R-:W-:-:S02]  /*41e0*/  FMNMX.FTZ R46, R33, R46, !PT ;  /* 0x0000002e212e7209 */ /* 0x000fc40007810000 */
[C---:B------:R-:W-:Y:S02]  /*41f0*/  ISETP.GT.AND P4, PT, R83.reuse, 0x1, PT ;  /* 0x000000015300780c */ /* 0x040fe40003f84270 */
[C---:B------:R-:W-:Y:S01]  /*4200*/  ISETP.GT.AND P5, PT, R83.reuse, 0x8, PT ;  /* 0x000000085300780c */ /* 0x040fe20003fa4270 */
[----:B------:R-:W2:Y:S01]  /*4210*/  SHFL.BFLY PT, R47, R46, 0x2, 0x1f ;  /* 0x0c401f002e2f7f89 */ /* 0x000ea200000e0000 */
[----:B------:R-:W-:Y:S01]  /*4220*/  FSEL R50, R4, -INF , P4 ;  /* 0xff80000004327808 */ /* 0x000fe20002000000 */
[----:B------:R-:W3:Y:S01]  /*4230*/  MUFU.TANH R14, R14 ;  /* 0x0000000e000e7308 */ /* 0x000ee20000002400 */
[----:B------:R-:W-:-:S04]  /*4240*/  ISETP.GT.AND P4, PT, R83, 0x10, PT ;  /* 0x000000105300780c */ /* 0x000fc80003f84270 */
[----:B------:R-:W-:Y:S02]  /*4250*/  FSEL R7, R7, -INF , P4 ;  /* 0xff80000007077808 */ /* 0x000fe40002000000 */
[C---:B------:R-:W-:Y:S01]  /*4260*/  ISETP.GT.AND P4, PT, R83.reuse, 0x18, PT ;  /* 0x000000185300780c */ /* 0x040fe20003f84270 */
[----:B------:R-:W4:Y:S03]  /*4270*/  MUFU.TANH R20, R20 ;  /* 0x0000001400147308 */ /* 0x000f260000002400 */
[----:B------:R-:W-:Y:S02]  /*4280*/  FSEL R10, R10, -INF , P4 ;  /* 0xff8000000a0a7808 */ /* 0x000fe40002000000 */
[----:B------:R-:W-:-:S03]  /*4290*/  ISETP.GT.AND P4, PT, R83, 0x20, PT ;  /* 0x000000205300780c */ /* 0x000fc60003f84270 */
[----:B------:R-:W5:Y:S01]  /*42a0*/  MUFU.TANH R15, R15 ;  /* 0x0000000f000f7308 */ /* 0x000f620000002400 */
[----:B0-----:R-:W-:Y:S02]  /*42b0*/  FSEL R12, R12, -INF , P4 ;  /* 0xff8000000c0c7808 */ /* 0x001fe40002000000 */
[----:B------:R-:W-:Y:S02]  /*42c0*/  ISETP.GT.AND P4, PT, R83, 0x28, PT ;  /* 0x000000285300780c */ /* 0x000fe40003f84270 */
[----:B--2---:R-:W-:Y:S02]  /*42d0*/  FMNMX.FTZ R47, R46, R47, !PT ;  /* 0x0000002f2e2f7209 */ /* 0x004fe40007810000 */
[----:B------:R-:W-:Y:S01]  /*42e0*/  FSEL R46, R5, -INF , P5 ;  /* 0xff800000052e7808 */ /* 0x000fe20002800000 */
[----:B------:R-:W0:Y:S01]  /*42f0*/  MUFU.TANH R21, R21 ;  /* 0x0000001500157308 */ /* 0x000e220000002400 */
[----:B-1----:R-:W-:Y:S01]  /*4300*/  FSEL R78, R13, -INF , P4 ;  /* 0xff8000000d4e7808 */ /* 0x002fe20002000000 */
[----:B------:R-:W1:Y:S01]  /*4310*/  SHFL.BFLY PT, R120, R47, 0x1, 0x1f ;  /* 0x0c201f002f787f89 */ /* 0x000e6200000e0000 */
[----:B------:R-:W-:-:S05]  /*4320*/  ISETP.GT.AND P4, PT, R83, 0x30, PT ;  /* 0x000000305300780c */ /* 0x000fca0003f84270 */
[----:B------:R-:W2:Y:S08]  /*4330*/  MUFU.TANH R72, R72 ;  /* 0x0000004800487308 */ /* 0x000eb00000002400 */
[----:B------:R-:W2:Y:S08]  /*4340*/  MUFU.TANH R57, R57 ;  /* 0x0000003900397308 */ /* 0x000eb00000002400 */
[----:B------:R-:W2:Y:S01]  /*4350*/  MUFU.TANH R56, R56 ;  /* 0x0000003800387308 */ /* 0x000ea20000002400 */
[----:B-1----:R-:W-:-:S04]  /*4360*/  FMNMX.FTZ R120, R47, R120, !PT ;  /* 0x000000782f787209 */ /* 0x002fc80007810000 */
[C---:B------:R-:W-:Y:S01]  /*4370*/  FSETP.NEU.FTZ.AND P3, PT, R120.reuse, -INF , PT ;  /* 0xff8000007800780b */ /* 0x040fe20003f7d000 */
[----:B------:R-:W-:-:S02]  /*4380*/  FFMA.FTZ R38, R120, R27, -8 ;  /* 0xc100000078267423 */ /* 0x000fc4000001001b */
[----:B------:R-:W1:Y:S03]  /*4390*/  MUFU.TANH R58, R58 ;  /* 0x0000003a003a7308 */ /* 0x000e660000002400 */
[----:B------:R-:W-:Y:S02]  /*43a0*/  FSEL R38, R38, RZ, P3 ;  /* 0x000000ff26267208 */ /* 0x000fe40001800000 */
[----:B------:R-:W-:-:S03]  /*43b0*/  ISETP.GT.AND P3, PT, R83, RZ, PT ;  /* 0x000000ff5300720c */ /* 0x000fc60003f64270 */
[----:B------:R-:W1:Y:S01]  /*43c0*/  MUFU.TANH R59, R59 ;  /* 0x0000003b003b7308 */ /* 0x000e620000002400 */
[----:B------:R-:W-:-:S01]  /*43d0*/  FFMA.FTZ R13, R79, UR10, -R38 ;  /* 0x0000000a4f0d7c23 */ /* 0x000fc20008010826 */
[----:B------:R-:W-:Y:S01]  /*43e0*/  FSEL R39, R3, -INF , P3 ;  /* 0xff80000003277808 */ /* 0x000fe20001800000 */
[----:B------:R-:W-:-:S01]  /*43f0*/  FFMA.FTZ R71, R71, UR10, -R38 ;  /* 0x0000000a47477c23 */ /* 0x000fc20008010826 */
[----:B------:R-:W-:Y:S01]  /*4400*/  ISETP.GT.AND P3, PT, R83, 0x9, PT ;  /* 0x000000095300780c */ /* 0x000fe20003f64270 */
[----:B------:R-:W-:-:S01]  /*4410*/  FFMA.FTZ R26, R103, UR10, -R38 ;  /* 0x0000000a671a7c23 */ /* 0x000fc20008010826 */
[----:B------:R-:W-:Y:S01]  /*4420*/  FMNMX.FTZ R5, R39, R50, !PT ;  /* 0x0000003227057209 */ /* 0x000fe20007810000 */
[----:B------:R-:W-:-:S01]  /*4430*/  FFMA.FTZ R27, R95, UR10, -R38 ;  /* 0x0000000a5f1b7c23 */ /* 0x000fc20008010826 */
[----:B------:R-:W-:Y:S01]  /*4440*/  FSEL R47, R6, -INF , P3 ;  /* 0xff800000062f7808 */ /* 0x000fe20001800000 */
[----:B------:R-:W1:Y:S01]  /*4450*/  MUFU.TANH R61, R61 ;  /* 0x0000003d003d7308 */ /* 0x000e620000002400 */
[----:B------:R-:W-:Y:S01]  /*4460*/  FMNMX.FTZ R6, R46, R5, !PT ;  /* 0x000000052e067209 */ /* 0x000fe20007810000 */
[--C-:B------:R-:W-:Y:S01]  /*4470*/  FFMA.FTZ R5, R87, UR10, -R38.reuse ;  /* 0x0000000a57057c23 */ /* 0x100fe20008010826 */
[----:B------:R-:W-:Y:S01]  /*4480*/  ISETP.GT.AND P3, PT, R83, 0x11, PT ;  /* 0x000000115300780c */ /* 0x000fe20003f64270 */
[--C-:B------:R-:W-:Y:S01]  /*4490*/  FFMA.FTZ R30, R93, UR10, -R38.reuse ;  /* 0x0000000a5d1e7c23 */ /* 0x100fe20008010826 */
[----:B------:R-:W-:Y:S01]  /*44a0*/  FMNMX.FTZ R6, R47, R6, !PT ;  /* 0x000000062f067209 */ /* 0x000fe20007810000 */
[--C-:B------:R-:W-:Y:S01]  /*44b0*/  FFMA.FTZ R35, R89, UR10, -R38.reuse ;  /* 0x0000000a59237c23 */ /* 0x100fe20008010826 */
        /* <DEDUP_REMOVED lines=17> */
[--C-:B------:R-:W-:Y:S01]  /*45d0*/  FFMA.FTZ R11, R77, UR10, -R38.reuse ;  /* 0x0000000a4d0b7c23 */ /* 0x100fe20008010826 */
[----:B------:R-:W-:Y:S01]  /*45e0*/  FMNMX.FTZ R85, R12, R85, !PT ;  /* 0x000000550c557209 */ /* 0x000fe20007810000 */
[--C-:B------:R-:W-:Y:S01]  /*45f0*/  FFMA.FTZ R77, R75, UR10, -R38.reuse ;  /* 0x0000000a4b4d7c23 */ /* 0x100fe20008010826 */
[----:B------:R-:W-:Y:S01]  /*4600*/  ISETP.GT.AND P3, PT, R83, 0x29, PT ;  /* 0x000000295300780c */ /* 0x000fe20003f64270 */
[----:B------:R-:W1:Y:S01]  /*4610*/  MUFU.TANH R62, R62 ;  /* 0x0000003e003e7308 */ /* 0x000e620000002400 */
[----:B------:R-:W-:Y:S01]  /*4620*/  FMNMX.FTZ R85, R76, R85, !PT ;  /* 0x000000554c557209 */ /* 0x000fe20007810000 */
[--C-:B------:R-:W-:Y:S01]  /*4630*/  FFMA.FTZ R67, R67, UR10, -R38.reuse ;  /* 0x0000000a43437c23 */ /* 0x100fe20008010826 */
[----:B---3--:R-:W-:Y:S01]  /*4640*/  FSEL R14, R14, -INF , P3 ;  /* 0xff8000000e0e7808 */ /* 0x008fe20001800000 */
[--C-:B------:R-:W-:Y:S01]  /*4650*/  FFMA.FTZ R66, R66, UR10, -R38.reuse ;  /* 0x0000000a42427c23 */ /* 0x100fe20008010826 */
[----:B------:R-:W-:Y:S01]  /*4660*/  FMNMX.FTZ R85, R78, R85, !PT ;  /* 0x000000554e557209 */ /* 0x000fe20007810000 */
[--C-:B------:R-:W-:Y:S01]  /*4670*/  FFMA.FTZ R65, R65, UR10, -R38.reuse ;  /* 0x0000000a41417c23 */ /* 0x100fe20008010826 */
[----:B----4-:R-:W-:Y:S01]  /*4680*/  FSEL R79, R20, -INF , P4 ;  /* 0xff800000144f7808 */ /* 0x010fe20002000000 */
[----:B------:R-:W3:Y:S01]  /*4690*/  MUFU.TANH R68, R68 ;  /* 0x0000004400447308 */ /* 0x000ee20000002400 */
[----:B------:R-:W-:Y:S01]  /*46a0*/  ISETP.GT.AND P3, PT, R83, 0x31, PT ;  /* 0x000000315300780c */ /* 0x000fe20003f64270 */
[--C-:B------:R-:W-:Y:S01]  /*46b0*/  FFMA.FTZ R64, R64, UR10, -R38.reuse ;  /* 0x0000000a40407c23 */ /* 0x100fe20008010826 */
[----:B------:R-:W-:Y:S01]  /*46c0*/  FMNMX.FTZ R20, R14, R85, !PT ;  /* 0x000000550e147209 */ /* 0x000fe20007810000 */
[--C-:B------:R-:W-:Y:S01]  /*46d0*/  FFMA.FTZ R53, R53, UR10, -R38.reuse ;  /* 0x0000000a35357c23 */ /* 0x100fe20008010826 */
[----:B------:R-:W-:Y:S01]  /*46e0*/  ISETP.GT.AND P4, PT, R83, 0x38, PT ;  /* 0x000000385300780c */ /* 0x000fe20003f84270 */
[--C-:B------:R-:W-:Y:S01]  /*46f0*/  FFMA.FTZ R52, R52, UR10, -R38.reuse ;  /* 0x0000000a34347c23 */ /* 0x100fe20008010826 */
[----:B-----5:R-:W-:Y:S01]  /*4700*/  FSEL R15, R15, -INF , P3 ;  /* 0xff8000000f0f7808 */ /* 0x020fe20001800000 */
[----:B------:R-:W4:Y:S01]  /*4710*/  MUFU.TANH R70, R70 ;  /* 0x0000004600467308 */ /* 0x000f220000002400 */
[----:B------:R-:W-:Y:S01]  /*4720*/  FMNMX.FTZ R20, R79, R20, !PT ;  /* 0x000000144f147209 */ /* 0x000fe20007810000 */
[--C-:B------:R-:W-:Y:S01]  /*4730*/  FFMA.FTZ R49, R49, UR10, -R38.reuse ;  /* 0x0000000a31317c23 */ /* 0x100fe20008010826 */
[----:B------:R-:W-:Y:S01]  /*4740*/  ISETP.GT.AND P3, PT, R83, 0x39, PT ;  /* 0x000000395300780c */ /* 0x000fe20003f64270 */
[--C-:B------:R-:W-:Y:S01]  /*4750*/  FFMA.FTZ R44, R44, UR10, -R38.reuse ;  /* 0x0000000a2c2c7c23 */ /* 0x100fe20008010826 */
[----:B0-----:R-:W-:Y:S01]  /*4760*/  FSEL R21, R21, -INF , P4 ;  /* 0xff80000015157808 */ /* 0x001fe20002000000 */
[--C-:B------:R-:W-:Y:S01]  /*4770*/  FFMA.FTZ R29, R29, UR10, -R38.reuse ;  /* 0x0000000a1d1d7c23 */ /* 0x100fe20008010826 */
[----:B------:R-:W-:Y:S01]  /*4780*/  FMNMX.FTZ R20, R15, R20, !PT ;  /* 0x000000140f147209 */ /* 0x000fe20007810000 */
[----:B------:R-:W0:Y:S01]  /*4790*/  MUFU.TANH R80, R80 ;  /* 0x0000005000507308 */ /* 0x000e220000002400 */
[----:B------:R-:W-:Y:S01]  /*47a0*/  ISETP.GT.AND P4, PT, R83, 0x40, PT ;  /* 0x000000405300780c */ /* 0x000fe20003f84270 */
[--C-:B------:R-:W-:Y:S01]  /*47b0*/  FFMA.FTZ R43, R43, UR10, -R38.reuse ;  /* 0x0000000a2b2b7c23 */ /* 0x100fe20008010826 */
[----:B--2---:R-:W-:Y:S01]  /*47c0*/  FSEL R72, R72, -INF , P3 ;  /* 0xff80000048487808 */ /* 0x004fe20001800000 */
[--C-:B------:R-:W-:Y:S01]  /*47d0*/  FFMA.FTZ R42, R42, UR10, -R38.reuse ;  /* 0x0000000a2a2a7c23 */ /* 0x100fe20008010826 */
[----:B------:R-:W-:Y:S01]  /*47e0*/  FMNMX.FTZ R75, R21, R20, !PT ;  /* 0x00000014154b7209 */ /* 0x000fe20007810000 */
[--C-:B------:R-:W-:Y:S01]  /*47f0*/  FFMA.FTZ R25, R25, UR10, -R38.reuse ;  /* 0x0000000a19197c23 */ /* 0x100fe20008010826 */
[----:B------:R-:W-:Y:S01]  /*4800*/  ISETP.GT.AND P3, PT, R83, 0x41, PT ;  /* 0x000000415300780c */ /* 0x000fe20003f64270 */
[----:B------:R2:W-:Y:S01]  /*4810*/  MUFU.EX2 R20, R77 ;  /* 0x0000004d00147308 */ /* 0x0005e20000000800 */
[----:B------:R-:W-:Y:S01]  /*4820*/  FSEL R57, R57, -INF , P4 ;  /* 0xff80000039397808 */ /* 0x000fe20002000000 */
[--C-:B------:R-:W-:Y:S01]  /*4830*/  FFMA.FTZ R45, R45, UR10, -R38.reuse ;  /* 0x0000000a2d2d7c23 */ /* 0x100fe20008010826 */
[----:B------:R-:W-:Y:S01]  /*4840*/  FMNMX.FTZ R104, R72, R75, !PT ;  /* 0x0000004b48687209 */ /* 0x000fe20007810000 */
[--C-:B------:R-:W-:Y:S01]  /*4850*/  FFMA.FTZ R36, R36, UR10, -R38.reuse ;  /* 0x0000000a24247c23 */ /* 0x100fe20008010826 */
[----:B------:R-:W-:Y:S01]  /*4860*/  ISETP.GT.AND P4, PT, R83, 0x48, PT ;  /* 0x000000485300780c */ /* 0x000fe20003f84270 */
[--C-:B------:R-:W-:Y:S01]  /*4870*/  FFMA.FTZ R33, R33, UR10, -R38.reuse ;  /* 0x0000000a21217c23 */ /* 0x100fe20008010826 */
[----:B------:R-:W-:Y:S01]  /*4880*/  FSEL R75, R56, -INF , P3 ;  /* 0xff800000384b7808 */ /* 0x000fe20001800000 */
[----:B------:R-:W-:Y:S01]  /*4890*/  FFMA.FTZ R56, R74, UR10, -R38 ;  /* 0x0000000a4a387c23 */ /* 0x000fe20008010826 */
[----:B------:R-:W-:Y:S01]  /*48a0*/  FMNMX.FTZ R104, R57, R104, !PT ;  /* 0x0000006839687209 */ /* 0x000fe20007810000 */
[----:B------:R-:W5:Y:S01]  /*48b0*/  MUFU.TANH R82, R82 ;  /* 0x0000005200527308 */ /* 0x000f620000002400 */
[----:B------:R-:W-:-:S02]  /*48c0*/  ISETP.GT.AND P3, PT, R83, 0x49, PT ;  /* 0x000000495300780c */ /* 0x000fc40003f64270 */
[----:B-1----:R-:W-:Y:S02]  /*48d0*/  FSEL R74, R58, -INF , P4 ;  /* 0xff8000003a4a7808 */ /* 0x002fe40002000000 */
[----:B------:R-:W-:Y:S02]  /*48e0*/  FMNMX.FTZ R81, R75, R104, !PT ;  /* 0x000000684b517209 */ /* 0x000fe40007810000 */
[----:B------:R-:W-:Y:S01]  /*48f0*/  ISETP.GT.AND P4, PT, R83, 0x50, PT ;  /* 0x000000505300780c */ /* 0x000fe20003f84270 */
[----:B------:R-:W1:Y:S01]  /*4900*/  MUFU.TANH R102, R102 ;  /* 0x0000006600667308 */ /* 0x000e620000002400 */
[----:B--2---:R-:W-:Y:S01]  /*4910*/  FSEL R77, R59, -INF , P3 ;  /* 0xff8000003b4d7808 */ /* 0x004fe20001800000 */
[----:B------:R-:W-:Y:S01]  /*4920*/  FFMA.FTZ R59, R73, UR10, -R38 ;  /* 0x0000000a493b7c23 */ /* 0x000fe20008010826 */
[----:B------:R-:W-:Y:S02]  /*4930*/  FMNMX.FTZ R58, R74, R81, !PT ;  /* 0x000000514a3a7209 */ /* 0x000fe40007810000 */
[----:B------:R-:W-:-:S02]  /*4940*/  ISETP.GT.AND P3, PT, R83, 0x51, PT ;  /* 0x000000515300780c */ /* 0x000fc40003f64270 */
[----:B------:R-:W-:Y:S01]  /*4950*/  FSEL R73, R61, -INF , P4 ;  /* 0xff8000003d497808 */ /* 0x000fe20002000000 */
[----:B------:R-:W2:Y:S01]  /*4960*/  MUFU.TANH R96, R96 ;  /* 0x0000006000607308 */ /* 0x000ea20000002400 */
[----:B------:R-:W-:Y:S02]  /*4970*/  FMNMX.FTZ R58, R77, R58, !PT ;  /* 0x0000003a4d3a7209 */ /* 0x000fe40007810000 */
[----:B------:R-:W-:Y:S02]  /*4980*/  ISETP.GT.AND P4, PT, R83, 0x58, PT ;  /* 0x000000585300780c */ /* 0x000fe40003f84270 */
[----:B------:R-:W-:Y:S02]  /*4990*/  FSEL R60, R60, -INF , P3 ;  /* 0xff8000003c3c7808 */ /* 0x000fe40001800000 */
[----:B------:R-:W-:Y:S01]  /*49a0*/  FMNMX.FTZ R61, R73, R58, !PT ;  /* 0x0000003a493d7209 */ /* 0x000fe20007810000 */
[----:B------:R-:W2:Y:S01]  /*49b0*/  MUFU.TANH R100, R100 ;  /* 0x0000006400647308 */ /* 0x000ea20000002400 */
[----:B------:R-:W-:-:S02]  /*49c0*/  ISETP.GT.AND P3, PT, R83, 0x59, PT ;  /* 0x000000595300780c */ /* 0x000fc40003f64270 */
[----:B------:R-:W-:Y:S02]  /*49d0*/  FSEL R63, R63, -INF , P4 ;  /* 0xff8000003f3f7808 */ /* 0x000fe40002000000 */
[----:B------:R-:W-:Y:S01]  /*49e0*/  FMNMX.FTZ R104, R60, R61, !PT ;  /* 0x0000003d3c687209 */ /* 0x000fe20007810000 */
[----:B------:R-:W-:Y:S01]  /*49f0*/  FFMA.FTZ R61, R69, UR10, -R38 ;  /* 0x0000000a453d7c23 */ /* 0x000fe20008010826 */
[----:B------:R-:W-:Y:S01]  /*4a00*/  ISETP.GT.AND P4, PT, R83, 0x60, PT ;  /* 0x000000605300780c */ /* 0x000fe20003f84270 */
[----:B------:R-:W2:Y:S01]  /*4a10*/  MUFU.TANH R86, R86 ;  /* 0x0000005600567308 */ /* 0x000ea20000002400 */
[----:B------:R-:W-:Y:S02]  /*4a20*/  FSEL R62, R62, -INF , P3 ;  /* 0xff8000003e3e7808 */ /* 0x000fe40001800000 */
[----:B------:R-:W-:Y:S02]  /*4a30*/  FMNMX.FTZ R69, R63, R104, !PT ;  /* 0x000000683f457209 */ /* 0x000fe40007810000 */
[----:B------:R-:W-:-:S02]  /*4a40*/  ISETP.GT.AND P3, PT, R83, 0x61, PT ;  /* 0x000000615300780c */ /* 0x000fc40003f64270 */
[----:B---3--:R-:W-:Y:S01]  /*4a50*/  FSEL R68, R68, -INF , P4 ;  /* 0xff80000044447808 */ /* 0x008fe20002000000 */
[----:B------:R-:W3:Y:S01]  /*4a60*/  MUFU.TANH R84, R84 ;  /* 0x0000005400547308 */ /* 0x000ee20000002400 */
[----:B------:R-:W-:Y:S02]  /*4a70*/  FMNMX.FTZ R69, R62, R69, !PT ;  /* 0x000000453e457209 */ /* 0x000fe40007810000 */
[C---:B------:R-:W-:Y:S02]  /*4a80*/  ISETP.GT.AND P4, PT, R83.reuse, 0x68, PT ;  /* 0x000000685300780c */ /* 0x040fe40003f84270 */
[----:B----4-:R-:W-:Y:S02]  /*4a90*/  FSEL R70, R70, -INF , P3 ;  /* 0xff80000046467808 */ /* 0x010fe40001800000 */
[----:B------:R-:W-:Y:S01]  /*4aa0*/  FMNMX.FTZ R69, R68, R69, !PT ;  /* 0x0000004544457209 */ /* 0x000fe20007810000 */
[----:B------:R-:W4:Y:S01]  /*4ab0*/  MUFU.TANH R92, R92 ;  /* 0x0000005c005c7308 */ /* 0x000f220000002400 */
[----:B------:R-:W-:-:S02]  /*4ac0*/  ISETP.GT.AND P3, PT, R83, 0x69, PT ;  /* 0x000000695300780c */ /* 0x000fc40003f64270 */
[----:B0-----:R-:W-:Y:S02]  /*4ad0*/  FSEL R80, R80, -INF , P4 ;  /* 0xff80000050507808 */ /* 0x001fe40002000000 */
[----:B------:R-:W-:Y:S02]  /*4ae0*/  FMNMX.FTZ R69, R70, R69, !PT ;  /* 0x0000004546457209 */ /* 0x000fe40007810000 */
[C---:B------:R-:W-:Y:S01]  /*4af0*/  ISETP.GT.AND P4, PT, R83.reuse, 0x70, PT ;  /* 0x000000705300780c */ /* 0x040fe20003f84270 */
[----:B------:R-:W0:Y:S01]  /*4b00*/  MUFU.TANH R94, R94 ;  /* 0x0000005e005e7308 */ /* 0x000e220000002400 */
[----:B-----5:R-:W-:Y:S02]  /*4b10*/  FSEL R82, R82, -INF , P3 ;  /* 0xff80000052527808 */ /* 0x020fe40001800000 */
[----:B------:R-:W-:Y:S02]  /*4b20*/  FMNMX.FTZ R69, R80, R69, !PT ;  /* 0x0000004550457209 */ /* 0x000fe40007810000 */
[----:B------:R-:W-:-:S02]  /*4b30*/  ISETP.GT.AND P3, PT, R83, 0x71, PT ;  /* 0x000000715300780c */ /* 0x000fc40003f64270 */
[----:B-1----:R-:W-:Y:S01]  /*4b40*/  FSEL R102, R102, -INF , P4 ;  /* 0xff80000066667808 */ /* 0x002fe20002000000 */
[----:B------:R-:W1:Y:S01]  /*4b50*/  MUFU.TANH R55, R55 ;  /* 0x0000003700377308 */ /* 0x000e620000002400 */
[----:B------:R-:W-:Y:S02]  /*4b60*/  FMNMX.FTZ R69, R82, R69, !PT ;  /* 0x0000004552457209 */ /* 0x000fe40007810000 */
[C---:B------:R-:W-:Y:S02]  /*4b70*/  ISETP.GT.AND P4, PT, R83.reuse, 0x78, PT ;  /* 0x000000785300780c */ /* 0x040fe40003f84270 */
[----:B--2---:R-:W-:Y:S02]  /*4b80*/  FSEL R96, R96, -INF , P3 ;  /* 0xff80000060607808 */ /* 0x004fe40001800000 */
[----:B------:R-:W-:Y:S01]  /*4b90*/  FMNMX.FTZ R69, R102, R69, !PT ;  /* 0x0000004566457209 */ /* 0x000fe20007810000 */
[----:B------:R-:W2:Y:S01]  /*4ba0*/  MUFU.TANH R88, R88 ;  /* 0x0000005800587308 */ /* 0x000ea20000002400 */
[----:B------:R-:W-:-:S02]  /*4bb0*/  ISETP.GT.AND P3, PT, R83, 0x79, PT ;  /* 0x000000795300780c */ /* 0x000fc40003f64270 */
[----:B------:R-:W-:Y:S02]  /*4bc0*/  FSEL R100, R100, -INF , P4 ;  /* 0xff80000064647808 */ /* 0x000fe40002000000 */
[----:B------:R-:W-:Y:S02]  /*4bd0*/  FMNMX.FTZ R69, R96, R69, !PT ;  /* 0x0000004560457209 */ /* 0x000fe40007810000 */
[C---:B------:R-:W-:Y:S01]  /*4be0*/  ISETP.GT.AND P4, PT, R83.reuse, 0x80, PT ;  /* 0x000000805300780c */ /* 0x040fe20003f84270 */
[----:B------:R-:W5:Y:S01]  /*4bf0*/  MUFU.TANH R54, R54 ;  /* 0x0000003600367308 */ /* 0x000f620000002400 */
        /* <DEDUP_REMOVED lines=13> */
[----:B------:R-:W-:Y:S01]  /*4cd0*/  ISETP.GT.AND P4, PT, R83, 0x90, PT ;  /* 0x000000905300780c */ /* 0x000fe20003f84270 */
[----:B------:R0:W-:Y:S01]  /*4ce0*/  MUFU.EX2 R58, R71 ;  /* 0x00000047003a7308 */ /* 0x0001e20000000800 */
[----:B-1----:R-:W-:Y:S02]  /*4cf0*/  FSEL R55, R55, -INF , P3 ;  /* 0xff80000037377808 */ /* 0x002fe40001800000 */
[----:B------:R-:W-:Y:S02]  /*4d00*/  FMNMX.FTZ R104, R94, R69, !PT ;  /* 0x000000455e687209 */ /* 0x000fe40007810000 */
[----:B------:R-:W-:-:S02]  /*4d10*/  ISETP.GT.AND P3, PT, R83, 0x91, PT ;  /* 0x000000915300780c */ /* 0x000fc40003f64270 */
[----:B--2---:R-:W-:Y:S01]  /*4d20*/  FSEL R88, R88, -INF , P4 ;  /* 0xff80000058587808 */ /* 0x004fe20002000000 */
[----:B------:R-:W-:Y:S01]  /*4d30*/  MUFU.EX2 R26, R26 ;  /* 0x0000001a001a7308 */ /* 0x000fe20000000800 */
[----:B------:R-:W-:Y:S02]  /*4d40*/  FMNMX.FTZ R69, R55, R104, !PT ;  /* 0x0000006837457209 */ /* 0x000fe40007810000 */
[C---:B------:R-:W-:Y:S02]  /*4d50*/  ISETP.GT.AND P4, PT, R83.reuse, 0x98, PT ;  /* 0x000000985300780c */ /* 0x040fe40003f84270 */
[----:B-----5:R-:W-:Y:S02]  /*4d60*/  FSEL R54, R54, -INF , P3 ;  /* 0xff80000036367808 */ /* 0x020fe40001800000 */
[----:B------:R-:W-:Y:S01]  /*4d70*/  FMNMX.FTZ R69, R88, R69, !PT ;  /* 0x0000004558457209 */ /* 0x000fe20007810000 */
[----:B------:R-:W-:Y:S01]  /*4d80*/  MUFU.EX2 R27, R27 ;  /* 0x0000001b001b7308 */ /* 0x000fe20000000800 */
[----:B------:R-:W-:-:S02]  /*4d90*/  ISETP.GT.AND P3, PT, R83, 0x99, PT ;  /* 0x000000995300780c */ /* 0x000fc40003f64270 */
[----:B---3--:R-:W-:Y:S02]  /*4da0*/  FSEL R90, R90, -INF , P4 ;  /* 0xff8000005a5a7808 */ /* 0x008fe40002000000 */
[----:B0-----:R-:W-:Y:S02]  /*4db0*/  FMNMX.FTZ R71, R54, R69, !PT ;  /* 0x0000004536477209 */ /* 0x001fe40007810000 */
[----:B----4-:R-:W-:Y:S01]  /*4dc0*/  FSEL R69, R98, -INF , P3 ;  /* 0xff80000062457808 */ /* 0x010fe20001800000 */
[----:B------:R-:W-:Y:S01]  /*4dd0*/  MUFU.EX2 R30, R30 ;  /* 0x0000001e001e7308 */ /* 0x000fe20000000800 */
[----:B------:R-:W-:-:S04]  /*4de0*/  FMNMX.FTZ R98, R90, R71, !PT ;  /* 0x000000475a627209 */ /* 0x000fc80007810000 */
[----:B------:R-:W-:Y:S01]  /*4df0*/  FMNMX.FTZ R71, R69, R98, !PT ;  /* 0x0000006245477209 */ /* 0x000fe20007810000 */
[----:B------:R-:W-:-:S01]  /*4e00*/  FFMA.FTZ R98, R40, UR10, -R38 ;  /* 0x0000000a28627c23 */ /* 0x000fc20008010826 */
[--C-:B------:R-:W-:Y:S01]  /*4e10*/  FFMA.FTZ R40, R48, UR10, -R38.reuse ;  /* 0x0000000a30287c23 */ /* 0x100fe20008010826 */
[----:B------:R-:W-:-:S01]  /*4e20*/  FFMA.FTZ R48, R41, UR10, -R38 ;  /* 0x0000000a29307c23 */ /* 0x000fc20008010826 */
[--C-:B------:R-:W-:Y:S01]  /*4e30*/  FFMA.FTZ R41, R28, UR10, -R38.reuse ;  /* 0x0000000a1c297c23 */ /* 0x100fe20008010826 */
[----:B------:R-:W0:Y:S01]  /*4e40*/  SHFL.BFLY PT, R104, R71, 0x2, 0x1f ;  /* 0x0c401f0047687f89 */ /* 0x000e2200000e0000 */
[----:B------:R-:W-:-:S01]  /*4e50*/  FFMA.FTZ R28, R37, UR10, -R38 ;  /* 0x0000000a251c7c23 */ /* 0x000fc20008010826 */
[--C-:B------:R-:W-:Y:S01]  /*4e60*/  FFMA.FTZ R37, R24, UR10, -R38.reuse ;  /* 0x0000000a18257c23 */ /* 0x100fe20008010826 */
[----:B------:R-:W-:-:S01]  /*4e70*/  FFMA.FTZ R24, R32, UR10, -R38 ;  /* 0x0000000a20187c23 */ /* 0x000fc20008010826 */
[----:B------:R-:W1:Y:S08]  /*4e80*/  MUFU.EX2 R35, R35 ;  /* 0x0000002300237308 */ /* 0x000e700000000800 */
[----:B------:R-:W-:Y:S08]  /*4e90*/  MUFU.EX2 R31, R31 ;  /* 0x0000001f001f7308 */ /* 0x000ff00000000800 */
[----:B------:R-:W-:Y:S01]  /*4ea0*/  MUFU.EX2 R34, R34 ;  /* 0x0000002200227308 */ /* 0x000fe20000000800 */
[----:B-1----:R-:W-:-:S02]  /*4eb0*/  F2FP.SATFINITE.E4M3.F32.PACK_AB_MERGE_C R216, R35, R30, RZ ;  /* 0x0000001e23d8723e */ /* 0x002fc400048070ff */
[----:B0-----:R-:W-:Y:S02]  /*4ec0*/  FMNMX.FTZ R104, R71, R104, !PT ;  /* 0x0000006847687209 */ /* 0x001fe40007810000 */
[----:B------:R-:W-:-:S03]  /*4ed0*/  F2FP.SATFINITE.E4M3.F32.PACK_AB_MERGE_C R216, R27, R26, R216 ;  /* 0x0000001a1bd8723e */ /* 0x000fc600048070d8 */
[----:B------:R-:W-:Y:S01]  /*4ee0*/  MUFU.EX2 R3, R3 ;  /* 0x0000000300037308 */ /* 0x000fe20000000800 */
[----:B------:R-:W0:Y:S07]  /*4ef0*/  SHFL.BFLY PT, R121, R104, 0x1, 0x1f ;  /* 0x0c201f0068797f89 */ /* 0x000e2e00000e0000 */
[----:B------:R-:W1:Y:S08]  /*4f00*/  MUFU.EX2 R4, R4 ;  /* 0x0000000400047308 */ /* 0x000e700000000800 */
[----:B------:R-:W-:Y:S08]  /*4f10*/  MUFU.EX2 R5, R5 ;  /* 0x0000000500057308 */ /* 0x000ff00000000800 */
[----:B------:R-:W-:Y:S01]  /*4f20*/  MUFU.EX2 R6, R6 ;  /* 0x0000000600067308 */ /* 0x000fe20000000800 */
[----:B0-----:R-:W-:Y:S01]  /*4f30*/  FMNMX.FTZ R121, R104, R121, !PT ;  /* 0x0000007968797209 */ /* 0x001fe20007810000 */
[----:B------:R-:W-:Y:S01]  /*4f40*/  IMAD.U32 R104, RZ, RZ, UR10 ;  /* 0x0000000aff687e24 */ /* 0x000fe2000f8e00ff */
[----:B-1----:R-:W-:-:S02]  /*4f50*/  F2FP.SATFINITE.E4M3.F32.PACK_AB_MERGE_C R218, R4, R3, RZ ;  /* 0x0000000304da723e */ /* 0x002fc400048070ff */
[C---:B------:R-:W-:Y:S01]  /*4f60*/  FSETP.NEU.FTZ.AND P3, PT, R121.reuse, -INF , PT ;  /* 0xff8000007900780b */ /* 0x040fe20003f7d000 */
[----:B------:R-:W-:-:S01]  /*4f70*/  FFMA.FTZ R32, R121, R104, -8 ;  /* 0xc100000079207423 */ /* 0x000fc20000010068 */
[----:B------:R-:W-:Y:S01]  /*4f80*/  F2FP.SATFINITE.E4M3.F32.PACK_AB_MERGE_C R218, R34, R31, R218 ;  /* 0x0000001f22da723e */ /* 0x000fe200048070da */
[----:B------:R-:W-:Y:S03]  /*4f90*/  MUFU.EX2 R8, R8 ;  /* 0x0000000800087308 */ /* 0x000fe60000000800 */
[----:B------:R-:W-:Y:S02]  /*4fa0*/  FSEL R71, R32, RZ, P3 ;  /* 0x000000ff20477208 */ /* 0x000fe40001800000 */
[----:B------:R-:W-:-:S03]  /*4fb0*/  PLOP3.LUT P3, PT, PT, PT, UP1, 0x80, 0x0 ;  /* 0x000000000000781c */ /* 0x000fc60003f6f018 */
        /* <DEDUP_REMOVED lines=30> */
[----:B------:R1:W2:Y:S01]  /*51a0*/  MUFU.EX2 R104, R47 ;  /* 0x0000002f00687308 */ /* 0x0002a20000000800 */
[----:B0-----:R-:W-:-:S01]  /*51b0*/  FFMA.FTZ R46, R14, UR10, -R71 ;  /* 0x0000000a0e2e7c23 */ /* 0x001fc20008010847 */
[--C-:B------:R-:W-:Y:S01]  /*51c0*/  FFMA.FTZ R14, R57, UR10, -R71.reuse ;  /* 0x0000000a390e7c23 */ /* 0x100fe20008010847 */
[----:B------:R-:W-:-:S01]  /*51d0*/  FFMA.FTZ R94, R94, UR10, -R71 ;  /* 0x0000000a5e5e7c23 */ /* 0x000fc20008010847 */
[--C-:B------:R-:W-:Y:S01]  /*51e0*/  FFMA.FTZ R88, R88, UR10, -R71.reuse ;  /* 0x0000000a58587c23 */ /* 0x100fe20008010847 */
[----:B------:R-:W-:-:S01]  /*51f0*/  FFMA.FTZ R54, R54, UR10, -R71 ;  /* 0x0000000a36367c23 */ /* 0x000fc20008010847 */
[--C-:B------:R-:W-:Y:S01]  /*5200*/  FFMA.FTZ R90, R90, UR10, -R71.reuse ;  /* 0x0000000a5a5a7c23 */ /* 0x100fe20008010847 */
[----:B------:R-:W-:-:S01]  /*5210*/  FFMA.FTZ R69, R69, UR10, -R71 ;  /* 0x0000000a45457c23 */ /* 0x000fc20008010847 */
[----:B------:R-:W-:Y:S01]  /*5220*/  MUFU.EX2 R7, R7 ;  /* 0x0000000700077308 */ /* 0x000fe20000000800 */
[----:B-1----:R-:W-:-:S01]  /*5230*/  FFMA.FTZ R47, R21, UR10, -R71 ;  /* 0x0000000a152f7c23 */ /* 0x002fc20008010847 */
[----:B------:R-:W-:-:S06]  /*5240*/  FFMA.FTZ R21, R75, UR10, -R71 ;  /* 0x0000000a4b157c23 */ /* 0x000fcc0008010847 */
[----:B------:R0:W-:Y:S01]  /*5250*/  MUFU.EX2 R106, R51 ;  /* 0x00000033006a7308 */ /* 0x0001e20000000800 */
[----:B--2---:R-:W-:-:S04]  /*5260*/  F2FP.SATFINITE.E4M3.F32.PACK_AB_MERGE_C R217, R104, R81, RZ ;  /* 0x0000005168d9723e */ /* 0x004fc800048070ff */
[----:B------:R-:W-:-:S03]  /*5270*/  F2FP.SATFINITE.E4M3.F32.PACK_AB_MERGE_C R217, R39, R32, R217 ;  /* 0x0000002027d9723e */ /* 0x000fc600048070d9 */
[----:B------:R-:W-:Y:S01]  /*5280*/  MUFU.EX2 R38, R38 ;  /* 0x0000002600267308 */ /* 0x000fe20000000800 */
[----:B0-----:R-:W-:-:S07]  /*5290*/  FADD.FTZ R51, R26, R27 ;  /* 0x0000001b1a337221 */ /* 0x001fce0000010000 */
[----:B------:R0:W1:Y:S08]  /*52a0*/  MUFU.EX2 R83, R50 ;  /* 0x0000003200537308 */ /* 0x0000700000000800 */
[----:B------:R2:W-:Y:S01]  /*52b0*/  MUFU.EX2 R76, R47 ;  /* 0x0000002f004c7308 */ /* 0x0005e20000000800 */
[----:B0-----:R-:W-:-:S07]  /*52c0*/  FADD.FTZ R50, R32, R39 ;  /* 0x0000002720327221 */ /* 0x001fce0000010000 */
[----:B------:R0:W3:Y:S01]  /*52d0*/  MUFU.EX2 R79, R72 ;  /* 0x00000048004f7308 */ /* 0x0000e20000000800 */
[----:B--2---:R-:W-:-:S01]  /*52e0*/  FFMA.FTZ R47, R60, UR10, -R71 ;  /* 0x0000000a3c2f7c23 */ /* 0x004fc20008010847 */
[----:B------:R-:W-:Y:S01]  /*52f0*/  FADD.FTZ R60, R30, R51 ;  /* 0x000000331e3c7221 */ /* 0x000fe20000010000 */
[----:B------:R-:W-:-:S01]  /*5300*/  FADD.FTZ R51, R81, R50 ;  /* 0x0000003251337221 */ /* 0x000fc20000010000 */
[----:B------:R-:W-:Y:S02]  /*5310*/  @!P0 PRMT R50, RZ, 0x654, R2 ;  /* 0x00000654ff328816 */ /* 0x000fe40000000002 */
[----:B------:R-:W-:-:S01]  /*5320*/  FADD.FTZ R60, R35, R60 ;  /* 0x0000003c233c7221 */ /* 0x000fc20000010000 */
[----:B-1----:R-:W-:Y:S01]  /*5330*/  F2FP.SATFINITE.E4M3.F32.PACK_AB_MERGE_C R219, R106, R83, RZ ;  /* 0x000000536adb723e */ /* 0x002fe200048070ff */
[----:B------:R1:W-:Y:S01]  /*5340*/  MUFU.EX2 R85, R46 ;  /* 0x0000002e00557308 */ /* 0x0003e20000000800 */
[----:B0-----:R-:W-:-:S01]  /*5350*/  FADD.FTZ R72, R104, R51 ;  /* 0x0000003368487221 */ /* 0x001fc20000010000 */
[----:B------:R-:W-:Y:S01]  /*5360*/  FADD.FTZ R57, R31, R60 ;  /* 0x0000003c1f397221 */ /* 0x000fe20000010000 */
[----:B------:R0:W-:Y:S01]  /*5370*/  @!P0 SYNCS.ARRIVE.TRANS64.RED.A1T0 RZ, [R50+URZ], RZ ;  /* 0x000000ff32ff89a7 */ /* 0x0001e2000810043f */
[----:B------:R-:W-:-:S01]  /*5380*/  FFMA.FTZ R51, R70, UR10, -R71 ;  /* 0x0000000a46337c23 */ /* 0x000fc20008010847 */
[----:B------:R-:W-:-:S02]  /*5390*/  F2FP.SATFINITE.E4M3.F32.PACK_AB_MERGE_C R219, R38, R7, R219 ;  /* 0x0000000726db723e */ /* 0x000fc400048070db */
[----:B------:R-:W-:Y:S01]  /*53a0*/  CS2R R104, SRZ ;  /* 0x0000000000687805 */ /* 0x000fe2000001ff00 */
[----:B------:R-:W2:Y:S01]  /*53b0*/  MUFU.EX2 R9, R9 ;  /* 0x0000000900097308 */ /* 0x000ea20000000800 */
[----:B-1----:R-:W-:-:S01]  /*53c0*/  FFMA.FTZ R46, R73, UR10, -R71 ;  /* 0x0000000a492e7c23 */ /* 0x002fc20008010847 */
[----:B------:R-:W-:Y:S01]  /*53d0*/  FADD.FTZ R73, R7, R72 ;  /* 0x0000004807497221 */ /* 0x000fe20000010000 */
[----:B0-----:R-:W-:-:S01]  /*53e0*/  FADD.FTZ R50, R34, R57 ;  /* 0x0000003922327221 */ /* 0x001fc20000010000 */
[----:B---3--:R-:W-:Y:S02]  /*53f0*/  F2FP.SATFINITE.E4M3.F32.PACK_AB_MERGE_C R215, R79, R76, RZ ;  /* 0x0000004c4fd7723e */ /* 0x008fe400048070ff */
[----:B------:R-:W-:-:S01]  /*5400*/  FADD.FTZ R60, R38, R73 ;  /* 0x00000049263c7221 */ /* 0x000fc20000010000 */
[----:B------:R-:W-:Y:S01]  /*5410*/  FADD.FTZ R57, R3, R50 ;  /* 0x0000003203397221 */ /* 0x000fe20000010000 */
[----:B------:R-:W0:Y:S01]  /*5420*/  MUFU.EX2 R10, R10 ;  /* 0x0000000a000a7308 */ /* 0x000e220000000800 */
[----:B------:R-:W-:Y:S01]  /*5430*/  CS2R R38, SRZ ;  /* 0x0000000000267805 */ /* 0x000fe2000001ff00 */
[----:B------:R-:W-:Y:S01]  /*5440*/  FADD.FTZ R73, R83, R60 ;  /* 0x0000003c53497221 */ /* 0x000fe20000010000 */
[----:B------:R-:W-:-:S03]  /*5450*/  FADD.FTZ R50, R4, R57 ;  /* 0x0000003904327221 */ /* 0x000fc60000010000 */
[----:B------:R-:W-:Y:S01]  /*5460*/  FADD.FTZ R60, R106, R73 ;  /* 0x000000496a3c7221 */ /* 0x000fe20000010000 */
[----:B------:R-:W-:-:S01]  /*5470*/  FADD.FTZ R57, R5, R50 ;  /* 0x0000003205397221 */ /* 0x000fc20000010000 */
[----:B------:R-:W1:Y:S01]  /*5480*/  MUFU.EX2 R78, R78 ;  /* 0x0000004e004e7308 */ /* 0x000e620000000800 */
[----:B------:R-:W-:Y:S01]  /*5490*/  CS2R R106, SRZ ;  /* 0x00000000006a7805 */ /* 0x000fe2000001ff00 */
[----:B--2---:R-:W-:Y:S01]  /*54a0*/  FADD.FTZ R73, R9, R60 ;  /* 0x0000003c09497221 */ /* 0x004fe20000010000 */
[----:B------:R-:W-:-:S04]  /*54b0*/  FADD.FTZ R75, R6, R57 ;  /* 0x00000039064b7221 */ /* 0x000fc80000010000 */
[----:B------:R-:W-:Y:S01]  /*54c0*/  FADD.FTZ R50, R8, R75 ;  /* 0x0000004b08327221 */ /* 0x000fe20000010000 */
[----:B------:R-:W2:Y:S01]  /*54d0*/  MUFU.EX2 R13, R13 ;  /* 0x0000000d000d7308 */ /* 0x000ea20000000800 */
[----:B0-----:R-:W-:-:S07]  /*54e0*/  FADD.FTZ R73, R10, R73 ;  /* 0x000000490a497221 */ /* 0x001fce0000010000 */
[----:B------:R-:W-:Y:S01]  /*54f0*/  MUFU.EX2 R11, R11 ;  /* 0x0000000b000b7308 */ /* 0x000fe20000000800 */
[----:B-1----:R-:W-:-:S01]  /*5500*/  FADD.FTZ R60, R78, R73 ;  /* 0x000000494e3c7221 */ /* 0x002fc20000010000 */
[----:B------:R-:W-:-:S04]  /*5510*/  F2FP.SATFINITE.E4M3.F32.PACK_AB_MERGE_C R213, R85, R78, RZ ;  /* 0x0000004e55d5723e */ /* 0x000fc800048070ff */
[----:B------:R-:W-:Y:S02]  /*5520*/  F2FP.SATFINITE.E4M3.F32.PACK_AB_MERGE_C R213, R10, R9, R213 ;  /* 0x000000090ad5723e */ /* 0x000fe400048070d5 */
[----:B------:R-:W-:Y:S01]  /*5530*/  MUFU.EX2 R12, R12 ;  /* 0x0000000c000c7308 */ /* 0x000fe20000000800 */
[----:B--2---:R-:W-:-:S04]  /*5540*/  F2FP.SATFINITE.E4M3.F32.PACK_AB_MERGE_C R212, R13, R8, RZ ;  /* 0x000000080dd4723e */ /* 0x004fc800048070ff */
[----:B------:R-:W-:-:S03]  /*5550*/  F2FP.SATFINITE.E4M3.F32.PACK_AB_MERGE_C R212, R6, R5, R212 ;  /* 0x0000000506d4723e */ /* 0x000fc600048070d4 */
[----:B------:R-:W0:Y:S08]  /*5560*/  MUFU.EX2 R15, R15 ;  /* 0x0000000f000f7308 */ /* 0x000e300000000800 */
[----:B------:R-:W1:Y:S08]  /*5570*/  MUFU.EX2 R56, R56 ;  /* 0x0000003800387308 */ /* 0x000e700000000800 */
[----:B------:R2:W-:Y:S01]  /*5580*/  MUFU.EX2 R2, R68 ;  /* 0x0000004400027308 */ /* 0x0005e20000000800 */
[----:B0-----:R-:W-:-:S07]  /*5590*/  F2FP.SATFINITE.E4M3.F32.PACK_AB_MERGE_C R215, R15, R12, R215 ;  /* 0x0000000c0fd7723e */ /* 0x001fce00048070d7 */
[----:B------:R-:W0:Y:S01]  /*55a0*/  MUFU.EX2 R59, R59 ;  /* 0x0000003b003b7308 */ /* 0x000e220000000800 */
[----:B--2---:R-:W-:-:S01]  /*55b0*/  FADD.FTZ R68, R13, R50 ;  /* 0x000000320d447221 */ /* 0x004fc20000010000 */
[----:B------:R-:W-:Y:S01]  /*55c0*/  FFMA.FTZ R50, R55, UR10, -R71 ;  /* 0x0000000a37327c23 */ /* 0x000fe20008010847 */
[----:B------:R-:W-:-:S02]  /*55d0*/  FADD.FTZ R55, R85, R60 ;  /* 0x0000003c55377221 */ /* 0x000fc40000010000 */
[----:B------:R-:W-:Y:S02]  /*55e0*/  FADD.FTZ R73, R11, R68 ;  /* 0x000000440b497221 */ /* 0x000fe40000010000 */
[----:B------:R-:W-:-:S01]  /*55f0*/  FADD.FTZ R60, R12, R55 ;  /* 0x000000370c3c7221 */ /* 0x000fc20000010000 */
[----:B------:R-:W2:Y:S01]  /*5600*/  MUFU.EX2 R14, R14 ;  /* 0x0000000e000e7308 */ /* 0x000ea20000000800 */
[----:B------:R-:W-:-:S02]  /*5610*/  FADD.FTZ R73, R20, R73 ;  /* 0x0000004914497221 */ /* 0x000fc40000010000 */
[----:B------:R-:W-:-:S02]  /*5620*/  FADD.FTZ R75, R15, R60 ;  /* 0x0000003c0f4b7221 */ /* 0x000fc40000010000 */
[----:B-1----:R-:W-:-:S01]  /*5630*/  FADD.FTZ R60, R56, R73 ;  /* 0x00000049383c7221 */ /* 0x002fc20000010000 */
[----:B------:R-:W-:Y:S01]  /*5640*/  CS2R R72, SRZ ;  /* 0x0000000000487805 */ /* 0x000fe2000001ff00 */
[----:B------:R-:W-:-:S01]  /*5650*/  FADD.FTZ R68, R76, R75 ;  /* 0x0000004b4c447221 */ /* 0x000fc20000010000 */
[----:B------:R-:W1:Y:S01]  /*5660*/  MUFU.EX2 R61, R61 ;  /* 0x0000003d003d7308 */ /* 0x000e620000000800 */
[----:B0-----:R-:W-:-:S01]  /*5670*/  FADD.FTZ R35, R59, R60 ;  /* 0x0000003c3b237221 */ /* 0x001fc20000010000 */
[----:B------:R-:W-:Y:S01]  /*5680*/  F2FP.SATFINITE.E4M3.F32.PACK_AB_MERGE_C R214, R59, R56, RZ ;  /* 0x000000383bd6723e */ /* 0x000fe200048070ff */
[----:B------:R-:W-:-:S01]  /*5690*/  FADD.FTZ R71, R79, R68 ;  /* 0x000000444f477221 */ /* 0x000fc20000010000 */
[----:B------:R-:W-:Y:S01]  /*56a0*/  CS2R R78, SRZ ;  /* 0x00000000004e7805 */ /* 0x000fe2000001ff00 */
[----:B------:R-:W-:-:S01]  /*56b0*/  FADD.FTZ R30, R58, R35 ;  /* 0x000000233a1e7221 */ /* 0x000fc20000010000 */
[----:B------:R-:W-:Y:S02]  /*56c0*/  F2FP.SATFINITE.E4M3.F32.PACK_AB_MERGE_C R214, R20, R11, R214 ;  /* 0x0000000b14d6723e */ /* 0x000fe400048070d6 */
[----:B------:R-:W0:Y:S01]  /*56d0*/  MUFU.EX2 R21, R21 ;  /* 0x0000001500157308 */ /* 0x000e220000000800 */
[----:B--2---:R-:W-:-:S01]  /*56e0*/  FADD.FTZ R4, R14, R71 ;  /* 0x000000470e047221 */ /* 0x004fc20000010000 */
[----:B------:R-:W-:-:S06]  /*56f0*/  CS2R R70, SRZ ;  /* 0x0000000000467805 */ /* 0x000fcc000001ff00 */
[----:B------:R-:W2:Y:S01]  /*5700*/  MUFU.EX2 R67, R67 ;  /* 0x0000004300437308 */ /* 0x000ea20000000800 */
[----:B-1----:R-:W-:-:S07]  /*5710*/  FADD.FTZ R30, R61, R30 ;  /* 0x0000001e3d1e7221 */ /* 0x002fce0000010000 */
[----:B------:R-:W1:Y:S01]  /*5720*/  MUFU.EX2 R74, R74 ;  /* 0x0000004a004a7308 */ /* 0x000e620000000800 */
[----:B0-----:R-:W-:-:S07]  /*5730*/  FADD.FTZ R13, R21, R4 ;  /* 0x00000004150d7221 */ /* 0x001fce0000010000 */
[----:B------:R-:W0:Y:S01]  /*5740*/  MUFU.EX2 R66, R66 ;  /* 0x0000004200427308 */ /* 0x000e220000000800 */
[----:B--2---:R-:W-:-:S01]  /*5750*/  FADD.FTZ R35, R67, R30 ;  /* 0x0000001e43237221 */ /* 0x004fc20000010000 */
[----:B------:R-:W-:-:S06]  /*5760*/  CS2R R30, SRZ ;  /* 0x00000000001e7805 */ /* 0x000fcc000001ff00 */
[----:B------:R-:W2:Y:S01]  /*5770*/  MUFU.EX2 R77, R77 ;  /* 0x0000004d004d7308 */ /* 0x000ea20000000800 */
[----:B-1----:R-:W-:-:S07]  /*5780*/  FADD.FTZ R4, R74, R13 ;  /* 0x0000000d4a047221 */ /* 0x002fce0000010000 */
[----:B------:R-:W1:Y:S01]  /*5790*/  MUFU.EX2 R65, R65 ;  /* 0x0000004100417308 */ /* 0x000e620000000800 */
[----:B0-----:R-:W-:-:S01]  /*57a0*/  FADD.FTZ R8, R66, R35 ;  /* 0x0000002342087221 */ /* 0x001fc20000010000 */
[----:B------:R-:W-:Y:S02]  /*57b0*/  F2FP.SATFINITE.E4M3.F32.PACK_AB_MERGE_C R208, R66, R67, RZ ;  /* 0x0000004342d0723e */ /* 0x000fe400048070ff */
[----:B------:R-:W-:Y:S02]  /*57c0*/  CS2R R66, SRZ ;  /* 0x0000000000427805 */ /* 0x000fe4000001ff00 */
[----:B------:R-:W-:Y:S02]  /*57d0*/  F2FP.SATFINITE.E4M3.F32.PACK_AB_MERGE_C R208, R61, R58, R208 ;  /* 0x0000003a3dd0723e */ /* 0x000fe400048070d0 */
[----:B------:R-:W-:Y:S01]  /*57e0*/  CS2R R58, SRZ ;  /* 0x00000000003a7805 */ /* 0x000fe2000001ff00 */
[----:B------:R-:W0:Y:S01]  /*57f0*/  MUFU.EX2 R46, R46 ;  /* 0x0000002e002e7308 */ /* 0x000e220000000800 */
[----:B--2---:R-:W-:-:S01]  /*5800*/  FADD.FTZ R13, R77, R4 ;  /* 0x000000044d0d7221 */ /* 0x004fc20000010000 */
[----:B------:R-:W-:-:S02]  /*5810*/  F2FP.SATFINITE.E4M3.F32.PACK_AB_MERGE_C R209, R77, R74, RZ ;  /* 0x0000004a4dd1723e */ /* 0x000fc400048070ff */
[----:B------:R-:W-:Y:S02]  /*5820*/  CS2R R60, SRZ ;  /* 0x00000000003c7805 */ /* 0x000fe4000001ff00 */
[----:B------:R-:W-:Y:S02]  /*5830*/  CS2R R74, SRZ ;  /* 0x00000000004a7805 */ /* 0x000fe4000001ff00 */
[----:B------:R-:W-:Y:S02]  /*5840*/  CS2R R76, SRZ ;  /* 0x00000000004c7805 */ /* 0x000fe4000001ff00 */
        /* <DEDUP_REMOVED lines=14> */
[C---:B-1----:R-:W-:Y:S01]  /*5930*/  F2FP.SATFINITE.E4M3.F32.PACK_AB_MERGE_C R53, R52.reuse, R53, RZ ;  /* 0x000000353435723e */ /* 0x042fe200048070ff */
[----:B------:R-:W-:-:S03]  /*5940*/  FADD.FTZ R52, R52, R27 ;  /* 0x0000001b34347221 */ /* 0x000fc60000010000 */
[----:B------:R-:W-:Y:S02]  /*5950*/  F2FP.SATFINITE.E4M3.F32.PACK_AB_MERGE_C R210, R64, R65, R53 ;  /* 0x0000004140d2723e */ /* 0x000fe40004807035 */
[----:B------:R-:W-:Y:S01]  /*5960*/  CS2R R64, SRZ ;  /* 0x0000000000407805 */ /* 0x000fe2000001ff00 */
[----:B------:R-:W1:Y:S01]  /*5970*/  MUFU.EX2 R44, R44 ;  /* 0x0000002c002c7308 */ /* 0x000e620000000800 */
[----:B0-----:R-:W-:-:S01]  /*5980*/  FADD.FTZ R35, R62, R35 ;  /* 0x000000233e237221 */ /* 0x001fc20000010000 */
[----:B------:R-:W-:-:S03]  /*5990*/  F2FP.SATFINITE.E4M3.F32.PACK_AB_MERGE_C R63, R62, R63, RZ ;  /* 0x0000003f3e3f723e */ /* 0x000fc600048070ff */
[----:B------:R-:W-:Y:S01]  /*59a0*/  FADD.FTZ R4, R2, R35 ;  /* 0x0000002302047221 */ /* 0x000fe20000010000 */
[----:B------:R-:W-:Y:S02]  /*59b0*/  F2FP.SATFINITE.E4M3.F32.PACK_AB_MERGE_C R211, R47, R46, R63 ;  /* 0x0000002e2fd3723e */ /* 0x000fe4000480703f */
[----:B------:R-:W-:Y:S01]  /*59c0*/  CS2R R34, SRZ ;  /* 0x0000000000227805 */ /* 0x000fe2000001ff00 */
[----:B------:R-:W0:Y:S01]  /*59d0*/  MUFU.EX2 R51, R51 ;  /* 0x0000003300337308 */ /* 0x000e220000000800 */
[----:B--2---:R-:W-:-:S01]  /*59e0*/  FADD.FTZ R27, R49, R52 ;  /* 0x00000034311b7221 */ /* 0x004fc20000010000 */
[----:B------:R-:W-:Y:S02]  /*59f0*/  CS2R R46, SRZ ;  /* 0x00000000002e7805 */ /* 0x000fe4000001ff00 */
[----:B------:R-:W-:Y:S02]  /*5a00*/  CS2R R52, SRZ ;  /* 0x0000000000347805 */ /* 0x000fe4000001ff00 */
[----:B------:R-:W-:-:S02]  /*5a10*/  CS2R R62, SRZ ;  /* 0x00000000003e7805 */ /* 0x000fc4000001ff00 */
[----:B------:R-:W2:Y:S01]  /*5a20*/  MUFU.EX2 R29, R29 ;  /* 0x0000001d001d7308 */ /* 0x000ea20000000800 */
[----:B-1----:R-:W-:-:S07]  /*5a30*/  FADD.FTZ R8, R44, R27 ;  /* 0x0000001b2c087221 */ /* 0x002fce0000010000 */
[----:B------:R-:W1:Y:S01]  /*5a40*/  MUFU.EX2 R80, R80 ;  /* 0x0000005000507308 */ /* 0x000e620000000800 */
[----:B0-----:R-:W-:-:S07]  /*5a50*/  FADD.FTZ R7, R51, R4 ;  /* 0x0000000433077221 */ /* 0x001fce0000010000 */
[----:B------:R-:W0:Y:S01]  /*5a60*/  MUFU.EX2 R98, R98 ;  /* 0x0000006200627308 */ /* 0x000e220000000800 */
[----:B--2---:R-:W-:-:S07]  /*5a70*/  FADD.FTZ R27, R29, R8 ;  /* 0x000000081d1b7221 */ /* 0x004fce0000010000 */
[----:B------:R2:W3:Y:S01]  /*5a80*/  MUFU.EX2 R57, R82 ;  /* 0x0000005200397308 */ /* 0x0004e20000000800 */
[----:B-1----:R-:W-:-:S07]  /*5a90*/  FADD.FTZ R4, R80, R7 ;  /* 0x0000000750047221 */ /* 0x002fce0000010000 */
[----:B------:R-:W1:Y:S01]  /*5aa0*/  MUFU.EX2 R40, R40 ;  /* 0x0000002800287308 */ /* 0x000e620000000800 */
[----:B0-----:R-:W-:-:S01]  /*5ab0*/  FADD.FTZ R27, R98, R27 ;  /* 0x0000001b621b7221 */ /* 0x001fc20000010000 */
[----:B------:R-:W-:Y:S02]  /*5ac0*/  F2FP.SATFINITE.E4M3.F32.PACK_AB_MERGE_C R29, R98, R29, RZ ;  /* 0x0000001d621d723e */ /* 0x000fe400048070ff */
[----:B--2---:R-:W-:Y:S02]  /*5ad0*/  CS2R R82, SRZ ;  /* 0x0000000000527805 */ /* 0x004fe4000001ff00 */
[----:B------:R-:W-:Y:S02]  /*5ae0*/  CS2R R98, SRZ ;  /* 0x0000000000627805 */ /* 0x000fe4000001ff00 */
[----:B------:R-:W-:Y:S01]  /*5af0*/  F2FP.SATFINITE.E4M3.F32.PACK_AB_MERGE_C R204, R44, R49, R29 ;  /* 0x000000312ccc723e */ /* 0x000fe2000480701d */
[----:B------:R-:W0:Y:S01]  /*5b00*/  MUFU.EX2 R102, R102 ;  /* 0x0000006600667308 */ /* 0x000e220000000800 */
[C---:B---3--:R-:W-:Y:S01]  /*5b10*/  F2FP.SATFINITE.E4M3.F32.PACK_AB_MERGE_C R80, R57.reuse, R80, RZ ;  /* 0x000000503950723e */ /* 0x048fe200048070ff */
[----:B------:R-:W-:-:S03]  /*5b20*/  FADD.FTZ R57, R57, R4 ;  /* 0x0000000439397221 */ /* 0x000fc60000010000 */
[----:B------:R-:W-:Y:S02]  /*5b30*/  F2FP.SATFINITE.E4M3.F32.PACK_AB_MERGE_C R205, R51, R2, R80 ;  /* 0x0000000233cd723e */ /* 0x000fe40004807050 */
[----:B------:R-:W-:Y:S01]  /*5b40*/  CS2R R80, SRZ ;  /* 0x0000000000507805 */ /* 0x000fe2000001ff00 */
[----:B------:R-:W2:Y:S01]  /*5b50*/  MUFU.EX2 R43, R43 ;  /* 0x0000002b002b7308 */ /* 0x000ea20000000800 */
[----:B-1----:R-:W-:-:S01]  /*5b60*/  FADD.FTZ R4, R40, R27 ;  /* 0x0000001b28047221 */ /* 0x002fc20000010000 */
[----:B------:R-:W-:-:S06]  /*5b70*/  CS2R R26, SRZ ;  /* 0x00000000001a7805 */ /* 0x000fcc000001ff00 */
[----:B------:R1:W3:Y:S01]  /*5b80*/  MUFU.EX2 R55, R96 ;  /* 0x0000006000377308 */ /* 0x0002e20000000800 */
[----:B0-----:R-:W-:-:S01]  /*5b90*/  FADD.FTZ R6, R102, R57 ;  /* 0x0000003966067221 */ /* 0x001fc20000010000 */
[----:B------:R-:W-:-:S06]  /*5ba0*/  CS2R R56, SRZ ;  /* 0x0000000000387805 */ /* 0x000fcc000001ff00 */
[----:B------:R-:W0:Y:S01]  /*5bb0*/  MUFU.EX2 R42, R42 ;  /* 0x0000002a002a7308 */ /* 0x000e220000000800 */
[----:B--2---:R-:W-:-:S01]  /*5bc0*/  FADD.FTZ R9, R43, R4 ;  /* 0x000000042b097221 */ /* 0x004fc20000010000 */
[----:B-1----:R-:W-:-:S06]  /*5bd0*/  CS2R R96, SRZ ;  /* 0x0000000000607805 */ /* 0x002fcc000001ff00 */
[----:B------:R-:W1:Y:S01]  /*5be0*/  MUFU.EX2 R100, R100 ;  /* 0x0000006400647308 */ /* 0x000e620000000800 */
[----:B---3--:R-:W-:-:S07]  /*5bf0*/  FADD.FTZ R11, R55, R6 ;  /* 0x00000006370b7221 */ /* 0x008fce0000010000 */
[----:B------:R-:W2:Y:S01]  /*5c00*/  MUFU.EX2 R25, R25 ;  /* 0x0000001900197308 */ /* 0x000ea20000000800 */
[----:B0-----:R-:W-:-:S07]  /*5c10*/  FADD.FTZ R4, R42, R9 ;  /* 0x000000092a047221 */ /* 0x001fce0000010000 */
[----:B------:R0:W3:Y:S01]  /*5c20*/  MUFU.EX2 R3, R86 ;  /* 0x0000005600037308 */ /* 0x0000e20000000800 */
[----:B-1----:R-:W-:-:S07]  /*5c30*/  FADD.FTZ R6, R100, R11 ;  /* 0x0000000b64067221 */ /* 0x002fce0000010000 */
[----:B------:R-:W1:Y:S01]  /*5c40*/  MUFU.EX2 R45, R45 ;  /* 0x0000002d002d7308 */ /* 0x000e620000000800 */
[----:B--2---:R-:W-:-:S01]  /*5c50*/  FADD.FTZ R4, R25, R4 ;  /* 0x0000000419047221 */ /* 0x004fc20000010000 */
[----:B------:R-:W-:Y:S02]  /*5c60*/  F2FP.SATFINITE.E4M3.F32.PACK_AB_MERGE_C R42, R25, R42, RZ ;  /* 0x0000002a192a723e */ /* 0x000fe400048070ff */
[----:B0-----:R-:W-:Y:S02]  /*5c70*/  CS2R R86, SRZ ;  /* 0x0000000000567805 */ /* 0x001fe4000001ff00 */
[----:B------:R-:W-:Y:S02]  /*5c80*/  F2FP.SATFINITE.E4M3.F32.PACK_AB_MERGE_C R206, R43, R40, R42 ;  /* 0x000000282bce723e */ /* 0x000fe4000480702a */
[----:B------:R-:W-:Y:S01]  /*5c90*/  CS2R R42, SRZ ;  /* 0x00000000002a7805 */ /* 0x000fe2000001ff00 */
[----:B------:R-:W0:Y:S01]  /*5ca0*/  MUFU.EX2 R84, R84 ;  /* 0x0000005400547308 */ /* 0x000e220000000800 */
[C---:B---3--:R-:W-:Y:S01]  /*5cb0*/  F2FP.SATFINITE.E4M3.F32.PACK_AB_MERGE_C R100, R3.reuse, R100, RZ ;  /* 0x000000640364723e */ /* 0x048fe200048070ff */
[----:B------:R-:W-:-:S03]  /*5cc0*/  FADD.FTZ R3, R3, R6 ;  /* 0x0000000603037221 */ /* 0x000fc60000010000 */
[----:B------:R-:W-:Y:S02]  /*5cd0*/  F2FP.SATFINITE.E4M3.F32.PACK_AB_MERGE_C R207, R55, R102, R100 ;  /* 0x0000006637cf723e */ /* 0x000fe40004807064 */
[----:B------:R-:W-:Y:S02]  /*5ce0*/  CS2R R100, SRZ ;  /* 0x0000000000647805 */ /* 0x000fe4000001ff00 */
[----:B------:R-:W-:Y:S01]  /*5cf0*/  CS2R R102, SRZ ;  /* 0x0000000000667805 */ /* 0x000fe2000001ff00 */
[----:B------:R-:W2:Y:S01]  /*5d00*/  MUFU.EX2 R48, R48 ;  /* 0x0000003000307308 */ /* 0x000ea20000000800 */
[----:B-1----:R-:W-:-:S07]  /*5d10*/  FADD.FTZ R9, R45, R4 ;  /* 0x000000042d097221 */ /* 0x002fce0000010000 */
[----:B------:R1:W3:Y:S01]  /*5d20*/  MUFU.EX2 R13, R92 ;  /* 0x0000005c000d7308 */ /* 0x0002e20000000800 */
[----:B0-----:R-:W-:-:S07]  /*5d30*/  FADD.FTZ R4, R84, R3 ;  /* 0x0000000354047221 */ /* 0x001fce0000010000 */
        /* <DEDUP_REMOVED lines=12> */
[----:B0-----:R-:W-:Y:S02]  /*5e00*/  CS2R R50, SRZ ;  /* 0x0000000000327805 */ /* 0x001fe4000001ff00 */
[----:B------:R-:W-:Y:S02]  /*5e10*/  F2FP.SATFINITE.E4M3.F32.PACK_AB_MERGE_C R200, R48, R45, R36 ;  /* 0x0000002d30c8723e */ /* 0x000fe40004807024 */
[----:B------:R-:W-:Y:S02]  /*5e20*/  CS2R R44, SRZ ;  /* 0x00000000002c7805 */ /* 0x000fe4000001ff00 */
        /* <DEDUP_REMOVED lines=8> */
[----:B-1----:R-:W-:-:S01]  /*5eb0*/  FADD.FTZ R2, R28, R41 ;  /* 0x000000291c027221 */ /* 0x002fc20000010000 */
[----:B------:R-:W-:-:S06]  /*5ec0*/  CS2R R40, SRZ ;  /* 0x0000000000287805 */ /* 0x000fcc000001ff00 */
[----:B------:R1:W3:Y:S01]  /*5ed0*/  MUFU.EX2 R7, R54 ;  /* 0x0000003600077308 */ /* 0x0002e20000000800 */
[----:B0-----:R-:W-:-:S07]  /*5ee0*/  FADD.FTZ R4, R88, R5 ;  /* 0x0000000558047221 */ /* 0x001fce0000010000 */
[----:B------:R-:W-:Y:S01]  /*5ef0*/  MUFU.EX2 R24, R24 ;  /* 0x0000001800187308 */ /* 0x000fe20000000800 */
[----:B--2---:R-:W-:-:S01]  /*5f00*/  FADD.FTZ R3, R37, R2 ;  /* 0x0000000225037221 */ /* 0x004fc20000010000 */
[----:B-1----:R-:W-:-:S06]  /*5f10*/  CS2R R54, SRZ ;  /* 0x0000000000367805 */ /* 0x002fcc000001ff00 */
        /* <DEDUP_REMOVED lines=8> */
[----:B------:R-:W-:Y:S02]  /*5fa0*/  CS2R R24, SRZ ;  /* 0x0000000000187805 */ /* 0x000fe4000001ff00 */
[----:B------:R-:W-:Y:S01]  /*5fb0*/  CS2R R28, SRZ ;  /* 0x00000000001c7805 */ /* 0x000fe2000001ff00 */
[----:B-1----:R-:W-:Y:S01]  /*5fc0*/  FADD.FTZ R2, R90, R5 ;  /* 0x000000055a027221 */ /* 0x002fe20000010000 */
[----:B------:R-:W-:Y:S02]  /*5fd0*/  CS2R R32, SRZ ;  /* 0x0000000000207805 */ /* 0x000fe4000001ff00 */
[----:B------:R-:W-:Y:S02]  /*5fe0*/  CS2R R36, SRZ ;  /* 0x0000000000247805 */ /* 0x000fe4000001ff00 */
[C---:B--2---:R-:W-:Y:S01]  /*5ff0*/  F2FP.SATFINITE.E4M3.F32.PACK_AB_MERGE_C R6, R69.reuse, R90, RZ ;  /* 0x0000005a4506723e */ /* 0x044fe200048070ff */
[----:B------:R-:W-:Y:S01]  /*6000*/  FADD.FTZ R2, R69, R2 ;  /* 0x0000000245027221 */ /* 0x000fe20000010000 */
[----:B------:R-:W-:-:S02]  /*6010*/  CS2R R68, SRZ ;  /* 0x0000000000447805 */ /* 0x000fc4000001ff00 */
[----:B------:R-:W-:Y:S02]  /*6020*/  CS2R R90, SRZ ;  /* 0x00000000005a7805 */ /* 0x000fe4000001ff00 */
[----:B------:R-:W-:Y:S02]  /*6030*/  F2FP.SATFINITE.E4M3.F32.PACK_AB_MERGE_C R203, R7, R88, R6 ;  /* 0x0000005807cb723e */ /* 0x000fe40004807006 */
[----:B------:R-:W-:Y:S01]  /*6040*/  CS2R R88, SRZ ;  /* 0x0000000000587805 */ /* 0x000fe2000001ff00 */
        /* <DEDUP_REMOVED lines=54> */
.L_x_2152:
[----:B------:R-:W-:Y:S01]  /*63b0*/  ISETP.NE.AND P4, PT, RZ, UR45, PT ;  /* 0x0000002dff007c0c */ /* 0x000fe2000bf85270 */
[----:B------:R-:W-:-:S04]  /*63c0*/  UISETP.NE.AND UP1, UPT, UR59, 0x1, UPT ;  /* 0x000000013b00788c */ /* 0x000fc8000bf25270 */
[----:B------:R-:W-:-:S04]  /*63d0*/  USEL UR47, URZ, 0x1, UP1 ;  /* 0x000000013f2f7887 */ /* 0x000fc80008800000 */
[----:B------:R-:W-:-:S04]  /*63e0*/  ULOP3.LUT UR47, UR60, UR47, URZ, 0x3c, !UPT ;  /* 0x0000002f3c2f7292 */ /* 0x000fc8000f8e3c3f */
[----:B------:R-:W-:Y:S08]  /*63f0*/  @P4 BRA `(.L_x_2143) ;  /* 0x0000000000384947 */ /* 0x000ff00003800000 */
[----:B------:R-:W-:Y:S05]  /*6400*/  @!P1 BRA `(.L_x_2144) ;  /* 0x0000000000049947 */ /* 0x000fea0003800000 */
[----:B------:R-:W-:Y:S01]  /*6410*/  BPT.TRAP 0x1 ;  /* 0x000000040000795c */ /* 0x000fe20000300000 */
.L_x_2144:
        /* <DEDUP_REMOVED lines=9> */
.L_x_2145:
[----:B-1----:R-:W-:Y:S05]  /*64b0*/  @P3 BRA `(.L_x_2143) ;  /* 0x0000000000083947 */ /* 0x002fea0003800000 */
[----:B------:R-:W1:Y:S02]  /*64c0*/  SYNCS.PHASECHK.TRANS64.TRYWAIT P3, [UR6+0x33430], R6 ;  /* 0x03343006ff0075a7 */ /* 0x000e640008060146 */
[----:B-1----:R-:W-:Y:S05]  /*64d0*/  @!P3 BRA `(.L_x_2146) ;  /* 0x000001400004b947 */ /* 0x002fea0003800000 */
.L_x_2143:
        /* <DEDUP_REMOVED lines=192> */
.L_x_2148:
[----:B------:R-:W-:Y:S01]  /*70e0*/  ULEA UR6, UR59, UR41, 0x3 ;  /* 0x000000293b067291 */ /* 0x000fe2000f8e183f */
[----:B------:R-:W-:-:S05]  /*70f0*/  IMAD.U32 R6, RZ, RZ, UR60 ;  /* 0x0000003cff067e24 */ /* 0x000fca000f8e00ff */
[----:B------:R-:W-:-:S04]  /*7100*/  SHF.L.U32 R6, R6, 0x1f, RZ ;  /* 0x0000001f06067819 */ /* 0x000fc800000006ff */
[----:B------:R0:W1:Y:S01]  /*7110*/  SYNCS.PHASECHK.TRANS64.TRYWAIT P3, [UR6+0x33450], R6 ;  /* 0x03345006ff0075a7 */ /* 0x0000620008060146 */
[----:B------:R-:W-:Y:S05]  /*7120*/  @!P1 BRA `(.L_x_2149) ;  /* 0x0000000000049947 */ /* 0x000fea0003800000 */
[----:B------:R-:W-:Y:S01]  /*7130*/  BPT.TRAP 0x1 ;  /* 0x000000040000795c */ /* 0x000fe20000300000 */
.L_x_2149:
[----:B-1----:R-:W-:Y:S05]  /*7140*/  @P3 BRA `(.L_x_2147) ;  /* 0x0000000000083947 */ /* 0x002fea0003800000 */
[----:B------:R-:W1:Y:S02]  /*7150*/  SYNCS.PHASECHK.TRANS64.TRYWAIT P3, [UR6+0x33450], R6 ;  /* 0x03345006ff0075a7 */ /* 0x000e640008060146 */
[----:B-1----:R-:W-:Y:S05]  /*7160*/  @!P3 BRA `(.L_x_2150) ;  /* 0x0000013000f8b947 */ /* 0x002fea0003800000 */
.L_x_2147:
[----:B------:R-:W-:Y:S01]  /*7170*/  UIADD3 UR6, UR41, 0x200, URZ ;  /* 0x0000020029067890 */ /* 0x000fe2000fffe03f */
[----:B------:R-:W-:Y:S01]  /*7180*/  WARPGROUP.ARRIVE ;  /* 0x00000000000079c5 */ /* 0x000fe20000000000 */
[----:B------:R-:W-:Y:S01]  /*7190*/  UMOV UR7, 0xc0000010 ;  /* 0xc000001000077882 */ /* 0x000fe20000000000 */
[C---:B------:R-:W-:Y:S01]  /*71a0*/  FMUL.FTZ R10, R0.reuse, R188 ;  /* 0x000000bc000a7220 */ /* 0x040fe20000410000 */
[----:B------:R-:W-:Y:S01]  /*71b0*/  USHF.R.U32.HI UR6, URZ, 0x4, UR6 ;  /* 0x000000043f067899 */ /* 0x000fe20008011606 */
[----:B------:R-:W-:Y:S02]  /*71c0*/  VIADD R188, R17, UR36 ;  /* 0x0000002411bc7c36 */ /* 0x000fe40008000000 */
[C---:B------:R-:W-:Y:S01]  /*71d0*/  FMUL.FTZ R11, R0.reuse, R189 ;  /* 0x000000bd000b7220 */ /* 0x040fe20000410000 */
[C---:B------:R-:W-:Y:S01]  /*71e0*/  FMUL.FTZ R13, R0.reuse, R191 ;  /* 0x000000bf000d7220 */ /* 0x040fe20000410000 */
[----:B------:R-:W-:Y:S01]  /*71f0*/  ULOP3.LUT UR6, UR6, 0x3fff, URZ, 0xc0, !UPT ;  /* 0x00003fff06067892 */ /* 0x000fe2000f8ec03f */
[C---:B01----:R-:W-:Y:S01]  /*7200*/  FMUL.FTZ R6, R0.reuse, R184 ;  /* 0x000000b800067220 */ /* 0x043fe20000410000 */
[C---:B------:R-:W-:Y:S01]  /*7210*/  FMUL.FTZ R15, R0.reuse, R193 ;  /* 0x000000c1000f7220 */ /* 0x040fe20000410000 */
[----:B------:R-:W-:Y:S01]  /*7220*/  FMUL.FTZ R12, R0, R190 ;  /* 0x000000be000c7220 */ /* 0x000fe20000410000 */
[----:B------:R-:W-:Y:S01]  /*7230*/  ULOP3.LUT UR6, UR6, 0x10000, URZ, 0xfc, !UPT ;  /* 0x0001000006067892 */ /* 0x000fe2000f8efc3f */
[----:B------:R-:W-:-:S02]  /*7240*/  IMAD.U32 R193, RZ, RZ, UR52 ;  /* 0x00000034ffc17e24 */ /* 0x000fc4000f8e00ff */
[C---:B------:R-:W-:Y:S01]  /*7250*/  FMUL.FTZ R14, R0.reuse, R192 ;  /* 0x000000c0000e7220 */ /* 0x040fe20000410000 */
[----:B------:R-:W0:Y:S01]  /*7260*/  MUFU.TANH R6, R6 ;  /* 0x0000000600067308 */ /* 0x000e220000002400 */
        /* <DEDUP_REMOVED lines=8> */
[----:B------:R-:W1:Y:S01]  /*72f0*/  MUFU.TANH R14, R14 ;  /* 0x0000000e000e7308 */ /* 0x000e620000002400 */
[----:B------:R-:W-:Y:S01]  /*7300*/  QGMMA.64x192x32.F32.E4M3.E4M3 R24, R216, gdesc[UR4], R24, gsb0 ;  /* 0x02e00004d8187df3 */ /* 0x000fe20008000818 */
[----:B------:R-:W-:Y:S01]  /*7310*/  UIADD3 UR6, UR10, 0x180, URZ ;  /* 0x000001800a067890 */ /* 0x000fe2000fffe03f */
[C---:B------:R-:W-:Y:S01]  /*7320*/  FMUL.FTZ R169, R0.reuse, R169 ;  /* 0x000000a900a97220 */ /* 0x040fe20000410000 */
[----:B------:R-:W-:Y:S01]  /*7330*/  UMOV UR7, 0xc0000010 ;  /* 0xc000001000077882 */ /* 0x000fe20000000000 */
        /* <DEDUP_REMOVED lines=81> */
[----:B------:R-:W5:Y:S01]  /*7850*/  MUFU.TANH R137, R137 ;  /* 0x0000008900897308 */ /* 0x000f620000002400 */
[----:B------:R-:W-:-:S02]  /*7860*/  WARPGROUP.DEPBAR.LE gsb0, 0x0 ;  /* 0x00008000000079c5 */ /* 0x000fc40000010000 */
[----:B------:R-:W-:-:S05]  /*7870*/  WARPGROUP.ARRIVE ;  /* 0x00000000000079c5 */ /* 0x000fca0000000000 */
[----:B------:R-:W5:Y:S01]  /*7880*/  MUFU.TANH R140, R140 ;  /* 0x0000008c008c7308 */ /* 0x000f620000002400 */
[----:B------:R-:W0:Y:S01]  /*7890*/  S2R R219, SR_TID.X ;  /* 0x0000000000db7919 */ /* 0x000e220000002100 */
[----:B------:R-:W-:Y:S01]  /*78a0*/  QGMMA.64x192x32.F32.E4M3.E4M3 R24, R212, gdesc[UR4], R24, gsb0 ;  /* 0x02e00004d4187df3 */ /* 0x000fe20008000818 */
[----:B------:R-:W-:Y:S01]  /*78b0*/  UIADD3 UR6, UR10, 0x300, URZ ;  /* 0x000003000a067890 */ /* 0x000fe2000fffe03f */
[----:B------:R-:W-:-:S04]  /*78c0*/  UMOV UR7, 0xc0000010 ;  /* 0xc000001000077882 */ /* 0x000fc80000000000 */
[----:B------:R-:W5:Y:S08]  /*78d0*/  MUFU.TANH R141, R141 ;  /* 0x0000008d008d7308 */ /* 0x000f700000002400 */
[----:B------:R-:W5:Y:S08]  /*78e0*/  MUFU.TANH R120, R120 ;  /* 0x0000007800787308 */ /* 0x000f700000002400 */
[----:B------:R-:W5:Y:S08]  /*78f0*/  MUFU.TANH R145, R145 ;  /* 0x0000009100917308 */ /* 0x000f700000002400 */
[----:B------:R-:W5:Y:S01]  /*7900*/  MUFU.TANH R148, R148 ;  /* 0x0000009400947308 */ /* 0x000f620000002400 */
[----:B0-----:R-:W-:-:S07]  /*7910*/  SHF.R.U32.HI R219, RZ, 0x7, R219 ;  /* 0x00000007ffdb7819 */ /* 0x001fce00000116db */
[----:B------:R-:W0:Y:S08]  /*7920*/  MUFU.TANH R149, R149 ;  /* 0x0000009500957308 */ /* 0x000e300000002400 */
[----:B------:R-:W0:Y:S08]  /*7930*/  MUFU.TANH R121, R121 ;  /* 0x0000007900797308 */ /* 0x000e300000002400 */
        /* <DEDUP_REMOVED lines=24> */
[----:B------:R-:W-:Y:S01]  /*7ac0*/  UIADD3 UR6, UR10, 0x480, URZ ;  /* 0x000004800a067890 */ /* 0x000fe2000fffe03f */
[----:B------:R-:W-:-:S05]  /*7ad0*/  UMOV UR7, 0xc0000010 ;  /* 0xc000001000077882 */ /* 0x000fca0000000000 */
        /* <DEDUP_REMOVED lines=17> */
[----:B------:R-:W-:Y:S01]  /*7bf0*/  QGMMA.64x192x32.F32.E4M3.E4M3 R24, R204, gdesc[UR4], R24, gsb0 ;  /* 0x02e00004cc187df3 */ /* 0x000fe20008000818 */
[----:B------:R-:W-:Y:S01]  /*7c00*/  UIADD3 UR6, UR10, 0x600, URZ ;  /* 0x000006000a067890 */ /* 0x000fe2000fffe03f */
[----:B------:R-:W-:Y:S02]  /*7c10*/  UMOV UR7, 0xc0000010 ;  /* 0xc000001000077882 */ /* 0x000fe40000000000 */
[----:B------:R-:W-:Y:S01]  /*7c20*/  UMOV UR10, UR53 ;  /* 0x00000035000a7c82 */ /* 0x000fe20008000000 */
[----:B------:R-:W-:Y:S02]  /*7c30*/  WARPGROUP.DEPBAR.LE gsb0, 0x0 ;  /* 0x00008000000079c5 */ /* 0x000fe40000010000 */
[----:B------:R-:W-:-:S13]  /*7c40*/  WARPGROUP.ARRIVE ;  /* 0x00000000000079c5 */ /* 0x000fda0000000000 */
[----:B------:R-:W-:Y:S01]  /*7c50*/  QGMMA.64x192x32.F32.E4M3.E4M3 R24, R200, gdesc[UR4], R24, gsb0 ;  /* 0x02e00004c8187df3 */ /* 0x000fe20008000818 */
[----:B------:R-:W-:Y:S02]  /*7c60*/  @UP0 ULDC UR6, c[0x0][0x44c] ;  /* 0x0001130000060ab9 */ /* 0x000fe40000000800 */
[----:B------:R-:W-:Y:S01]  /*7c70*/  @P2 IMAD.HI.U32 R189, R188, UR6, RZ ;  /* 0x00000006bcbd2c27 */ /* 0x000fe2000f8e00ff */
[----:B------:R-:W-:-:S04]  /*7c80*/  @UP0 ULDC UR6, c[0x0][0x450] ;  /* 0x0001140000060ab9 */ /* 0x000fc80000000800 */
[----:B------:R-:W-:Y:S01]  /*7c90*/  @P2 SHF.R.U32.HI R188, RZ, UR6, R189 ;  /* 0x00000006ffbc2c19 */ /* 0x000fe200080116bd */
[----:B------:R-:W-:-:S04]  /*7ca0*/  UIMAD UR6, UR57, -0xa0, URZ ;  /* 0xffffff60390678a4 */ /* 0x000fc8000f8e023f */
[----:B------:R-:W1:Y:S02]  /*7cb0*/  SHFL.IDX PT, R191, R188, RZ, 0x1c1f ;  /* 0x001c1fffbcbf7589 */ /* 0x000e6400000e0000 */
[----:B------:R-:W-:-:S05]  /*7cc0*/  IMAD.U32 R189, RZ, RZ, UR6 ;  /* 0x00000006ffbd7e24 */ /* 0x000fca000f8e00ff */
[----:B------:R-:W-:Y:S01]  /*7cd0*/  IADD3 R190, -R16, 0x1, R189 ;  /* 0x0000000110be7810 */ /* 0x000fe20007ffe1bd */
[----:B------:R-:W-:-:S03]  /*7ce0*/  FMUL.FTZ R189, R0, R124 ;  /* 0x0000007c00bd7220 */ /* 0x000fc60000410000 */
[----:B------:R-:W-:Y:S01]  /*7cf0*/  IADD3 R124, -R193, UR51, R190 ;  /* 0x00000033c17c7c10 */ /* 0x000fe2000fffe1be */
[----:B------:R-:W-:Y:S02]  /*7d00*/  FMUL.FTZ R190, R0, R179 ;  /* 0x000000b300be7220 */ /* 0x000fe40000410000 */
[----:B------:R-:W0:Y:S08]  /*7d10*/  MUFU.TANH R189, R189 ;  /* 0x000000bd00bd7308 */ /* 0x000e300000002400 */
[----:B------:R-:W0:Y:S01]  /*7d20*/  MUFU.TANH R179, R192 ;  /* 0x000000c000b37308 */ /* 0x000e220000002400 */
[----:B-1----:R-:W-:-:S05]  /*7d30*/  IMAD.IADD R125, R124, 0x1, R191 ;  /* 0x000000017c7d7824 */ /* 0x002fca00078e02bf */
[C---:B------:R-:W-:Y:S02]  /*7d40*/  ISETP.GT.AND P5, PT, R125.reuse, RZ, PT ;  /* 0x000000ff7d00720c */ /* 0x040fe40003fa4270 */
[----:B------:R-:W-:Y:S01]  /*7d50*/  MUFU.TANH R190, R190 ;  /* 0x000000be00be7308 */ /* 0x000fe20000002400 */
[C---:B------:R-:W-:Y:S02]  /*7d60*/  ISETP.GT.AND P6, PT, R125.reuse, 0x1, PT ;  /* 0x000000017d00780c */ /* 0x040fe40003fc4270 */
[----:B------:R-:W-:Y:S02]  /*7d70*/  FSEL R6, R6, -INF , P5 ;  /* 0xff80000006067808 */ /* 0x000fe40002800000 */
[C---:B------:R-:W-:Y:S02]  /*7d80*/  ISETP.GT.AND P5, PT, R125.reuse, 0x10, PT ;  /* 0x000000107d00780c */ /* 0x040fe40003fa4270 */
[C---:B------:R-:W-:Y:S02]  /*7d90*/  ISETP.GT.AND P3, PT, R125.reuse, 0x8, PT ;  /* 0x000000087d00780c */ /* 0x040fe40003f64270 */
[----:B------:R-:W-:-:S02]  /*7da0*/  ISETP.GT.AND P4, PT, R125, 0x9, PT ;  /* 0x000000097d00780c */ /* 0x000fc40003f84270 */
[----:B------:R-:W-:Y:S02]  /*7db0*/  FSEL R14, R14, -INF , P5 ;  /* 0xff8000000e0e7808 */ /* 0x000fe40002800000 */
[----:B------:R-:W-:Y:S02]  /*7dc0*/  ISETP.GT.AND P5, PT, R125, 0x20, PT ;  /* 0x000000207d00780c */ /* 0x000fe40003fa4270 */
[----:B--2---:R-:W-:Y:S02]  /*7dd0*/  FSEL R7, R7, -INF , P6 ;  /* 0xff80000007077808 */ /* 0x004fe40003000000 */
[----:B---3--:R-:W-:Y:S02]  /*7de0*/  FSEL R10, R10, -INF , P3 ;  /* 0xff8000000a0a7808 */ /* 0x008fe40001800000 */
[----:B----4-:R-:W-:Y:S02]  /*7df0*/  FSEL R11, R11, -INF , P4 ;  /* 0xff8000000b0b7808 */ /* 0x010fe40002000000 */
[----:B------:R-:W-:-:S02]  /*7e00*/  ISETP.GT.AND P6, PT, R125, 0x11, PT ;  /* 0x000000117d00780c */ /* 0x000fc40003fc4270 */
[C---:B------:R-:W-:Y:S02]  /*7e10*/  ISETP.GT.AND P3, PT, R125.reuse, 0x18, PT ;  /* 0x000000187d00780c */ /* 0x040fe40003f64270 */
[C---:B------:R-:W-:Y:S02]  /*7e20*/  ISETP.GT.AND P4, PT, R125.reuse, 0x19, PT ;  /* 0x000000197d00780c */ /* 0x040fe40003f84270 */
[----:B-----5:R-:W-:Y:S02]  /*7e30*/  FSEL R168, R168, -INF , P5 ;  /* 0xff800000a8a87808 */ /* 0x020fe40002800000 */
[----:B------:R-:W-:Y:S02]  /*7e40*/  ISETP.GT.AND P5, PT, R125, 0x30, PT ;  /* 0x000000307d00780c */ /* 0x000fe40003fa4270 */
[----:B------:R-:W-:Y:S02]  /*7e50*/  FSEL R15, R15, -INF , P6 ;  /* 0xff8000000f0f7808 */ /* 0x000fe40003000000 */
[----:B------:R-:W-:-:S02]  /*7e60*/  FSEL R184, R184, -INF , P3 ;  /* 0xff800000b8b87808 */ /* 0x000fc40001800000 */
[----:B------:R-:W-:Y:S02]  /*7e70*/  FSEL R185, R185, -INF , P4 ;  /* 0xff800000b9b97808 */ /* 0x000fe40002000000 */
[C---:B------:R-:W-:Y:S02]  /*7e80*/  ISETP.GT.AND P6, PT, R125.reuse, 0x21, PT ;  /* 0x000000217d00780c */ /* 0x040fe40003fc4270 */
[C---:B------:R-:W-:Y:S02]  /*7e90*/  ISETP.GT.AND P3, PT, R125.reuse, 0x28, PT ;  /* 0x000000287d00780c */ /* 0x040fe40003f64270 */
[C---:B------:R-:W-:Y:S02]  /*7ea0*/  ISETP.GT.AND P4, PT, R125.reuse, 0x29, PT ;  /* 0x000000297d00780c */ /* 0x040fe40003f84270 */
[----:B------:R-:W-:Y:S02]  /*7eb0*/  FSEL R176, R176, -INF , P5 ;  /* 0xff800000b0b07808 */ /* 0x000fe40002800000 */
[----:B------:R-:W-:-:S02]  /*7ec0*/  ISETP.GT.AND P5, PT, R125, 0x40, PT ;  /* 0x000000407d00780c */ /* 0x000fc40003fa4270 */
[----:B------:R-:W-:Y:S02]  /*7ed0*/  FSEL R169, R169, -INF , P6 ;  /* 0xff800000a9a97808 */ /* 0x000fe40003000000 */
[----:B------:R-:W-:Y:S02]  /*7ee0*/  FSEL R172, R172, -INF , P3 ;  /* 0xff800000acac7808 */ /* 0x000fe40001800000 */
[----:B------:R-:W-:Y:S02]  /*7ef0*/  FSEL R173, R173, -INF , P4 ;  /* 0xff800000adad7808 */ /* 0x000fe40002000000 */
[C---:B------:R-:W-:Y:S02]  /*7f00*/  ISETP.GT.AND P6, PT, R125.reuse, 0x31, PT ;  /* 0x000000317d00780c */ /* 0x040fe40003fc4270 */
[C---:B------:R-:W-:Y:S02]  /*7f10*/  ISETP.GT.AND P3, PT, R125.reuse, 0x38, PT ;  /* 0x000000387d00780c */ /* 0x040fe40003f64270 */
[----:B------:R-:W-:-:S02]  /*7f20*/  ISETP.GT.AND P4, PT, R125, 0x39, PT ;  /* 0x000000397d00780c */ /* 0x000fc40003f84270 */
[----:B------:R-:W-:Y:S02]  /*7f30*/  FSEL R152, R152, -INF , P5 ;  /* 0xff80000098987808 */ /* 0x000fe40002800000 */
[----:B------:R-:W-:Y:S02]  /*7f40*/  ISETP.GT.AND P5, PT, R125, 0x50, PT ;  /* 0x000000507d00780c */ /* 0x000fe40003fa4270 */
[----:B------:R-:W-:Y:S02]  /*7f50*/  FSEL R177, R177, -INF , P6 ;  /* 0xff800000b1b17808 */ /* 0x000fe40003000000 */
[----:B------:R-:W-:Y:S02]  /*7f60*/  FSEL R180, R180, -INF , P3 ;  /* 0xff800000b4b47808 */ /* 0x000fe40001800000 */
[----:B------:R-:W-:Y:S02]  /*7f70*/  FSEL R181, R181, -INF , P4 ;  /* 0xff800000b5b57808 */ /* 0x000fe40002000000 */
[----:B------:R-:W-:-:S02]  /*7f80*/  ISETP.GT.AND P6, PT, R125, 0x41, PT ;  /* 0x000000417d00780c */ /* 0x000fc40003fc4270 */
[C---:B------:R-:W-:Y:S02]  /*7f90*/  ISETP.GT.AND P3, PT, R125.reuse, 0x48, PT ;  /* 0x000000487d00780c */ /* 0x040fe40003f64270 */
[C---:B------:R-:W-:Y:S02]  /*7fa0*/  ISETP.GT.AND P4, PT, R125.reuse, 0x49, PT ;  /* 0x000000497d00780c */ /* 0x040fe40003f84270 */
[----:B------:R-:W-:Y:S02]  /*7fb0*/  FSEL R160, R160, -INF , P5 ;  /* 0xff800000a0a07808 */ /* 0x000fe40002800000 */
        /* <DEDUP_REMOVED lines=22> */
[----:B------:R-:W-:Y:S02]  /*8120*/  ISETP.GT.AND P4, PT, R125, 0x79, PT ;  /* 0x000000797d00780c */ /* 0x000fe40003f84270 */
[----:B------:R-:W-:Y:S02]  /*8130*/  FSEL R191, R120, -INF , P5 ;  /* 0xff80000078bf7808 */ /* 0x000fe40002800000 */
[----:B------:R-:W-:Y:S02]  /*8140*/  FMNMX.FTZ R120, R6, R5, !PT ;  /* 0x0000000506787209 */ /* 0x000fe40007810000 */
[----:B------:R-:W-:Y:S02]  /*8150*/  FSEL R145, R145, -INF , P6 ;  /* 0xff80000091917808 */ /* 0x000fe40003000000 */
[----:B------:R-:W-:-:S02]  /*8160*/  FSEL R148, R148, -INF , P3 ;  /* 0xff80000094947808 */ /* 0x000fc40001800000 */
[----:B0-----:R-:W-:Y:S02]  /*8170*/  FSEL R149, R149, -INF , P4 ;  /* 0xff80000095957808 */ /* 0x001fe40002000000 */
[C---:B------:R-:W-:Y:S02]  /*8180*/  ISETP.GT.AND P6, PT, R125.reuse, 0x81, PT ;  /* 0x000000817d00780c */ /* 0x040fe40003fc4270 */
[C---:B------:R-:W-:Y:S02]  /*8190*/  ISETP.GT.AND P3, PT, R125.reuse, 0x88, PT ;  /* 0x000000887d00780c */ /* 0x040fe40003f64270 */
[----:B------:R-:W-:Y:S02]  /*81a0*/  ISETP.GT.AND P4, PT, R125, 0x89, PT ;  /* 0x000000897d00780c */ /* 0x000fe40003f84270 */
[----:B------:R-:W-:Y:S02]  /*81b0*/  FMNMX.FTZ R193, R7, R120, !PT ;  /* 0x0000007807c17209 */ /* 0x000fe40007810000 */
[----:B------:R-:W-:-:S02]  /*81c0*/  FSEL R121, R121, -INF , P6 ;  /* 0xff80000079797808 */ /* 0x000fc40003000000 */
[----:B------:R-:W-:Y:S02]  /*81d0*/  FSEL R189, R189, -INF , P3 ;  /* 0xff800000bdbd7808 */ /* 0x000fe40001800000 */
[----:B------:R-:W-:Y:S02]  /*81e0*/  FSEL R179, R179, -INF , P4 ;  /* 0xff800000b3b37808 */ /* 0x000fe40002000000 */
[----:B------:R-:W-:Y:S01]  /*81f0*/  FMNMX.FTZ R120, R10, R193, !PT ;  /* 0x000000c10a787209 */ /* 0x000fe20007810000 */
[C---:B------:R-:W-:Y:S01]  /*8200*/  FMUL.FTZ R193, R0.reuse, R133 ;  /* 0x0000008500c17220 */ /* 0x040fe20000410000 */
[C---:B------:R-:W-:Y:S02]  /*8210*/  ISETP.GT.AND P5, PT, R125.reuse, 0x90, PT ;  /* 0x000000907d00780c */ /* 0x040fe40003fa4270 */
[C---:B------:R-:W-:Y:S02]  /*8220*/  ISETP.GT.AND P6, PT, R125.reuse, 0x91, PT ;  /* 0x000000917d00780c */ /* 0x040fe40003fc4270 */
[C---:B------:R-:W-:Y:S01]  /*8230*/  ISETP.GT.AND P3, PT, R125.reuse, 0x98, PT ;  /* 0x000000987d00780c */ /* 0x040fe20003f64270 */
[----:B------:R-:W-:Y:S01]  /*8240*/  MUFU.TANH R193, R193 ;  /* 0x000000c100c17308 */ /* 0x000fe20000002400 */
[----:B------:R-:W-:Y:S01]  /*8250*/  ISETP.GT.AND P4, PT, R125, 0x99, PT ;  /* 0x000000997d00780c */ /* 0x000fe20003f84270 */
[C---:B------:R-:W-:Y:S01]  /*8260*/  FMUL.FTZ R125, R0.reuse, R182 ;  /* 0x000000b6007d7220 */ /* 0x040fe20000410000 */
[----:B------:R-:W-:Y:S01]  /*8270*/  FMUL.FTZ R182, R0, R183 ;  /* 0x000000b700b67220 */ /* 0x000fe20000410000 */
[----:B------:R-:W-:-:S04]  /*8280*/  FMNMX.FTZ R183, R11, R120, !PT ;  /* 0x000000780bb77209 */ /* 0x000fc80007810000 */
[----:B------:R-:W-:Y:S01]  /*8290*/  FMNMX.FTZ R120, R14, R183, !PT ;  /* 0x000000b70e787209 */ /* 0x000fe20007810000 */
[----:B------:R-:W-:Y:S01]  /*82a0*/  MUFU.TANH R125, R125 ;  /* 0x0000007d007d7308 */ /* 0x000fe20000002400 */
[----:B------:R-:W-:Y:S02]  /*82b0*/  WARPGROUP.DEPBAR.LE gsb0, 0x0 ;  /* 0x00008000000079c5 */ /* 0x000fe40000010000 */
[----:B------:R-:W-:-:S04]  /*82c0*/  FMNMX.FTZ R183, R15, R120, !PT ;  /* 0x000000780fb77209 */ /* 0x000fc80007810000 */
[----:B------:R-:W-:Y:S01]  /*82d0*/  FMNMX.FTZ R120, R184, R183, !PT ;  /* 0x000000b7b8787209 */ /* 0x000fe20007810000 */
[----:B------:R-:W-:Y:S03]  /*82e0*/  MUFU.TANH R182, R182 ;  /* 0x000000b600b67308 */ /* 0x000fe60000002400 */
        /* <DEDUP_REMOVED lines=18> */
[----:B------:R-:W-:Y:S01]  /*8410*/  FMNMX.FTZ R183, R137, R120, !PT ;  /* 0x0000007889b77209 */ /* 0x000fe20007810000 */
[----:B------:R-:W-:-:S03]  /*8420*/  FMUL.FTZ R120, R0, R128 ;  /* 0x0000008000787220 */ /* 0x000fc60000410000 */
[----:B------:R-:W-:-:S03]  /*8430*/  FMNMX.FTZ R192, R140, R183, !PT ;  /* 0x000000b78cc07209 */ /* 0x000fc60007810000 */
[----:B------:R-:W0:Y:S01]  /*8440*/  MUFU.TANH R120, R120 ;  /* 0x0000007800787308 */ /* 0x000e220000002400 */
[----:B------:R-:W-:Y:S01]  /*8450*/  FMNMX.FTZ R183, R141, R192, !PT ;  /* 0x000000c08db77209 */ /* 0x000fe20007810000 */
[----:B------:R-:W-:-:S03]  /*8460*/  FMUL.FTZ R192, R0, R132 ;  /* 0x0000008400c07220 */ /* 0x000fc60000410000 */
[----:B------:R-:W-:Y:S01]  /*8470*/  FMNMX.FTZ R128, R144, R183, !PT ;  /* 0x000000b790807209 */ /* 0x000fe20007810000 */
[----:B------:R-:W-:Y:S02]  /*8480*/  FMUL.FTZ R183, R0, R129 ;  /* 0x0000008100b77220 */ /* 0x000fe40000410000 */
[----:B------:R-:W1:Y:S01]  /*8490*/  MUFU.TANH R192, R192 ;  /* 0x000000c000c07308 */ /* 0x000e620000002400 */
[----:B------:R-:W-:-:S04]  /*84a0*/  FMNMX.FTZ R129, R145, R128, !PT ;  /* 0x0000008091817209 */ /* 0x000fc80007810000 */
[----:B------:R-:W-:-:S03]  /*84b0*/  FMNMX.FTZ R128, R148, R129, !PT ;  /* 0x0000008194807209 */ /* 0x000fc60007810000 */
[----:B------:R-:W2:Y:S01]  /*84c0*/  MUFU.TANH R183, R183 ;  /* 0x000000b700b77308 */ /* 0x000ea20000002400 */
[----:B------:R-:W-:Y:S02]  /*84d0*/  FMNMX.FTZ R128, R149, R128, !PT ;  /* 0x0000008095807209 */ /* 0x000fe40007810000 */
[----:B0-----:R-:W-:Y:S02]  /*84e0*/  FSEL R129, R120, -INF , P5 ;  /* 0xff80000078817808 */ /* 0x001fe40002800000 */
[----:B------:R-:W-:-:S04]  /*84f0*/  FMNMX.FTZ R128, R191, R128, !PT ;  /* 0x00000080bf807209 */ /* 0x000fc80007810000 */
[----:B------:R-:W-:Y:S02]  /*8500*/  FMNMX.FTZ R128, R121, R128, !PT ;  /* 0x0000008079807209 */ /* 0x000fe40007810000 */
[----:B-1----:R-:W-:Y:S02]  /*8510*/  FSEL R133, R192, -INF , P3 ;  /* 0xff800000c0857808 */ /* 0x002fe40001800000 */
[----:B------:R-:W-:Y:S01]  /*8520*/  FMNMX.FTZ R132, R189, R128, !PT ;  /* 0x00000080bd847209 */ /* 0x000fe20007810000 */
[----:B------:R-:W-:-:S03]  /*8530*/  FMUL.FTZ R128, R0, R143 ;  /* 0x0000008f00807220 */ /* 0x000fc60000410000 */
[----:B------:R-:W-:Y:S02]  /*8540*/  FMNMX.FTZ R120, R179, R132, !PT ;  /* 0x00000084b3787209 */ /* 0x000fe40007810000 */
[----:B--2---:R-:W-:Y:S01]  /*8550*/  FSEL R132, R183, -INF , P6 ;  /* 0xff800000b7847808 */ /* 0x004fe20003000000 */
[----:B------:R-:W0:Y:S01]  /*8560*/  MUFU.TANH R128, R128 ;  /* 0x0000008000807308 */ /* 0x000e220000002400 */
[----:B------:R-:W-:-:S04]  /*8570*/  FMNMX.FTZ R143, R129, R120, !PT ;  /* 0x00000078818f7209 */ /* 0x000fc80007810000 */
[----:B------:R-:W-:Y:S02]  /*8580*/  FMNMX.FTZ R120, R132, R143, !PT ;  /* 0x0000008f84787209 */ /* 0x000fe40007810000 */
[----:B------:R-:W-:Y:S02]  /*8590*/  FSEL R143, R193, -INF , P4 ;  /* 0xff800000c18f7808 */ /* 0x000fe40002000000 */
[----:B------:R-:W-:Y:S01]  /*85a0*/  FMNMX.FTZ R120, R133, R120, !PT ;  /* 0x0000007885787209 */ /* 0x000fe20007810000 */
[----:B------:R-:W1:Y:S03]  /*85b0*/  SHFL.IDX PT, R193, R188, 0x1, 0x1c1f ;  /* 0x003c1f00bcc17f89 */ /* 0x000e6600000e0000 */
[----:B------:R-:W-:-:S05]  /*85c0*/  FMNMX.FTZ R120, R143, R120, !PT ;  /* 0x000000788f787209 */ /* 0x000fca0007810000 */
[----:B------:R-:W2:Y:S01]  /*85d0*/  SHFL.BFLY PT, R183, R120, 0x2, 0x1f ;  /* 0x0c401f0078b77f89 */ /* 0x000ea200000e0000 */
[----:B-1----:R-:W-:Y:S02]  /*85e0*/  IMAD.IADD R124, R124, 0x1, R193 ;  /* 0x000000017c7c7824 */ /* 0x002fe400078e02c1 */
[----:B------:R-:W-:-:S03]  /*85f0*/  IMAD.U32 R193, RZ, RZ, UR10 ;  /* 0x0000000affc17e24 */ /* 0x000fc6000f8e00ff */
[C---:B------:R-:W-:Y:S02]  /*8600*/  ISETP.GT.AND P6, PT, R124.reuse, RZ, PT ;  /* 0x000000ff7c00720c */ /* 0x040fe40003fc4270 */
[----:B------:R-:W-:Y:S02]  /*8610*/  ISETP.GT.AND P4, PT, R124, 0x1, PT ;  /* 0x000000017c00780c */ /* 0x000fe40003f84270 */
[----:B--2---:R-:W-:Y:S02]  /*8620*/  FMNMX.FTZ R183, R120, R183, !PT ;  /* 0x000000b778b77209 */ /* 0x004fe40007810000 */
[----:B------:R-:W-:Y:S02]  /*8630*/  ISETP.GT.AND P5, PT, R124, 0x8, PT ;  /* 0x000000087c00780c */ /* 0x000fe40003fa4270 */
[----:B------:R-:W-:Y:S01]  /*8640*/  FSEL R9, R9, -INF , P4 ;  /* 0xff80000009097808 */ /* 0x000fe20002000000 */
[----:B------:R-:W1:Y:S01]  /*8650*/  SHFL.BFLY PT, R120, R183, 0x1, 0x1f ;  /* 0x0c201f00b7787f89 */ /* 0x000e6200000e0000 */
[----:B------:R-:W-:-:S02]  /*8660*/  FSEL R12, R12, -INF , P5 ;  /* 0xff8000000c0c7808 */ /* 0x000fc40002800000 */
[C---:B------:R-:W-:Y:S02]  /*8670*/  ISETP.GT.AND P4, PT, R124.reuse, 0x11, PT ;  /* 0x000000117c00780c */ /* 0x040fe40003f84270 */
[----:B------:R-:W-:Y:S02]  /*8680*/  ISETP.GT.AND P5, PT, R124, 0x18, PT ;  /* 0x000000187c00780c */ /* 0x000fe40003fa4270 */
[----:B------:R-:W-:Y:S02]  /*8690*/  FSEL R21, R21, -INF , P4 ;  /* 0xff80000015157808 */ /* 0x000fe40002000000 */
[----:B------:R-:W-:Y:S02]  /*86a0*/  FSEL R186, R186, -INF , P5 ;  /* 0xff800000baba7808 */ /* 0x000fe40002800000 */
[C---:B------:R-:W-:Y:S02]  /*86b0*/  ISETP.GT.AND P4, PT, R124.reuse, 0x21, PT ;  /* 0x000000217c00780c */ /* 0x040fe40003f84270 */
[----:B------:R-:W-:-:S02]  /*86c0*/  ISETP.GT.AND P5, PT, R124, 0x28, PT ;  /* 0x000000287c00780c */ /* 0x000fc40003fa4270 */
[----:B------:R-:W-:Y:S02]  /*86d0*/  FSEL R171, R171, -INF , P4 ;  /* 0xff800000abab7808 */ /* 0x000fe40002000000 */
[----:B------:R-:W-:Y:S02]  /*86e0*/  FSEL R174, R174, -INF , P5 ;  /* 0xff800000aeae7808 */ /* 0x000fe40002800000 */
[C---:B------:R-:W-:Y:S02]  /*86f0*/  ISETP.GT.AND P4, PT, R124.reuse, 0x31, PT ;  /* 0x000000317c00780c */ /* 0x040fe40003f84270 */
[----:B------:R-:W-:Y:S02]  /*8700*/  ISETP.GT.AND P5, PT, R124, 0x38, PT ;  /* 0x000000387c00780c */ /* 0x000fe40003fa4270 */
[----:B------:R-:W-:Y:S02]  /*8710*/  FSEL R190, R190, -INF , P4 ;  /* 0xff800000bebe7808 */ /* 0x000fe40002000000 */
[----:B-1----:R-:W-:-:S02]  /*8720*/  FMNMX.FTZ R120, R183, R120, !PT ;  /* 0x00000078b7787209 */ /* 0x002fc40007810000 */
[----:B------:R-:W-:Y:S02]  /*8730*/  FSEL R183, R8, -INF , P6 ;  /* 0xff80000008b77808 */ /* 0x000fe40003000000 */
[----:B------:R-:W-:Y:S01]  /*8740*/  ISETP.GT.AND P6, PT, R124, 0x10, PT ;  /* 0x000000107c00780c */ /* 0x000fe20003fc4270 */
[----:B------:R-:W-:-:S01]  /*8750*/  FFMA.FTZ R8, R120, R193, -8 ;  /* 0xc100000078087423 */ /* 0x000fc200000100c1 */
[----:B------:R-:W-:Y:S02]  /*8760*/  FSEL R125, R125, -INF , P5 ;  /* 0xff8000007d7d7808 */ /* 0x000fe40002800000 */
[----:B------:R-:W-:Y:S02]  /*8770*/  FSEL R20, R20, -INF , P6 ;  /* 0xff80000014147808 */ /* 0x000fe40003000000 */
[C---:B------:R-:W-:Y:S02]  /*8780*/  ISETP.GT.AND P6, PT, R124.reuse, 0x20, PT ;  /* 0x000000207c00780c */ /* 0x040fe40003fc4270 */
[----:B------:R-:W-:-:S02]  /*8790*/  ISETP.GT.AND P4, PT, R124, 0x40, PT ;  /* 0x000000407c00780c */ /* 0x000fc40003f84270 */
[----:B------:R-:W-:Y:S02]  /*87a0*/  FSEL R170, R170, -INF , P6 ;  /* 0xff800000aaaa7808 */ /* 0x000fe40003000000 */
[C---:B------:R-:W-:Y:S02]  /*87b0*/  ISETP.GT.AND P6, PT, R124.reuse, 0x30, PT ;  /* 0x000000307c00780c */ /* 0x040fe40003fc4270 */
[----:B------:R-:W-:Y:S02]  /*87c0*/  ISETP.GT.AND P5, PT, R124, 0x41, PT ;  /* 0x000000417c00780c */ /* 0x000fe40003fa4270 */
[----:B------:R-:W-:Y:S02]  /*87d0*/  FSEL R178, R178, -INF , P6 ;  /* 0xff800000b2b27808 */ /* 0x000fe40003000000 */
[----:B------:R-:W-:Y:S02]  /*87e0*/  ISETP.GT.AND P6, PT, R124, 0x39, PT ;  /* 0x000000397c00780c */ /* 0x000fe40003fc4270 */
[----:B------:R-:W-:-:S02]  /*87f0*/  FSEL R154, R154, -INF , P4 ;  /* 0xff8000009a9a7808 */ /* 0x000fc40002000000 */
[----:B------:R-:W-:Y:S02]  /*8800*/  FSEL R182, R182, -INF , P6 ;  /* 0xff800000b6b67808 */ /* 0x000fe40003000000 */
[----:B------:R-:W-:Y:S02]  /*8810*/  ISETP.GT.AND P6, PT, R124, 0x48, PT ;  /* 0x000000487c00780c */ /* 0x000fe40003fc4270 */
[----:B------:R-:W-:Y:S02]  /*8820*/  FSEL R155, R155, -INF , P5 ;  /* 0xff8000009b9b7808 */ /* 0x000fe40002800000 */
[----:B------:R-:W-:Y:S02]  /*8830*/  FSEL R158, R158, -INF , P6 ;  /* 0xff8000009e9e7808 */ /* 0x000fe40003000000 */
[C---:B------:R-:W-:Y:S02]  /*8840*/  ISETP.GT.AND P4, PT, R124.reuse, 0x49, PT ;  /* 0x000000497c00780c */ /* 0x040fe40003f84270 */
[----:B------:R-:W-:-:S02]  /*8850*/  ISETP.GT.AND P5, PT, R124, 0x50, PT ;  /* 0x000000507c00780c */ /* 0x000fc40003fa4270 */
[C---:B------:R-:W-:Y:S02]  /*8860*/  ISETP.GT.AND P6, PT, R124.reuse, 0x51, PT ;  /* 0x000000517c00780c */ /* 0x040fe40003fc4270 */
        /* <DEDUP_REMOVED lines=19> */
[----:B0-----:R-:W-:Y:S02]  /*89a0*/  FSEL R128, R128, -INF , P6 ;  /* 0xff80000080807808 */ /* 0x001fe40003000000 */
[C---:B------:R-:W-:Y:S02]  /*89b0*/  ISETP.GT.AND P4, PT, R124.reuse, 0x70, PT ;  /* 0x000000707c00780c */ /* 0x040fe40003f84270 */
[C---:B------:R-:W-:Y:S02]  /*89c0*/  ISETP.GT.AND P5, PT, R124.reuse, 0x71, PT ;  /* 0x000000717c00780c */ /* 0x040fe40003fa4270 */
[----:B------:R-:W-:-:S02]  /*89d0*/  ISETP.GT.AND P6, PT, R124, 0x78, PT ;  /* 0x000000787c00780c */ /* 0x000fc40003fc4270 */
[----:B------:R-:W-:Y:S02]  /*89e0*/  FSEL R175, R175, -INF , P3 ;  /* 0xff800000afaf7808 */ /* 0x000fe40001800000 */
[----:B------:R-:W-:Y:S02]  /*89f0*/  FSETP.NEU.FTZ.AND P3, PT, R120, -INF , PT ;  /* 0xff8000007800780b */ /* 0x000fe40003f7d000 */
[----:B------:R-:W-:Y:S02]  /*8a00*/  FSEL R146, R146, -INF , P4 ;  /* 0xff80000092927808 */ /* 0x000fe40002000000 */
[----:B------:R-:W-:Y:S02]  /*8a10*/  FSEL R147, R147, -INF , P5 ;  /* 0xff80000093937808 */ /* 0x000fe40002800000 */
[----:B------:R-:W-:Y:S02]  /*8a20*/  FSEL R150, R150, -INF , P6 ;  /* 0xff80000096967808 */ /* 0x000fe40003000000 */
[----:B------:R-:W-:-:S02]  /*8a30*/  ISETP.GT.AND P4, PT, R124, 0x79, PT ;  /* 0x000000797c00780c */ /* 0x000fc40003f84270 */
[C---:B------:R-:W-:Y:S02]  /*8a40*/  ISETP.GT.AND P5, PT, R124.reuse, 0x80, PT ;  /* 0x000000807c00780c */ /* 0x040fe40003fa4270 */
[----:B------:R-:W-:Y:S02]  /*8a50*/  ISETP.GT.AND P6, PT, R124, 0x81, PT ;  /* 0x000000817c00780c */ /* 0x000fe40003fc4270 */
[----:B------:R-:W-:Y:S02]  /*8a60*/  FSEL R8, R8, RZ, P3 ;  /* 0x000000ff08087208 */ /* 0x000fe40001800000 */
[----:B------:R-:W-:Y:S02]  /*8a70*/  FSEL R151, R151, -INF , P4 ;  /* 0xff80000097977808 */ /* 0x000fe40002000000 */
[----:B------:R-:W-:Y:S01]  /*8a80*/  FSEL R122, R122, -INF , P5 ;  /* 0xff8000007a7a7808 */ /* 0x000fe20002800000 */
[----:B------:R-:W-:-:S01]  /*8a90*/  FFMA.FTZ R192, R184, UR10, -R8 ;  /* 0x0000000ab8c07c23 */ /* 0x000fc20008010808 */
[----:B------:R-:W-:Y:S01]  /*8aa0*/  FSEL R123, R123, -INF , P6 ;  /* 0xff8000007b7b7808 */ /* 0x000fe20003000000 */
[----:B------:R-:W-:-:S01]  /*8ab0*/  FFMA.FTZ R6, R6, UR10, -R8 ;  /* 0x0000000a06067c23 */ /* 0x000fc20008010808 */
[----:B------:R-:W-:Y:S01]  /*8ac0*/  ISETP.GT.AND P4, PT, R124, 0x88, PT ;  /* 0x000000887c00780c */ /* 0x000fe20003f84270 */
[----:B------:R-:W-:-:S01]  /*8ad0*/  FFMA.FTZ R7, R7, UR10, -R8 ;  /* 0x0000000a07077c23 */ /* 0x000fc20008010808 */
[----:B------:R-:W-:Y:S01]  /*8ae0*/  ISETP.GT.AND P5, PT, R124, 0x89, PT ;  /* 0x000000897c00780c */ /* 0x000fe20003fa4270 */
[----:B------:R-:W-:-:S01]  /*8af0*/  FFMA.FTZ R10, R10, UR10, -R8 ;  /* 0x0000000a0a0a7c23 */ /* 0x000fc20008010808 */
[----:B------:R-:W-:Y:S01]  /*8b00*/  ISETP.GT.AND P6, PT, R124, 0x90, PT ;  /* 0x000000907c00780c */ /* 0x000fe20003fc4270 */
[----:B------:R-:W-:-:S01]  /*8b10*/  FFMA.FTZ R11, R11, UR10, -R8 ;  /* 0x0000000a0b0b7c23 */ /* 0x000fc20008010808 */
[----:B------:R-:W-:Y:S01]  /*8b20*/  FMNMX.FTZ R188, R183, R4, !PT ;  /* 0x00000004b7bc7209 */ /* 0x000fe20007810000 */
[----:B------:R-:W-:-:S01]  /*8b30*/  FFMA.FTZ R14, R14, UR10, -R8 ;  /* 0x0000000a0e0e7c23 */ /* 0x000fc20008010808 */
[----:B------:R-:W-:Y:S01]  /*8b40*/  FSEL R126, R126, -INF , P4 ;  /* 0xff8000007e7e7808 */ /* 0x000fe20002000000 */
[----:B------:R-:W-:-:S01]  /*8b50*/  FFMA.FTZ R15, R15, UR10, -R8 ;  /* 0x0000000a0f0f7c23 */ /* 0x000fc20008010808 */
[----:B------:R-:W-:Y:S01]  /*8b60*/  FSEL R184, R127, -INF , P5 ;  /* 0xff8000007fb87808 */ /* 0x000fe20002800000 */
[----:B------:R-:W-:-:S01]  /*8b70*/  FFMA.FTZ R168, R168, UR10, -R8 ;  /* 0x0000000aa8a87c23 */ /* 0x000fc20008010808 */
[----:B------:R-:W-:Y:S01]  /*8b80*/  FSEL R130, R130, -INF , P6 ;  /* 0xff80000082827808 */ /* 0x000fe20003000000 */
[----:B------:R0:W-:Y:S01]  /*8b90*/  MUFU.EX2 R127, R192 ;  /* 0x000000c0007f7308 */ /* 0x0001e20000000800 */
[C---:B------:R-:W-:Y:S01]  /*8ba0*/  ISETP.GT.AND P4, PT, R124.reuse, 0x91, PT ;  /* 0x000000917c00780c */ /* 0x040fe20003f84270 */
[--C-:B------:R-:W-:Y:S01]  /*8bb0*/  FFMA.FTZ R169, R169, UR10, -R8.reuse ;  /* 0x0000000aa9a97c23 */ /* 0x100fe20008010808 */
[----:B------:R-:W-:Y:S01]  /*8bc0*/  ISETP.GT.AND P5, PT, R124, 0x98, PT ;  /* 0x000000987c00780c */ /* 0x000fe20003fa4270 */
[--C-:B------:R-:W-:Y:S01]  /*8bd0*/  FFMA.FTZ R172, R172, UR10, -R8.reuse ;  /* 0x0000000aacac7c23 */ /* 0x100fe20008010808 */
[----:B------:R-:W-:Y:S01]  /*8be0*/  ISETP.GT.AND P6, PT, R124, 0x99, PT ;  /* 0x000000997c00780c */ /* 0x000fe20003fc4270 */
[--C-:B------:R-:W-:Y:S01]  /*8bf0*/  FFMA.FTZ R124, R185, UR10, -R8.reuse ;  /* 0x0000000ab97c7c23 */ /* 0x100fe20008010808 */
[----:B------:R-:W-:Y:S01]  /*8c00*/  FMNMX.FTZ R185, R9, R188, !PT ;  /* 0x000000bc09b97209 */ /* 0x000fe20007810000 */
[--C-:B------:R-:W-:Y:S01]  /*8c10*/  FFMA.FTZ R173, R173, UR10, -R8.reuse ;  /* 0x0000000aadad7c23 */ /* 0x100fe20008010808 */
[----:B------:R-:W-:Y:S01]  /*8c20*/  FSEL R131, R131, -INF , P4 ;  /* 0xff80000083837808 */ /* 0x000fe20002000000 */
[--C-:B0-----:R-:W-:Y:S01]  /*8c30*/  FFMA.FTZ R192, R179, UR10, -R8.reuse ;  /* 0x0000000ab3c07c23 */ /* 0x101fe20008010808 */
[----:B------:R-:W-:Y:S01]  /*8c40*/  FMNMX.FTZ R188, R12, R185, !PT ;  /* 0x000000b90cbc7209 */ /* 0x000fe20007810000 */
[--C-:B------:R-:W-:Y:S01]  /*8c50*/  FFMA.FTZ R176, R176, UR10, -R8.reuse ;  /* 0x0000000ab0b07c23 */ /* 0x100fe20008010808 */
[----:B------:R-:W-:Y:S01]  /*8c60*/  FSEL R134, R134, -INF , P5 ;  /* 0xff80000086867808 */ /* 0x000fe20002800000 */
[--C-:B------:R-:W-:Y:S01]  /*8c70*/  FFMA.FTZ R177, R177, UR10, -R8.reuse ;  /* 0x0000000ab1b17c23 */ /* 0x100fe20008010808 */
[----:B------:R-:W-:Y:S01]  /*8c80*/  FMNMX.FTZ R185, R13, R188, !PT ;  /* 0x000000bc0db97209 */ /* 0x000fe20007810000 */
[--C-:B------:R-:W-:Y:S01]  /*8c90*/  FFMA.FTZ R180, R180, UR10, -R8.reuse ;  /* 0x0000000ab4b47c23 */ /* 0x100fe20008010808 */
[----:B------:R-:W-:Y:S01]  /*8ca0*/  FSEL R135, R135, -INF , P6 ;  /* 0xff80000087877808 */ /* 0x000fe20003000000 */
        /* <DEDUP_REMOVED lines=28> */
[----:B------:R-:W-:Y:S01]  /*8e70*/  FFMA.FTZ R133, R133, UR10, -R8 ;  /* 0x0000000a85857c23 */ /* 0x000fe20008010808 */
        /* <DEDUP_REMOVED lines=43> */
[----:B------:R-:W-:Y:S04]  /*9130*/  MUFU.EX2 R181, R181 ;  /* 0x000000b500b57308 */ /* 0x000fe80000000800 */
[----:B------:R-:W0:Y:S04]  /*9140*/  SHFL.BFLY PT, R188, R185, 0x2, 0x1f ;  /* 0x0c401f00b9bc7f89 */ /* 0x000e2800000e0000 */
[----:B------:R-:W-:Y:S08]  /*9150*/  MUFU.EX2 R152, R152 ;  /* 0x0000009800987308 */ /* 0x000ff00000000800 */
[----:B------:R-:W-:Y:S08]  /*9160*/  MUFU.EX2 R153, R153 ;  /* 0x0000009900997308 */ /* 0x000ff00000000800 */
[----:B------:R-:W-:Y:S01]  /*9170*/  MUFU.EX2 R156, R156 ;  /* 0x0000009c009c7308 */ /* 0x000fe20000000800 */
[----:B0-----:R-:W-:Y:S01]  /*9180*/  FMNMX.FTZ R193, R185, R188, !PT ;  /* 0x000000bcb9c17209 */ /* 0x001fe20007810000 */
[--C-:B------:R-:W-:Y:S01]  /*9190*/  FFMA.FTZ R188, R121, UR10, -R8.reuse ;  /* 0x0000000a79bc7c23 */ /* 0x100fe20008010808 */
[----:B------:R-:W-:-:S05]  /*91a0*/  FFMA.FTZ R8, R143, UR10, -R8 ;  /* 0x0000000a8f087c23 */ /* 0x000fca0008010808 */
[----:B------:R0:W-:Y:S01]  /*91b0*/  MUFU.EX2 R185, R191 ;  /* 0x000000bf00b97308 */ /* 0x0001e20000000800 */
[----:B------:R-:W1:Y:S07]  /*91c0*/  SHFL.BFLY PT, R194, R193, 0x1, 0x1f ;  /* 0x0c201f00c1c27f89 */ /* 0x000e6e00000e0000 */
[----:B------:R-:W-:Y:S08]  /*91d0*/  MUFU.EX2 R157, R157 ;  /* 0x0000009d009d7308 */ /* 0x000ff00000000800 */
[----:B------:R-:W-:Y:S08]  /*91e0*/  MUFU.EX2 R160, R160 ;  /* 0x000000a000a07308 */ /* 0x000ff00000000800 */
[----:B------:R-:W-:Y:S01]  /*91f0*/  MUFU.EX2 R161, R161 ;  /* 0x000000a100a17308 */ /* 0x000fe20000000800 */
[----:B-1----:R-:W-:Y:S01]  /*9200*/  FMNMX.FTZ R121, R193, R194, !PT ;  /* 0x000000c2c1797209 */ /* 0x002fe20007810000 */
[----:B------:R-:W-:-:S03]  /*9210*/  IMAD.U32 R194, RZ, RZ, UR10 ;  /* 0x0000000affc27e24 */ /* 0x000fc6000f8e00ff */
[C---:B------:R-:W-:Y:S01]  /*9220*/  FSETP.NEU.FTZ.AND P4, PT, R121.reuse, -INF , PT ;  /* 0xff8000007900780b */ /* 0x040fe20003f9d000 */
[----:B------:R-:W-:-:S02]  /*9230*/  FFMA.FTZ R179, R121, R194, -8 ;  /* 0xc100000079b37423 */ /* 0x000fc400000100c2 */
[----:B------:R-:W-:Y:S03]  /*9240*/  MUFU.EX2 R164, R164 ;  /* 0x000000a400a47308 */ /* 0x000fe60000000800 */
[----:B------:R-:W-:-:S05]  /*9250*/  FSEL R143, R179, RZ, P4 ;  /* 0x000000ffb38f7208 */ /* 0x000fca0002000000 */
[--C-:B------:R-:W-:Y:S01]  /*9260*/  FFMA.FTZ R193, R158, UR10, -R143.reuse ;  /* 0x0000000a9ec17c23 */ /* 0x100fe2000801088f */
[----:B------:R-:W-:-:S01]  /*9270*/  FFMA.FTZ R158, R159, UR10, -R143 ;  /* 0x0000000a9f9e7c23 */ /* 0x000fc2000801088f */
[--C-:B------:R-:W-:Y:S01]  /*9280*/  FFMA.FTZ R194, R9, UR10, -R143.reuse ;  /* 0x0000000a09c27c23 */ /* 0x100fe2000801088f */
[----:B------:R-:W-:Y:S02]  /*9290*/  IMAD.U32 R159, RZ, RZ, UR58 ;  /* 0x0000003aff9f7e24 */ /* 0x000fe4000f8e00ff */
[--C-:B------:R-:W-:Y:S01]  /*92a0*/  FFMA.FTZ R9, R12, UR10, -R143.reuse ;  /* 0x0000000a0c097c23 */ /* 0x100fe2000801088f */
[----:B------:R-:W-:-:S01]  /*92b0*/  FFMA.FTZ R12, R13, UR10, -R143 ;  /* 0x0000000a0d0c7c23 */ /* 0x000fc2000801088f */
[--C-:B------:R-:W-:Y:S01]  /*92c0*/  FFMA.FTZ R13, R20, UR10, -R143.reuse ;  /* 0x0000000a140d7c23 */ /* 0x100fe2000801088f */
[----:B------:R-:W-:-:S01]  /*92d0*/  FFMA.FTZ R20, R21, UR10, -R143 ;  /* 0x0000000a15147c23 */ /* 0x000fc2000801088f */
[--C-:B------:R-:W-:Y:S01]  /*92e0*/  FFMA.FTZ R21, R186, UR10, -R143.reuse ;  /* 0x0000000aba157c23 */ /* 0x100fe2000801088f */
[----:B------:R-:W-:Y:S01]  /*92f0*/  @!P0 LEA R159, R159, UR41, 0x3 ;  /* 0x000000299f9f8c11 */ /* 0x000fe2000f8e18ff */
[--C-:B------:R-:W-:Y:S01]  /*9300*/  FFMA.FTZ R186, R187, UR10, -R143.reuse ;  /* 0x0000000abbba7c23 */ /* 0x100fe2000801088f */
[----:B------:R-:W-:Y:S01]  /*9310*/  FSEL R187, R121, RZ, P4 ;  /* 0x000000ff79bb7208 */ /* 0x000fe20002000000 */
[--C-:B------:R-:W-:Y:S01]  /*9320*/  FFMA.FTZ R179, R183, UR10, -R143.reuse ;  /* 0x0000000ab7b37c23 */ /* 0x100fe2000801088f */
[----:B------:R-:W-:-:S01]  /*9330*/  FFMA.FTZ R183, R190, UR10, -R143 ;  /* 0x0000000abeb77c23 */ /* 0x000fc2000801088f */
[----:B------:R-:W-:Y:S01]  /*9340*/  @!P0 VIADD R159, R159, 0x33440 ;  /* 0x000334409f9f8836 */ /* 0x000fe20000000000 */
[----:B------:R-:W-:Y:S01]  /*9350*/  FSEL R190, R120, RZ, P3 ;  /* 0x000000ff78be7208 */ /* 0x000fe20001800000 */
[----:B0-----:R-:W-:Y:S01]  /*9360*/  FADD.FTZ R191, -R187, R4 ;  /* 0x00000004bbbf7221 */ /* 0x001fe20000010100 */
[----:B------:R-:W-:Y:S01]  /*9370*/  IADD3 R187, -R219, 0xb, RZ ;  /* 0x0000000bdbbb7810 */ /* 0x000fe20007ffe1ff */
[----:B------:R-:W-:Y:S01]  /*9380*/  MUFU.EX2 R179, R179 ;  /* 0x000000b300b37308 */ /* 0x000fe20000000800 */
[----:B------:R-:W-:Y:S01]  /*9390*/  @!P0 PRMT R4, RZ, 0x654, R159 ;  /* 0x00000654ff048816 */ /* 0x000fe2000000009f */
[----:B------:R-:W-:Y:S01]  /*93a0*/  FADD.FTZ R190, -R190, R5 ;  /* 0x00000005bebe7221 */ /* 0x000fe20000010100 */
[----:B------:R-:W-:-:S01]  /*93b0*/  FFMA.FTZ R170, R170, UR10, -R143 ;  /* 0x0000000aaaaa7c23 */ /* 0x000fc2000801088f */
[----:B------:R0:W-:Y:S06]  /*93c0*/  BAR.ARV R187, 0x100 ;  /* 0x000400bb0000751d */ /* 0x0001ec0000002000 */
[----:B------:R1:W-:Y:S01]  /*93d0*/  @!P0 SYNCS.ARRIVE.TRANS64.RED.A1T0 RZ, [R4+URZ], RZ ;  /* 0x000000ff04ff89a7 */ /* 0x0003e2000810043f */
[----:B------:R-:W-:Y:S01]  /*93e0*/  FMUL.FTZ R190, R190, UR10 ;  /* 0x0000000abebe7c20 */ /* 0x000fe20008410000 */
[----:B------:R-:W-:Y:S01]  /*93f0*/  MUFU.EX2 R194, R194 ;  /* 0x000000c200c27308 */ /* 0x000fe20000000800 */
[----:B------:R-:W-:-:S01]  /*9400*/  FFMA.FTZ R171, R171, UR10, -R143 ;  /* 0x0000000aabab7c23 */ /* 0x000fc2000801088f */
[--C-:B------:R-:W-:Y:S01]  /*9410*/  FFMA.FTZ R174, R174, UR10, -R143.reuse ;  /* 0x0000000aaeae7c23 */ /* 0x100fe2000801088f */
[----:B------:R-:W-:-:S01]  /*9420*/  FFMA.FTZ R175, R175, UR10, -R143 ;  /* 0x0000000aafaf7c23 */ /* 0x000fc2000801088f */
[--C-:B------:R-:W-:Y:S01]  /*9430*/  FFMA.FTZ R178, R178, UR10, -R143.reuse ;  /* 0x0000000ab2b27c23 */ /* 0x100fe2000801088f */
[----:B------:R-:W-:-:S01]  /*9440*/  FFMA.FTZ R125, R125, UR10, -R143 ;  /* 0x0000000a7d7d7c23 */ /* 0x000fc2000801088f */
[----:B-1----:R-:W-:Y:S01]  /*9450*/  FMUL.FTZ R4, R191, UR10 ;  /* 0x0000000abf047c20 */ /* 0x002fe20008410000 */
        /* <DEDUP_REMOVED lines=26> */
[----:B--2---:R-:W-:-:S01]  /*9600*/  FFMA.FTZ R3, R4, R2, R179 ;  /* 0x0000000204037223 */ /* 0x004fc200000100b3 */
[--C-:B------:R-:W-:Y:S01]  /*9610*/  FFMA.FTZ R134, R134, UR10, -R143.reuse ;  /* 0x0000000a86867c23 */ /* 0x100fe2000801088f */
[----:B------:R-:W-:-:S01]  /*9620*/  FFMA.FTZ R135, R135, UR10, -R143 ;  /* 0x0000000a87877c23 */ /* 0x000fc2000801088f */
[----:B------:R-:W-:Y:S01]  /*9630*/  FADD.FTZ R143, R7, R190 ;  /* 0x000000be078f7221 */ /* 0x000fe20000010000 */
[----:B------:R-:W-:-:S03]  /*9640*/  FADD.FTZ R2, R194, R3 ;  /* 0x00000003c2027221 */ /* 0x000fc60000010000 */
[----:B------:R-:W2:Y:S01]  /*9650*/  MUFU.EX2 R13, R13 ;  /* 0x0000000d000d7308 */ /* 0x000ea20000000800 */
[----:B------:R-:W-:-:S01]  /*9660*/  FADD.FTZ R190, R10, R143 ;  /* 0x0000008f0abe7221 */ /* 0x000fc20000010000 */
[----:B---3--:R-:W-:-:S03]  /*9670*/  FADD.FTZ R3, R9, R2 ;  /* 0x0000000209037221 */ /* 0x008fc60000010000 */
[----:B------:R-:W-:-:S03]  /*9680*/  FADD.FTZ R143, R11, R190 ;  /* 0x000000be0b8f7221 */ /* 0x000fc60000010000 */
[----:B------:R-:W3:Y:S01]  /*9690*/  MUFU.EX2 R20, R20 ;  /* 0x0000001400147308 */ /* 0x000ee20000000800 */
[----:B-1----:R-:W-:-:S01]  /*96a0*/  FADD.FTZ R2, R12, R3 ;  /* 0x000000030c027221 */ /* 0x002fc20000010000 */
[----:B------:R-:W-:-:S04]  /*96b0*/  FADD.FTZ R190, R14, R143 ;  /* 0x0000008f0ebe7221 */ /* 0x000fc80000010000 */
[----:B------:R-:W-:Y:S02]  /*96c0*/  FADD.FTZ R190, R15, R190 ;  /* 0x000000be0fbe7221 */ /* 0x000fe40000010000 */
[----:B------:R-:W1:Y:S01]  /*96d0*/  MUFU.EX2 R21, R21 ;  /* 0x0000001500157308 */ /* 0x000e620000000800 */
[----:B--2---:R-:W-:-:S07]  /*96e0*/  FADD.FTZ R3, R13, R2 ;  /* 0x000000020d037221 */ /* 0x004fce0000010000 */
[----:B------:R-:W2:Y:S01]  /*96f0*/  MUFU.EX2 R186, R186 ;  /* 0x000000ba00ba7308 */ /* 0x000ea20000000800 */
[----:B---3--:R-:W-:-:S01]  /*9700*/  FADD.FTZ R2, R20, R3 ;  /* 0x0000000314027221 */ /* 0x008fc20000010000 */
[----:B------:R-:W-:-:S04]  /*9710*/  FADD.FTZ R3, R127, R190 ;  /* 0x000000be7f037221 */ /* 0x000fc80000010000 */
[----:B------:R-:W-:Y:S02]  /*9720*/  FADD.FTZ R3, R124, R3 ;  /* 0x000000037c037221 */ /* 0x000fe40000010000 */
[----:B------:R-:W3:Y:S01]  /*9730*/  MUFU.EX2 R170, R170 ;  /* 0x000000aa00aa7308 */ /* 0x000ee20000000800 */
        /* <DEDUP_REMOVED lines=8> */
[----:B---3--:R-:W-:-:S01]  /*97c0*/  FADD.FTZ R190, R170, R143 ;  /* 0x0000008faabe7221 */ /* 0x008fc20000010000 */
        /* <DEDUP_REMOVED lines=14> */
[----:B--2---:R-:W-:-:S07]  /*98b0*/  FADD.FTZ R190, R183, R190 ;  /* 0x000000beb7be7221 */ /* 0x004fce0000010000 */
[----:B------:R-:W2:Y:S01]  /*98c0*/  MUFU.EX2 R154, R154 ;  /* 0x0000009a009a7308 */ /* 0x000ea20000000800 */
[----:B0-----:R-:W-:-:S07]  /*98d0*/  FADD.FTZ R3, R125, R190 ;  /* 0x000000be7d037221 */ /* 0x001fce0000010000 */
[----:B------:R-:W0:Y:S01]  /*98e0*/  MUFU.EX2 R155, R155 ;  /* 0x0000009b009b7308 */ /* 0x000e220000000800 */
[----:B-1----:R-:W-:-:S07]  /*98f0*/  FADD.FTZ R3, R182, R3 ;  /* 0x00000003b6037221 */ /* 0x002fce0000010000 */
[----:B------:R-:W1:Y:S08]  /*9900*/  MUFU.EX2 R5, R193 ;  /* 0x000000c100057308 */ /* 0x000e700000000800 */
[----:B------:R-:W3:Y:S08]  /*9910*/  MUFU.EX2 R158, R158 ;  /* 0x0000009e009e7308 */ /* 0x000ef00000000800 */
[----:B------:R-:W4:Y:S08]  /*9920*/  MUFU.EX2 R162, R162 ;  /* 0x000000a200a27308 */ /* 0x000f300000000800 */
[----:B------:R2:W-:Y:S08]  /*9930*/  MUFU.EX2 R143, R128 ;  /* 0x00000080008f7308 */ /* 0x0005f00000000800 */
[----:B------:R-:W5:Y:S01]  /*9940*/  MUFU.EX2 R163, R163 ;  /* 0x000000a300a37308 */ /* 0x000f620000000800 */
[----:B--2---:R-:W-:-:S01]  /*9950*/  FADD.FTZ R128, R154, R3 ;  /* 0x000000039a807221 */ /* 0x004fc20000010000 */
[----:B------:R-:W-:-:S03]  /*9960*/  FADD.FTZ R3, R153, R2 ;  /* 0x0000000299037221 */ /* 0x000fc60000010000 */
[----:B0-----:R-:W-:Y:S01]  /*9970*/  FADD.FTZ R128, R155, R128 ;  /* 0x000000809b807221 */ /* 0x001fe20000010000 */
[----:B------:R-:W-:-:S02]  /*9980*/  FADD.FTZ R2, R156, R3 ;  /* 0x000000039c027221 */ /* 0x000fc40000010000 */
[----:B------:R-:W0:Y:S01]  /*9990*/  MUFU.EX2 R166, R166 ;  /* 0x000000a600a67308 */ /* 0x000e220000000800 */
[----:B-1----:R-:W-:-:S01]  /*99a0*/  FADD.FTZ R3, R5, R128 ;  /* 0x0000008005037221 */ /* 0x002fc20000010000 */
[----:B------:R-:W-:-:S03]  /*99b0*/  FADD.FTZ R187, R157, R2 ;  /* 0x000000029dbb7221 */ /* 0x000fc60000010000 */
[----:B---3--:R-:W-:Y:S01]  /*99c0*/  FADD.FTZ R3, R158, R3 ;  /* 0x000000039e037221 */ /* 0x008fe20000010000 */
[----:B------:R-:W-:-:S02]  /*99d0*/  FADD.FTZ R2, R160, R187 ;  /* 0x000000bba0027221 */ /* 0x000fc40000010000 */
[----:B------:R-:W1:Y:S01]  /*99e0*/  MUFU.EX2 R165, R165 ;  /* 0x000000a500a57308 */ /* 0x000e620000000800 */
[----:B----4-:R-:W-:-:S01]  /*99f0*/  FADD.FTZ R128, R162, R3 ;  /* 0x00000003a2807221 */ /* 0x010fc20000010000 */
[----:B------:R-:W-:-:S03]  /*9a00*/  FADD.FTZ R3, R161, R2 ;  /* 0x00000002a1037221 */ /* 0x000fc60000010000 */
[----:B-----5:R-:W-:Y:S01]  /*9a10*/  FADD.FTZ R187, R163, R128 ;  /* 0x00000080a3bb7221 */ /* 0x020fe20000010000 */
[----:B------:R-:W-:-:S02]  /*9a20*/  FADD.FTZ R2, R164, R3 ;  /* 0x00000003a4027221 */ /* 0x000fc40000010000 */
        /* <DEDUP_REMOVED lines=18> */
[----:B------:R-:W-:-:S03]  /*9b50*/  FADD.FTZ R191, R143, R128 ;  /* 0x000000808fbf7221 */ /* 0x000fc60000010000 */
        /* <DEDUP_REMOVED lines=49> */
.L_x_2151:
[----:B------:R-:W-:Y:S01]  /*9e70*/  UISETP.GT.AND UP1, UPT, UR57, UR56, UPT ;  /* 0x000000383900728c */ /* 0x000fe2000bf24270 */
[----:B------:R-:W-:Y:S01]  /*9e80*/  F2FP.SATFINITE.E4M3.F32.PACK_AB_MERGE_C R5, R158, R5, RZ ;  /* 0x000000059e05723e */ /* 0x000fe200048070ff */
[----:B------:R-:W-:Y:S01]  /*9e90*/  ULEA UR6, UR59, UR41, 0x3 ;  /* 0x000000293b067291 */ /* 0x000fe2000f8e183f */
[----:B------:R-:W-:Y:S01]  /*9ea0*/  F2FP.SATFINITE.E4M3.F32.PACK_AB_MERGE_C R10, R11, R10, RZ ;  /* 0x0000000a0b0a723e */ /* 0x000fe200048070ff */
[----:B------:R-:W-:Y:S01]  /*9eb0*/  UIADD3 UR57, UR57, -0x1, URZ ;  /* 0xffffffff39397890 */ /* 0x000fe2000fffe03f */
[----:B------:R-:W-:Y:S01]  /*9ec0*/  F2FP.SATFINITE.E4M3.F32.PACK_AB_MERGE_C R9, R12, R9, RZ ;  /* 0x000000090c09723e */ /* 0x000fe200048070ff */
[----:B------:R-:W-:Y:S01]  /*9ed0*/  UIADD3 UR6, UR6, 0x33460, URZ ;  /* 0x0003346006067890 */ /* 0x000fe2000fffe03f */
[----:B------:R-:W-:Y:S01]  /*9ee0*/  PLOP3.LUT P3, PT, PT, PT, UP1, 0x80, 0x0 ;  /* 0x000000000000781c */ /* 0x000fe20003f6f018 */
[----:B------:R-:W-:Y:S01]  /*9ef0*/  UMOV UR60, UR47 ;  /* 0x0000002f003c7c82 */ /* 0x000fe20008000000 */
[----:B------:R-:W-:Y:S01]  /*9f00*/  F2FP.SATFINITE.E4M3.F32.PACK_AB_MERGE_C R124, R124, R127, RZ ;  /* 0x0000007f7c7c723e */ /* 0x000fe200048070ff */
[----:B------:R-:W-:Y:S01]  /*9f10*/  UPRMT UR6, UR40, 0x654, UR6 ;  /* 0x0000065428067896 */ /* 0x000fe20008000006 */
[----:B------:R-:W-:Y:S01]  /*9f20*/  F2FP.SATFINITE.E4M3.F32.PACK_AB_MERGE_C R21, R186, R21, RZ ;  /* 0x00000015ba15723e */ /* 0x000fe200048070ff */
[----:B------:R-:W-:Y:S01]  /*9f30*/  UMOV UR59, UR58 ;  /* 0x0000003a003b7c82 */ /* 0x000fe20008000000 */
        /* <DEDUP_REMOVED lines=132> */
[----:B------:R-:W-:-:S02]  /*a780*/  IMAD.MOV.U32 R4, RZ, RZ, R121 ;  /* 0x000000ffff047224 */ /* 0x000fc400078e0079 */
[----:B------:R-:W-:Y:S01]  /*a790*/  IMAD.MOV.U32 R5, RZ, RZ, R120 ;  /* 0x000000ffff057224 */ /* 0x000fe200078e0078 */
[----:B------:R-:W-:Y:S06]  /*a7a0*/  @P3 BRA `(.L_x_2152) ;  /* 0xffffffbc00003947 */ /* 0x000fec000383ffff */
[----:B------:R-:W-:-:S05]  /*a7b0*/  UMOV UR53, UR58 ;  /* 0x0000003a00357c82 */ /* 0x000fca0008000000 */
.L_x_2142:
[----:B------:R-:W-:-:S06]  /*a7c0*/  UISETP.GE.AND UP0, UPT, UR57, UR39, UPT ;  /* 0x000000273900728c */ /* 0x000fcc000bf06270 */
[----:B------:R-:W-:-:S13]  /*a7d0*/  PLOP3.LUT P2, PT, PT, PT, UP0, 0x80, 0x0 ;  /* 0x000000000000781c */ /* 0x000fda0003f4f008 */
[----:B------:R-:W-:Y:S05]  /*a7e0*/  @!P2 BRA `(.L_x_2153) ;  /* 0x000000380034a947 */ /* 0x000fea0003800000 */
[----:B------:R-:W-:Y:S01]  /*a7f0*/  IMAD.MOV.U32 R4, RZ, RZ, R121 ;  /* 0x000000ffff047224 */ /* 0x000fe200078e0079 */
[----:B------:R-:W-:Y:S01]  /*a800*/  UMOV UR56, UR47 ;  /* 0x0000002f00387c82 */ /* 0x000fe20008000000 */
[----:B------:R-:W-:Y:S01]  /*a810*/  IMAD.MOV.U32 R5, RZ, RZ, R120 ;  /* 0x000000ffff057224 */ /* 0x000fe200078e0078 */
[----:B------:R-:W-:Y:S01]  /*a820*/  UMOV UR52, UR53 ;  /* 0x0000003500347c82 */ /* 0x000fe20008000000 */
[----:B------:R-:W-:-:S05]  /*a830*/  ULDC UR51, c[0x0][0x988] ;  /* 0x0002620000337ab9 */ /* 0x000fca0000000800 */
.L_x_2163:
        /* <DEDUP_REMOVED lines=9> */
.L_x_2155:
[----:B------:R-:W-:Y:S01]  /*a8d0*/  ULEA UR6, UR53, UR41, 0x3 ;  /* 0x0000002935067291 */ /* 0x000fe2000f8e183f */
[----:B------:R-:W-:-:S05]  /*a8e0*/  IMAD.U32 R6, RZ, RZ, UR47 ;  /* 0x0000002fff067e24 */ /* 0x000fca000f8e00ff */
[----:B------:R-:W-:-:S04]  /*a8f0*/  SHF.L.U32 R6, R6, 0x1f, RZ ;  /* 0x0000001f06067819 */ /* 0x000fc800000006ff */
[----:B------:R0:W1:Y:S01]  /*a900*/  SYNCS.PHASECHK.TRANS64.TRYWAIT P2, [UR6+0x33430], R6 ;  /* 0x03343006ff0075a7 */ /* 0x0000620008040146 */
[----:B------:R-:W-:Y:S05]  /*a910*/  @!P1 BRA `(.L_x_2156) ;  /* 0x0000000000049947 */ /* 0x000fea0003800000 */
[----:B------:R-:W-:Y:S01]  /*a920*/  BPT.TRAP 0x1 ;  /* 0x000000040000795c */ /* 0x000fe20000300000 */
.L_x_2156:
[----:B-1----:R-:W-:Y:S05]  /*a930*/  @P2 BRA `(.L_x_2154) ;  /* 0x0000000000082947 */ /* 0x002fea0003800000 */
[----:B------:R-:W1:Y:S02]  /*a940*/  SYNCS.PHASECHK.TRANS64.TRYWAIT P2, [UR6+0x33430], R6 ;  /* 0x03343006ff0075a7 */ /* 0x000e640008040146 */
[----:B-1----:R-:W-:Y:S05]  /*a950*/  @!P2 BRA `(.L_x_2157) ;  /* 0x000000fc0014a947 */ /* 0x002fea0003800000 */
.L_x_2154:
[----:B-1----:R-:W1:Y:S01]  /*a960*/  S2R R7, SR_TID.X ;  /* 0x0000000000077919 */ /* 0x002e620000002100 */
[----:B------:R-:W-:Y:S01]  /*a970*/  UIMAD UR58, UR53, 0x780, UR50 ;  /* 0x00000780353a78a4 */ /* 0x000fe2000f8e0232 */
[----:B------:R-:W-:Y:S01]  /*a980*/  UMOV UR27, 0x80000020 ;  /* 0x80000020001b7882 */ /* 0x000fe20000000000 */
[----:B------:R-:W-:Y:S02]  /*a990*/  UMOV UR28, UR24 ;  /* 0x00000018001c7c82 */ /* 0x000fe40008000000 */
[----:B------:R-:W-:Y:S01]  /*a9a0*/  UIADD3 UR30, UR58, 0x80, URZ ;  /* 0x000000803a1e7890 */ /* 0x000fe2000fffe03f */
[----:B------:R-:W-:Y:S02]  /*a9b0*/  UMOV UR29, UR25 ;  /* 0x00000019001d7c82 */ /* 0x000fe40008000000 */
[----:B------:R-:W-:Y:S01]  /*a9c0*/  UMOV UR26, UR58 ;  /* 0x0000003a001a7c82 */ /* 0x000fe20008000000 */
[----:B------:R-:W-:Y:S01]  /*a9d0*/  UMOV UR31, 0x80000020 ;  /* 0x80000020001f7882 */ /* 0x000fe20000000000 */
[----:B------:R-:W-:Y:S01]  /*a9e0*/  UIADD3 UR34, UR58, 0x100, URZ ;  /* 0x000001003a227890 */ /* 0x000fe2000fffe03f */
[----:B------:R-:W-:Y:S01]  /*a9f0*/  UMOV UR32, UR24 ;  /* 0x0000001800207c82 */ /* 0x000fe20008000000 */
[----:B------:R-:W-:Y:S01]  /*aa00*/  UMOV UR33, UR25 ;  /* 0x0000001900217c82 */ /* 0x000fe20008000000 */
        /* <DEDUP_REMOVED lines=178> */
.L_x_2159:
[----:B------:R-:W-:Y:S01]  /*b530*/  ULEA UR6, UR52, UR41, 0x3 ;  /* 0x0000002934067291 */ /* 0x000fe2000f8e183f */
[----:B------:R-:W-:-:S05]  /*b540*/  IMAD.U32 R6, RZ, RZ, UR56 ;  /* 0x00000038ff067e24 */ /* 0x000fca000f8e00ff */
[----:B------:R-:W-:-:S04]  /*b550*/  SHF.L.U32 R6, R6, 0x1f, RZ ;  /* 0x0000001f06067819 */ /* 0x000fc800000006ff */
[----:B------:R0:W1:Y:S01]  /*b560*/  SYNCS.PHASECHK.TRANS64.TRYWAIT P2, [UR6+0x33450], R6 ;  /* 0x03345006ff0075a7 */ /* 0x0000620008040146 */
[----:B------:R-:W-:Y:S05]  /*b570*/  @!P1 BRA `(.L_x_2160) ;  /* 0x0000000000049947 */ /* 0x000fea0003800000 */
[----:B------:R-:W-:Y:S01]  /*b580*/  BPT.TRAP 0x1 ;  /* 0x000000040000795c */ /* 0x000fe20000300000 */
.L_x_2160:
[----:B-1----:R-:W-:Y:S05]  /*b590*/  @P2 BRA `(.L_x_2158) ;  /* 0x0000000000082947 */ /* 0x002fea0003800000 */
[----:B------:R-:W1:Y:S02]  /*b5a0*/  SYNCS.PHASECHK.TRANS64.TRYWAIT P2, [UR6+0x33450], R6 ;  /* 0x03345006ff0075a7 */ /* 0x000e640008040146 */
[----:B-1----:R-:W-:Y:S05]  /*b5b0*/  @!P2 BRA `(.L_x_2161) ;  /* 0x000000f00014a947 */ /* 0x002fea0003800000 */
.L_x_2158:
[----:B------:R-:W-:Y:S01]  /*b5c0*/  UIADD3 UR6, UR41, 0x200, URZ ;  /* 0x0000020029067890 */ /* 0x000fe2000fffe03f */
[----:B------:R-:W-:Y:S01]  /*b5d0*/  WARPGROUP.ARRIVE ;  /* 0x00000000000079c5 */ /* 0x000fe20000000000 */
[----:B------:R-:W-:Y:S01]  /*b5e0*/  UMOV UR7, 0xc0000010 ;  /* 0xc000001000077882 */ /* 0x000fe20000000000 */
[C---:B01----:R-:W-:Y:S01]  /*b5f0*/  FMUL.FTZ R6, R0.reuse, R184 ;  /* 0x000000b800067220 */ /* 0x043fe20000410000 */
        /* <DEDUP_REMOVED lines=20> */
[----:B------:R-:W-:Y:S01]  /*b740*/  FMUL.FTZ R185, R0, R197 ;  /* 0x000000c500b97220 */ /* 0x000fe20000410000 */
        /* <DEDUP_REMOVED lines=8> */
[C---:B------:R-:W-:Y:S01]  /*b7d0*/  FMUL.FTZ R169, R0.reuse, R169 ;  /* 0x000000a900a97220 */ /* 0x040fe20000410000 */
        /* <DEDUP_REMOVED lines=79> */
[----:B------:R-:W-:-:S02]  /*bcd0*/  FMUL.FTZ R135, R0, R135 ;  /* 0x0000008700877220 */ /* 0x000fc40000410000 */
        /* <DEDUP_REMOVED lines=47> */
[----:B0-----:R-:W-:-:S07]  /*bfd0*/  FMNMX.FTZ R121, R181, R120, !PT ;  /* 0x00000078b5797209 */ /* 0x001fce0007810000 */
        /* <DEDUP_REMOVED lines=43> */
[----:B--2---:R-:W-:Y:S01]  /*c290*/  FMNMX.FTZ R120, R140, R121, !PT ;  /* 0x000000798c787209 */ /* 0x004fe20007810000 */
[----:B------:R-:W-:Y:S02]  /*c2a0*/  WARPGROUP.DEPBAR.LE gsb0, 0x0 ;  /* 0x00008000000079c5 */ /* 0x000fe40000010000 */
[----:B------:R-:W-:-:S04]  /*c2b0*/  WARPGROUP.ARRIVE ;  /* 0x00000000000079c5 */ /* 0x000fc80000000000 */
[----:B------:R-:W2:Y:S01]  /*c2c0*/  MUFU.TANH R143, R143 ;  /* 0x0000008f008f7308 */ /* 0x000ea20000002400 */
[----:B-1----:R-:W-:Y:S01]  /*c2d0*/  FMNMX.FTZ R190, R142, R191, !PT ;  /* 0x000000bf8ebe7209 */ /* 0x002fe20007810000 */
[----:B------:R-:W-:Y:S01]  /*c2e0*/  QGMMA.64x192x32.F32.E4M3.E4M3 R24, R208, gdesc[UR4], R24, gsb0 ;  /* 0x02e00004d0187df3 */ /* 0x000fe20008000818 */
[----:B------:R-:W-:Y:S01]  /*c2f0*/  UIADD3 UR6, UR10, 0x480, URZ ;  /* 0x000004800a067890 */ /* 0x000fe2000fffe03f */
[----:B------:R-:W-:-:S04]  /*c300*/  UMOV UR7, 0xc0000010 ;  /* 0xc000001000077882 */ /* 0x000fc80000000000 */
        /* <DEDUP_REMOVED lines=47> */
[----:B-1----:R-:W-:Y:S02]  /*c600*/  FMNMX.FTZ R190, R134, R191, !PT ;  /* 0x000000bf86be7209 */ /* 0x002fe40007810000 */
[----:B0-----:R-:W-:-:S05]  /*c610*/  FMNMX.FTZ R191, R133, R120, !PT ;  /* 0x0000007885bf7209 */ /* 0x001fca0007810000 */
[----:B------:R-:W0:Y:S01]  /*c620*/  SHFL.BFLY PT, R120, R191, 0x2, 0x1f ;  /* 0x0c401f00bf787f89 */ /* 0x000e2200000e0000 */
[----:B------:R-:W-:Y:S02]  /*c630*/  WARPGROUP.DEPBAR.LE gsb0, 0x0 ;  /* 0x00008000000079c5 */ /* 0x000fe40000010000 */
[----:B------:R-:W-:Y:S01]  /*c640*/  WARPGROUP.ARRIVE ;  /* 0x00000000000079c5 */ /* 0x000fe20000000000 */
[----:B--2---:R-:W-:-:S05]  /*c650*/  FMNMX.FTZ R190, R135, R190, !PT ;  /* 0x000000be87be7209 */ /* 0x004fca0007810000 */
[----:B------:R-:W-:Y:S01]  /*c660*/  QGMMA.64x192x32.F32.E4M3.E4M3 R24, R204, gdesc[UR4], R24, gsb0 ;  /* 0x02e00004cc187df3 */ /* 0x000fe20008000818 */
[----:B------:R-:W-:Y:S01]  /*c670*/  UIADD3 UR6, UR10, 0x600, URZ ;  /* 0x000006000a067890 */ /* 0x000fe2000fffe03f */
[----:B------:R-:W1:Y:S01]  /*c680*/  SHFL.BFLY PT, R121, R190, 0x2, 0x1f ;  /* 0x0c401f00be797f89 */ /* 0x000e6200000e0000 */
[----:B------:R-:W-:Y:S01]  /*c690*/  UMOV UR7, 0xc0000010 ;  /* 0xc000001000077882 */ /* 0x000fe20000000000 */
[----:B------:R-:W-:Y:S01]  /*c6a0*/  UMOV UR10, UR51 ;  /* 0x00000033000a7c82 */ /* 0x000fe20008000000 */
[----:B0-----:R-:W-:Y:S01]  /*c6b0*/  FMNMX.FTZ R192, R191, R120, !PT ;  /* 0x00000078bfc07209 */ /* 0x001fe20007810000 */
[----:B------:R-:W-:Y:S01]  /*c6c0*/  IMAD.U32 R191, RZ, RZ, UR10 ;  /* 0x0000000affbf7e24 */ /* 0x000fe2000f8e00ff */
[----:B-1----:R-:W-:-:S03]  /*c6d0*/  FMNMX.FTZ R193, R190, R121, !PT ;  /* 0x00000079bec17209 */ /* 0x002fc60007810000 */
[----:B------:R-:W0:Y:S04]  /*c6e0*/  SHFL.BFLY PT, R121, R192, 0x1, 0x1f ;  /* 0x0c201f00c0797f89 */ /* 0x000e2800000e0000 */
[----:B------:R-:W1:Y:S01]  /*c6f0*/  SHFL.BFLY PT, R194, R193, 0x1, 0x1f ;  /* 0x0c201f00c1c27f89 */ /* 0x000e6200000e0000 */
[----:B0-----:R-:W-:Y:S02]  /*c700*/  FMNMX.FTZ R120, R192, R121, !PT ;  /* 0x00000079c0787209 */ /* 0x001fe40007810000 */
[----:B-1----:R-:W-:-:S03]  /*c710*/  FMNMX.FTZ R121, R193, R194, !PT ;  /* 0x000000c2c1797209 */ /* 0x002fc60007810000 */
[C---:B------:R-:W-:Y:S01]  /*c720*/  FFMA.FTZ R190, R120.reuse, R191, -8 ;  /* 0xc100000078be7423 */ /* 0x040fe200000100bf */
        /* <DEDUP_REMOVED lines=43> */
[C---:B------:R-:W-:Y:S01]  /*c9e0*/  FADD.FTZ R5, -R121.reuse, R4 ;  /* 0x0000000479057221 */ /* 0x040fe20000010100 */
[----:B------:R-:W-:Y:S01]  /*c9f0*/  MUFU.EX2 R191, R191 ;  /* 0x000000bf00bf7308 */ /* 0x000fe20000000800 */
[----:B------:R-:W-:-:S02]  /*ca00*/  FFMA.FTZ R189, R121, R190, -8 ;  /* 0xc100000079bd7423 */ /* 0x000fc400000100be */
[----:B------:R-:W-:Y:S02]  /*ca10*/  FMUL.FTZ R5, R5, UR10 ;  /* 0x0000000a05057c20 */ /* 0x000fe40008410000 */
[----:B------:R-:W-:-:S01]  /*ca20*/  FFMA.FTZ R190, R9, UR10, -R189 ;  /* 0x0000000a09be7c23 */ /* 0x000fc200080108bd */
[--C-:B------:R-:W-:Y:S01]  /*ca30*/  FFMA.FTZ R9, R8, UR10, -R189.reuse ;  /* 0x0000000a08097c23 */ /* 0x100fe200080108bd */
[----:B------:R-:W-:-:S01]  /*ca40*/  FFMA.FTZ R8, R12, UR10, -R189 ;  /* 0x0000000a0c087c23 */ /* 0x000fc200080108bd */
[--C-:B------:R-:W-:Y:S01]  /*ca50*/  FFMA.FTZ R12, R20, UR10, -R189.reuse ;  /* 0x0000000a140c7c23 */ /* 0x100fe200080108bd */
[----:B------:R-:W0:Y:S01]  /*ca60*/  MUFU.EX2 R4, R194 ;  /* 0x000000c200047308 */ /* 0x000e220000000800 */
[----:B------:R-:W-:-:S01]  /*ca70*/  FFMA.FTZ R20, R186, UR10, -R189 ;  /* 0x0000000aba147c23 */ /* 0x000fc200080108bd */
[----:B------:R-:W-:-:S02]  /*ca80*/  IMAD.U32 R186, RZ, RZ, UR53 ;  /* 0x00000035ffba7e24 */ /* 0x000fc4000f8e00ff */
[----:B------:R-:W-:-:S01]  /*ca90*/  FFMA.FTZ R13, R13, UR10, -R189 ;  /* 0x0000000a0d0d7c23 */ /* 0x000fc200080108bd */
[--C-:B------:R-:W-:Y:S01]  /*caa0*/  FFMA.FTZ R21, R21, UR10, -R189.reuse ;  /* 0x0000000a15157c23 */ /* 0x100fe200080108bd */
[----:B------:R-:W-:-:S01]  /*cab0*/  FFMA.FTZ R187, R187, UR10, -R189 ;  /* 0x0000000abbbb7c23 */ /* 0x000fc200080108bd */
[--C-:B------:R-:W-:Y:S01]  /*cac0*/  FFMA.FTZ R170, R170, UR10, -R189.reuse ;  /* 0x0000000aaaaa7c23 */ /* 0x100fe200080108bd */
[----:B------:R-:W-:Y:S01]  /*cad0*/  @!P0 LEA R186, R186, UR41, 0x3 ;  /* 0x00000029baba8c11 */ /* 0x000fe2000f8e18ff */
[----:B------:R-:W-:Y:S01]  /*cae0*/  MUFU.EX2 R5, R5 ;  /* 0x0000000500057308 */ /* 0x000fe20000000800 */
[----:B------:R-:W-:-:S01]  /*caf0*/  FFMA.FTZ R171, R171, UR10, -R189 ;  /* 0x0000000aabab7c23 */ /* 0x000fc200080108bd */
[--C-:B------:R-:W-:Y:S01]  /*cb00*/  FFMA.FTZ R174, R174, UR10, -R189.reuse ;  /* 0x0000000aaeae7c23 */ /* 0x100fe200080108bd */
[----:B------:R-:W-:-:S01]  /*cb10*/  FFMA.FTZ R175, R175, UR10, -R189 ;  /* 0x0000000aafaf7c23 */ /* 0x000fc200080108bd */
[----:B------:R-:W-:Y:S02]  /*cb20*/  @!P0 VIADD R186, R186, 0x33440 ;  /* 0x00033440baba8836 */ /* 0x000fe40000000000 */
[----:B------:R-:W-:-:S01]  /*cb30*/  FFMA.FTZ R178, R178, UR10, -R189 ;  /* 0x0000000ab2b27c23 */ /* 0x000fc200080108bd */
[--C-:B------:R-:W-:Y:S01]  /*cb40*/  FFMA.FTZ R179, R179, UR10, -R189.reuse ;  /* 0x0000000ab3b37c23 */ /* 0x100fe200080108bd */
[----:B------:R-:W-:-:S01]  /*cb50*/  FFMA.FTZ R182, R182, UR10, -R189 ;  /* 0x0000000ab6b67c23 */ /* 0x000fc200080108bd */
[----:B------:R-:W1:Y:S01]  /*cb60*/  MUFU.EX2 R190, R190 ;  /* 0x000000be00be7308 */ /* 0x000e620000000800 */
[----:B------:R-:W-:Y:S01]  /*cb70*/  @!P0 PRMT R186, RZ, 0x654, R186 ;  /* 0x00000654ffba8816 */ /* 0x000fe200000000ba */
[----:B0-----:R-:W-:Y:S01]  /*cb80*/  FFMA.FTZ R3, R4, R3, R191 ;  /* 0x0000000304037223 */ /* 0x001fe200000100bf */
        /* <DEDUP_REMOVED lines=29> */
[----:B------:R-:W3:Y:S08]  /*cd60*/  MUFU.EX2 R8, R8 ;  /* 0x0000000800087308 */ /* 0x000ef00000000800 */
[----:B------:R-:W4:Y:S08]  /*cd70*/  MUFU.EX2 R10, R10 ;  /* 0x0000000a000a7308 */ /* 0x000f300000000800 */
[----:B------:R5:W-:Y:S08]  /*cd80*/  MUFU.EX2 R133, R192 ;  /* 0x000000c000857308 */ /* 0x000bf00000000800 */
[----:B------:R-:W4:Y:S01]  /*cd90*/  MUFU.EX2 R13, R13 ;  /* 0x0000000d000d7308 */ /* 0x000f220000000800 */
[----:B-----5:R-:W-:-:S07]  /*cda0*/  IADD3 R192, -R219, 0xb, RZ ;  /* 0x0000000bdbc07810 */ /* 0x020fce0007ffe1ff */
[----:B------:R-:W5:Y:S08]  /*cdb0*/  MUFU.EX2 R11, R11 ;  /* 0x0000000b000b7308 */ /* 0x000f700000000800 */
[----:B------:R-:W5:Y:S01]  /*cdc0*/  MUFU.EX2 R12, R12 ;  /* 0x0000000c000c7308 */ /* 0x000f620000000800 */
[----:B------:R-:W-:Y:S02]  /*cdd0*/  WARPGROUP.DEPBAR.LE gsb0, 0x0 ;  /* 0x00008000000079c5 */ /* 0x000fe40000010000 */
[----:B------:R-:W-:-:S05]  /*cde0*/  WARPGROUP.ARRIVE ;  /* 0x00000000000079c5 */ /* 0x000fca0000000000 */
[----:B------:R-:W5:Y:S01]  /*cdf0*/  MUFU.EX2 R14, R14 ;  /* 0x0000000e000e7308 */ /* 0x000f620000000800 */
[----:B------:R-:W-:Y:S07]  /*ce00*/  QGMMA.64x192x32.F32.E4M3.E4M3 R24, R200, gdesc[UR4], R24, gsb0 ;  /* 0x02e00004c8187df3 */ /* 0x000fee0008000818 */
        /* <DEDUP_REMOVED lines=36> */
[----:B------:R-:W-:-:S02]  /*d050*/  FADD.FTZ R3, R13, R2 ;  /* 0x000000020d037221 */ /* 0x000fc40000010000 */
[----:B------:R-:W1:Y:S01]  /*d060*/  MUFU.EX2 R159, R159 ;  /* 0x0000009f009f7308 */ /* 0x000e620000000800 */
[----:B-----5:R-:W-:-:S01]  /*d070*/  FADD.FTZ R189, R11, R186 ;  /* 0x000000ba0bbd7221 */ /* 0x020fc20000010000 */
        /* <DEDUP_REMOVED lines=36> */
[----:B0-----:R-:W-:Y:S01]  /*d2c0*/  FADD.FTZ R3, R157, R2 ;  /* 0x000000029d037221 */ /* 0x001fe20000010000 */
[----:B-1----:R-:W-:-:S02]  /*d2d0*/  FADD.FTZ R189, R159, R186 ;  /* 0x000000ba9fbd7221 */ /* 0x002fc40000010000 */
[----:B------:R-:W0:Y:S01]  /*d2e0*/  MUFU.EX2 R167, R167 ;  /* 0x000000a700a77308 */ /* 0x000e220000000800 */
[----:B--2---:R-:W-:-:S01]  /*d2f0*/  FADD.FTZ R2, R160, R3 ;  /* 0x00000003a0027221 */ /* 0x004fc20000010000 */
[----:B---3--:R-:W-:-:S03]  /*d300*/  FADD.FTZ R186, R162, R189 ;  /* 0x000000bda2ba7221 */ /* 0x008fc60000010000 */
[----:B----4-:R-:W-:Y:S01]  /*d310*/  FADD.FTZ R3, R161, R2 ;  /* 0x00000002a1037221 */ /* 0x010fe20000010000 */
[----:B-----5:R-:W-:-:S02]  /*d320*/  FADD.FTZ R189, R163, R186 ;  /* 0x000000baa3bd7221 */ /* 0x020fc40000010000 */
[----:B------:R-:W1:Y:S01]  /*d330*/  MUFU.EX2 R136, R136 ;  /* 0x0000008800887308 */ /* 0x000e620000000800 */
[----:B------:R-:W-:-:S01]  /*d340*/  FADD.FTZ R2, R164, R3 ;  /* 0x00000003a4027221 */ /* 0x000fc20000010000 */
[----:B------:R-:W-:-:S03]  /*d350*/  FADD.FTZ R186, R166, R189 ;  /* 0x000000bda6ba7221 */ /* 0x000fc60000010000 */
        /* <DEDUP_REMOVED lines=56> */
[----:B0-----:R-:W-:-:S04]  /*d6e0*/  FADD.FTZ R2, R129, R2 ;  /* 0x0000000281027221 */ /* 0x001fc80000010000 */
[----:B------:R-:W-:-:S03]  /*d6f0*/  FADD.FTZ R189, R133, R2 ;  /* 0x0000000285bd7221 */ /* 0x000fc60000010000 */
        /* <DEDUP_REMOVED lines=8> */
.L_x_2162:
        /* <DEDUP_REMOVED lines=146> */
[----:B------:R-:W-:Y:S01]  /*e0a0*/  F2FP.SATFINITE.E4M3.F32.PACK_AB_MERGE_C R203, R131, R130, R134 ;  /* 0x0000008283cb723e */ /* 0x000fe20004807086 */
[----:B------:R-:W-:Y:S06]  /*e0b0*/  @P2 BRA `(.L_x_2163) ;  /* 0xffffffc400e02947 */ /* 0x000fec000383ffff */
.L_x_2153:
[----:B------:R-:W-:Y:S06]  /*e0c0*/  BAR.ARV 0x8, 0x180 ;  /* 0x0206000000007b1d */ /* 0x000fec0000002000 */
[----:B------:R-:W-:Y:S05]  /*e0d0*/  @!P1 BRA `(.L_x_2164) ;  /* 0x0000000000049947 */ /* 0x000fea0003800000 */
[----:B------:R-:W-:Y:S01]  /*e0e0*/  BPT.TRAP 0x1 ;  /* 0x000000040000795c */ /* 0x000fe20000300000 */
.L_x_2164:
[----:B------:R-:W-:Y:S01]  /*e0f0*/  ULEA UR5, UR53, UR41, 0x3 ;  /* 0x0000002935057291 */ /* 0x000fe2000f8e183f */
[----:B------:R-:W-:-:S05]  /*e100*/  IMAD.U32 R0, RZ, RZ, UR47 ;  /* 0x0000002fff007e24 */ /* 0x000fca000f8e00ff */
[----:B------:R-:W-:-:S04]  /*e110*/  SHF.L.U32 R0, R0, 0x1f, RZ ;  /* 0x0000001f00007819 */ /* 0x000fc800000006ff */
[----:B------:R0:W1:Y:S01]  /*e120*/  SYNCS.PHASECHK.TRANS64.TRYWAIT P0, [UR5+0x33450], R0 ;  /* 0x03345000ff0075a7 */ /* 0x0000620008000145 */
[----:B------:R-:W-:Y:S05]  /*e130*/  @!P1 BRA `(.L_x_2165) ;  /* 0x0000000000049947 */ /* 0x000fea0003800000 */
[----:B------:R-:W-:Y:S01]  /*e140*/  BPT.TRAP 0x1 ;  /* 0x000000040000795c */ /* 0x000fe20000300000 */
.L_x_2165:
[----:B-1----:R-:W-:Y:S05]  /*e150*/  @P0 BRA `(.L_x_2166) ;  /* 0x0000000000080947 */ /* 0x002fea0003800000 */
[----:B------:R-:W1:Y:S02]  /*e160*/  SYNCS.PHASECHK.TRANS64.TRYWAIT P0, [UR5+0x33450], R0 ;  /* 0x03345000ff0075a7 */ /* 0x000e640008000145 */
[----:B-1----:R-:W-:Y:S05]  /*e170*/  @!P0 BRA `(.L_x_2167) ;  /* 0x000000c4003c8947 */ /* 0x002fea0003800000 */
.L_x_2166:
[----:B------:R-:W-:Y:S01]  /*e180*/  UIADD3 UR41, UR41, 0x200, URZ ;  /* 0x0000020029297890 */ /* 0x000fe2000fffe03f */
[----:B------:R-:W-:Y:S01]  /*e190*/  WARPGROUP.ARRIVE ;  /* 0x00000000000079c5 */ /* 0x000fe20000000000 */
[----:B------:R-:W-:Y:S02]  /*e1a0*/  UMOV UR7, 0xc0000010 ;  /* 0xc000001000077882 */ /* 0x000fe40000000000 */
[----:B------:R-:W-:-:S04]  /*e1b0*/  USHF.R.U32.HI UR41, URZ, 0x4, UR41 ;  /* 0x000000043f297899 */ /* 0x000fc80008011629 */
[----:B------:R-:W-:-:S04]  /*e1c0*/  ULOP3.LUT UR41, UR41, 0x3fff, URZ, 0xc0, !UPT ;  /* 0x00003fff29297892 */ /* 0x000fc8000f8ec03f */
[----:B------:R-:W-:-:S04]  /*e1d0*/  ULOP3.LUT UR4, UR41, 0x10000, URZ, 0xfc, !UPT ;  /* 0x0001000029047892 */ /* 0x000fc8000f8efc3f */
[----:B------:R-:W-:-:S07]  /*e1e0*/  UIMAD UR4, UR53, 0x780, UR4 ;  /* 0x00000780350478a4 */ /* 0x000fce000f8e0204 */
[----:B------:R-:W-:Y:S02]  /*e1f0*/  UMOV UR6, UR4 ;  /* 0x0000000400067c82 */ /* 0x000fe40008000000 */
        /* <DEDUP_REMOVED lines=8> */
[----:B------:R-:W-:Y:S02]  /*e280*/  WARPGROUP.DEPBAR.LE gsb0, 0x0 ;  /* 0x00008000000079c5 */ /* 0x000fe40000010000 */
[----:B------:R-:W-:-:S15]  /*e290*/  WARPGROUP.ARRIVE ;  /* 0x00000000000079c5 */ /* 0x000fde0000000000 */
[----:B------:R-:W-:Y:S01]  /*e2a0*/  QGMMA.64x192x32.F32.E4M3.E4M3 R24, R208, gdesc[UR4], R24, gsb0 ;  /* 0x02e00004d0187df3 */ /* 0x000fe20008000818 */
[----:B------:R-:W-:Y:S02]  /*e2b0*/  ULDC.64 UR6, c[0x0][0x9a0] ;  /* 0x0002680000067ab9 */ /* 0x000fe40000000a00 */
[----:B------:R-:W-:-:S04]  /*e2c0*/  ISETP.NE.U32.AND P0, PT, RZ, UR6, PT ;  /* 0x00000006ff007c0c */ /* 0x000fc8000bf05070 */
[----:B------:R-:W-:-:S13]  /*e2d0*/  ISETP.NE.AND.EX P0, PT, RZ, UR7, PT, P0 ;  /* 0x00000007ff007c0c */ /* 0x000fda000bf05300 */
[----:B------:R-:W0:Y:S08]  /*e2e0*/  @P0 LDC.64 R6, c[0x0][0x9c8] ;  /* 0x00027200ff060b82 */ /* 0x000e300000000a00 */
[----:B------:R-:W2:Y:S01]  /*e2f0*/  @P0 LDC.64 R8, c[0x0][0x9d0] ;  /* 0x00027400ff080b82 */ /* 0x000ea20000000a00 */
[C---:B01----:R-:W-:Y:S02]  /*e300*/  @P0 IMAD R0, R6.reuse, UR42, RZ ;  /* 0x0000002a06000c24 */ /* 0x043fe4000f8e02ff */
[----:B------:R-:W-:-:S04]  /*e310*/  @P0 IMAD.WIDE.U32 R4, R6, UR43, RZ ;  /* 0x0000002b06040c25 */ /* 0x000fc8000f8e00ff */
[----:B------:R-:W-:-:S04]  /*e320*/  @P0 IMAD R7, R7, UR43, R0 ;  /* 0x0000002b07070c24 */ /* 0x000fc8000f8e0200 */
[----:B------:R-:W-:Y:S02]  /*e330*/  @P0 IMAD.IADD R5, R5, 0x1, R7 ;  /* 0x0000000105050824 */ /* 0x000fe400078e0207 */
[----:B--2---:R-:W-:-:S04]  /*e340*/  @P0 IMAD.WIDE.U32 R4, R8, UR44, R4 ;  /* 0x0000002c08040c25 */ /* 0x004fc8000f8e0004 */
[----:B------:R-:W-:Y:S01]  /*e350*/  @P0 IMAD R5, R9, UR44, R5 ;  /* 0x0000002c09050c24 */ /* 0x000fe2000f8e0205 */
[----:B------:R-:W-:-:S04]  /*e360*/  @P0 LEA R6, P2, R4, UR6, 0x2 ;  /* 0x0000000604060c11 */ /* 0x000fc8000f8410ff */
[----:B------:R-:W-:Y:S01]  /*e370*/  @P0 LEA.HI.X R7, R4, UR7, R5, 0x2, P2 ;  /* 0x0000000704070c11 */ /* 0x000fe200090f1405 */
[----:B------:R-:W-:-:S06]  /*e380*/  IMAD.MOV.U32 R4, RZ, RZ, 0x3f800000 ;  /* 0x3f800000ff047424 */ /* 0x000fcc00078e00ff */
[----:B------:R0:W2:Y:S01]  /*e390*/  @P0 LDG.E R4, desc[UR54][R6.64] ;  /* 0x0000003606040981 */ /* 0x0000a2000c1e1900 */
[----:B------:R-:W-:Y:S01]  /*e3a0*/  UIADD3 UR6, UR4, 0x480, URZ ;  /* 0x0000048004067890 */ /* 0x000fe2000fffe03f */
[----:B------:R-:W-:Y:S01]  /*e3b0*/  UMOV UR7, 0xc0000010 ;  /* 0xc000001000077882 */ /* 0x000fe20000000000 */
[----:B------:R-:W-:Y:S02]  /*e3c0*/  WARPGROUP.DEPBAR.LE gsb0, 0x0 ;  /* 0x00008000000079c5 */ /* 0x000fe40000010000 */
[----:B------:R-:W-:-:S06]  /*e3d0*/  WARPGROUP.ARRIVE ;  /* 0x00000000000079c5 */ /* 0x000fcc0000000000 */
[----:B------:R-:W-:Y:S01]  /*e3e0*/  QGMMA.64x192x32.F32.E4M3.E4M3 R24, R204, gdesc[UR4], R24, gsb0 ;  /* 0x02e00004cc187df3 */ /* 0x000fe20008000818 */
[----:B------:R-:W-:Y:S01]  /*e3f0*/  UIADD3 UR6, UR4, 0x600, URZ ;  /* 0x0000060004067890 */ /* 0x000fe2000fffe03f */
[----:B------:R-:W-:Y:S01]  /*e400*/  UMOV UR7, 0xc0000010 ;  /* 0xc000001000077882 */ /* 0x000fe20000000000 */
[----:B------:R-:W1:Y:S04]  /*e410*/  SHFL.BFLY PT, R0, R3, 0x2, 0x1f ;  /* 0x0c401f0003007f89 */ /* 0x000e6800000e0000 */
[----:B------:R-:W3:Y:S01]  /*e420*/  SHFL.BFLY PT, R9, R2, 0x2, 0x1f ;  /* 0x0c401f0002097f89 */ /* 0x000ee200000e0000 */
[----:B-1----:R-:W-:-:S01]  /*e430*/  FADD.FTZ R0, R0, R3 ;  /* 0x0000000300007221 */ /* 0x002fc20000010000 */
        /* <DEDUP_REMOVED lines=11> */
[----:B------:R0:W-:Y:S01]  /*e4f0*/  @P0 MUFU.RCP R3, R5 ;  /* 0x0000000500030308 */ /* 0x0001e20000001000 */
[----:B------:R-:W-:Y:S01]  /*e500*/  FSETP.NE.FTZ.AND P0, PT, R10, RZ, PT ;  /* 0x000000ff0a00720b */ /* 0x000fe20003f15000 */
[----:B------:R-:W-:-:S06]  /*e510*/  IMAD.MOV.U32 R7, RZ, RZ, RZ ;  /* 0x000000ffff077224 */ /* 0x000fcc00078e00ff */
[----:B------:R-:W1:Y:S01]  /*e520*/  @P2 MUFU.LG2 R6, R11 ;  /* 0x0000000b00062308 */ /* 0x000e620000000c00 */
[----:B------:R-:W-:Y:S02]  /*e530*/  WARPGROUP.DEPBAR.LE gsb0, 0x0 ;  /* 0x00008000000079c5 */ /* 0x000fe40000010000 */
[----:B------:R-:W-:-:S06]  /*e540*/  WARPGROUP.ARRIVE ;  /* 0x00000000000079c5 */ /* 0x000fcc0000000000 */
[----:B------:R-:W-:Y:S01]  /*e550*/  QGMMA.64x192x32.F32.E4M3.E4M3 R24, R200, gdesc[UR4], R24, gsb0 ;  /* 0x02e00004c8187df3 */ /* 0x000fe20008000818 */
[----:B------:R-:W3:Y:S01]  /*e560*/  @P3 MUFU.LG2 R8, R12 ;  /* 0x0000000c00083308 */ /* 0x000ee20000000c00 */
[----:B------:R-:W-:-:S07]  /*e570*/  IMAD.U32 R9, RZ, RZ, UR10 ;  /* 0x0000000aff097e24 */ /* 0x000fce000f8e00ff */
[----:B------:R-:W4:Y:S01]  /*e580*/  @P0 MUFU.RCP R7, R10 ;  /* 0x0000000a00070308 */ /* 0x000f220000001000 */
[----:B------:R-:W-:Y:S02]  /*e590*/  IMAD.U32 R13, RZ, RZ, UR10 ;  /* 0x0000000aff0d7e24 */ /* 0x000fe4000f8e00ff */
[----:B0-----:R-:W-:Y:S01]  /*e5a0*/  @P2 FMUL.FTZ R5, R9, 0.69314718246459960938 ;  /* 0x3f31721809052820 */ /* 0x001fe20000410000 */
[----:B-1----:R-:W-:Y:S01]  /*e5b0*/  @P2 FMUL.FTZ R6, R6, 0.69314718246459960938 ;  /* 0x3f31721806062820 */ /* 0x002fe20000410000 */
[----:B------:R-:W-:Y:S02]  /*e5c0*/  IMAD.MOV.U32 R0, RZ, RZ, -0x800000 ;  /* 0xff800000ff007424 */ /* 0x000fe400078e00ff */
[----:B------:R-:W-:Y:S01]  /*e5d0*/  @P3 FMUL.FTZ R9, R13, 0.69314718246459960938 ;  /* 0x3f3172180d093820 */ /* 0x000fe20000410000 */
[----:B------:R-:W-:Y:S02]  /*e5e0*/  IMAD.MOV.U32 R2, RZ, RZ, -0x800000 ;  /* 0xff800000ff027424 */ /* 0x000fe400078e00ff */
[----:B------:R-:W-:-:S01]  /*e5f0*/  @P2 FFMA.FTZ R0, R5, R120, R6 ;  /* 0x0000007805002223 */ /* 0x000fc20000010006 */
[----:B---3--:R-:W-:Y:S01]  /*e600*/  @P3 FMUL.FTZ R8, R8, 0.69314718246459960938 ;  /* 0x3f31721808083820 */ /* 0x008fe20000410000 */
[----:B--2---:R-:W-:-:S03]  /*e610*/  FMUL.FTZ R5, R3, R4 ;  /* 0x0000000403057220 */ /* 0x004fc60000410000 */
[----:B------:R-:W-:Y:S01]  /*e620*/  @P3 FFMA.FTZ R2, R9, R121, R8 ;  /* 0x0000007909023223 */ /* 0x000fe20000010008 */
[----:B----4-:R-:W-:Y:S01]  /*e630*/  FMUL.FTZ R4, R7, R4 ;  /* 0x0000000407047220 */ /* 0x010fe20000410000 */
[----:B------:R-:W-:Y:S02]  /*e640*/  WARPGROUP.DEPBAR.LE gsb0, 0x0 ;  /* 0x00008000000079c5 */ /* 0x000fe40000010000 */
[----:B------:R-:W-:Y:S05]  /*e650*/  @!P1 BRA `(.L_x_2168) ;  /* 0x0000000000049947 */ /* 0x000fea0003800000 */
[----:B------:R-:W-:Y:S01]  /*e660*/  BPT.TRAP 0x1 ;  /* 0x000000040000795c */ /* 0x000fe20000300000 */
.L_x_2168:
        /* <DEDUP_REMOVED lines=102> */
[----:B------:R-:W-:Y:S01]  /*ecd0*/  FMUL.FTZ R115, R115, R4 ;  /* 0x0000000473737220 */ /* 0x000fe20000410000 */
[----:B------:R-:W-:-:S02]  /*ece0*/  UIADD3 UR48, UR48, 0x1, URZ ;  /* 0x0000000130307890 */ /* 0x000fc4000fffe03f */
[----:B------:R-:W-:Y:S02]  /*ecf0*/  USEL UR53, UR53, URZ, UP0 ;  /* 0x0000003f35357287 */ /* 0x000fe40008000000 */
[----:B------:R-:W-:-:S12]  /*ed00*/  ULOP3.LUT UR47, UR47, UR4, URZ, 0x3c, !UPT ;  /* 0x000000042f2f7292 */ /* 0x000fd8000f8e3c3f */
.L_x_2135:
        /* <DEDUP_REMOVED lines=149> */
[----:B------:R-:W-:-:S02]  /*f660*/  LOP3.LUT R8, R10, 0x380, RZ, 0xc0, !PT ;  /* 0x000003800a087812 */ /* 0x000fc400078ec0ff */
[C---:B------:R-:W-:Y:S01]  /*f670*/  IADD3 R27, P1, R20.reuse, 0x4040, RZ ;  /* 0x00004040141b7810 */ /* 0x040fe20007f3e0ff */
[----:B------:R-:W-:Y:S01]  /*f680*/  SHFL.IDX PT, R72, R72, R39, 0x1c1f ;  /* 0x001c1f2748487589 */ /* 0x000fe200000e0000 */
[C---:B------:R-:W-:Y:S02]  /*f690*/  IADD3 R6, P4, R20.reuse, 0x4020, RZ ;  /* 0x0000402014067810 */ /* 0x040fe40007f9e0ff */
        /* <DEDUP_REMOVED lines=14> */
[----:B------:R-:W-:-:S02]  /*f780*/  SHF.R.U64 R3, R8, 0x3, RZ ;  /* 0x0000000308037819 */ /* 0x000fc400000012ff */
[----:B------:R-:W-:Y:S01]  /*f790*/  LOP3.LUT R24, R14, R89, RZ, 0x3c, !PT ;  /* 0x000000590e187212 */ /* 0x000fe200078e3cff */
[----:B------:R-:W-:Y:S01]  /*f7a0*/  SHFL.IDX PT, R76, R76, R39, 0x1c1f ;  /* 0x001c1f274c4c7589 */ /* 0x000fe200000e0000 */
[----:B------:R-:W-:Y:S02]  /*f7b0*/  LOP3.LUT R134, R12, R85, RZ, 0x3c, !PT ;  /* 0x000000550c867212 */ /* 0x000fe400078e3cff */
[----:B------:R-:W-:Y:S01]  /*f7c0*/  LOP3.LUT R14, R3, R10, RZ, 0x3c, !PT ;  /* 0x0000000a030e7212 */ /* 0x000fe200078e3cff */
[----:B------:R-:W-:Y:S01]  /*f7d0*/  SHFL.IDX PT, R85, R82, R39, 0x1c1f ;  /* 0x001c1f2752557589 */ /* 0x000fe200000e0000 */
[----:B------:R-:W-:Y:S02]  /*f7e0*/  LOP3.LUT R12, R83, 0x380, RZ, 0xc0, !PT ;  /* 0x00000380530c7812 */ /* 0x000fe400078ec0ff */
[----:B------:R-:W-:Y:S01]  /*f7f0*/  LOP3.LUT R10, R81, 0x380, RZ, 0xc0, !PT ;  /* 0x00000380510a7812 */ /* 0x000fe200078ec0ff */
[----:B------:R-:W-:Y:S01]  /*f800*/  SHFL.IDX PT, R82, R112, R39, 0x1c1f ;  /* 0x001c1f2770527589 */ /* 0x000fe200000e0000 */
[----:B------:R-:W-:-:S02]  /*f810*/  LOP3.LUT R3, R6, 0x380, RZ, 0xc0, !PT ;  /* 0x0000038006037812 */ /* 0x000fc400078ec0ff */
[----:B------:R-:W-:Y:S01]  /*f820*/  LOP3.LUT R8, R27, 0x380, RZ, 0xc0, !PT ;  /* 0x000003801b087812 */ /* 0x000fe200078ec0ff */
[----:B------:R-:W-:Y:S01]  /*f830*/  SHFL.IDX PT, R78, R78, R39, 0x1c1f ;  /* 0x001c1f274e4e7589 */ /* 0x000fe200000e0000 */
[----:B------:R-:W-:Y:S02]  /*f840*/  SHF.R.U64 R12, R12, 0x3, RZ ;  /* 0x000000030c0c7819 */ /* 0x000fe400000012ff */
[----:B------:R-:W-:Y:S01]  /*f850*/  SHF.R.U64 R10, R10, 0x3, RZ ;  /* 0x000000030a0a7819 */ /* 0x000fe200000012ff */
[----:B------:R-:W-:Y:S01]  /*f860*/  SHFL.IDX PT, R91, R84, R39, 0x1c1f ;  /* 0x001c1f27545b7589 */ /* 0x000fe200000e0000 */
[----:B------:R-:W-:Y:S02]  /*f870*/  SHF.R.U64 R3, R3, 0x3, RZ ;  /* 0x0000000303037819 */ /* 0x000fe400000012ff */
[----:B------:R-:W-:Y:S01]  /*f880*/  SHF.R.U64 R8, R8, 0x3, RZ ;  /* 0x0000000308087819 */ /* 0x000fe200000012ff */
[----:B------:R-:W-:Y:S01]  /*f890*/  SHFL.IDX PT, R101, R90, R39, 0x1c1f ;  /* 0x001c1f275a657589 */ /* 0x000fe200000e0000 */
[----:B------:R-:W-:-:S02]  /*f8a0*/  LOP3.LUT R136, R12, R83, RZ, 0x3c, !PT ;  /* 0x000000530c887212 */ /* 0x000fc400078e3cff */
        /* <DEDUP_REMOVED lines=9> */
[----:B------:R-:W-:Y:S01]  /*f940*/  SHF.R.U64 R6, R6, 0x3, RZ ;  /* 0x0000000306067819 */ /* 0x000fe200000012ff */
[----:B------:R-:W-:Y:S01]  /*f950*/  SHFL.IDX PT, R108, R108, R39, 0x1c1f ;  /* 0x001c1f276c6c7589 */ /* 0x000fe200000e0000 */
[----:B------:R-:W-:Y:S02]  /*f960*/  LOP3.LUT R27, R100, 0x380, RZ, 0xc0, !PT ;  /* 0x00000380641b7812 */ /* 0x000fe400078ec0ff */
[----:B------:R-:W-:Y:S01]  /*f970*/  SHF.R.U64 R8, R8, 0x3, RZ ;  /* 0x0000000308087819 */ /* 0x000fe200000012ff */
[----:B------:R-:W-:Y:S01]  /*f980*/  SHFL.IDX PT, R116, R116, R39, 0x1c1f ;  /* 0x001c1f2774747589 */ /* 0x000fe200000e0000 */
[----:B------:R-:W-:Y:S02]  /*f990*/  SHF.R.U64 R3, R3, 0x3, RZ ;  /* 0x0000000303037819 */ /* 0x000fe400000012ff */
[----:B------:R-:W-:Y:S01]  /*f9a0*/  LOP3.LUT R6, R6, R33, RZ, 0x3c, !PT ;  /* 0x0000002106067212 */ /* 0x000fe200078e3cff */
[----:B------:R-:W-:Y:S01]  /*f9b0*/  SHFL.IDX PT, R124, R124, R39, 0x1c1f ;  /* 0x001c1f277c7c7589 */ /* 0x000fe200000e0000 */
[----:B------:R-:W-:-:S02]  /*f9c0*/  SHF.R.U64 R27, R27, 0x3, RZ ;  /* 0x000000031b1b7819 */ /* 0x000fc400000012ff */
[----:B------:R-:W-:Y:S01]  /*f9d0*/  LOP3.LUT R140, R8, R57, RZ, 0x3c, !PT ;  /* 0x00000039088c7212 */ /* 0x000fe200078e3cff */
[----:B------:R-:W-:Y:S01]  /*f9e0*/  SHFL.IDX PT, R132, R132, R39, 0x1c1f ;  /* 0x001c1f2784847589 */ /* 0x000fe200000e0000 */
[----:B------:R-:W-:Y:S02]  /*f9f0*/  MOV R33, R20 ;  /* 0x0000001400217202 */ /* 0x000fe40000000f00 */
[----:B------:R-:W-:Y:S01]  /*fa00*/  LOP3.LUT R8, R3, R4, RZ, 0x3c, !PT ;  /* 0x0000000403087212 */ /* 0x000fe200078e3cff */
[----:B------:R-:W-:Y:S01]  /*fa10*/  SHFL.IDX PT, R118, R118, R39, 0x1c1f ;  /* 0x001c1f2776767589 */ /* 0x000fe200000e0000 */
[----:B------:R-:W-:Y:S02]  /*fa20*/  LOP3.LUT R20, R39, 0x2, RZ, 0x3c, !PT ;  /* 0x0000000227147812 */ /* 0x000fe400078e3cff */
[----:B------:R-:W-:Y:S01]  /*fa30*/  LOP3.LUT R4, R27, R100, RZ, 0x3c, !PT ;  /* 0x000000641b047212 */ /* 0x000fe200078e3cff */
[----:B------:R-:W-:Y:S01]  /*fa40*/  SHFL.IDX PT, R122, R122, R39, 0x1c1f ;  /* 0x001c1f277a7a7589 */ /* 0x000fe200000e0000 */
[----:B------:R-:W-:-:S02]  /*fa50*/  MOV R138, R138 ;  /* 0x0000008a008a7202 */ /* 0x000fc40000000f00 */
[----:B------:R-:W-:Y:S01]  /*fa60*/  MOV R134, R134 ;  /* 0x0000008600867202 */ /* 0x000fe20000000f00 */
[----:B------:R-:W-:Y:S01]  /*fa70*/  SHFL.IDX PT, R86, R41, R20, 0x1c1f ;  /* 0x001c1f1429567589 */ /* 0x000fe200000e0000 */
[----:B------:R-:W-:Y:S02]  /*fa80*/  MOV R139, R10 ;  /* 0x0000000a008b7202 */ /* 0x000fe40000000f00 */
[----:B------:R-:W-:Y:S01]  /*fa90*/  MOV R57, R8 ;  /* 0x0000000800397202 */ /* 0x000fe20000000f00 */
[----:B------:R-:W-:Y:S01]  /*faa0*/  SHFL.IDX PT, R10, R26, R39, 0x1c1f ;  /* 0x001c1f271a0a7589 */ /* 0x000fe200000e0000 */
[----:B------:R-:W-:Y:S02]  /*fab0*/  MOV R135, R14 ;  /* 0x0000000e00877202 */ /* 0x000fe40000000f00 */
[----:B------:R-:W-:Y:S01]  /*fac0*/  MOV R3, R24 ;  /* 0x0000001800037202 */ /* 0x000fe20000000f00 */
[----:B------:R-:W0:Y:S01]  /*fad0*/  SHFL.IDX PT, R9, R28, R20, 0x1c1f ;  /* 0x001c1f141c097589 */ /* 0x000e2200000e0000 */
[----:B------:R-:W-:-:S02]  /*fae0*/  MOV R140, R140 ;  /* 0x0000008c008c7202 */ /* 0x000fc40000000f00 */
[----:B------:R-:W-:Y:S01]  /*faf0*/  MOV R141, R6 ;  /* 0x00000006008d7202 */ /* 0x000fe20000000f00 */
[----:B------:R-:W-:Y:S01]  /*fb00*/  SHFL.IDX PT, R14, R104, R39, 0x1c1f ;  /* 0x001c1f27680e7589 */ /* 0x000fe200000e0000 */
[----:B------:R-:W-:Y:S02]  /*fb10*/  MOV R142, R4 ;  /* 0x00000004008e7202 */ /* 0x000fe40000000f00 */
[----:B------:R-:W-:Y:S01]  /*fb20*/  MOV R136, R136 ;  /* 0x0000008800887202 */ /* 0x000fe20000000f00 */
[----:B------:R-:W1:Y:S01]  /*fb30*/  SHFL.IDX PT, R15, R52, R20, 0x1c1f ;  /* 0x001c1f14340f7589 */ /* 0x000e6200000e0000 */
[----:B------:R-:W-:-:S03]  /*fb40*/  MOV R137, R12 ;  /* 0x0000000c00897202 */ /* 0x000fc60000000f00 */
[----:B------:R-:W2:Y:S04]  /*fb50*/  SHFL.IDX PT, R11, R29, R20, 0x1c1f ;  /* 0x001c1f141d0b7589 */ /* 0x000ea800000e0000 */
[----:B------:R-:W-:Y:S04]  /*fb60*/  SHFL.IDX PT, R24, R96, R39, 0x1c1f ;  /* 0x001c1f2760187589 */ /* 0x000fe800000e0000 */
[----:B------:R-:W3:Y:S04]  /*fb70*/  SHFL.IDX PT, R55, R55, R20, 0x1c1f ;  /* 0x001c1f1437377589 */ /* 0x000ee800000e0000 */
[----:B------:R-:W-:Y:S01]  /*fb80*/  SHFL.IDX PT, R100, R88, R39, 0x1c1f ;  /* 0x001c1f2758647589 */ /* 0x000fe200000e0000 */
[----:B0-----:R-:W-:-:S02]  /*fb90*/  SEL R8, R10, R9, P0 ;  /* 0x000000090a087207 */ /* 0x001fc40000000000 */
[----:B------:R-:W-:Y:S01]  /*fba0*/  SEL R10, R9, R10, P0 ;  /* 0x0000000a090a7207 */ /* 0x000fe20000000000 */
[----:B------:R-:W-:Y:S04]  /*fbb0*/  SHFL.IDX PT, R26, R92, R39, 0x1c1f ;  /* 0x001c1f275c1a7589 */ /* 0x000fe800000e0000 */
[----:B------:R-:W-:Y:S01]  /*fbc0*/  SHFL.IDX PT, R25, R94, R39, 0x1c1f ;  /* 0x001c1f275e197589 */ /* 0x000fe200000e0000 */
[----:B-1----:R-:W-:Y:S02]  /*fbd0*/  SEL R12, R14, R15, P0 ;  /* 0x0000000f0e0c7207 */ /* 0x002fe40000000000 */
[----:B------:R-:W-:Y:S01]  /*fbe0*/  SEL R14, R15, R14, P0 ;  /* 0x0000000e0f0e7207 */ /* 0x000fe20000000000 */
[----:B------:R-:W-:Y:S01]  /*fbf0*/  SHFL.IDX PT, R4, R102, R39, 0x1c1f ;  /* 0x001c1f2766047589 */ /* 0x000fe200000e0000 */
[----:B--2---:R-:W-:-:S02]  /*fc00*/  SEL R9, R62, R11, P0 ;  /* 0x0000000b3e097207 */ /* 0x004fc40000000000 */
[----:B------:R-:W-:Y:S01]  /*fc10*/  SEL R11, R11, R62, P0 ;  /* 0x0000003e0b0b7207 */ /* 0x000fe20000000000 */
[----:B------:R-:W-:Y:S04]  /*fc20*/  SHFL.IDX PT, R126, R126, R39, 0x1c1f ;  /* 0x001c1f277e7e7589 */ /* 0x000fe800000e0000 */
[----:B------:R-:W-:Y:S01]  /*fc30*/  SHFL.IDX PT, R130, R130, R39, 0x1c1f ;  /* 0x001c1f2782827589 */ /* 0x000fe200000e0000 */
[----:B---3--:R-:W-:Y:S02]  /*fc40*/  SEL R13, R110, R55, P0 ;  /* 0x000000376e0d7207 */ /* 0x008fe40000000000 */
        /* <DEDUP_REMOVED lines=22> */
[----:B------:R-:W-:Y:S04]  /*fdb0*/  SHFL.IDX PT, R127, R38, R20, 0x1c1f ;  /* 0x001c1f14267f7589 */ /* 0x000fe800000e0000 */
[----:B------:R0:W1:Y:S04]  /*fdc0*/  SHFL.IDX PT, R39, R44, R20, 0x1c1f ;  /* 0x001c1f142c277589 */ /* 0x00006800000e0000 */
[----:B------:R-:W-:Y:S04]  /*fdd0*/  SHFL.IDX PT, R36, R95, R20, 0x1c1f ;  /* 0x001c1f145f247589 */ /* 0x000fe800000e0000 */
[----:B------:R1:W-:Y:S01]  /*fde0*/  SHFL.IDX PT, R37, R98, R20, 0x1c1f ;  /* 0x001c1f1462257589 */ /* 0x0003e200000e0000 */
[----:B0-----:R-:W-:-:S03]  /*fdf0*/  SEL R44, R21, R64, P0 ;  /* 0x00000040152c7207 */ /* 0x001fc60000000000 */
[----:B------:R-:W-:Y:S04]  /*fe00*/  SHFL.IDX PT, R99, R34, R20, 0x1c1f ;  /* 0x001c1f1422637589 */ /* 0x000fe800000e0000 */
[----:B------:R-:W-:Y:S04]  /*fe10*/  SHFL.IDX PT, R123, R35, R20, 0x1c1f ;  /* 0x001c1f14237b7589 */ /* 0x000fe800000e0000 */
[----:B------:R-:W-:Y:S04]  /*fe20*/  SHFL.IDX PT, R94, R43, R20, 0x1c1f ;  /* 0x001c1f142b5e7589 */ /* 0x000fe800000e0000 */
[----:B------:R-:W0:Y:S01]  /*fe30*/  SHFL.IDX PT, R38, R59, R20, 0x1c1f ;  /* 0x001c1f143b267589 */ /* 0x000e2200000e0000 */
[----:B-1----:R-:W-:-:S02]  /*fe40*/  SEL R98, R100, R39, P0 ;  /* 0x0000002764627207 */ /* 0x002fc40000000000 */
[----:B------:R-:W-:Y:S01]  /*fe50*/  SEL R100, R39, R100, P0 ;  /* 0x0000006427647207 */ /* 0x000fe20000000000 */
[----:B------:R-:W-:Y:S01]  /*fe60*/  SHFL.IDX PT, R145, R63, R20, 0x1c1f ;  /* 0x001c1f143f917589 */ /* 0x000fe200000e0000 */
[----:B------:R-:W-:-:S03]  /*fe70*/  F2FP.BF16.F32.PACK_AB R39, R15, R14 ;  /* 0x0000000e0f27723e */ /* 0x000fc600000010ff */
[----:B------:R-:W-:Y:S04]  /*fe80*/  SHFL.IDX PT, R43, R56, R20, 0x1c1f ;  /* 0x001c1f14382b7589 */ /* 0x000fe800000e0000 */
[----:B------:R1:W2:Y:S04]  /*fe90*/  SHFL.IDX PT, R143, R60, R20, 0x1c1f ;  /* 0x001c1f143c8f7589 */ /* 0x0002a800000e0000 */
[----:B------:R3:W-:Y:S04]  /*fea0*/  SHFL.IDX PT, R147, R61, R20, 0x1c1f ;  /* 0x001c1f143d937589 */ /* 0x0007e800000e0000 */
[----:B------:R4:W-:Y:S01]  /*feb0*/  SHFL.IDX PT, R151, R65, R20, 0x1c1f ;  /* 0x001c1f1441977589 */ /* 0x0009e200000e0000 */
[----:B-1----:R-:W-:-:S03]  /*fec0*/  SEL R60, R107, R68, P0 ;  /* 0x000000446b3c7207 */ /* 0x002fc60000000000 */
[----:B------:R-:W1:Y:S01]  /*fed0*/  SHFL.IDX PT, R40, R40, R20, 0x1c1f ;  /* 0x001c1f1428287589 */ /* 0x000e6200000e0000 */
[----:B0-----:R-:W-:Y:S02]  /*fee0*/  SEL R62, R81, R38, P0 ;  /* 0x00000026513e7207 */ /* 0x001fe40000000000 */
[----:B---3--:R-:W-:Y:S01]  /*fef0*/  SEL R61, R99, R70, P0 ;  /* 0x00000046633d7207 */ /* 0x008fe20000000000 */
[----:B------:R-:W0:Y:S04]  /*ff00*/  SHFL.IDX PT, R42, R42, R20, 0x1c1f ;  /* 0x001c1f142a2a7589 */ /* 0x000e2800000e0000 */
[----:B------:R3:W0:Y:S04]  /*ff10*/  SHFL.IDX PT, R109, R46, R20, 0x1c1f ;  /* 0x001c1f142e6d7589 */ /* 0x00062800000e0000 */
[----:B------:R1:W-:Y:S01]  /*ff20*/  SHFL.IDX PT, R117, R48, R20, 0x1c1f ;  /* 0x001c1f1430757589 */ /* 0x0003e200000e0000 */
[----:B--2---:R-:W-:-:S02]  /*ff30*/  SEL R63, R122, R143, P0 ;  /* 0x0000008f7a3f7207 */ /* 0x004fc40000000000 */
[----:B----4-:R-:W-:Y:S01]  /*ff40*/  SEL R65, R143, R122, P0 ;  /* 0x0000007a8f417207 */ /* 0x010fe20000000000 */
[----:B------:R2:W4:Y:S01]  /*ff50*/  SHFL.IDX PT, R125, R50, R20, 0x1c1f ;  /* 0x001c1f14327d7589 */ /* 0x00052200000e0000 */
[----:B---3--:R-:W-:-:S03]  /*ff60*/  SEL R46, R82, R43, P0 ;  /* 0x0000002b522e7207 */ /* 0x008fc60000000000 */
[----:B------:R3:W-:Y:S01]  /*ff70*/  SHFL.IDX PT, R133, R51, R20, 0x1c1f ;  /* 0x001c1f1433857589 */ /* 0x0007e200000e0000 */
[----:B-1----:R-:W-:-:S03]  /*ff80*/  SEL R48, R43, R82, P0 ;  /* 0x000000522b307207 */ /* 0x002fc60000000000 */
[----:B------:R1:W-:Y:S01]  /*ff90*/  SHFL.IDX PT, R129, R106, R20, 0x1c1f ;  /* 0x001c1f146a817589 */ /* 0x0003e200000e0000 */
[----:B------:R-:W-:Y:S02]  /*ffa0*/  SEL R82, R83, R40, P0 ;  /* 0x0000002853527207 */ /* 0x000fe40000000000 */
[----:B--2---:R-:W-:Y:S01]  /*ffb0*/  SEL R50, R68, R107, P0 ;  /* 0x0000006b44327207 */ /* 0x004fe20000000000 */
[----:B------:R-:W-:Y:S01]  /*ffc0*/  SHFL.IDX PT, R7, R119, R20, 0x1c1f ;  /* 0x001c1f1477077589 */ /* 0x000fe200000e0000 */
[----:B------:R-:W-:Y:S02]  /*ffd0*/  SEL R68, R123, R72, P0 ;  /* 0x000000487b447207 */ /* 0x000fe40000000000 */
[----:B---3--:R-:W-:Y:S01]  /*ffe0*/  SEL R51, R70, R99, P0 ;  /* 0x0000006346337207 */ /* 0x008fe20000000000 */
[----:B------:R2:W-:Y:S01]  /*fff0*/  SHFL.IDX PT, R30, R45, R20, 0x1c1f ;  /* 0x001c1f142d1e7589 */ /* 0x0005e200000e0000 */
[----:B------:R-:W-:Y:S02]  /*10000*/  SEL R70, R126, R147, P0 ;  /* 0x000000937e467207 */ /* 0x000fe40000000000 */
[----:B------:R-:W-:Y:S01]  /*10010*/  SEL R84, R40, R83, P0 ;  /* 0x0000005328547207 */ /* 0x000fe20000000000 */
[----:B------:R3:W-:Y:S01]  /*10020*/  SHFL.IDX PT, R31, R47, R20, 0x1c1f ;  /* 0x001c1f142f1f7589 */ /* 0x0007e200000e0000 */
[----:B0-----:R-:W-:-:S02]  /*10030*/  SEL R90, R91, R42, P0 ;  /* 0x0000002a5b5a7207 */ /* 0x001fc40000000000 */
[----:B------:R-:W-:Y:S01]  /*10040*/  SEL R92, R42, R91, P0 ;  /* 0x0000005b2a5c7207 */ /* 0x000fe20000000000 */
[----:B------:R0:W-:Y:S01]  /*10050*/  SHFL.IDX PT, R28, R49, R20, 0x1c1f ;  /* 0x001c1f14311c7589 */ /* 0x0001e200000e0000 */
[----:B-1----:R-:W-:Y:S02]  /*10060*/  SEL R106, R108, R109, P0 ;  /* 0x0000006d6c6a7207 */ /* 0x002fe40000000000 */
[----:B--2---:R-:W-:Y:S01]  /*10070*/  SEL R45, R89, R66, P0 ;  /* 0x00000042592d7207 */ /* 0x004fe20000000000 */
[----:B------:R-:W-:Y:S01]  /*10080*/  SHFL.IDX PT, R53, R53, R20, 0x1c1f ;  /* 0x001c1f1435357589 */ /* 0x000fe200000e0000 */
[----:B----4-:R-:W-:Y:S02]  /*10090*/  SEL R122, R124, R125, P0 ;  /* 0x0000007d7c7a7207 */ /* 0x010fe40000000000 */
[----:B---3--:R-:W-:Y:S01]  /*100a0*/  SEL R47, R118, R41, P0 ;  /* 0x00000029762f7207 */ /* 0x008fe20000000000 */
[----:B------:R-:W-:Y:S01]  /*100b0*/  SHFL.IDX PT, R29, R54, R20, 0x1c1f ;  /* 0x001c1f14361d7589 */ /* 0x000fe200000e0000 */
[----:B------:R-:W-:-:S02]  /*100c0*/  SEL R83, R85, R86, P0 ;  /* 0x0000005655537207 */ /* 0x000fc40000000000 */
[----:B0-----:R-:W-:Y:S01]  /*100d0*/  SEL R49, R41, R118, P0 ;  /* 0x0000007629317207 */ /* 0x001fe20000000000 */
[----:B------:R0:W-:Y:S01]  /*100e0*/  SHFL.IDX PT, R149, R67, R20, 0x1c1f ;  /* 0x001c1f1443957589 */ /* 0x0001e200000e0000 */
[----:B------:R-:W-:Y:S02]  /*100f0*/  SEL R118, R120, R37, P0 ;  /* 0x0000002578767207 */ /* 0x000fe40000000000 */
[----:B------:R-:W-:Y:S01]  /*10100*/  SEL R120, R37, R120, P0 ;  /* 0x0000007825787207 */ /* 0x000fe20000000000 */
[----:B------:R1:W2:Y:S01]  /*10110*/  SHFL.IDX PT, R119, R71, R20, 0x1c1f ;  /* 0x001c1f1447777589 */ /* 0x0002a200000e0000 */
[----:B------:R-:W-:Y:S02]  /*10120*/  F2FP.BF16.F32.PACK_AB R37, R13, R12 ;  /* 0x0000000c0d25723e */ /* 0x000fe400000010ff */
[----:B------:R-:W-:Y:S01]  /*10130*/  SEL R91, R93, R94, P0 ;  /* 0x0000005e5d5b7207 */ /* 0x000fe20000000000 */
[----:B------:R3:W4:Y:S01]  /*10140*/  SHFL.IDX PT, R32, R111, R20, 0x1c1f ;  /* 0x001c1f146f207589 */ /* 0x00072200000e0000 */
[----:B------:R-:W-:-:S02]  /*10150*/  SEL R108, R109, R108, P0 ;  /* 0x0000006c6d6c7207 */ /* 0x000fc40000000000 */
[----:B0-----:R-:W-:Y:S01]  /*10160*/  SEL R67, R74, R115, P0 ;  /* 0x000000734a437207 */ /* 0x001fe20000000000 */
[----:B------:R0:W4:Y:S01]  /*10170*/  SHFL.IDX PT, R153, R69, R20, 0x1c1f ;  /* 0x001c1f1445997589 */ /* 0x00012200000e0000 */
[----:B------:R-:W-:Y:S02]  /*10180*/  SEL R124, R125, R124, P0 ;  /* 0x0000007c7d7c7207 */ /* 0x000fe40000000000 */
[----:B-1----:R-:W-:Y:S01]  /*10190*/  SEL R71, R80, R145, P0 ;  /* 0x0000009150477207 */ /* 0x002fe20000000000 */
[----:B------:R1:W-:Y:S01]  /*101a0*/  SHFL.IDX PT, R52, R75, R20, 0x1c1f ;  /* 0x001c1f144b347589 */ /* 0x0003e200000e0000 */
[----:B------:R-:W-:Y:S02]  /*101b0*/  SEL R85, R86, R85, P0 ;  /* 0x0000005556557207 */ /* 0x000fe40000000000 */
[----:B---3--:R-:W-:Y:S01]  /*101c0*/  SEL R111, R113, R36, P0 ;  /* 0x00000024716f7207 */ /* 0x008fe20000000000 */
[----:B------:R3:W4:Y:S01]  /*101d0*/  SHFL.IDX PT, R155, R73, R20, 0x1c1f ;  /* 0x001c1f14499b7589 */ /* 0x00072200000e0000 */
[----:B------:R-:W-:-:S02]  /*101e0*/  SEL R113, R36, R113, P0 ;  /* 0x0000007124717207 */ /* 0x000fc40000000000 */
[----:B0-----:R-:W-:Y:S01]  /*101f0*/  SEL R69, R115, R74, P0 ;  /* 0x0000004a73457207 */ /* 0x001fe20000000000 */
[----:B------:R-:W0:Y:S01]  /*10200*/  SHFL.IDX PT, R34, R103, R20, 0x1c1f ;  /* 0x001c1f1467227589 */ /* 0x000e2200000e0000 */
[----:B------:R-:W-:Y:S02]  /*10210*/  F2FP.BF16.F32.PACK_AB R36, R9, R8 ;  /* 0x000000080924723e */ /* 0x000fe400000010ff */
[----:B-1----:R-:W-:Y:S01]  /*10220*/  SEL R75, R78, R127, P0 ;  /* 0x0000007f4e4b7207 */ /* 0x002fe20000000000 */
[----:B------:R1:W0:Y:S01]  /*10230*/  SHFL.IDX PT, R35, R114, R20, 0x1c1f ;  /* 0x001c1f1472237589 */ /* 0x00022200000e0000 */
[----:B------:R-:W-:Y:S02]  /*10240*/  SEL R74, R76, R131, P0 ;  /* 0x000000834c4a7207 */ /* 0x000fe40000000000 */
[----:B---3--:R-:W-:Y:S01]  /*10250*/  SEL R73, R145, R80, P0 ;  /* 0x0000005091497207 */ /* 0x008fe20000000000 */
[----:B------:R2:W-:Y:S01]  /*10260*/  SHFL.IDX PT, R54, R87, R20, 0x1c1f ;  /* 0x001c1f1457367589 */ /* 0x0005e200000e0000 */
[----:B------:R-:W-:-:S02]  /*10270*/  SEL R80, R151, R130, P0 ;  /* 0x0000008297507207 */ /* 0x000fc40000000000 */
[----:B------:R-:W-:Y:S01]  /*10280*/  SEL R76, R131, R76, P0 ;  /* 0x0000004c834c7207 */ /* 0x000fe20000000000 */
[----:B------:R3:W0:Y:S01]  /*10290*/  SHFL.IDX PT, R157, R77, R20, 0x1c1f ;  /* 0x001c1f144d9d7589 */ /* 0x00062200000e0000 */
[----:B------:R-:W-:Y:S02]  /*102a0*/  SEL R93, R94, R93, P0 ;  /* 0x0000005d5e5d7207 */ /* 0x000fe40000000000 */
[----:B-1----:R-:W-:Y:S01]  /*102b0*/  SEL R114, R116, R117, P0 ;  /* 0x0000007574727207 */ /* 0x002fe20000000000 */
[----:B------:R1:W0:Y:S01]  /*102c0*/  SHFL.IDX PT, R59, R79, R20, 0x1c1f ;  /* 0x001c1f144f3b7589 */ /* 0x00022200000e0000 */
[----:B------:R-:W-:Y:S02]  /*102d0*/  SEL R116, R117, R116, P0 ;  /* 0x0000007475747207 */ /* 0x000fe40000000000 */
[----:B--2---:R-:W-:Y:S02]  /*102e0*/  SEL R87, R148, R119, P0 ;  /* 0x0000007794577207 */ /* 0x004fe40000000000 */
[----:B------:R-:W-:-:S02]  /*102f0*/  SEL R99, R101, R30, P0 ;  /* 0x0000001e65637207 */ /* 0x000fc40000000000 */
[----:B---3--:R-:W-:Y:S02]  /*10300*/  SEL R77, R127, R78, P0 ;  /* 0x0000004e7f4d7207 */ /* 0x008fe40000000000 */
[----:B------:R-:W-:Y:S02]  /*10310*/  SEL R78, R130, R151, P0 ;  /* 0x00000097824e7207 */ /* 0x000fe40000000000 */
[----:B-1----:R-:W-:Y:S02]  /*10320*/  SEL R20, R64, R21, P0 ;  /* 0x0000001540147207 */ /* 0x002fe40000000000 */
        /* <DEDUP_REMOVED lines=19> */
[----:B----4-:R-:W-:Y:S02]  /*10460*/  SEL R127, R27, R32, P0 ;  /* 0x000000201b7f7207 */ /* 0x010fe40000000000 */
        /* <DEDUP_REMOVED lines=8> */
[----:B0-----:R-:W-:Y:S02]  /*104f0*/  SEL R119, R121, R34, P0 ;  /* 0x0000002279777207 */ /* 0x001fe40000000000 */
        /* <DEDUP_REMOVED lines=9> */
[----:B------:R-:W-:Y:S02]  /*10590*/  SEL R103, R105, R54, P0 ;  /* 0x0000003669677207 */ /* 0x000fe40000000000 */
[----:B------:R-:W-:Y:S02]  /*105a0*/  SEL R121, R34, R121, P0 ;  /* 0x0000007922797207 */ /* 0x000fe40000000000 */
[----:B------:R-:W-:-:S02]  /*105b0*/  SEL R6, R35, R6, P0 ;  /* 0x0000000623067207 */ /* 0x000fc40000000000 */
[----:B------:R-:W-:Y:S02]  /*105c0*/  F2FP.BF16.F32.PACK_AB R28, R51, R50 ;  /* 0x00000032331c723e */ /* 0x000fe400000010ff */
[----:B------:R-:W-:Y:S02]  /*105d0*/  F2FP.BF16.F32.PACK_AB R30, R61, R60 ;  /* 0x0000003c3d1e723e */ /* 0x000fe400000010ff */
[----:B------:R-:W-:Y:S02]  /*105e0*/  F2FP.BF16.F32.PACK_AB R31, R65, R64 ;  /* 0x00000040411f723e */ /* 0x000fe400000010ff */
[----:B------:R-:W-:Y:S02]  /*105f0*/  F2FP.BF16.F32.PACK_AB R29, R63, R62 ;  /* 0x0000003e3f1d723e */ /* 0x000fe400000010ff */
[----:B------:R-:W-:Y:S02]  /*10600*/  SEL R104, R157, R104, P0 ;  /* 0x000000689d687207 */ /* 0x000fe40000000000 */
[----:B------:R-:W-:Y:S01]  /*10610*/  SEL R105, R54, R105, P0 ;  /* 0x0000006936697207 */ /* 0x000fe20000000000 */
[----:B------:R-:W-:Y:S01]  /*10620*/  STSM.16.M88.4 [R142], R28 ;  /* 0x0000001c8e007844 */ /* 0x000fe20000000200 */
[----:B------:R-:W-:-:S02]  /*10630*/  SEL R110, R112, R59, P0 ;  /* 0x0000003b706e7207 */ /* 0x000fc40000000000 */
[----:B------:R-:W-:Y:S02]  /*10640*/  F2FP.BF16.F32.PACK_AB R32, R67, R66 ;  /* 0x000000424320723e */ /* 0x000fe400000010ff */
[----:B------:R-:W-:Y:S02]  /*10650*/  F2FP.BF16.F32.PACK_AB R34, R69, R68 ;  /* 0x000000444522723e */ /* 0x000fe400000010ff */
[----:B------:R-:W-:Y:S02]  /*10660*/  F2FP.BF16.F32.PACK_AB R35, R73, R72 ;  /* 0x000000484923723e */ /* 0x000fe400000010ff */
[----:B-1----:R-:W-:Y:S02]  /*10670*/  F2FP.BF16.F32.PACK_AB R33, R71, R70 ;  /* 0x000000464721723e */ /* 0x002fe400000010ff */
[----:B------:R-:W-:Y:S02]  /*10680*/  SEL R112, R59, R112, P0 ;  /* 0x000000703b707207 */ /* 0x000fe40000000000 */
[----:B------:R-:W-:Y:S01]  /*10690*/  F2FP.BF16.F32.PACK_AB R36, R75, R74 ;  /* 0x0000004a4b24723e */ /* 0x000fe200000010ff */
[----:B------:R-:W-:Y:S01]  /*106a0*/  STSM.16.M88.4 [R141], R32 ;  /* 0x000000208d007844 */ /* 0x000fe20000000200 */
[----:B------:R-:W-:-:S02]  /*106b0*/  F2FP.BF16.F32.PACK_AB R38, R77, R76 ;  /* 0x0000004c4d26723e */ /* 0x000fc400000010ff */
[----:B------:R-:W-:Y:S02]  /*106c0*/  F2FP.BF16.F32.PACK_AB R39, R81, R80 ;  /* 0x000000505127723e */ /* 0x000fe400000010ff */
[----:B------:R-:W-:Y:S02]  /*106d0*/  F2FP.BF16.F32.PACK_AB R37, R79, R78 ;  /* 0x0000004e4f25723e */ /* 0x000fe400000010ff */
[----:B------:R-:W-:Y:S02]  /*106e0*/  F2FP.BF16.F32.PACK_AB R40, R83, R82 ;  /* 0x000000525328723e */ /* 0x000fe400000010ff */
[----:B------:R-:W-:Y:S01]  /*106f0*/  F2FP.BF16.F32.PACK_AB R42, R85, R84 ;  /* 0x00000054552a723e */ /* 0x000fe200000010ff */
[----:B------:R-:W-:Y:S01]  /*10700*/  STSM.16.M88.4 [R140], R36 ;  /* 0x000000248c007844 */ /* 0x000fe20000000200 */
[----:B------:R-:W-:Y:S02]  /*10710*/  F2FP.BF16.F32.PACK_AB R43, R89, R88 ;  /* 0x00000058592b723e */ /* 0x000fe400000010ff */
[----:B------:R-:W-:-:S02]  /*10720*/  F2FP.BF16.F32.PACK_AB R41, R87, R86 ;  /* 0x000000565729723e */ /* 0x000fc400000010ff */
[----:B------:R-:W-:Y:S02]  /*10730*/  SEL R5, R172, R7, P0 ;  /* 0x00000007ac057207 */ /* 0x000fe40000000000 */
[----:B------:R-:W-:Y:S01]  /*10740*/  F2FP.BF16.F32.PACK_AB R52, R91, R90 ;  /* 0x0000005a5b34723e */ /* 0x000fe200000010ff */
[----:B------:R1:W-:Y:S01]  /*10750*/  STSM.16.M88.4 [R139], R40 ;  /* 0x000000288b007844 */ /* 0x0003e20000000200 */
[----:B------:R-:W-:Y:S02]  /*10760*/  F2FP.BF16.F32.PACK_AB R54, R93, R92 ;  /* 0x0000005c5d36723e */ /* 0x000fe400000010ff */
[----:B------:R-:W-:Y:S02]  /*10770*/  F2FP.BF16.F32.PACK_AB R55, R97, R96 ;  /* 0x000000606137723e */ /* 0x000fe400000010ff */
[----:B------:R-:W-:Y:S02]  /*10780*/  F2FP.BF16.F32.PACK_AB R53, R95, R94 ;  /* 0x0000005e5f35723e */ /* 0x000fe400000010ff */
[----:B------:R-:W-:-:S02]  /*10790*/  SEL R7, R7, R172, P0 ;  /* 0x000000ac07077207 */ /* 0x000fc40000000000 */
[----:B------:R-:W-:Y:S01]  /*107a0*/  F2FP.BF16.F32.PACK_AB R56, R99, R98 ;  /* 0x000000626338723e */ /* 0x000fe200000010ff */
[----:B------:R-:W-:Y:S01]  /*107b0*/  STSM.16.M88.4 [R138], R52 ;  /* 0x000000348a007844 */ /* 0x000fe20000000200 */
[----:B------:R-:W-:Y:S02]  /*107c0*/  F2FP.BF16.F32.PACK_AB R58, R101, R100 ;  /* 0x00000064653a723e */ /* 0x000fe400000010ff */
[----:B------:R-:W-:Y:S02]  /*107d0*/  F2FP.BF16.F32.PACK_AB R59, R105, R104 ;  /* 0x00000068693b723e */ /* 0x000fe400000010ff */
[----:B0-----:R-:W-:Y:S01]  /*107e0*/  F2FP.BF16.F32.PACK_AB R57, R103, R102 ;  /* 0x000000666739723e */ /* 0x001fe200000010ff */
[----:B-1----:R-:W-:Y:S01]  /*107f0*/  IMAD.U32 R40, RZ, RZ, UR12 ;  /* 0x0000000cff287e24 */ /* 0x002fe2000f8e00ff */
[----:B------:R-:W-:Y:S01]  /*10800*/  F2FP.BF16.F32.PACK_AB R24, R107, R106 ;  /* 0x0000006a6b18723e */ /* 0x000fe200000010ff */
[----:B------:R-:W-:Y:S01]  /*10810*/  IMAD.U32 R41, RZ, RZ, UR13 ;  /* 0x0000000dff297e24 */ /* 0x000fe2000f8e00ff */
[----:B------:R-:W-:Y:S01]  /*10820*/  F2FP.BF16.F32.PACK_AB R26, R109, R108 ;  /* 0x0000006c6d1a723e */ /* 0x000fe200000010ff */
[----:B------:R-:W-:Y:S01]  /*10830*/  STSM.16.M88.4 [R137], R56 ;  /* 0x0000003889007844 */ /* 0x000fe20000000200 */
[----:B------:R-:W-:Y:S01]  /*10840*/  F2FP.BF16.F32.PACK_AB R27, R113, R112 ;  /* 0x00000070711b723e */ /* 0x000fe200000010ff */
[----:B------:R-:W-:Y:S01]  /*10850*/  ULDC.64 UR12, c[0x0][0xc08] ;  /* 0x00030200000c7ab9 */ /* 0x000fe20000000a00 */
[----:B------:R-:W-:-:S02]  /*10860*/  F2FP.BF16.F32.PACK_AB R25, R111, R110 ;  /* 0x0000006e6f19723e */ /* 0x000fc400000010ff */
[----:B------:R-:W-:Y:S02]  /*10870*/  F2FP.BF16.F32.PACK_AB R28, R115, R114 ;  /* 0x00000072731c723e */ /* 0x000fe400000010ff */
        /* <DEDUP_REMOVED lines=14> */
[----:B------:R-:W-:-:S03]  /*10960*/  ISETP.NE.U32.AND P0, PT, RZ, UR14, PT ;  /* 0x0000000eff007c0c */ /* 0x000fc6000bf05070 */
[----:B------:R1:W-:Y:S01]  /*10970*/  STSM.16.M88.4 [R3], R36 ;  /* 0x0000002403007844 */ /* 0x0003e20000000200 */
[----:B------:R-:W-:Y:S01]  /*10980*/  BAR.SYNC.DEFER_BLOCKING 0x1, 0x100 ;  /* 0x0044000000007b1d */ /* 0x000fe20000010000 */
[----:B------:R-:W-:-:S07]  /*10990*/  ISETP.NE.AND.EX P0, PT, RZ, UR15, PT, P0 ;  /* 0x0000000fff007c0c */ /* 0x000fce000bf05300 */
[----:B0-----:R-:W0:Y:S06]  /*109a0*/  LDC R134, c[0x0][0xbe8] ;  /* 0x0002fa00ff867b82 */ /* 0x001e2c0000000800 */
[----:B------:R-:W2:Y:S01]  /*109b0*/  @P0 LDG.E R42, desc[UR54][R40.64] ;  /* 0x00000036282a0981 */ /* 0x000ea2000c1e1900 */
[----:B------:R-:W-:Y:S01]  /*109c0*/  UISETP.NE.U32.AND UP0, UPT, UR12, URZ, UPT ;  /* 0x0000003f0c00728c */ /* 0x000fe2000bf05070 */
[----:B------:R-:W-:Y:S01]  /*109d0*/  UMOV UR20, 0x9b8 ;  /* 0x000009b800147882 */ /* 0x000fe20000000000 */
[----:B------:R-:W-:Y:S02]  /*109e0*/  ULDC UR4, c[0x0][0xa88] ;  /* 0x0002a20000047ab9 */ /* 0x000fe40000000800 */
[----:B------:R-:W-:Y:S01]  /*109f0*/  UISETP.NE.AND.EX UP0, UPT, UR13, URZ, UPT, UP0 ;  /* 0x0000003f0d00728c */ /* 0x000fe2000bf05300 */
[----:B0-----:R-:W-:Y:S01]  /*10a00*/  ISETP.NE.AND P1, PT, R134, 0x1, PT ;  /* 0x000000018600780c */ /* 0x001fe20003f25270 */
[----:B------:R-:W-:-:S04]  /*10a10*/  IMAD.U32 R27, RZ, RZ, UR4 ;  /* 0x00000004ff1b7e24 */ /* 0x000fc8000f8e00ff */
[----:B------:R-:W-:-:S05]  /*10a20*/  PLOP3.LUT P4, PT, PT, PT, UP0, 0x80, 0x0 ;  /* 0x000000000000781c */ /* 0x000fca0003f8f008 */
[----:B------:R-:W-:-:S03]  /*10a30*/  @UP0 ULEA UR12, UP1, UR43, UR12, 0x2 ;  /* 0x0000000c2b0c0291 */ /* 0x000fc6000f82103f */
[----:B-1----:R-:W0:Y:S01]  /*10a40*/  @P1 LDC R3, c[0x0][0xbec] ;  /* 0x0002fb00ff031b82 */ /* 0x002e220000000800 */
[----:B------:R-:W-:Y:S02]  /*10a50*/  @UP0 ULEA.HI.X UR13, UR43, UR13, UR42, 0x2, UP1 ;  /* 0x0000000d2b0d0291 */ /* 0x000fe400088f142a */
[----:B------:R-:W-:Y:S01]  /*10a60*/  UISETP.GT.AND UP1, UPT, UR46, 0x1, UPT ;  /* 0x000000012e00788c */ /* 0x000fe2000bf24270 */
[----:B------:R-:W-:-:S04]  /*10a70*/  IMAD.U32 R24, RZ, RZ, UR12 ;  /* 0x0000000cff187e24 */ /* 0x000fc8000f8e00ff */
[----:B------:R-:W1:Y:S01]  /*10a80*/  @P1 LDC R29, c[0x0][0xbf0] ;  /* 0x0002fc00ff1d1b82 */ /* 0x000e620000000800 */
[----:B------:R-:W-:Y:S01]  /*10a90*/  USEL UR20, UR20, 0x978, UP1 ;  /* 0x0000097814147887 */ /* 0x000fe20008800000 */
[----:B------:R-:W-:Y:S01]  /*10aa0*/  IMAD.U32 R25, RZ, RZ, UR13 ;  /* 0x0000000dff197e24 */ /* 0x000fe2000f8e00ff */
[----:B------:R-:W-:Y:S01]  /*10ab0*/  UISETP.NE.U32.AND UP0, UPT, UR14, URZ, UPT ;  /* 0x0000003f0e00728c */ /* 0x000fe2000bf05070 */
[----:B------:R-:W-:Y:S01]  /*10ac0*/  VIADD R34, R17, UR36 ;  /* 0x0000002411227c36 */ /* 0x000fe20008000000 */
[----:B------:R-:W-:Y:S02]  /*10ad0*/  UMOV UR4, URZ ;  /* 0x0000003f00047c82 */ /* 0x000fe40008000000 */
[----:B------:R-:W-:Y:S01]  /*10ae0*/  UISETP.NE.AND.EX UP0, UPT, UR15, URZ, UPT, UP0 ;  /* 0x0000003f0f00728c */ /* 0x000fe2000bf05300 */
[----:B------:R0:W5:Y:S01]  /*10af0*/  @P4 LDG.E R27, desc[UR54][R24.64] ;  /* 0x00000036181b4981 */ /* 0x000162000c1e1900 */
[----:B------:R-:W-:Y:S02]  /*10b00*/  USEL UR9, UR37, URZ, UP1 ;  /* 0x0000003f25097287 */ /* 0x000fe40008800000 */
[----:B------:R-:W-:-:S02]  /*10b10*/  USEL UR43, UR43, URZ, !UP0 ;  /* 0x0000003f2b2b7287 */ /* 0x000fc4000c000000 */
[----:B------:R-:W-:Y:S01]  /*10b20*/  ULDC.64 UR16, c[0x0][UR20+0x218] ;  /* 0x0000860014107abb */ /* 0x000fe20008000a00 */
[----:B------:R-:W-:Y:S01]  /*10b30*/  ULDC.64 UR18, c[0x0][UR20+0x228] ;  /* 0x00008a0014127abb */ /* 0x000fe20008000a00 */
[----:B------:R-:W-:Y:S01]  /*10b40*/  ULDC.64 UR14, c[0x0][UR20+0x220] ;  /* 0x00008800140e7abb */ /* 0x000fe20008000a00 */
[----:B------:R-:W-:Y:S02]  /*10b50*/  UIMAD.WIDE.U32 UR12, UR16, UR44, URZ ;  /* 0x0000002c100c72a5 */ /* 0x000fe4000f8e003f */
[----:B------:R-:W-:Y:S01]  /*10b60*/  UIMAD.WIDE.U32 UR22, UR18, UR9, URZ ;  /* 0x00000009121672a5 */ /* 0x000fe2000f8e003f */
[----:B0-----:R-:W-:Y:S01]  /*10b70*/  @P1 IMAD.HI.U32 R24, R34, R3, RZ ;  /* 0x0000000322181227 */ /* 0x001fe200078e00ff */
[----:B------:R-:W-:Y:S02]  /*10b80*/  UIMAD UR16, UR17, UR44, URZ ;  /* 0x0000002c111072a4 */ /* 0x000fe4000f8e023f */
[----:B------:R-:W-:Y:S01]  /*10b90*/  UIMAD UR18, UR19, UR9, URZ ;  /* 0x00000009131272a4 */ /* 0x000fe2000f8e023f */
[----:B------:R-:W-:Y:S01]  /*10ba0*/  IMAD.MOV.U32 R3, RZ, RZ, R34 ;  /* 0x000000ffff037224 */ /* 0x000fe200078e0022 */
[----:B------:R-:W-:Y:S01]  /*10bb0*/  USEL UR42, UR42, URZ, !UP0 ;  /* 0x0000003f2a2a7287 */ /* 0x000fe2000c000000 */
[----:B-1----:R-:W-:Y:S01]  /*10bc0*/  @P1 SHF.R.U32.HI R3, RZ, R29, R24 ;  /* 0x0000001dff031219 */ /* 0x002fe20000011618 */
[----:B------:R-:W-:Y:S01]  /*10bd0*/  UIMAD UR9, UR15, UR43, URZ ;  /* 0x0000002b0f0972a4 */ /* 0x000fe2000f8e023f */
[----:B------:R-:W-:Y:S01]  /*10be0*/  IMAD.U32 R24, RZ, RZ, UR22 ;  /* 0x00000016ff187e24 */ /* 0x000fe2000f8e00ff */
[----:B------:R-:W-:Y:S01]  /*10bf0*/  UIADD3 UR13, UR13, UR16, URZ ;  /* 0x000000100d0d7290 */ /* 0x000fe2000fffe03f */
[----:B------:R-:W-:Y:S01]  /*10c00*/  IMAD.U32 R25, RZ, RZ, UR23 ;  /* 0x00000017ff197e24 */ /* 0x000fe2000f8e00ff */
[----:B------:R-:W-:Y:S01]  /*10c10*/  UIMAD.WIDE.U32 UR16, UR14, UR43, URZ ;  /* 0x0000002b0e1072a5 */ /* 0x000fe2000f8e003f */
[--C-:B------:R-:W-:Y:S01]  /*10c20*/  IMAD.MOV R29, RZ, RZ, -R3.reuse ;  /* 0x000000ffff1d7224 */ /* 0x100fe200078e0a03 */
[----:B------:R-:W-:Y:S01]  /*10c30*/  UIMAD UR9, UR14, UR42, UR9 ;  /* 0x0000002a0e0972a4 */ /* 0x000fe2000f8e0209 */
[----:B------:R-:W-:Y:S01]  /*10c40*/  SHF.R.S32.HI R25, RZ, 0x1f, R3 ;  /* 0x0000001fff197819 */ /* 0x000fe20000011403 */
[----:B------:R-:W-:Y:S01]  /*10c50*/  UIADD3 UR18, UR23, UR18, URZ ;  /* 0x0000001217127290 */ /* 0x000fe2000fffe03f */
[----:B------:R-:W-:Y:S01]  /*10c60*/  IMAD R29, R134, R29, R34 ;  /* 0x0000001d861d7224 */ /* 0x000fe200078e0222 */
[----:B------:R-:W-:-:S04]  /*10c70*/  UIADD3 UR9, UR17, UR9, URZ ;  /* 0x0000000911097290 */ /* 0x000fc8000fffe03f */
        /* <DEDUP_REMOVED lines=23> */
.L_x_2171:
        /* <DEDUP_REMOVED lines=26> */
[----:B------:R-:W-:Y:S02]  /*10f90*/  IADD3 R13, P3, R4, 0x2000, RZ ;  /* 0x00002000040d7810 */ /* 0x000fe40007f7e0ff */
[----:B------:R-:W-:-:S02]  /*10fa0*/  SHF.R.U64 R32, R32, 0x3, RZ ;  /* 0x0000000320207819 */ /* 0x000fc400000012ff */
[----:B------:R-:W-:Y:S02]  /*10fb0*/  IADD3 R25, P6, R4, 0x3000, RZ ;  /* 0x0000300004197810 */ /* 0x000fe40007fde0ff */
        /* <DEDUP_REMOVED lines=11> */
[----:B------:R-:W-:Y:S01]  /*11070*/  ULDC.64 UR12, c[0x0][0xae8] ;  /* 0x0002ba00000c7ab9 */ /* 0x000fe20000000a00 */
[----:B------:R-:W-:Y:S01]  /*11080*/  LOP3.LUT R24, R25, 0x380, RZ, 0xc0, !PT ;  /* 0x0000038019187812 */ /* 0x000fe200078ec0ff */
[----:B------:R-:W5:Y:S01]  /*11090*/  LD.E.128 R32, desc[UR54][R32.64] ;  /* 0x0000003620207980 */ /* 0x000f62000c101d00 */
[----:B------:R-:W-:-:S02]  /*110a0*/  LOP3.LUT R28, R29, 0x380, RZ, 0xc0, !PT ;  /* 0x000003801d1c7812 */ /* 0x000fc400078ec0ff */
[----:B------:R-:W-:Y:S01]  /*110b0*/  LOP3.LUT R56, R0, R7, RZ, 0x3c, !PT ;  /* 0x0000000700387212 */ /* 0x000fe200078e3cff */
[----:B------:R-:W-:Y:S01]  /*110c0*/  IMAD R0, R18, 0x20, R235 ;  /* 0x0000002012007824 */ /* 0x000fe200078e02eb */
[----:B------:R-:W-:Y:S01]  /*110d0*/  UIADD3 UR11, UR11, UR9, URZ ;  /* 0x000000090b0b7290 */ /* 0x000fe2000fffe03f */
[----:B------:R-:W-:Y:S02]  /*110e0*/  SHF.R.U64 R8, R8, 0x3, RZ ;  /* 0x0000000308087819 */ /* 0x000fe400000012ff */
[----:B------:R-:W-:Y:S02]  /*110f0*/  SHF.R.U64 R12, R12, 0x3, RZ ;  /* 0x000000030c0c7819 */ /* 0x000fe400000012ff */
[----:B------:R-:W-:Y:S02]  /*11100*/  SHF.R.U64 R24, R24, 0x3, RZ ;  /* 0x0000000318187819 */ /* 0x000fe400000012ff */
[----:B------:R-:W-:Y:S01]  /*11110*/  SHF.R.U64 R28, R28, 0x3, RZ ;  /* 0x000000031c1c7819 */ /* 0x000fe200000012ff */
[----:B------:R-:W-:Y:S01]  /*11120*/  VIADD R2, R0, UR36 ;  /* 0x0000002400027c36 */ /* 0x000fe20008000000 */
[----:B------:R-:W-:Y:S01]  /*11130*/  UIMAD.WIDE.U32 UR10, UR44, UR12, UR10 ;  /* 0x0000000c2c0a72a5 */ /* 0x000fe2000f8e000a */
        /* <DEDUP_REMOVED lines=8> */
[C---:B------:R-:W-:Y:S01]  /*111c0*/  IADD3 R37, P0, R4.reuse, 0x6000, RZ ;  /* 0x0000600004257810 */ /* 0x040fe20007f1e0ff */
[----:B------:R-:W-:Y:S01]  /*111d0*/  USHF.R.S32.HI UR4, URZ, 0x1f, UR43 ;  /* 0x0000001f3f047899 */ /* 0x000fe2000801142b */
[----:B------:R-:W-:Y:S01]  /*111e0*/  IADD3 R41, P4, R4, 0x7000, RZ ;  /* 0x0000700004297810 */ /* 0x000fe20007f9e0ff */
[----:B0-----:R-:W-:Y:S01]  /*111f0*/  @P1 IMAD.HI.U32 R0, R2, R21, RZ ;  /* 0x0000001502001227 */ /* 0x001fe200078e00ff */
[C---:B------:R-:W-:Y:S01]  /*11200*/  IADD3 R45, P3, R4.reuse, 0x8000, RZ ;  /* 0x00008000042d7810 */ /* 0x040fe20007f7e0ff */
[----:B------:R-:W-:Y:S01]  /*11210*/  UIMAD UR11, UR44, UR13, UR11 ;  /* 0x0000000d2c0b72a4 */ /* 0x000fe2000f8e020b */
[C---:B------:R-:W-:Y:S01]  /*11220*/  IADD3 R49, P6, R4.reuse, 0x9000, RZ ;  /* 0x0000900004317810 */ /* 0x040fe20007fde0ff */
[----:B------:R-:W-:Y:S01]  /*11230*/  IMAD.MOV.U32 R61, RZ, RZ, R2 ;  /* 0x000000ffff3d7224 */ /* 0x000fe200078e0002 */
[----:B------:R-:W-:Y:S01]  /*11240*/  IADD3 R53, P5, R4, 0xa000, RZ ;  /* 0x0000a00004357810 */ /* 0x000fe20007fbe0ff */
[----:B------:R-:W-:Y:S01]  /*11250*/  ULDC.64 UR12, c[0x0][0xaf0] ;  /* 0x0002bc00000c7ab9 */ /* 0x000fe20000000a00 */
[----:B------:R-:W-:Y:S01]  /*11260*/  LOP3.LUT R36, R37, 0x380, RZ, 0xc0, !PT ;  /* 0x0000038025247812 */ /* 0x000fe200078ec0ff */
[----:B------:R-:W-:Y:S01]  /*11270*/  UIMAD UR4, UR4, UR12, URZ ;  /* 0x0000000c040472a4 */ /* 0x000fe2000f8e023f */
[----:B------:R-:W-:Y:S01]  /*11280*/  LOP3.LUT R40, R41, 0x380, RZ, 0xc0, !PT ;  /* 0x0000038029287812 */ /* 0x000fe200078ec0ff */
[----:B------:R-:W5:Y:S01]  /*11290*/  LD.E.128 R12, desc[UR54][R12.64] ;  /* 0x000000360c0c7980 */ /* 0x000f62000c101d00 */
[----:B------:R-:W-:-:S02]  /*112a0*/  LOP3.LUT R44, R45, 0x380, RZ, 0xc0, !PT ;  /* 0x000003802d2c7812 */ /* 0x000fc400078ec0ff */
[----:B------:R-:W-:Y:S01]  /*112b0*/  LOP3.LUT R48, R49, 0x380, RZ, 0xc0, !PT ;  /* 0x0000038031307812 */ /* 0x000fe200078ec0ff */
[----:B------:R-:W5:Y:S01]  /*112c0*/  LD.E.128 R24, desc[UR54][R24.64] ;  /* 0x0000003618187980 */ /* 0x000f62000c101d00 */
[----:B------:R-:W-:Y:S02]  /*112d0*/  LOP3.LUT R52, R53, 0x380, RZ, 0xc0, !PT ;  /* 0x0000038035347812 */ /* 0x000fe400078ec0ff */
[----:B------:R-:W-:Y:S01]  /*112e0*/  LOP3.LUT R11, R4, 0x380, RZ, 0xc0, !PT ;  /* 0x00000380040b7812 */ /* 0x000fe200078ec0ff */
[----:B------:R-:W5:Y:S01]  /*112f0*/  LD.E.128 R28, desc[UR54][R28.64] ;  /* 0x000000361c1c7980 */ /* 0x000f62000c101d00 */
[----:B-1----:R-:W-:Y:S01]  /*11300*/  @P1 SHF.R.U32.HI R61, RZ, R63, R0 ;  /* 0x0000003fff3d1219 */ /* 0x002fe20000011600 */
[----:B------:R-:W-:Y:S01]  /*11310*/  UIMAD UR4, UR43, UR13, UR4 ;  /* 0x0000000d2b0472a4 */ /* 0x000fe2000f8e0204 */
[----:B------:R-:W-:Y:S01]  /*11320*/  SHF.R.U64 R36, R36, 0x3, RZ ;  /* 0x0000000324247819 */ /* 0x000fe200000012ff */
[----:B------:R-:W-:Y:S01]  /*11330*/  UIMAD.WIDE.U32 UR10, UR43, UR12, UR10 ;  /* 0x0000000c2b0a72a5 */ /* 0x000fe2000f8e000a */
[----:B------:R-:W-:Y:S01]  /*11340*/  SHF.R.U64 R40, R40, 0x3, RZ ;  /* 0x0000000328287819 */ /* 0x000fe200000012ff */
[----:B------:R-:W5:Y:S01]  /*11350*/  LD.E.128 R56, desc[UR54][R56.64] ;  /* 0x0000003638387980 */ /* 0x000f62000c101d00 */
[----:B------:R-:W-:-:S02]  /*11360*/  SHF.R.U64 R44, R44, 0x3, RZ ;  /* 0x000000032c2c7819 */ /* 0x000fc400000012ff */
[----:B------:R-:W-:Y:S02]  /*11370*/  SHF.R.U64 R48, R48, 0x3, RZ ;  /* 0x0000000330307819 */ /* 0x000fe400000012ff */
[----:B------:R-:W-:Y:S01]  /*11380*/  SHF.R.U64 R52, R52, 0x3, RZ ;  /* 0x0000000334347819 */ /* 0x000fe200000012ff */
[--C-:B------:R-:W-:Y:S01]  /*11390*/  IMAD.MOV R63, RZ, RZ, -R61.reuse ;  /* 0x000000ffff3f7224 */ /* 0x100fe200078e0a3d */
[----:B------:R-:W-:Y:S02]  /*113a0*/  SHF.R.U64 R11, R11, 0x3, RZ ;  /* 0x000000030b0b7819 */ /* 0x000fe400000012ff */
[----:B------:R-:W-:Y:S01]  /*113b0*/  SHF.R.S32.HI R0, RZ, 0x1f, R61 ;  /* 0x0000001fff007819 */ /* 0x000fe2000001143d */
[----:B------:R-:W-:Y:S01]  /*113c0*/  UIADD3 UR4, UR11, UR4, URZ ;  /* 0x000000040b047290 */ /* 0x000fe2000fffe03f */
[----:B------:R-:W-:Y:S01]  /*113d0*/  LOP3.LUT R36, R36, R37, RZ, 0x3c, !PT ;  /* 0x0000002524247212 */ /* 0x000fe200078e3cff */
        /* <DEDUP_REMOVED lines=11> */
[----:B------:R-:W5:Y:S01]  /*11490*/  LD.E.128 R8, desc[UR54][R8.64] ;  /* 0x0000003608087980 */ /* 0x000f62000c101d00 */
[----:B------:R-:W-:-:S02]  /*114a0*/  IMAD R0, R0, UR12, RZ ;  /* 0x0000000c00007c24 */ /* 0x000fc4000f8e02ff */
[----:B------:R-:W-:Y:S01]  /*114b0*/  IMAD R63, R134, R63, R2 ;  /* 0x0000003f863f7224 */ /* 0x000fe200078e0202 */
[----:B------:R-:W5:Y:S01]  /*114c0*/  LD.E.128 R4, desc[UR54][R4.64] ;  /* 0x0000003604047980 */ /* 0x000f62000c101d00 */
[----:B------:R-:W-:Y:S02]  /*114d0*/  IMAD.U32 R21, RZ, RZ, UR11 ;  /* 0x0000000bff157e24 */ /* 0x000fe4000f8e00ff */
[----:B------:R-:W-:Y:S01]  /*114e0*/  IMAD.U32 R20, RZ, RZ, UR10 ;  /* 0x0000000aff147e24 */ /* 0x000fe2000f8e00ff */
[----:B------:R-:W5:Y:S01]  /*114f0*/  LD.E.128 R36, desc[UR54][R36.64] ;  /* 0x0000003624247980 */ /* 0x000f62000c101d00 */
[----:B------:R-:W-:Y:S01]  /*11500*/  IMAD.U32 R21, RZ, RZ, UR4 ;  /* 0x00000004ff157e24 */ /* 0x000fe2000f8e00ff */
[----:B------:R-:W-:Y:S01]  /*11510*/  ULDC.64 UR10, c[0x0][0xad8] ;  /* 0x0002b600000a7ab9 */ /* 0x000fe20000000a00 */
[----:B------:R-:W-:Y:S01]  /*11520*/  IMAD R65, R61, UR13, R0 ;  /* 0x0000000d3d417c24 */ /* 0x000fe2000f8e0200 */
[----:B------:R-:W5:Y:S01]  /*11530*/  LD.E.128 R40, desc[UR54][R40.64] ;  /* 0x0000003628287980 */ /* 0x000f62000c101d00 */
[----:B------:R-:W-:-:S03]  /*11540*/  SHF.R.S32.HI R0, RZ, 0x1f, R63 ;  /* 0x0000001fff007819 */ /* 0x000fc6000001143f */
[----:B------:R-:W5:Y:S01]  /*11550*/  LD.E.128 R44, desc[UR54][R44.64] ;  /* 0x000000362c2c7980 */ /* 0x000f62000c101d00 */
[----:B------:R-:W-:-:S03]  /*11560*/  IMAD.WIDE.U32 R20, R61, UR12, R20 ;  /* 0x0000000c3d147c25 */ /* 0x000fc6000f8e0014 */
        /* <DEDUP_REMOVED lines=9> */
[----:B------:R-:W-:Y:S02]  /*11600*/  VIADD R66, R235, UR36 ;  /* 0x00000024eb427c36 */ /* 0x000fe40008000000 */
        /* <DEDUP_REMOVED lines=37> */
.L_x_2174:
[----:B------:R-:W-:Y:S05]  /*11860*/  BSYNC B1 ;  /* 0x0000000000017941 */ /* 0x000fea0003800000 */
.L_x_2173:
        /* <DEDUP_REMOVED lines=17> */
.L_x_2176:
[----:B------:R-:W-:Y:S05]  /*11980*/  BSYNC B1 ;  /* 0x0000000000017941 */ /* 0x000fea0003800000 */
.L_x_2175:
        /* <DEDUP_REMOVED lines=17> */
.L_x_2178:
[----:B------:R-:W-:Y:S05]  /*11aa0*/  BSYNC B1 ;  /* 0x0000000000017941 */ /* 0x000fea0003800000 */
.L_x_2177:
        /* <DEDUP_REMOVED lines=16> */
[----:B--2---:R-:W-:-:S04]  /*11bb0*/  LEA R2, P0, R71, R6, 0x1 ;  /* 0x0000000647027211 */ /* 0x004fc800078008ff */
[----:B------:R-:W-:-:S05]  /*11bc0*/  LEA.HI.X R3, R71, R64, R70, 0x1, P0 ;  /* 0x0000004047037211 */ /* 0x000fca00000f0c46 */
[----:B------:R0:W-:Y:S01]  /*11bd0*/  ST.E.128 desc[UR54][R2.64], R56 ;  /* 0x0000003802007985 */ /* 0x0001e2000c101d36 */
[----:B------:R-:W-:Y:S05]  /*11be0*/  BRA `(.L_x_2179) ;  /* 0x0000001c00e87947 */ /* 0x000fea0003800000 */
.L_x_2172:
        /* <DEDUP_REMOVED lines=25> */
[----:B------:R-:W-:Y:S01]  /*11d80*/  UIMAD.WIDE.U32 UR10, UR43, UR12, UR10 ;  /* 0x0000000c2b0a72a5 */ /* 0x000fe2000f8e000a */
[----:B------:R-:W-:Y:S01]  /*11d90*/  SYNCS.ARRIVE.TRANS64.RED.A1T0 RZ, [UR8], RZ ;  /* 0x000000ffffff79a7 */ /* 0x000fe20008100408 */
[----:B------:R-:W-:Y:S01]  /*11da0*/  UIMAD UR4, UR43, UR13, UR4 ;  /* 0x0000000d2b0472a4 */ /* 0x000fe2000f8e0204 */
[----:B------:R-:W-:Y:S02]  /*11db0*/  SHF.R.S32.HI R53, RZ, 0x1f, R225 ;  /* 0x0000001fff357819 */ /* 0x000fe400000114e1 */
[----:B------:R-:W-:Y:S01]  /*11dc0*/  ULDC.64 UR12, c[0x0][0xb48] ;  /* 0x0002d200000c7ab9 */ /* 0x000fe20000000a00 */
[----:B------:R-:W-:Y:S01]  /*11dd0*/  UIADD3 UR11, UR11, UR4, URZ ;  /* 0x000000040b0b7290 */ /* 0x000fe2000fffe03f */
[----:B-1----:R-:W-:-:S02]  /*11de0*/  @P1 SHF.R.U32.HI R27, RZ, R0, R25 ;  /* 0x00000000ff1b1219 */ /* 0x002fc40000011619 */
        /* <DEDUP_REMOVED lines=24> */
[----:B------:R-:W-:Y:S02]  /*11f70*/  IMAD.IADD R25, R25, 0x1, R31 ;  /* 0x0000000119197824 */ /* 0x000fe400078e021f */
        /* <DEDUP_REMOVED lines=9> */
[C---:B------:R-:W-:Y:S01]  /*12010*/  VIADD R27, R16.reuse, 0x20 ;  /* 0x00000020101b7836 */ /* 0x040fe20000000000 */
[----:B------:R-:W-:Y:S01]  /*12020*/  ULDC UR4, c[0x0][0xac8] ;  /* 0x0002b20000047ab9 */ /* 0x000fe20000000800 */
[C---:B------:R-:W-:Y:S01]  /*12030*/  VIADD R37, R16.reuse, 0x30 ;  /* 0x0000003010257836 */ /* 0x040fe20000000000 */
[C---:B------:R-:W-:Y:S01]  /*12040*/  ISETP.GE.AND P2, PT, R16.reuse, UR4, PT ;  /* 0x0000000410007c0c */ /* 0x040fe2000bf46270 */
[C---:B------:R-:W-:Y:S01]  /*12050*/  VIADD R39, R16.reuse, 0x38 ;  /* 0x0000003810277836 */ /* 0x040fe20000000000 */
[----:B------:R-:W-:Y:S01]  /*12060*/  ISETP.GE.AND P4, PT, R27, UR4, PT ;  /* 0x000000041b007c0c */ /* 0x000fe2000bf86270 */
[----:B------:R-:W-:Y:S01]  /*12070*/  VIADD R41, R16, 0x40 ;  /* 0x0000004010297836 */ /* 0x000fe20000000000 */
[----:B------:R-:W-:Y:S02]  /*12080*/  ISETP.GE.AND P1, PT, R234, UR4, PT ;  /* 0x00000004ea007c0c */ /* 0x000fe4000bf26270 */
[----:B------:R-:W-:Y:S02]  /*12090*/  ISETP.GE.AND P0, PT, R233, UR4, PT ;  /* 0x00000004e9007c0c */ /* 0x000fe4000bf06270 */
[----:B------:R-:W-:-:S02]  /*120a0*/  SHF.R.S32.HI R29, RZ, 0x1f, R27 ;  /* 0x0000001fff1d7819 */ /* 0x000fc4000001141b */
[----:B------:R-:W-:-:S03]  /*120b0*/  ISETP.GE.AND P5, PT, R19, UR4, PT ;  /* 0x0000000413007c0c */ /* 0x000fc6000bfa6270 */
[----:B-12---:R-:W-:Y:S02]  /*120c0*/  @!P2 IMAD.WIDE R30, R16, 0x4, R24 ;  /* 0x00000004101ea825 */ /* 0x006fe400078e0218 */
[----:B------:R-:W-:-:S03]  /*120d0*/  @!P4 LEA R28, P3, R27, R24, 0x2 ;  /* 0x000000181b1cc211 */ /* 0x000fc600078610ff */
[----:B------:R1:W-:Y:S01]  /*120e0*/  @!P2 ST.E.64 desc[UR54][R30.64], R8 ;  /* 0x000000081e00a985 */ /* 0x0003e2000c101b36 */
[-C--:B------:R-:W-:Y:S01]  /*120f0*/  @!P4 LEA.HI.X R29, R27, R25.reuse, R29, 0x2, P3 ;  /* 0x000000191b1dc211 */ /* 0x080fe200018f141d */
[----:B------:R-:W-:Y:S01]  /*12100*/  VIADD R27, R16, 0x28 ;  /* 0x00000028101b7836 */ /* 0x000fe20000000000 */
[CC--:B------:R-:W-:Y:S02]  /*12110*/  @!P1 LEA R32, P2, R234.reuse, R24.reuse, 0x2 ;  /* 0x00000018ea209211 */ /* 0x0c0fe400078410ff */
[----:B------:R-:W-:Y:S02]  /*12120*/  @!P0 LEA R34, P3, R233, R24, 0x2 ;  /* 0x00000018e9228211 */ /* 0x000fe400078610ff */
[-C--:B------:R-:W-:Y:S02]  /*12130*/  @!P1 LEA.HI.X R33, R234, R25.reuse, R137, 0x2, P2 ;  /* 0x00000019ea219211 */ /* 0x080fe400010f1489 */
[----:B------:R-:W-:Y:S02]  /*12140*/  ISETP.GE.AND P2, PT, R27, UR4, PT ;  /* 0x000000041b007c0c */ /* 0x000fe4000bf46270 */
[----:B------:R-:W-:Y:S01]  /*12150*/  @!P0 LEA.HI.X R35, R233, R25, R136, 0x2, P3 ;  /* 0x00000019e9238211 */ /* 0x000fe200018f1488 */
[----:B------:R2:W-:Y:S01]  /*12160*/  @!P1 ST.E.64 desc[UR54][R32.64], R10 ;  /* 0x0000000a20009985 */ /* 0x0005e2000c101b36 */
[----:B------:R-:W-:-:S02]  /*12170*/  ISETP.GE.AND P3, PT, R37, UR4, PT ;  /* 0x0000000425007c0c */ /* 0x000fc4000bf66270 */
[----:B-1----:R-:W-:Y:S01]  /*12180*/  SHF.R.S32.HI R9, RZ, 0x1f, R19 ;  /* 0x0000001fff097819 */ /* 0x002fe20000011413 */
[----:B------:R1:W-:Y:S01]  /*12190*/  @!P0 ST.E.64 desc[UR54][R34.64], R20 ;  /* 0x0000001422008985 */ /* 0x0003e2000c101b36 */
[-C--:B------:R-:W-:Y:S02]  /*121a0*/  @!P5 LEA R8, P1, R19, R24.reuse, 0x2 ;  /* 0x000000181308d211 */ /* 0x080fe400078210ff */
[----:B------:R-:W-:Y:S02]  /*121b0*/  ISETP.GE.AND P0, PT, R39, UR4, PT ;  /* 0x0000000427007c0c */ /* 0x000fe4000bf06270 */
[----:B------:R-:W-:Y:S02]  /*121c0*/  SHF.R.S32.HI R31, RZ, 0x1f, R27 ;  /* 0x0000001fff1f7819 */ /* 0x000fe4000001141b */
[----:B------:R-:W-:Y:S02]  /*121d0*/  @!P2 LEA R30, P6, R27, R24, 0x2 ;  /* 0x000000181b1ea211 */ /* 0x000fe400078c10ff */
[----:B------:R-:W-:-:S02]  /*121e0*/  @!P5 LEA.HI.X R9, R19, R25, R9, 0x2, P1 ;  /* 0x000000191309d211 */ /* 0x000fc400008f1409 */
[----:B------:R-:W-:Y:S02]  /*121f0*/  ISETP.GE.AND P1, PT, R41, UR4, PT ;  /* 0x0000000429007c0c */ /* 0x000fe4000bf26270 */
[-C--:B------:R-:W-:Y:S01]  /*12200*/  @!P2 LEA.HI.X R31, R27, R25.reuse, R31, 0x2, P6 ;  /* 0x000000191b1fa211 */ /* 0x080fe200030f141f */
[----:B------:R3:W-:Y:S01]  /*12210*/  @!P5 ST.E.64 desc[UR54][R8.64], R44 ;  /* 0x0000002c0800d985 */ /* 0x0007e2000c101b36 */
[----:B--2---:R-:W-:Y:S02]  /*12220*/  SHF.R.S32.HI R11, RZ, 0x1f, R37 ;  /* 0x0000001fff0b7819 */ /* 0x004fe40000011425 */
[C---:B------:R-:W-:Y:S01]  /*12230*/  @!P3 LEA R10, P6, R37.reuse, R24, 0x2 ;  /* 0x00000018250ab211 */ /* 0x040fe200078c10ff */
[----:B------:R2:W-:Y:S01]  /*12240*/  @!P4 ST.E.64 desc[UR54][R28.64], R50 ;  /* 0x000000321c00c985 */ /* 0x0005e2000c101b36 */
[----:B------:R-:W-:Y:S02]  /*12250*/  ISETP.GE.AND P4, PT, R232, UR4, PT ;  /* 0x00000004e8007c0c */ /* 0x000fe4000bf86270 */
[----:B------:R-:W-:Y:S01]  /*12260*/  @!P3 LEA.HI.X R11, R37, R25, R11, 0x2, P6 ;  /* 0x00000019250bb211 */ /* 0x000fe200030f140b */
[----:B------:R-:W-:Y:S01]  /*12270*/  @!P2 ST.E.64 desc[UR54][R30.64], R60 ;  /* 0x0000003c1e00a985 */ /* 0x000fe2000c101b36 */
[----:B-1----:R-:W-:-:S02]  /*12280*/  SHF.R.S32.HI R21, RZ, 0x1f, R39 ;  /* 0x0000001fff157819 */ /* 0x002fc40000011427 */
[CC--:B------:R-:W-:Y:S01]  /*12290*/  @!P0 LEA R20, P6, R39.reuse, R24.reuse, 0x2 ;  /* 0x0000001827148211 */ /* 0x0c0fe200078c10ff */
[----:B------:R1:W-:Y:S01]  /*122a0*/  @!P3 ST.E.64 desc[UR54][R10.64], R66 ;  /* 0x000000420a00b985 */ /* 0x0003e2000c101b36 */
[----:B------:R-:W-:Y:S02]  /*122b0*/  SHF.R.S32.HI R27, RZ, 0x1f, R41 ;  /* 0x0000001fff1b7819 */ /* 0x000fe40000011429 */
[-C--:B------:R-:W-:Y:S02]  /*122c0*/  @!P0 LEA.HI.X R21, R39, R25.reuse, R21, 0x2, P6 ;  /* 0x0000001927158211 */ /* 0x080fe400030f1415 */
[----:B------:R-:W-:Y:S02]  /*122d0*/  @!P1 LEA R32, P6, R41, R24, 0x2 ;  /* 0x0000001829209211 */ /* 0x000fe400078c10ff */
[----:B------:R-:W-:Y:S01]  /*122e0*/  ISETP.GE.AND P2, PT, R231, UR4, PT ;  /* 0x00000004e7007c0c */ /* 0x000fe2000bf46270 */
[----:B------:R4:W-:Y:S01]  /*122f0*/  @!P0 ST.E.64 desc[UR54][R20.64], R68 ;  /* 0x0000004414008985 */ /* 0x0009e2000c101b36 */
[----:B------:R-:W-:-:S02]  /*12300*/  @!P1 LEA.HI.X R33, R41, R25, R27, 0x2, P6 ;  /* 0x0000001929219211 */ /* 0x000fc400030f141b */
[----:B------:R-:W-:Y:S02]  /*12310*/  ISETP.GE.AND P3, PT, R230, UR4, PT ;  /* 0x00000004e6007c0c */ /* 0x000fe4000bf66270 */
[CC--:B------:R-:W-:Y:S01]  /*12320*/  @!P4 LEA R34, P0, R232.reuse, R24.reuse, 0x2 ;  /* 0x00000018e822c211 */ /* 0x0c0fe200078010ff */
[----:B------:R-:W-:Y:S01]  /*12330*/  @!P1 ST.E.64 desc[UR54][R32.64], R74 ;  /* 0x0000004a20009985 */ /* 0x000fe2000c101b36 */
[----:B------:R-:W-:Y:S02]  /*12340*/  ISETP.GE.AND P1, PT, R229, UR4, PT ;  /* 0x00000004e5007c0c */ /* 0x000fe4000bf26270 */
[----:B------:R-:W-:Y:S02]  /*12350*/  @!P4 LEA.HI.X R35, R232, R25, R135, 0x2, P0 ;  /* 0x00000019e823c211 */ /* 0x000fe400000f1487 */
[----:B------:R-:W-:Y:S02]  /*12360*/  ISETP.GE.AND P0, PT, R228, UR4, PT ;  /* 0x00000004e4007c0c */ /* 0x000fe4000bf06270 */
[----:B---3--:R-:W-:Y:S01]  /*12370*/  @!P2 LEA R8, P6, R231, R24, 0x2 ;  /* 0x00000018e708a211 */ /* 0x008fe200078c10ff */
[----:B------:R-:W-:Y:S01]  /*12380*/  @!P4 ST.E.64 desc[UR54][R34.64], R76 ;  /* 0x0000004c2200c985 */ /* 0x000fe2000c101b36 */
[----:B------:R-:W-:-:S02]  /*12390*/  ISETP.GE.AND P4, PT, R227, UR4, PT ;  /* 0x00000004e3007c0c */ /* 0x000fc4000bf86270 */
[CC--:B--2---:R-:W-:Y:S02]  /*123a0*/  @!P3 LEA R28, P5, R230.reuse, R24.reuse, 0x2 ;  /* 0x00000018e61cb211 */ /* 0x0c4fe400078a10ff */
[-C--:B------:R-:W-:Y:S02]  /*123b0*/  @!P2 LEA.HI.X R9, R231, R25.reuse, R59, 0x2, P6 ;  /* 0x00000019e709a211 */ /* 0x080fe400030f143b */
[-C--:B------:R-:W-:Y:S02]  /*123c0*/  @!P3 LEA.HI.X R29, R230, R25.reuse, R58, 0x2, P5 ;  /* 0x00000019e61db211 */ /* 0x080fe400028f143a */
[CC--:B-1----:R-:W-:Y:S01]  /*123d0*/  @!P1 LEA R10, P5, R229.reuse, R24.reuse, 0x2 ;  /* 0x00000018e50a9211 */ /* 0x0c2fe200078a10ff */
[----:B------:R1:W-:Y:S01]  /*123e0*/  @!P2 ST.E.64 desc[UR54][R8.64], R82 ;  /* 0x000000520800a985 */ /* 0x0003e2000c101b36 */
[----:B------:R-:W-:Y:S02]  /*123f0*/  ISETP.GE.AND P2, PT, R226, UR4, PT ;  /* 0x00000004e2007c0c */ /* 0x000fe4000bf46270 */
[----:B----4-:R-:W-:Y:S01]  /*12400*/  @!P0 LEA R20, P6, R228, R24, 0x2 ;  /* 0x00000018e4148211 */ /* 0x010fe200078c10ff */
        /* <DEDUP_REMOVED lines=43> */
.L_x_2181:
[----:B------:R-:W-:Y:S05]  /*126c0*/  BSYNC B1 ;  /* 0x0000000000017941 */ /* 0x000fea0003800000 */
.L_x_2180:
[----:B------:R-:W-:Y:S01]  /*126d0*/  ISETP.GE.AND P0, PT, R26, R3, PT ;  /* 0x000000031a00720c */ /* 0x000fe20003f06270 */
[----:B---3--:R3:W4:Y:S04]  /*126e0*/  SHFL.IDX PT, R9, R2, 0x1, 0x1c1f ;  /* 0x003c1f0002097f89 */ /* 0x00872800000e0000 */
[----:B------:R3:W0:Y:S08]  /*126f0*/  SHFL.IDX PT, R8, R0, 0x1, 0x1c1f ;  /* 0x003c1f0000087f89 */ /* 0x00063000000e0000 */
[----:B---3--:R-:W-:Y:S05]  /*12700*/  @P0 BRA `(.L_x_2179) ;  /* 0x0000001400200947 */ /* 0x008fea0003800000 */
[C---:B------:R-:W-:Y:S01]  /*12710*/  VIADD R11, R16.reuse, 0x20 ;  /* 0x00000020100b7836 */ /* 0x040fe20000000000 */
[----:B------:R-:W-:Y:S01]  /*12720*/  ULDC UR4, c[0x0][0xac8] ;  /* 0x0002b20000047ab9 */ /* 0x000fe20000000800 */
[C---:B------:R-:W-:Y:S01]  /*12730*/  VIADD R29, R16.reuse, 0x28 ;  /* 0x00000028101d7836 */ /* 0x040fe20000000000 */
[C---:B------:R-:W-:Y:S01]  /*12740*/  ISETP.GE.AND P2, PT, R16.reuse, UR4, PT ;  /* 0x0000000410007c0c */ /* 0x040fe2000bf46270 */
[C---:B------:R-:W-:Y:S01]  /*12750*/  VIADD R27, R16.reuse, 0x30 ;  /* 0x00000030101b7836 */ /* 0x040fe20000000000 */
[----:B------:R-:W-:Y:S01]  /*12760*/  ISETP.GE.AND P3, PT, R11, UR4, PT ;  /* 0x000000040b007c0c */ /* 0x000fe2000bf66270 */
[----:B------:R-:W-:Y:S01]  /*12770*/  VIADD R31, R16, 0x38 ;  /* 0x00000038101f7836 */ /* 0x000fe20000000000 */
[----:B------:R-:W-:Y:S01]  /*12780*/  ISETP.GE.AND P1, PT, R234, UR4, PT ;  /* 0x00000004ea007c0c */ /* 0x000fe2000bf26270 */
[----:B------:R-:W-:Y:S01]  /*12790*/  VIADD R33, R16, 0x40 ;  /* 0x0000004010217836 */ /* 0x000fe20000000000 */
[----:B------:R-:W-:Y:S02]  /*127a0*/  ISETP.GE.AND P4, PT, R233, UR4, PT ;  /* 0x00000004e9007c0c */ /* 0x000fe4000bf86270 */
[----:B0-----:R-:W-:-:S05]  /*127b0*/  SHF.R.S32.HI R0, RZ, 0x1f, R11 ;  /* 0x0000001fff007819 */ /* 0x001fca000001140b */
[----:B----4-:R-:W-:Y:S02]  /*127c0*/  @!P2 IMAD.WIDE R2, R16, 0x4, R8 ;  /* 0x000000041002a825 */ /* 0x010fe400078e0208 */
[----:B-1----:R-:W-:-:S03]  /*127d0*/  @!P3 LEA R24, P0, R11, R8, 0x2 ;  /* 0x000000080b18b211 */ /* 0x002fc600078010ff */
[----:B------:R0:W-:Y:S01]  /*127e0*/  @!P2 ST.E.64 desc[UR54][R2.64], R12 ;  /* 0x0000000c0200a985 */ /* 0x0001e2000c101b36 */
[-C--:B--2---:R-:W-:Y:S02]  /*127f0*/  @!P3 LEA.HI.X R25, R11, R9.reuse, R0, 0x2, P0 ;  /* 0x000000090b19b211 */ /* 0x084fe400000f1400 */
[CC--:B------:R-:W-:Y:S02]  /*12800*/  @!P1 LEA R10, P0, R234.reuse, R8.reuse, 0x2 ;  /* 0x00000008ea0a9211 */ /* 0x0c0fe400078010ff */
[----:B------:R-:W-:Y:S02]  /*12810*/  ISETP.GE.AND P2, PT, R19, UR4, PT ;  /* 0x0000000413007c0c */ /* 0x000fe4000bf46270 */
[-C--:B------:R-:W-:Y:S02]  /*12820*/  @!P1 LEA.HI.X R11, R234, R9.reuse, R137, 0x2, P0 ;  /* 0x00000009ea0b9211 */ /* 0x080fe400000f1489 */
[----:B------:R-:W-:Y:S02]  /*12830*/  @!P4 LEA R20, P5, R233, R8, 0x2 ;  /* 0x00000008e914c211 */ /* 0x000fe400078a10ff */
[----:B------:R-:W-:Y:S01]  /*12840*/  ISETP.GE.AND P0, PT, R29, UR4, PT ;  /* 0x000000041d007c0c */ /* 0x000fe2000bf06270 */
[----:B------:R1:W-:Y:S01]  /*12850*/  @!P1 ST.E.64 desc[UR54][R10.64], R14 ;  /* 0x0000000e0a009985 */ /* 0x0003e2000c101b36 */
[----:B------:R-:W-:-:S02]  /*12860*/  @!P4 LEA.HI.X R21, R233, R9, R136, 0x2, P5 ;  /* 0x00000009e915c211 */ /* 0x000fc400028f1488 */
[----:B------:R-:W-:Y:S02]  /*12870*/  ISETP.GE.AND P1, PT, R27, UR4, PT ;  /* 0x000000041b007c0c */ /* 0x000fe4000bf26270 */
[----:B0-----:R-:W-:Y:S01]  /*12880*/  SHF.R.S32.HI R3, RZ, 0x1f, R19 ;  /* 0x0000001fff037819 */ /* 0x001fe20000011413 */
[----:B------:R0:W-:Y:S01]  /*12890*/  @!P4 ST.E.64 desc[UR54][R20.64], R46 ;  /* 0x0000002e1400c985 */ /* 0x0001e2000c101b36 */
[----:B------:R-:W-:Y:S02]  /*128a0*/  ISETP.GE.AND P5, PT, R31, UR4, PT ;  /* 0x000000041f007c0c */ /* 0x000fe4000bfa6270 */
[-C--:B------:R-:W-:Y:S02]  /*128b0*/  @!P2 LEA R2, P4, R19, R8.reuse, 0x2 ;  /* 0x000000081302a211 */ /* 0x080fe400078810ff */
[----:B------:R-:W-:Y:S02]  /*128c0*/  SHF.R.S32.HI R0, RZ, 0x1f, R29 ;  /* 0x0000001fff007819 */ /* 0x000fe4000001141d */
[----:B------:R-:W-:-:S02]  /*128d0*/  @!P0 LEA R12, P6, R29, R8, 0x2 ;  /* 0x000000081d0c8211 */ /* 0x000fc400078c10ff */
[-C--:B------:R-:W-:Y:S02]  /*128e0*/  @!P2 LEA.HI.X R3, R19, R9.reuse, R3, 0x2, P4 ;  /* 0x000000091303a211 */ /* 0x080fe400020f1403 */
[----:B------:R-:W-:Y:S02]  /*128f0*/  ISETP.GE.AND P4, PT, R33, UR4, PT ;  /* 0x0000000421007c0c */ /* 0x000fe4000bf86270 */
[----:B------:R-:W-:Y:S01]  /*12900*/  @!P0 LEA.HI.X R13, R29, R9, R0, 0x2, P6 ;  /* 0x000000091d0d8211 */ /* 0x000fe200030f1400 */
[----:B------:R2:W-:Y:S01]  /*12910*/  @!P2 ST.E.64 desc[UR54][R2.64], R48 ;  /* 0x000000300200a985 */ /* 0x0005e2000c101b36 */
[----:B------:R-:W-:Y:S02]  /*12920*/  SHF.R.S32.HI R0, RZ, 0x1f, R27 ;  /* 0x0000001fff007819 */ /* 0x000fe4000001141b */
[----:B-1----:R-:W-:Y:S01]  /*12930*/  @!P1 LEA R10, P6, R27, R8, 0x2 ;  /* 0x000000081b0a9211 */ /* 0x002fe200078c10ff */
[----:B------:R-:W-:Y:S01]  /*12940*/  @!P3 ST.E.64 desc[UR54][R24.64], R62 ;  /* 0x0000003e1800b985 */ /* 0x000fe2000c101b36 */
[----:B------:R-:W-:-:S02]  /*12950*/  ISETP.GE.AND P2, PT, R232, UR4, PT ;  /* 0x00000004e8007c0c */ /* 0x000fc4000bf46270 */
[-C--:B------:R-:W-:Y:S01]  /*12960*/  @!P1 LEA.HI.X R11, R27, R9.reuse, R0, 0x2, P6 ;  /* 0x000000091b0b9211 */ /* 0x080fe200030f1400 */
[----:B------:R-:W-:Y:S01]  /*12970*/  @!P0 ST.E.64 desc[UR54][R12.64], R64 ;  /* 0x000000400c008985 */ /* 0x000fe2000c101b36 */
[----:B------:R-:W-:Y:S02]  /*12980*/  SHF.R.S32.HI R0, RZ, 0x1f, R31 ;  /* 0x0000001fff007819 */ /* 0x000fe4000001141f */
[----:B------:R-:W-:Y:S01]  /*12990*/  @!P5 LEA R14, P6, R31, R8, 0x2 ;  /* 0x000000081f0ed211 */ /* 0x000fe200078c10ff */
[----:B------:R1:W-:Y:S01]  /*129a0*/  @!P1 ST.E.64 desc[UR54][R10.64], R70 ;  /* 0x000000460a009985 */ /* 0x0003e2000c101b36 */
[----:B------:R-:W-:Y:S02]  /*129b0*/  ISETP.GE.AND P3, PT, R231, UR4, PT ;  /* 0x00000004e7007c0c */ /* 0x000fe4000bf66270 */
[----:B------:R-:W-:Y:S02]  /*129c0*/  @!P5 LEA.HI.X R15, R31, R9, R0, 0x2, P6 ;  /* 0x000000091f0fd211 */ /* 0x000fe400030f1400 */
[----:B------:R-:W-:-:S02]  /*129d0*/  SHF.R.S32.HI R0, RZ, 0x1f, R33 ;  /* 0x0000001fff007819 */ /* 0x000fc40000011421 */
[CC--:B0-----:R-:W-:Y:S01]  /*129e0*/  @!P4 LEA R20, P6, R33.reuse, R8.reuse, 0x2 ;  /* 0x000000082114c211 */ /* 0x0c1fe200078c10ff */
[----:B------:R0:W-:Y:S01]  /*129f0*/  @!P5 ST.E.64 desc[UR54][R14.64], R72 ;  /* 0x000000480e00d985 */ /* 0x0001e2000c101b36 */
[----:B------:R-:W-:Y:S02]  /*12a00*/  ISETP.GE.AND P1, PT, R230, UR4, PT ;  /* 0x00000004e6007c0c */ /* 0x000fe4000bf26270 */
[----:B------:R-:W-:Y:S02]  /*12a10*/  @!P4 LEA.HI.X R21, R33, R9, R0, 0x2, P6 ;  /* 0x000000092115c211 */ /* 0x000fe400030f1400 */
[----:B------:R-:W-:Y:S02]  /*12a20*/  ISETP.GE.AND P0, PT, R229, UR4, PT ;  /* 0x00000004e5007c0c */ /* 0x000fe4000bf06270 */
[----:B------:R-:W-:Y:S01]  /*12a30*/  @!P2 LEA R26, P6, R232, R8, 0x2 ;  /* 0x00000008e81aa211 */ /* 0x000fe200078c10ff */
[----:B------:R3:W-:Y:S01]  /*12a40*/  @!P4 ST.E.64 desc[UR54][R20.64], R78 ;  /* 0x0000004e1400c985 */ /* 0x0007e2000c101b36 */
[----:B------:R-:W-:-:S02]  /*12a50*/  ISETP.GE.AND P4, PT, R228, UR4, PT ;  /* 0x00000004e4007c0c */ /* 0x000fc4000bf86270 */
[CC--:B------:R-:W-:Y:S02]  /*12a60*/  @!P3 LEA R28, P5, R231.reuse, R8.reuse, 0x2 ;  /* 0x00000008e71cb211 */ /* 0x0c0fe400078a10ff */
[-C--:B------:R-:W-:Y:S02]  /*12a70*/  @!P2 LEA.HI.X R27, R232, R9.reuse, R135, 0x2, P6 ;  /* 0x00000009e81ba211 */ /* 0x080fe400030f1487 */
[-C--:B------:R-:W-:Y:S02]  /*12a80*/  @!P3 LEA.HI.X R29, R231, R9.reuse, R59, 0x2, P5 ;  /* 0x00000009e71db211 */ /* 0x080fe400028f143b */
[CC--:B--2---:R-:W-:Y:S01]  /*12a90*/  @!P1 LEA R2, P5, R230.reuse, R8.reuse, 0x2 ;  /* 0x00000008e6029211 */ /* 0x0c4fe200078a10ff */
[----:B------:R-:W-:Y:S01]  /*12aa0*/  @!P2 ST.E.64 desc[UR54][R26.64], R80 ;  /* 0x000000501a00a985 */ /* 0x000fe2000c101b36 */
[----:B------:R-:W-:Y:S02]  /*12ab0*/  ISETP.GE.AND P2, PT, R227, UR4, PT ;  /* 0x00000004e3007c0c */ /* 0x000fe4000bf46270 */
[----:B-1----:R-:W-:Y:S01]  /*12ac0*/  @!P0 LEA R10, P6, R229, R8, 0x2 ;  /* 0x00000008e50a8211 */ /* 0x002fe200078c10ff */
[----:B------:R-:W-:Y:S01]  /*12ad0*/  @!P3 ST.E.64 desc[UR54][R28.64], R86 ;  /* 0x000000561c00b985 */ /* 0x000fe2000c101b36 */
        /* <DEDUP_REMOVED lines=8> */
[----:B0-----:R-:W-:-:S03]  /*12b60*/  @!P2 LEA R14, P0, R227, R8, 0x2 ;  /* 0x00000008e30ea211 */ /* 0x001fc600078010ff */
[----:B------:R0:W-:Y:S01]  /*12b70*/  @!P4 ST.E.64 desc[UR54][R12.64], R96 ;  /* 0x000000600c00c985 */ /* 0x0001e2000c101b36 */
[----:B------:R-:W-:Y:S02]  /*12b80*/  ISETP.GE.AND P4, PT, R224, UR4, PT ;  /* 0x00000004e0007c0c */ /* 0x000fe4000bf86270 */
[CC--:B---3--:R-:W-:Y:S02]  /*12b90*/  @!P3 LEA R20, P5, R226.reuse, R8.reuse, 0x2 ;  /* 0x00000008e214b211 */ /* 0x0c8fe400078a10ff */
        /* <DEDUP_REMOVED lines=8> */
[C---:B-1----:R-:W-:Y:S02]  /*12c20*/  @!P4 LEA R2, P3, R224.reuse, R8, 0x2 ;  /* 0x00000008e002c211 */ /* 0x042fe400078610ff */
[----:B------:R-:W-:Y:S01]  /*12c30*/  ISETP.GE.AND P5, PT, R221, UR4, PT ;  /* 0x00000004dd007c0c */ /* 0x000fe2000bfa6270 */
[----:B------:R1:W-:Y:S01]  /*12c40*/  @!P1 ST.E.64 desc[UR54][R24.64], R110 ;  /* 0x0000006e18009985 */ /* 0x0003e2000c101b36 */
[----:B------:R-:W-:Y:S02]  /*12c50*/  @!P4 LEA.HI.X R3, R224, R9, R52, 0x2, P3 ;  /* 0x00000009e003c211 */ /* 0x000fe400018f1434 */
[----:B------:R-:W-:-:S02]  /*12c60*/  ISETP.GE.AND P3, PT, R220, UR4, PT ;  /* 0x00000004dc007c0c */ /* 0x000fc4000bf66270 */
[----:B------:R-:W-:Y:S01]  /*12c70*/  ISETP.GE.AND P1, PT, R23, UR4, PT ;  /* 0x0000000417007c0c */ /* 0x000fe2000bf26270 */
[----:B------:R1:W-:Y:S01]  /*12c80*/  @!P4 ST.E.64 desc[UR54][R2.64], R112 ;  /* 0x000000700200c985 */ /* 0x0003e2000c101b36 */
[CC--:B--2---:R-:W-:Y:S02]  /*12c90*/  @!P0 LEA R10, P6, R223.reuse, R8.reuse, 0x2 ;  /* 0x00000008df0a8211 */ /* 0x0c4fe400078c10ff */
[C---:B0-----:R-:W-:Y:S02]  /*12ca0*/  @!P2 LEA R12, P4, R222.reuse, R8, 0x2 ;  /* 0x00000008de0ca211 */ /* 0x041fe400078810ff */
[-C--:B------:R-:W-:Y:S02]  /*12cb0*/  @!P0 LEA.HI.X R11, R223, R9.reuse, R43, 0x2, P6 ;  /* 0x00000009df0b8211 */ /* 0x080fe400030f142b */
[----:B------:R-:W-:-:S03]  /*12cc0*/  @!P2 LEA.HI.X R13, R222, R9, R42, 0x2, P4 ;  /* 0x00000009de0da211 */ /* 0x000fc600020f142a */
[----:B------:R0:W-:Y:S01]  /*12cd0*/  @!P0 ST.E.64 desc[UR54][R10.64], R118 ;  /* 0x000000760a008985 */ /* 0x0001e2000c101b36 */
[-C--:B---3--:R-:W-:Y:S02]  /*12ce0*/  @!P5 LEA R14, P0, R221, R8.reuse, 0x2 ;  /* 0x00000008dd0ed211 */ /* 0x088fe400078010ff */
[CC--:B----4-:R-:W-:Y:S01]  /*12cf0*/  @!P3 LEA R20, P4, R220.reuse, R8.reuse, 0x2 ;  /* 0x00000008dc14b211 */ /* 0x0d0fe200078810ff */
[----:B------:R0:W-:Y:S01]  /*12d00*/  @!P2 ST.E.64 desc[UR54][R12.64], R120 ;  /* 0x000000780c00a985 */ /* 0x0001e2000c101b36 */
[----:B-1----:R-:W-:Y:S02]  /*12d10*/  @!P1 LEA R24, P6, R23, R8, 0x2 ;  /* 0x0000000817189211 */ /* 0x002fe400078c10ff */
        /* <DEDUP_REMOVED lines=8> */
[----:B------:R-:W-:-:S04]  /*12da0*/  LEA R2, P0, R22, R8, 0x2 ;  /* 0x0000000816027211 */ /* 0x000fc800078010ff */
[----:B------:R-:W-:-:S05]  /*12db0*/  LEA.HI.X R3, R22, R9, R237, 0x2, P0 ;  /* 0x0000000916037211 */ /* 0x000fca00000f14ed */
[----:B------:R1:W-:Y:S01]  /*12dc0*/  ST.E.64 desc[UR54][R2.64], R6 ;  /* 0x0000000602007985 */ /* 0x0003e2000c101b36 */
[----:B------:R-:W-:Y:S05]  /*12dd0*/  BRA `(.L_x_2179) ;  /* 0x0000000c006c7947 */ /* 0x000fea0003800000 */
.L_x_2170:
        /* <DEDUP_REMOVED lines=31> */
.L_x_2182:
[----:B------:R-:W-:Y:S01]  /*12fd0*/  USEL UR43, UR43, URZ, !UP0 ;  /* 0x0000003f2b2b7287 */ /* 0x000fe2000c000000 */
[----:B------:R-:W-:Y:S01]  /*12fe0*/  BSSY B1, `(.L_x_2183) ;  /* 0x0000038000017945 */ /* 0x000fe20003800000 */
[----:B------:R-:W-:-:S03]  /*12ff0*/  USEL UR42, UR42, URZ, !UP0 ;  /* 0x0000003f2a2a7287 */ /* 0x000fc6000c000000 */
[----:B------:R-:W-:Y:S09]  /*13000*/  @P0 BRA `(.L_x_2184) ;  /* 0x0000000000d40947 */ /* 0x000ff20003800000 */
        /* <DEDUP_REMOVED lines=53> */
.L_x_2184:
[----:B------:R-:W-:Y:S05]  /*13360*/  BSYNC B1 ;  /* 0x0000000000017941 */ /* 0x000fea0003800000 */
.L_x_2183:
[----:B------:R-:W-:-:S06]  /*13370*/  UISETP.GT.AND UP0, UPT, UR46, 0x1, UPT ;  /* 0x000000012e00788c */ /* 0x000fcc000bf04270 */
[----:B------:R-:W-:-:S13]  /*13380*/  PLOP3.LUT P0, PT, PT, PT, UP0, 0x80, 0x0 ;  /* 0x000000000000781c */ /* 0x000fda0003f0f008 */
[----:B------:R-:W-:Y:S05]  /*13390*/  @P0 BRA `(.L_x_2179) ;  /* 0x0000000400fc0947 */ /* 0x000fea0003800000 */
[----:B------:R-:W1:Y:S01]  /*133a0*/  LDC R11, c[0x0][0xbe8] ;  /* 0x0002fa00ff0b7b82 */ /* 0x000e620000000800 */
[----:B------:R-:W-:Y:S01]  /*133b0*/  ULDC.64 UR12, c[0x0][0xaa0] ;  /* 0x0002a800000c7ab9 */ /* 0x000fe20000000a00 */
[----:B------:R-:W-:Y:S01]  /*133c0*/  IMAD R2, R18, 0x20, R235 ;  /* 0x0000002012027824 */ /* 0x000fe200078e02eb */
[----:B------:R-:W-:Y:S01]  /*133d0*/  UIMAD UR10, UR16, UR12, URZ ;  /* 0x0000000c100a72a4 */ /* 0x000fe2000f8e023f */
[----:B------:R-:W-:Y:S01]  /*133e0*/  VIADD R8, R235, UR36 ;  /* 0x00000024eb087c36 */ /* 0x000fe20008000000 */
[----:B------:R-:W-:Y:S01]  /*133f0*/  UIMAD.WIDE.U32 UR8, UR4, UR12, URZ ;  /* 0x0000000c040872a5 */ /* 0x000fe2000f8e003f */
[----:B------:R-:W-:Y:S01]  /*13400*/  VIADD R6, R2, UR36 ;  /* 0x0000002402067c36 */ /* 0x000fe20008000000 */
[----:B------:R-:W-:Y:S01]  /*13410*/  UIMAD UR10, UR4, UR13, UR10 ;  /* 0x0000000d040a72a4 */ /* 0x000fe2000f8e020a */
[----:B------:R-:W-:Y:S02]  /*13420*/  BSSY B1, `(.L_x_2185) ;  /* 0x0000040000017945 */ /* 0x000fe40003800000 */
[----:B0-----:R-:W-:Y:S01]  /*13430*/  IMAD.MOV.U32 R5, RZ, RZ, R6 ;  /* 0x000000ffff057224 */ /* 0x001fe200078e0006 */
[----:B------:R-:W-:-:S03]  /*13440*/  UIADD3 UR9, UR9, UR10, URZ ;  /* 0x0000000a09097290 */ /* 0x000fc6000fffe03f */
[----:B------:R-:W-:Y:S02]  /*13450*/  ULDC.64 UR10, c[0x0][0xae8] ;  /* 0x0002ba00000a7ab9 */ /* 0x000fe40000000a00 */
        /* <DEDUP_REMOVED lines=26> */
[----:B-----5:R-:W-:Y:S02]  /*13600*/  IMAD R11, R0, R11, RZ ;  /* 0x0000000b000b7224 */ /* 0x020fe400078e02ff */
[C---:B------:R-:W-:Y:S02]  /*13610*/  VIADD R4, R8.reuse, 0x40 ;  /* 0x0000004008047836 */ /* 0x040fe40000000000 */
[C---:B------:R-:W-:Y:S01]  /*13620*/  IMAD R5, R7.reuse, UR9, R6 ;  /* 0x0000000907057c24 */ /* 0x040fe2000f8e0206 */
[-C--:B------:R-:W-:Y:S01]  /*13630*/  ISETP.GE.AND P2, PT, R8, R11.reuse, PT ;  /* 0x0000000b0800720c */ /* 0x080fe20003f46270 */
[----:B------:R-:W-:Y:S01]  /*13640*/  IMAD.WIDE.U32 R2, R7, UR8, R2 ;  /* 0x0000000807027c25 */ /* 0x000fe2000f8e0002 */
[----:B------:R-:W-:Y:S01]  /*13650*/  ULDC.64 UR8, c[0x0][0xa80] ;  /* 0x0002a00000087ab9 */ /* 0x000fe20000000a00 */
[----:B------:R-:W-:-:S02]  /*13660*/  ISETP.GE.AND P1, PT, R4, R11, PT ;  /* 0x0000000b0400720c */ /* 0x000fc40003f26270 */
[----:B------:R-:W-:Y:S01]  /*13670*/  IMAD.IADD R3, R3, 0x1, R5 ;  /* 0x0000000103037824 */ /* 0x000fe200078e0205 */
[----:B------:R-:W-:Y:S01]  /*13680*/  LEA R4, P3, R2, UR8, 0x1 ;  /* 0x0000000802047c11 */ /* 0x000fe2000f8608ff */
[----:B------:R-:W-:Y:S02]  /*13690*/  VIADD R0, R8, 0x20 ;  /* 0x0000002008007836 */ /* 0x000fe40000000000 */
[----:B------:R-:W-:Y:S01]  /*136a0*/  IMAD.SHL.U32 R7, R18, 0x8, RZ ;  /* 0x0000000812077824 */ /* 0x000fe200078e00ff */
[----:B------:R-:W-:Y:S02]  /*136b0*/  LEA.HI.X R5, R2, UR9, R3, 0x1, P3 ;  /* 0x0000000902057c11 */ /* 0x000fe400098f0c03 */
[----:B------:R-:W-:Y:S01]  /*136c0*/  ISETP.GE.AND P0, PT, R0, R11, PT ;  /* 0x0000000b0000720c */ /* 0x000fe20003f06270 */
[C---:B------:R-:W-:Y:S01]  /*136d0*/  VIADD R9, R7.reuse, 0x40 ;  /* 0x0000004007097836 */ /* 0x040fe20000000000 */
[----:B------:R0:W1:Y:S01]  /*136e0*/  SHFL.IDX PT, R2, R4, RZ, 0x181f ;  /* 0x00181fff04027589 */ /* 0x00006200000e0000 */
[----:B------:R-:W-:Y:S01]  /*136f0*/  VIADD R13, R7, 0x80 ;  /* 0x00000080070d7836 */ /* 0x000fe20000000000 */
[----:B------:R-:W-:-:S02]  /*13700*/  SHF.R.S32.HI R12, RZ, 0x1f, R7 ;  /* 0x0000001fff0c7819 */ /* 0x000fc40000011407 */
        /* <DEDUP_REMOVED lines=17> */
.L_x_2186:
[----:B------:R-:W-:Y:S05]  /*13820*/  BSYNC B1 ;  /* 0x0000000000017941 */ /* 0x000fea0003800000 */
.L_x_2185:
        /* <DEDUP_REMOVED lines=17> */
.L_x_2188:
[----:B------:R-:W-:Y:S05]  /*13940*/  BSYNC B1 ;  /* 0x0000000000017941 */ /* 0x000fea0003800000 */
.L_x_2187:
        /* <DEDUP_REMOVED lines=17> */
.L_x_2190:
[----:B------:R-:W-:Y:S05]  /*13a60*/  BSYNC B1 ;  /* 0x0000000000017941 */ /* 0x000fea0003800000 */
.L_x_2189:
        /* <DEDUP_REMOVED lines=18> */
.L_x_2179:
[----:B------:R-:W-:Y:S05]  /*13b90*/  BSYNC B0 ;  /* 0x0000000000007941 */ /* 0x000fea0003800000 */
.L_x_2169:
[----:B------:R-:W-:Y:S02]  /*13ba0*/  ULDC UR4, c[0x0][0xc3c] ;  /* 0x00030f0000047ab9 */ /* 0x000fe40000000800 */
[----:B------:R-:W-:-:S06]  /*13bb0*/  UISETP.GE.AND UP0, UPT, UR7, UR4, UPT ;  /* 0x000000040700728c */ /* 0x000fcc000bf06270 */
[----:B------:R-:W-:-:S13]  /*13bc0*/  PLOP3.LUT P0, PT, PT, PT, UP0, 0x80, 0x0 ;  /* 0x000000000000781c */ /* 0x000fda0003f0f008 */
[----:B------:R-:W-:Y:S05]  /*13bd0*/  @!P0 BRA `(.L_x_2191) ;  /* 0xfffffed400148947 */ /* 0x000fea000383ffff */
[----:B------:R-:W-:Y:S05]  /*13be0*/  EXIT ;  /* 0x000000000000794d */ /* 0x000fea0003800000 */
.L_x_2129:
[----:B------:R-:W-:-:S08]  /*13bf0*/  NOP ;  /* 0x0000000000007918 */ /* 0x000fd00000000000 */
[----:B------:R-:W0:-:S00]  /*13c00*/  USETMAXREG.DEALLOC.CTAPOOL 0x18 ;  /* 0x00000018000079c8 */ /* 0x000e0000080e0500 */
[----:B0-----:R-:W-:Y:S01]  /*13c10*/  LOP3.LUT R0, R0, 0x3, RZ, 0xc0, !PT ;  /* 0x0000000300007812 */ /* 0x001fe200078ec0ff */
[----:B------:R-:W-:-:S05]  /*13c20*/  IMAD.MOV.U32 R6, RZ, RZ, RZ ;  /* 0x000000ffff067224 */ /* 0x000fca00078e00ff */
[----:B------:R-:W0:Y:S02]  /*13c30*/  SHFL.IDX PT, R0, R0, RZ, 0x1f ;  /* 0x00001fff00007589 */ /* 0x000e2400000e0000 */
[----:B0-----:R-:W-:-:S04]  /*13c40*/  ISETP.NE.AND P0, PT, R0, RZ, PT ;  /* 0x000000ff0000720c */ /* 0x001fc80003f05270 */
[----:B------:R-:W-:-:S05]  /*13c50*/  P2R R0, PR, RZ, 0x1 ;  /* 0x00000001ff007803 */ /* 0x000fca0000000000 */
[----:B------:R0:W-:Y:S04]  /*13c60*/  STL [R1+0x34], R0 ;  /* 0x0000340001007387 */ /* 0x0001e80000100800 */
[----:B------:R-:W-:Y:S05]  /*13c70*/  @!P0 BRA `(.L_x_2192) ;  /* 0x00000000002c8947 */ /* 0x000fea0003800000 */
[----:B------:R-:W1:Y:S08]  /*13c80*/  S2UR UR5, SR_CgaCtaId ;  /* 0x00000000000579c3 */ /* 0x000e700000008800 */
[----:B------:R-:W-:Y:S06]  /*13c90*/  BAR.SYNC.DEFER_BLOCKING 0x5, 0x180 ;  /* 0x0146000000007b1d */ /* 0x000fec0000010000 */
[----:B------:R-:W-:-:S02]  /*13ca0*/  UMOV UR4, 0x400 ;  /* 0x0000040000047882 */ /* 0x000fc40000000000 */
[----:B-1----:R-:W-:-:S09]  /*13cb0*/  ULEA UR4, UR5, UR4, 0x18 ;  /* 0x0000000405047291 */ /* 0x002fd2000f8ec03f */
[----:B------:R-:W1:Y:S04]  /*13cc0*/  LDS.128 R4, [UR4+0x334d0] ;  /* 0x0334d004ff047984 */ /* 0x000e680008000c00 */
[----:B-1----:R1:W-:Y:S01]  /*13cd0*/  STL.64 [R1], R4 ;  /* 0x0000000401007387 */ /* 0x0023e20000100a00 */
[----:B0-----:R-:W-:-:S03]  /*13ce0*/  IMAD.MOV.U32 R0, RZ, RZ, R7 ;  /* 0x000000ffff007224 */ /* 0x001fc600078e0007 */
[----:B------:R1:W-:Y:S02]  /*13cf0*/  STL [R1+0x8], R6 ;  /* 0x0000080601007387 */ /* 0x0003e40000100800 */
[----:B------:R-:W-:Y:S01]  /*13d00*/  R2UR UR42, R0 ;  /* 0x00000000002a72ca */ /* 0x000fe200000e0000 */
[----:B------:R-:W-:Y:S06]  /*13d10*/  BAR.ARV 0x4, 0x180 ;  /* 0x0106000000007b1d */ /* 0x000fec0000002000 */
[----:B------:R-:W-:Y:S08]  /*13d20*/  BRA `(.L_x_2193) ;  /* 0x0000000c00c47947 */ /* 0x000ff00003800000 */
.L_x_2192:
[----:B0-----:R-:W0:Y:S01]  /*13d30*/  S2R R0, SR_TID.X ;  /* 0x0000000000007919 */ /* 0x001e220000002100 */
[----:B------:R-:W-:Y:S01]  /*13d40*/  ULDC UR4, c[0x0][0xc3c] ;  /* 0x00030f0000047ab9 */ /* 0x000fe20000000800 */
[----:B0-----:R-:W-:-:S04]  /*13d50*/  LOP3.LUT R0, R0, 0x1f, RZ, 0xc0, !PT ;  /* 0x0000001f00007812 */ /* 0x001fc800078ec0ff */
[----:B------:R-:W-:-:S04]  /*13d60*/  ISETP.NE.AND P0, PT, R0, 0x1f, PT ;  /* 0x0000001f0000780c */ /* 0x000fc80003f05270 */
[----:B------:R-:W-:-:S13]  /*13d70*/  ISETP.GE.OR P1, PT, R0, UR4, !P0 ;  /* 0x0000000400007c0c */ /* 0x000fda000c726670 */
[----:B------:R-:W0:Y:S08]  /*13d80*/  @!P1 LDC.64 R2, c[0x0][0xc80] ;  /* 0x00032000ff029b82 */ /* 0x000e300000000a00 */
        /* <DEDUP_REMOVED lines=38> */
.L_x_2196:
        /* <DEDUP_REMOVED lines=39> */
.L_x_2194:
        /* <DEDUP_REMOVED lines=15> */
.L_x_2197:
        /* <DEDUP_REMOVED lines=62> */
.L_x_2198:
        /* <DEDUP_REMOVED lines=63> */
.L_x_2199:
[----:B01----:R-:W-:-:S05]  /*14b20*/  LOP3.LUT R3, RZ, R2, RZ, 0x33, !PT ;  /* 0x00000002ff037212 */ /* 0x003fca00078e33ff */
[----:B------:R-:W-:-:S05]  /*14b30*/  IMAD.IADD R2, R6, 0x1, R3 ;  /* 0x0000000106027824 */ /* 0x000fca00078e0203 */
[----:B------:R1:W-:Y:S01]  /*14b40*/  STL [R1+0x4], R2 ;  /* 0x0000040201007387 */ /* 0x0003e20000100800 */
[----:B------:R-:W-:Y:S05]  /*14b50*/  BRA `(.L_x_2200) ;  /* 0x00000000000c7947 */ /* 0x000fea0003800000 */
.L_x_2195:
[----:B------:R0:W-:Y:S04]  /*14b60*/  STL [R1], R7 ;  /* 0x0000000701007387 */ /* 0x0001e80000100800 */
[----:B------:R0:W-:Y:S04]  /*14b70*/  STL [R1+0x4], RZ ;  /* 0x000004ff01007387 */ /* 0x0001e80000100800 */
[----:B------:R0:W-:Y:S02]  /*14b80*/  STL [R1+0x8], RZ ;  /* 0x000008ff01007387 */ /* 0x0001e40000100800 */
.L_x_2200:
        /* <DEDUP_REMOVED lines=11> */
.L_x_2193:
        /* <DEDUP_REMOVED lines=52> */
.L_x_2275:
[----:B------:R-:W-:Y:S01]  /*14f80*/  ULDC.64 UR4, c[0x0][0xc88] ;  /* 0x0003220000047ab9 */ /* 0x000fe20000000a00 */
[----:B------:R-:W-:Y:S01]  /*14f90*/  IMAD.MOV.U32 R0, RZ, RZ, RZ ;  /* 0x000000ffff007224 */ /* 0x000fe200078e00ff */
[----:B------:R-:W-:Y:S01]  /*14fa0*/  UIMAD.WIDE UR4, UR42, 0x4, UR4 ;  /* 0x000000042a0478a5 */ /* 0x000fe2000f8e0204 */
[----:B--2---:R-:W2:Y:S01]  /*14fb0*/  LDL.LU R13, [R1+0x8] ;  /* 0x00000800010d7983 */ /* 0x004ea20000300800 */
[----:B------:R-:W-:Y:S01]  /*14fc0*/  ULDC.64 UR6, c[0x0][0xa08] ;  /* 0x0002820000067ab9 */ /* 0x000fe20000000a00 */
[----:B------:R-:W-:Y:S01]  /*14fd0*/  ULDC.64 UR8, c[0x0][0xa18] ;  /* 0x0002860000087ab9 */ /* 0x000fe20000000a00 */
[----:B0-----:R-:W0:Y:S02]  /*14fe0*/  LDC R10, c[0x0][0x288] ;  /* 0x0000a200ff0a7b82 */ /* 0x001e240000000800 */
[----:B------:R-:W-:Y:S02]  /*14ff0*/  IMAD.U32 R2, RZ, RZ, UR4 ;  /* 0x00000004ff027e24 */ /* 0x000fe4000f8e00ff */
[----:B------:R-:W-:Y:S01]  /*15000*/  IMAD.U32 R3, RZ, RZ, UR5 ;  /* 0x00000005ff037e24 */ /* 0x000fe2000f8e00ff */
[----:B------:R-:W-:Y:S01]  /*15010*/  ULDC.64 UR4, c[0x0][0xa28] ;  /* 0x00028a0000047ab9 */ /* 0x000fe20000000a00 */
[----:B------:R-:W-:-:S02]  /*15020*/  IMAD.MOV.U32 R8, RZ, RZ, RZ ;  /* 0x000000ffff087224 */ /* 0x000fc400078e00ff */
[----:B-1----:R-:W1:Y:S01]  /*15030*/  LDC R11, c[0x0][0x2f0] ;  /* 0x0000bc00ff0b7b82 */ /* 0x002e620000000800 */
        /* <DEDUP_REMOVED lines=12> */
[----:B------:R-:W-:-:S03]  /*15100*/  USHF.L.U64.HI UR44, UR46, 0x2, UR45 ;  /* 0x000000022e2c7899 */ /* 0x000fc6000801022d */
[----:B------:R3:W5:Y:S01]  /*15110*/  @P0 LDG.E R0, desc[UR54][R2.64] ;  /* 0x0000003602000981 */ /* 0x000762000c1e1900 */
[----:B------:R-:W-:Y:S01]  /*15120*/  ISETP.NE.U32.AND P0, PT, RZ, UR4, PT ;  /* 0x00000004ff007c0c */ /* 0x000fe2000bf05070 */
[----:B------:R-:W-:-:S03]  /*15130*/  UIADD3 UR4, UP0, UR43, UR4, URZ ;  /* 0x000000042b047290 */ /* 0x000fc6000ff1e03f */
[----:B------:R-:W-:Y:S01]  /*15140*/  ISETP.NE.AND.EX P2, PT, RZ, UR5, PT, P0 ;  /* 0x00000005ff007c0c */ /* 0x000fe2000bf45300 */
[----:B------:R-:W-:Y:S01]  /*15150*/  UIADD3.X UR5, UR44, UR5, URZ, UP0, !UPT ;  /* 0x000000052c057290 */ /* 0x000fe200087fe43f */
[----:B------:R-:W-:Y:S01]  /*15160*/  ISETP.NE.U32.AND P0, PT, RZ, UR6, PT ;  /* 0x00000006ff007c0c */ /* 0x000fe2000bf05070 */
[----:B---3--:R-:W-:Y:S01]  /*15170*/  IMAD.U32 R2, RZ, RZ, UR4 ;  /* 0x00000004ff027e24 */ /* 0x008fe2000f8e00ff */
[----:B------:R-:W-:-:S03]  /*15180*/  UIADD3 UR4, UP0, UR43, UR6, URZ ;  /* 0x000000062b047290 */ /* 0x000fc6000ff1e03f */
[----:B------:R-:W-:Y:S01]  /*15190*/  IMAD.U32 R3, RZ, RZ, UR5 ;  /* 0x00000005ff037e24 */ /* 0x000fe2000f8e00ff */
[----:B------:R-:W-:Y:S02]  /*151a0*/  UIADD3.X UR5, UR44, UR7, URZ, UP0, !UPT ;  /* 0x000000072c057290 */ /* 0x000fe400087fe43f */
[----:B------:R-:W-:Y:S01]  /*151b0*/  UISETP.NE.U32.AND UP0, UPT, UR8, URZ, UPT ;  /* 0x0000003f0800728c */ /* 0x000fe2000bf05070 */
[----:B------:R-:W-:Y:S01]  /*151c0*/  IMAD.U32 R4, RZ, RZ, UR4 ;  /* 0x00000004ff047e24 */ /* 0x000fe2000f8e00ff */
[----:B------:R-:W-:Y:S01]  /*151d0*/  ISETP.NE.AND.EX P0, PT, RZ, UR7, PT, P0 ;  /* 0x00000007ff007c0c */ /* 0x000fe2000bf05300 */
[----:B------:R-:W3:Y:S01]  /*151e0*/  @P2 LDG.E R9, desc[UR54][R2.64] ;  /* 0x0000003602092981 */ /* 0x000ee2000c1e1900 */
[----:B------:R-:W-:Y:S01]  /*151f0*/  UISETP.NE.AND.EX UP0, UPT, UR9, URZ, UPT, UP0 ;  /* 0x0000003f0900728c */ /* 0x000fe2000bf05300 */
[----:B------:R-:W-:-:S05]  /*15200*/  IMAD.U32 R5, RZ, RZ, UR5 ;  /* 0x00000005ff057e24 */ /* 0x000fca000f8e00ff */
[----:B------:R-:W-:-:S05]  /*15210*/  PLOP3.LUT P3, PT, PT, PT, UP0, 0x80, 0x0 ;  /* 0x000000000000781c */ /* 0x000fca0003f6f008 */
[----:B------:R-:W-:Y:S01]  /*15220*/  @UP0 UIADD3 UR4, UP1, UR43, UR8, URZ ;  /* 0x000000082b040290 */ /* 0x000fe2000ff3e03f */
[----:B------:R-:W5:Y:S03]  /*15230*/  @P0 LDG.E R8, desc[UR54][R4.64] ;  /* 0x0000003604080981 */ /* 0x000f66000c1e1900 */
[----:B------:R-:W-:Y:S02]  /*15240*/  @UP0 UIADD3.X UR5, UR44, UR9, URZ, UP1, !UPT ;  /* 0x000000092c050290 */ /* 0x000fe40008ffe43f */
[----:B------:R-:W-:-:S04]  /*15250*/  IMAD.U32 R6, RZ, RZ, UR4 ;  /* 0x00000004ff067e24 */ /* 0x000fc8000f8e00ff */
[----:B------:R-:W-:-:S05]  /*15260*/  IMAD.U32 R7, RZ, RZ, UR5 ;  /* 0x00000005ff077e24 */ /* 0x000fca000f8e00ff */
[----:B0-----:R0:W4:Y:S01]  /*15270*/  @P3 LDG.E R10, desc[UR54][R6.64] ;  /* 0x00000036060a3981 */ /* 0x001122000c1e1900 */
[----:B------:R-:W-:Y:S01]  /*15280*/  UMOV UR47, URZ ;  /* 0x0000003f002f7c82 */ /* 0x000fe20008000000 */
[C---:B--2---:R-:W-:Y:S01]  /*15290*/  R2UR UR36, R13.reuse ;  /* 0x000000000d2472ca */ /* 0x044fe200000e0000 */
[----:B0-----:R-:W0:Y:S02]  /*152a0*/  LDC.64 R6, c[0x0][0x418] ;  /* 0x00010600ff067b82 */ /* 0x001e240000000a00 */
[----:B0-----:R-:W-:Y:S02]  /*152b0*/  ISETP.NE.U32.AND P1, PT, R6, RZ, PT ;  /* 0x000000ff0600720c */ /* 0x001fe40003f25070 */
[----:B------:R-:W-:Y:S02]  /*152c0*/  LOP3.LUT R6, R13, 0xff000000, RZ, 0xc0, !PT ;  /* 0xff0000000d067812 */ /* 0x000fe400078ec0ff */
[----:B------:R-:W-:Y:S02]  /*152d0*/  ISETP.NE.AND.EX P1, PT, R7, RZ, PT, P1 ;  /* 0x000000ff0700720c */ /* 0x000fe40003f25310 */
[----:B------:R-:W-:-:S02]  /*152e0*/  LOP3.LUT R7, R13, 0xff0000, RZ, 0xc0, !PT ;  /* 0x00ff00000d077812 */ /* 0x000fc400078ec0ff */
[----:B------:R-:W-:-:S04]  /*152f0*/  SHF.R.U32.HI R6, RZ, 0x8, R6 ;  /* 0x00000008ff067819 */ /* 0x000fc80000011606 */
[----:B------:R-:W-:Y:S02]  /*15300*/  LEA.HI R6, R7, R6, RZ, 0x10 ;  /* 0x0000000607067211 */ /* 0x000fe400078f80ff */
[----:B---3--:R-:W-:Y:S01]  /*15310*/  @P2 R2UR UR47, R9 ;  /* 0x00000000092f22ca */ /* 0x008fe200000e0000 */
[----:B----4-:R0:W-:Y:S01]  /*15320*/  STL [R1+0x28], R10 ;  /* 0x0000280a01007387 */ /* 0x0101e20000100800 */
[----:B------:R-:W-:Y:S02]  /*15330*/  IMAD.MOV.U32 R12, RZ, RZ, R10 ;  /* 0x000000ffff0c7224 */ /* 0x000fe400078e000a */
[----:B0-----:R-:W0:Y:S01]  /*15340*/  LDC R10, c[0x0][0x424] ;  /* 0x00010900ff0a7b82 */ /* 0x001e220000000800 */
[----:B-1----:R-:W-:Y:S10]  /*15350*/  @P3 BRA `(.L_x_2202) ;  /* 0x0000000000143947 */ /* 0x002ff40003800000 */
[----:B------:R-:W-:Y:S05]  /*15360*/  @!P2 BRA `(.L_x_2202) ;  /* 0x000000000010a947 */ /* 0x000fea0003800000 */
[----:B------:R-:W2:Y:S04]  /*15370*/  LDG.E R7, desc[UR54][R2.64] ;  /* 0x0000003602077981 */ /* 0x000ea8000c1e1900 */
[----:B------:R-:W2:Y:S02]  /*15380*/  LDG.E R2, desc[UR54][R2.64+0x4] ;  /* 0x0000043602027981 */ /* 0x000ea4000c1e1900 */
[----:B--2---:R-:W-:-:S05]  /*15390*/  IMAD.IADD R12, R2, 0x1, -R7 ;  /* 0x00000001020c7824 */ /* 0x004fca00078e0a07 */
[----:B------:R1:W-:Y:S02]  /*153a0*/  STL [R1+0x28], R12 ;  /* 0x0000280c01007387 */ /* 0x0003e40000100800 */
.L_x_2202:
[----:B------:R-:W-:Y:S01]  /*153b0*/  IMAD.U32 R3, RZ, RZ, UR46 ;  /* 0x0000002eff037e24 */ /* 0x000fe2000f8e00ff */
[----:B------:R-:W-:Y:S01]  /*153c0*/  ULDC.64 UR4, c[0x0][0xa20] ;  /* 0x0002880000047ab9 */ /* 0x000fe20000000a00 */
[----:B-----5:R-:W-:Y:S01]  /*153d0*/  IMAD.IADD R7, R8, 0x1, R0 ;  /* 0x0000000108077824 */ /* 0x020fe200078e0200 */
[----:B------:R-:W-:Y:S01]  /*153e0*/  ISETP.NE.U32.AND P2, PT, RZ, UR4, PT ;  /* 0x00000004ff007c0c */ /* 0x000fe2000bf45070 */
[----:B------:R-:W-:Y:S01]  /*153f0*/  ULOP3.LUT UR36, UR36, 0xffff, URZ, 0xc0, !UPT ;  /* 0x0000ffff24247892 */ /* 0x000fe2000f8ec03f */
[----:B------:R2:W-:Y:S01]  /*15400*/  STL [R1+0x8], R3 ;  /* 0x0000080301007387 */ /* 0x0005e20000100800 */
[----:B0-----:R-:W-:Y:S02]  /*15410*/  SEL R2, R10, 0x1, P1 ;  /* 0x000000010a027807 */ /* 0x001fe40000800000 */
        /* <DEDUP_REMOVED lines=10> */
.L_x_2203:
[----:B------:R-:W-:Y:S05]  /*154c0*/  @!P0 BRA `(.L_x_2204) ;  /* 0x00000000000c8947 */ /* 0x000fea0003800000 */
[----:B------:R-:W2:Y:S04]  /*154d0*/  LDG.E R2, desc[UR54][R4.64] ;  /* 0x0000003604027981 */ /* 0x000ea8000c1e1900 */
[----:B------:R-:W2:Y:S02]  /*154e0*/  LDG.E R4, desc[UR54][R4.64+0x4] ;  /* 0x0000043604047981 */ /* 0x000ea4000c1e1900 */
[----:B--2---:R-:W-:-:S07]  /*154f0*/  IMAD.IADD R2, R4, 0x1, -R2 ;  /* 0x0000000104027824 */ /* 0x004fce00078e0a02 */
.L_x_2204:
[----:B0-----:R-:W2:Y:S01]  /*15500*/  LDL R3, [R1+0x4] ;  /* 0x0000040001037983 */ /* 0x001ea20000100800 */
[----:B-----5:R-:W-:Y:S02]  /*15510*/  IMAD.IADD R2, R2, 0x1, -R0 ;  /* 0x0000000102027824 */ /* 0x020fe400078e0a00 */
[----:B------:R-:W0:Y:S02]  /*15520*/  LDC R0, c[0x0][0x448] ;  /* 0x00011200ff007b82 */ /* 0x000e240000000800 */
[----:B0-----:R-:W-:-:S13]  /*15530*/  ISETP.NE.AND P0, PT, R0, 0x1, PT ;  /* 0x000000010000780c */ /* 0x001fda0003f05270 */
[----:B------:R-:W0:Y:S08]  /*15540*/  @P0 LDC R4, c[0x0][0x44c] ;  /* 0x00011300ff040b82 */ /* 0x000e300000000800 */
[----:B------:R-:W3:Y:S01]  /*15550*/  @P0 LDC R0, c[0x0][0x450] ;  /* 0x00011400ff000b82 */ /* 0x000ee20000000800 */
[----:B--2---:R-:W-:-:S04]  /*15560*/  IMAD.SHL.U32 R3, R3, 0x80, RZ ;  /* 0x0000008003037824 */ /* 0x004fc800078e00ff */
[----:B------:R-:W-:-:S04]  /*15570*/  VIADD R3, R3, 0x7f ;  /* 0x0000007f03037836 */ /* 0x000fc80000000000 */
[----:B0-----:R-:W-:-:S05]  /*15580*/  @P0 IMAD.HI.U32 R4, R3, R4, RZ ;  /* 0x0000000403040227 */ /* 0x001fca00078e00ff */
[----:B---3--:R-:W-:Y:S01]  /*15590*/  @P0 SHF.R.U32.HI R3, RZ, R0, R4 ;  /* 0x00000000ff030219 */ /* 0x008fe20000011604 */
[C---:B------:R-:W-:Y:S01]  /*155a0*/  VIADD R0, R2.reuse, 0x9f ;  /* 0x0000009f02007836 */ /* 0x040fe20000000000 */
[----:B------:R-:W-:Y:S02]  /*155b0*/  IADD3 R2, R2, 0xa0, -R12 ;  /* 0x000000a002027810 */ /* 0x000fe40007ffe80c */
[----:B------:R-:W-:Y:S01]  /*155c0*/  SHF.R.U32.HI R4, RZ, 0x10, R6 ;  /* 0x00000010ff047819 */ /* 0x000fe20000011606 */
[----:B------:R-:W-:-:S03]  /*155d0*/  IMAD.HI R0, R0, 0x66666667, RZ ;  /* 0x6666666700007827 */ /* 0x000fc600078e02ff */
[----:B------:R-:W-:Y:S01]  /*155e0*/  ISETP.NE.AND P0, PT, R4, RZ, PT ;  /* 0x000000ff0400720c */ /* 0x000fe20003f05270 */
[----:B------:R-:W-:Y:S01]  /*155f0*/  IMAD.IADD R2, R2, 0x1, R3 ;  /* 0x0000000102027824 */ /* 0x000fe200078e0203 */
[----:B------:R-:W-:-:S03]  /*15600*/  SHF.R.U32.HI R3, RZ, 0x1f, R0 ;  /* 0x0000001fff037819 */ /* 0x000fc60000011600 */
[----:B------:R-:W-:Y:S01]  /*15610*/  IMAD.HI R2, R2, 0x66666667, RZ ;  /* 0x6666666702027827 */ /* 0x000fe200078e02ff */
[----:B------:R-:W-:-:S04]  /*15620*/  LEA.HI.SX32 R0, R0, R3, 0x1a ;  /* 0x0000000300007211 */ /* 0x000fc800078fd2ff */
[----:B------:R-:W-:-:S03]  /*15630*/  SHF.R.U32.HI R3, RZ, 0x1f, R2 ;  /* 0x0000001fff037819 */ /* 0x000fc60000011602 */
[----:B------:R-:W0:Y:S01]  /*15640*/  @!P0 LDC R4, c[0x0][0x9f0] ;  /* 0x00027c00ff048b82 */ /* 0x000e220000000800 */
[----:B------:R-:W-:Y:S01]  /*15650*/  LEA.HI.SX32 R3, R2, R3, 0x1a ;  /* 0x0000000302037211 */ /* 0x000fe200078fd2ff */
[----:B------:R-:W-:-:S03]  /*15660*/  IMAD.MOV.U32 R2, RZ, RZ, RZ ;  /* 0x000000ffff027224 */ /* 0x000fc600078e00ff */
[----:B------:R-:W-:-:S04]  /*15670*/  VIMNMX R0, R0, R3, PT ;  /* 0x0000000300007248 */ /* 0x000fc80003fe0100 */
[----:B------:R-:W-:-:S13]  /*15680*/  ISETP.GE.AND P1, PT, R0, 0x1, PT ;  /* 0x000000010000780c */ /* 0x000fda0003f26270 */
[----:B------:R-:W-:Y:S05]  /*15690*/  @!P1 BRA `(.L_x_2205) ;  /* 0x0000000000689947 */ /* 0x000fea0003800000 */
[-C--:B0-----:R-:W-:Y:S02]  /*156a0*/  IABS R5, R4.reuse ;  /* 0x0000000400057213 */ /* 0x081fe40000000000 */
        /* <DEDUP_REMOVED lines=10> */
[----:B------:R-:W-:-:S04]  /*15750*/  IADD3 R3, R4, -0x1, R0 ;  /* 0xffffffff04037810 */ /* 0x000fc80007ffe000 */
        /* <DEDUP_REMOVED lines=14> */
.L_x_2205:
[----:B------:R-:W-:Y:S01]  /*15840*/  LOP3.LUT R6, R6, 0xff, RZ, 0xc0, !PT ;  /* 0x000000ff06067812 */ /* 0x000fe200078ec0ff */
[----:B------:R-:W-:Y:S04]  /*15850*/  BSSY B7, `(.L_x_2206) ;  /* 0x0000371000077945 */ /* 0x000fe80003800000 */
        /* <DEDUP_REMOVED lines=17> */
[----:B0-----:R-:W0:Y:S02]  /*15970*/  S2R R4, SR_LTMASK ;  /* 0x0000000000047919 */ /* 0x001e240000003900 */
[----:B0-----:R-:W-:-:S04]  /*15980*/  LOP3.LUT R4, R4, UR4, RZ, 0xc0, !PT ;  /* 0x0000000404047c12 */ /* 0x001fc8000f8ec0ff */
[----:B------:R-:W0:Y:S01]  /*15990*/  POPC R7, R4 ;  /* 0x0000000400077309 */ /* 0x000e220000000000 */
[----:B--2---:R-:W0:Y:S02]  /*159a0*/  SHFL.IDX PT, R0, R3, R0, 0x1f ;  /* 0x00001f0003007589 */ /* 0x004e2400000e0000 */
[----:B0-----:R-:W-:-:S05]  /*159b0*/  IADD3 R0, R0, UR40, R7 ;  /* 0x0000002800007c10 */ /* 0x001fca000fffe007 */
[----:B------:R2:W-:Y:S01]  /*159c0*/  STL [R1], R0 ;  /* 0x0000000001007387 */ /* 0x0005e20000100800 */
[----:B------:R-:W-:Y:S05]  /*159d0*/  BRA `(.L_x_2208) ;  /* 0x0000003400607947 */ /* 0x000fea0003800000 */
.L_x_2207:
        /* <DEDUP_REMOVED lines=8> */
[----:B0-----:R-:W-:Y:S02]  /*15a60*/  IMAD.U32 R4, RZ, RZ, UR6 ;  /* 0x00000006ff047e24 */ /* 0x001fe4000f8e00ff */
[----:B------:R-:W0:Y:S01]  /*15a70*/  LDC.64 R2, c[0x4][R2] ;  /* 0x0100000002027b82 */ /* 0x000e220000000a00 */
[----:B------:R-:W-:Y:S02]  /*15a80*/  IMAD.U32 R5, RZ, RZ, UR7 ;  /* 0x00000007ff057e24 */ /* 0x000fe4000f8e00ff */
[----:B------:R-:W-:Y:S02]  /*15a90*/  IMAD.U32 R6, RZ, RZ, UR8 ;  /* 0x00000008ff067e24 */ /* 0x000fe4000f8e00ff */
[----:B------:R-:W-:-:S02]  /*15aa0*/  IMAD.U32 R7, RZ, RZ, UR9 ;  /* 0x00000009ff077e24 */ /* 0x000fc4000f8e00ff */
[----:B------:R-:W-:Y:S02]  /*15ab0*/  IMAD.U32 R10, RZ, RZ, UR4 ;  /* 0x00000004ff0a7e24 */ /* 0x000fe4000f8e00ff */
[----:B------:R-:W-:Y:S02]  /*15ac0*/  IMAD.U32 R11, RZ, RZ, UR5 ;  /* 0x00000005ff0b7e24 */ /* 0x000fe4000f8e00ff */
[----:B------:R-:W-:Y:S02]  /*15ad0*/  IMAD.MOV.U32 R8, RZ, RZ, 0x70 ;  /* 0x00000070ff087424 */ /* 0x000fe400078e00ff */
[----:B-1----:R-:W-:Y:S02]  /*15ae0*/  IMAD.MOV.U32 R12, RZ, RZ, 0x1 ;  /* 0x00000001ff0c7424 */ /* 0x002fe400078e00ff */
[----:B------:R-:W-:-:S07]  /*15af0*/  IMAD.MOV.U32 R13, RZ, RZ, RZ ;  /* 0x000000ffff0d7224 */ /* 0x000fce00078e00ff */
[----:B------:R-:W-:-:S07]  /*15b00*/  LEPC R20, `(.L_x_2210) ;  /* 0x000000001014794e */ /* 0x000fce0000000000 */
[----:B0-----:R-:W-:Y:S05]  /*15b10*/  CALL.ABS.NOINC R2 ;  /* 0x0000000002007343 */ /* 0x001fea0003c00000 */
.L_x_2210:
[----:B------:R-:W-:Y:S05]  /*15b20*/  BSYNC B6 ;  /* 0x0000000000067941 */ /* 0x000fea0003800000 */
.L_x_2209:
[----:B------:R-:W-:Y:S01]  /*15b30*/  VIADD R0, R17, 0xf200 ;  /* 0x0000f20011007836 */ /* 0x000fe20000000000 */
[----:B------:R-:W-:Y:S04]  /*15b40*/  BSSY B6, `(.L_x_2211) ;  /* 0x0000014000067945 */ /* 0x000fe80003800000 */
[----:B------:R-:W-:-:S04]  /*15b50*/  LOP3.LUT P0, RZ, R0, 0x1bf, RZ, 0xc0, !PT ;  /* 0x000001bf00ff7812 */ /* 0x000fc8000780c0ff */
[----:B------:R-:W-:-:S09]  /*15b60*/  P2R R16, PR, RZ, 0x1 ;  /* 0x00000001ff107803 */ /* 0x000fd20000000000 */
        /* <DEDUP_REMOVED lines=17> */
.L_x_2212:
[----:B------:R-:W-:Y:S05]  /*15c80*/  BSYNC B6 ;  /* 0x0000000000067941 */ /* 0x000fea0003800000 */
.L_x_2211:
        /* <DEDUP_REMOVED lines=20> */
.L_x_2214:
[----:B------:R-:W-:Y:S05]  /*15dd0*/  BSYNC B6 ;  /* 0x0000000000067941 */ /* 0x000fea0003800000 */
.L_x_2213:
[----:B------:R-:W-:Y:S01]  /*15de0*/  ISETP.NE.AND P6, PT, R16, RZ, PT ;  /* 0x000000ff1000720c */ /* 0x000fe20003fc5270 */
[----:B------:R-:W-:-:S12]  /*15df0*/  BSSY B6, `(.L_x_2215) ;  /* 0x0000012000067945 */ /* 0x000fd80003800000 */
        /* <DEDUP_REMOVED lines=17> */
.L_x_2216:
[----:B------:R-:W-:Y:S05]  /*15f10*/  BSYNC B6 ;  /* 0x0000000000067941 */ /* 0x000fea0003800000 */
.L_x_2215:
        /* <DEDUP_REMOVED lines=9> */
[----:B------:R-:W3:Y:S01]  /*15fb0*/  S2R R0, SR_TID.X ;  /* 0x0000000000007919 */ /* 0x000ee20000002100 */
[----:B------:R-:W-:-:S03]  /*15fc0*/  ULDC.64 UR4, c[0x0][0xa08] ;  /* 0x0002820000047ab9 */ /* 0x000fc60000000a00 */
[----:B--2---:R2:W4:Y:S01]  /*15fd0*/  @P0 LDG.E R8, desc[UR54][R2.64] ;  /* 0x0000003602080981 */ /* 0x004522000c1e1900 */
[----:B---3--:R-:W-:-:S04]  /*15fe0*/  SHF.R.U32.HI R0, RZ, 0x5, R0 ;  /* 0x00000005ff007819 */ /* 0x008fc80000011600 */
[----:B------:R-:W-:Y:S01]  /*15ff0*/  LOP3.LUT R0, R0, 0x3, RZ, 0xc0, !PT ;  /* 0x0000000300007812 */ /* 0x000fe200078ec0ff */
[----:B--2---:R-:W2:Y:S01]  /*16000*/  LDC.64 R2, c[0x0][0x418] ;  /* 0x00010600ff027b82 */ /* 0x004ea20000000a00 */
[----:B----4-:R-:W-:Y:S01]  /*16010*/  SHF.R.S32.HI R9, RZ, 0x1f, R8 ;  /* 0x0000001fff097819 */ /* 0x010fe20000011408 */
[----:B------:R3:W-:Y:S01]  /*16020*/  @P0 STL [R1+0x8], R8 ;  /* 0x0000080801000387 */ /* 0x0007e20000100800 */
[----:B--2---:R-:W-:Y:S01]  /*16030*/  LOP3.LUT P0, RZ, R2, UR4, RZ, 0xfc, !PT ;  /* 0x0000000402ff7c12 */ /* 0x004fe2000f80fcff */
[----:B------:R-:W-:Y:S02]  /*16040*/  UMOV UR4, 0xffffffff ;  /* 0xffffffff00047882 */ /* 0x000fe40000000000 */
[----:B------:R3:W-:Y:S01]  /*16050*/  STL [R1+0x10], R9 ;  /* 0x0000100901007387 */ /* 0x0007e20000100800 */
[----:B------:R-:W-:-:S04]  /*16060*/  LOP3.LUT P0, RZ, R3, UR5, RZ, 0xfc, P0 ;  /* 0x0000000503ff7c12 */ /* 0x000fc8000800fcff */
[----:B------:R-:W-:Y:S01]  /*16070*/  SEL R16, R8, RZ, !P0 ;  /* 0x000000ff08107207 */ /* 0x000fe20004000000 */
[----:B------:R-:W-:Y:S08]  /*16080*/  BRA.DIV UR4, `(.L_x_2217) ;  /* 0x0000004604907947 */ /* 0x000ff0000b800000 */
[----:B------:R2:W4:Y:S02]  /*16090*/  SHFL.IDX PT, R14, R0, RZ, 0x1f ;  /* 0x00001fff000e7589 */ /* 0x00052400000e0000 */
.L_x_2294:
[----:B------:R-:W-:Y:S02]  /*160a0*/  PLOP3.LUT P1, PT, PT, PT, PT, 0x8, 0x0 ;  /* 0x000000000000781c */ /* 0x000fe40003f2e170 */
[----:B----4-:R-:W-:Y:S02]  /*160b0*/  ISETP.NE.AND P0, PT, R14, RZ, PT ;  /* 0x000000ff0e00720c */ /* 0x010fe40003f05270 */
[----:B--2---:R-:W-:-:S05]  /*160c0*/  P2R R0, PR, RZ, 0x2 ;  /* 0x00000002ff007803 */ /* 0x004fca0000000000 */
[----:B------:R2:W-:Y:S06]  /*160d0*/  STL [R1+0x14], R0 ;  /* 0x0000140001007387 */ /* 0x0005ec0000100800 */
[----:B------:R-:W-:Y:S05]  /*160e0*/  @P0 BRA `(.L_x_2218) ;  /* 0x0000000400bc0947 */ /* 0x000fea0003800000 */
[----:B--2---:R-:W2:Y:S01]  /*160f0*/  LDL R0, [R1+0x2c] ;  /* 0x00002c0001007983 */ /* 0x004ea20000100800 */
[----:B------:R-:W-:Y:S01]  /*16100*/  UMOV UR4, 0xffffffff ;  /* 0xffffffff00047882 */ /* 0x000fe20000000000 */
[----:B--2---:R-:W-:Y:S02]  /*16110*/  VIADD R0, R0, 0xffffffff ;  /* 0xffffffff00007836 */ /* 0x004fe40000000000 */
[----:B------:R-:W-:Y:S05]  /*16120*/  BRA.DIV UR4, `(.L_x_2219) ;  /* 0x0000004604887947 */ /* 0x000fea000b800000 */
[----:B------:R-:W-:-:S13]  /*16130*/  ELECT P6, URZ, PT ;  /* 0x00000000003f782f */ /* 0x000fda00038c0000 */
.L_x_2297:
[----:B------:R-:W-:Y:S05]  /*16140*/  @!P6 BRA `(.L_x_2218) ;  /* 0x0000000400a4e947 */ /* 0x000fea0003800000 */
[----:B------:R-:W-:-:S04]  /*16150*/  ISETP.NE.U32.AND P0, PT, R2, RZ, PT ;  /* 0x000000ff0200720c */ /* 0x000fc80003f05070 */
[----:B------:R-:W-:-:S13]  /*16160*/  ISETP.NE.AND.EX P0, PT, R3, RZ, PT, P0 ;  /* 0x000000ff0300720c */ /* 0x000fda0003f05300 */
[----:B------:R-:W-:Y:S05]  /*16170*/  @!P0 BRA `(.L_x_2220) ;  /* 0x0000000000448947 */ /* 0x000fea0003800000 */
[----:B------:R-:W2:Y:S01]  /*16180*/  LDC R7, c[0x0][0x43c] ;  /* 0x00010f00ff077b82 */ /* 0x000ea20000000800 */
[----:B------:R-:W-:Y:S01]  /*16190*/  ULDC.64 UR4, c[0x0][0x428] ;  /* 0x00010a0000047ab9 */ /* 0x000fe20000000a00 */
[----:B--2---:R-:W-:-:S13]  /*161a0*/  ISETP.NE.AND P0, PT, R7, 0x1, PT ;  /* 0x000000010700780c */ /* 0x004fda0003f05270 */
[----:B0-----:R-:W0:Y:S02]  /*161b0*/  @P0 LDC.64 R4, c[0x0][0x440] ;  /* 0x00011000ff040b82 */ /* 0x001e240000000a00 */
        /* <DEDUP_REMOVED lines=13> */
.L_x_2220:
[----:B0-----:R-:W-:Y:S01]  /*16290*/  IMAD R4, R18, 0x8, R17 ;  /* 0x0000000812047824 */ /* 0x001fe200078e0211 */
[----:B--2---:R-:W-:Y:S01]  /*162a0*/  SHF.L.U32 R3, R19, 0x1f, RZ ;  /* 0x0000001f13037819 */ /* 0x004fe200000006ff */
[----:B---3--:R-:W0:Y:S03]  /*162b0*/  S2R R8, SR_TID.X ;  /* 0x0000000000087919 */ /* 0x008e260000002100 */
[----:B------:R-:W2:Y:S01]  /*162c0*/  SYNCS.PHASECHK.TRANS64.TRYWAIT P0, [R4+URZ+0x33480], R3 ;  /* 0x03348003040075a7 */ /* 0x000ea2000800017f */
[----:B0-----:R-:W-:-:S04]  /*162d0*/  LOP3.LUT R8, R8, 0x7f, RZ, 0xc0, !PT ;  /* 0x0000007f08087812 */ /* 0x001fc800078ec0ff */
[----:B------:R-:W-:Y:S01]  /*162e0*/  ISETP.NE.AND P1, PT, R8, RZ, PT ;  /* 0x000000ff0800720c */ /* 0x000fe20003f25270 */
[----:B--2---:R-:W-:-:S12]  /*162f0*/  @!P0 BRA `(.L_x_2221) ;  /* 0x0000004400348947 */ /* 0x004fd80003800000 */
.L_x_2298:
        /* <DEDUP_REMOVED lines=8> */
.L_x_2222:
        /* <DEDUP_REMOVED lines=29> */
[----:B------:R-:W3:Y:S02]  /*16550*/  SYNCS.PHASECHK.TRANS64.TRYWAIT P0, [R4+URZ+0x33440], R3 ;  /* 0x03344003040075a7 */ /* 0x000ee4000800017f */
[----:B--23--:R-:W-:Y:S05]  /*16560*/  @!P0 BRA `(.L_x_2223) ;  /* 0x0000004000ac8947 */ /* 0x00cfea0003800000 */
.L_x_2299:
[----:B------:R-:W-:Y:S05]  /*16570*/  @P1 BRA `(.L_x_2224) ;  /* 0x00000000001c1947 */ /* 0x000fea0003800000 */
[----:B------:R-:W3:Y:S01]  /*16580*/  S2R R5, SR_TID.X ;  /* 0x0000000000057919 */ /* 0x000ee20000002100 */
[----:B0-2---:R-:W-:-:S04]  /*16590*/  IMAD.MOV.U32 R3, RZ, RZ, 0x7800 ;  /* 0x00007800ff037424 */ /* 0x005fc800078e00ff */
[----:B------:R4:W-:Y:S01]  /*165a0*/  SYNCS.ARRIVE.TRANS64 RZ, [R4+URZ+0x33430], R3 ;  /* 0x0334300304ff79a7 */ /* 0x0009e2000800003f */
[----:B---3--:R-:W-:-:S04]  /*165b0*/  LOP3.LUT R5, R5, 0x1f, RZ, 0xc0, !PT ;  /* 0x0000001f05057812 */ /* 0x008fc800078ec0ff */
[----:B------:R-:W-:-:S13]  /*165c0*/  ISETP.NE.AND P0, PT, R5, RZ, PT ;  /* 0x000000ff0500720c */ /* 0x000fda0003f05270 */
[----:B----4-:R-:W-:Y:S05]  /*165d0*/  @!P0 BRA `(.L_x_2224) ;  /* 0x0000000000048947 */ /* 0x010fea0003800000 */
[----:B------:R-:W-:Y:S01]  /*165e0*/  BPT.TRAP 0x1 ;  /* 0x000000040000795c */ /* 0x000fe20000300000 */
.L_x_2224:
[----:B------:R-:W-:Y:S01]  /*165f0*/  R2UR UR8, R2 ;  /* 0x00000000020872ca */ /* 0x000fe200000e0000 */
[----:B------:R-:W-:Y:S01]  /*16600*/  UIADD3 UR4, UP0, UR48, 0x370, URZ ;  /* 0x0000037030047890 */ /* 0x000fe2000ff1e03f */
[----:B------:R-:W-:Y:S01]  /*16610*/  R2UR UR25, R4 ;  /* 0x00000000041972ca */ /* 0x000fe200000e0000 */
[----:B------:R-:W-:Y:S01]  /*16620*/  UMOV UR6, 0x0 ;  /* 0x0000000000067882 */ /* 0x000fe20000000000 */
[----:B------:R-:W-:Y:S01]  /*16630*/  R2UR UR27, R0 ;  /* 0x00000000001b72ca */ /* 0x000fe200000e0000 */
[----:B------:R-:W-:Y:S01]  /*16640*/  UIADD3.X UR5, URZ, UR49, URZ, UP0, !UPT ;  /* 0x000000313f057290 */ /* 0x000fe200087fe43f */
[----:B------:R-:W-:Y:S01]  /*16650*/  R2UR UR29, R16 ;  /* 0x00000000101d72ca */ /* 0x000fe200000e0000 */
[----:B------:R-:W-:Y:S01]  /*16660*/  UMOV UR7, 0x14f00000 ;  /* 0x14f0000000077882 */ /* 0x000fe20000000000 */
[----:B------:R-:W-:Y:S01]  /*16670*/  PLOP3.LUT P0, PT, PT, PT, PT, 0x80, 0x0 ;  /* 0x000000000000781c */ /* 0x000fe20003f0f070 */
[----:B------:R-:W-:Y:S01]  /*16680*/  UMOV UR26, URZ ;  /* 0x0000003f001a7c82 */ /* 0x000fe20008000000 */
[----:B------:R-:W-:Y:S01]  /*16690*/  UMOV UR28, UR36 ;  /* 0x00000024001c7c82 */ /* 0x000fe20008000000 */
[----:B------:R-:W-:Y:S01]  /*166a0*/  UMOV UR18, 0x40 ;  /* 0x0000004000127882 */ /* 0x000fe20000000000 */
[----:B------:R-:W-:Y:S01]  /*166b0*/  P2R R0, PR, RZ, 0x1 ;  /* 0x00000001ff007803 */ /* 0x000fe20000000000 */
[----:B------:R-:W-:-:S02]  /*166c0*/  UIADD3 UR24, UR8, 0x24200, URZ ;  /* 0x0002420008187890 */ /* 0x000fc4000fffe03f */
[----:B------:R-:W-:Y:S02]  /*166d0*/  UIADD3 UR25, UR25, 0x33430, URZ ;  /* 0x0003343019197890 */ /* 0x000fe4000fffe03f */
[----:B------:R-:W-:Y:S01]  /*166e0*/  UIADD3 UR16, UR8, 0x26a00, URZ ;  /* 0x00026a0008107890 */ /* 0x000fe2000fffe03f */
[----:B------:R4:W-:Y:S01]  /*166f0*/  STL [R1+0x14], R0 ;  /* 0x0000140001007387 */ /* 0x0009e20000100800 */
[----:B------:R-:W-:Y:S01]  /*16700*/  UIADD3 UR8, UR8, 0x29200, URZ ;  /* 0x0002920008087890 */ /* 0x000fe2000fffe03f */
[----:B------:R-:W-:Y:S01]  /*16710*/  UMOV UR20, UR36 ;  /* 0x0000002400147c82 */ /* 0x000fe20008000000 */
        /* <DEDUP_REMOVED lines=10> */
[----:B------:R4:W-:Y:S02]  /*167c0*/  UTMALDG.4D [UR8], [UR4], desc[UR6] ;  /* 0x00000608040075b4 */ /* 0x0009e40008019000 */
[----:B----4-:R-:W-:Y:S01]  /*167d0*/  NOP ;  /* 0x0000000000007918 */ /* 0x010fe20000000000 */
.L_x_2218:
[----:B------:R-:W-:Y:S05]  /*167e0*/  WARPSYNC.ALL ;  /* 0x0000000000007948 */ /* 0x000fea0003800000 */
[----:B--2---:R-:W-:Y:S01]  /*167f0*/  VIADD R0, R17, 0x1e200 ;  /* 0x0001e20011007836 */ /* 0x004fe20000000000 */
[----:B------:R-:W-:Y:S01]  /*16800*/  USHF.R.S32.HI UR4, URZ, 0x1f, UR47 ;  /* 0x0000001f3f047899 */ /* 0x000fe2000801142f */
        /* <DEDUP_REMOVED lines=25> */
[----:B---3--:R-:W-:Y:S02]  /*169a0*/  IMAD.MOV.U32 R8, RZ, RZ, 0x70 ;  /* 0x00000070ff087424 */ /* 0x008fe400078e00ff */
[----:B-1----:R-:W-:Y:S02]  /*169b0*/  IMAD.MOV.U32 R12, RZ, RZ, 0x1 ;  /* 0x00000001ff0c7424 */ /* 0x002fe400078e00ff */
[----:B------:R-:W-:-:S07]  /*169c0*/  IMAD.MOV.U32 R13, RZ, RZ, RZ ;  /* 0x000000ffff0d7224 */ /* 0x000fce00078e00ff */
[----:B------:R-:W-:-:S07]  /*169d0*/  LEPC R20, `(.L_x_2226) ;  /* 0x000000001014794e */ /* 0x000fce0000000000 */
[----:B0-----:R-:W-:Y:S05]  /*169e0*/  CALL.ABS.NOINC R2 ;  /* 0x0000000002007343 */ /* 0x001fea0003c00000 */
.L_x_2226:
[----:B------:R-:W-:Y:S05]  /*169f0*/  BSYNC B6 ;  /* 0x0000000000067941 */ /* 0x000fea0003800000 */
.L_x_2225:
[----:B------:R-:W2:Y:S01]  /*16a00*/  LDL R10, [R1+0x4] ;  /* 0x00000400010a7983 */ /* 0x000ea20000100800 */
[----:B------:R-:W4:Y:S01]  /*16a10*/  LDC R5, c[0x0][0x448] ;  /* 0x00011200ff057b82 */ /* 0x000f220000000800 */
[----:B------:R-:W-:Y:S01]  /*16a20*/  ULDC.64 UR6, c[0x0][0x2d8] ;  /* 0x0000b60000067ab9 */ /* 0x000fe20000000a00 */
[----:B------:R-:W0:Y:S01]  /*16a30*/  S2R R2, SR_TID.X ;  /* 0x0000000000027919 */ /* 0x000e220000002100 */
[----:B------:R-:W-:Y:S01]  /*16a40*/  UMOV UR4, UR50 ;  /* 0x0000003200047c82 */ /* 0x000fe20008000000 */
[----:B------:R-:W-:Y:S01]  /*16a50*/  UMOV UR5, UR37 ;  /* 0x0000002500057c82 */ /* 0x000fe20008000000 */
[----:B------:R-:W-:Y:S01]  /*16a60*/  ULDC.64 UR8, c[0x0][0x2e0] ;  /* 0x0000b80000087ab9 */ /* 0x000fe20000000a00 */
[----:B----4-:R-:W-:Y:S01]  /*16a70*/  ISETP.NE.AND P0, PT, R5, 0x1, PT ;  /* 0x000000010500780c */ /* 0x010fe20003f05270 */
[----:B------:R-:W4:Y:S01]  /*16a80*/  S2R R7, SR_TID.X ;  /* 0x0000000000077919 */ /* 0x000f220000002100 */
[----:B0-----:R-:W-:-:S11]  /*16a90*/  LOP3.LUT R0, R2, 0x7f, RZ, 0xc0, !PT ;  /* 0x0000007f02007812 */ /* 0x001fd600078ec0ff */
[----:B------:R-:W0:Y:S01]  /*16aa0*/  @P0 LDC R3, c[0x0][0x44c] ;  /* 0x00011300ff030b82 */ /* 0x000e220000000800 */
[----:B------:R-:W-:Y:S01]  /*16ab0*/  IMAD.SHL.U32 R2, R2, 0x20, RZ ;  /* 0x0000002002027824 */ /* 0x000fe200078e00ff */
[----:B------:R-:W-:-:S06]  /*16ac0*/  SHF.R.U32.HI R0, RZ, 0x2, R0 ;  /* 0x00000002ff007819 */ /* 0x000fcc0000011600 */
[----:B------:R-:W1:Y:S01]  /*16ad0*/  @P0 LDC R4, c[0x0][0x450] ;  /* 0x00011400ff040b82 */ /* 0x000e620000000800 */
[----:B------:R-:W-:Y:S01]  /*16ae0*/  LOP3.LUT R2, R0, 0x60, R2, 0xf8, !PT ;  /* 0x0000006000027812 */ /* 0x000fe200078ef802 */
[----:B------:R-:W-:Y:S02]  /*16af0*/  UIMAD.WIDE.U32 UR4, UR36, UR6, UR4 ;  /* 0x00000006240472a5 */ /* 0x000fe4000f8e0004 */
[----:B------:R-:W-:Y:S02]  /*16b00*/  UIMAD UR6, UR45, UR8, URZ ;  /* 0x000000082d0672a4 */ /* 0x000fe4000f8e023f */
[----:B------:R-:W-:Y:S02]  /*16b10*/  UIMAD UR5, UR36, UR7, UR5 ;  /* 0x00000007240572a4 */ /* 0x000fe4000f8e0205 */
[----:B------:R-:W-:Y:S02]  /*16b20*/  UIMAD UR6, UR46, UR9, UR6 ;  /* 0x000000092e0672a4 */ /* 0x000fe4000f8e0206 */
[----:B------:R-:W-:-:S03]  /*16b30*/  UIMAD.WIDE.U32 UR4, UR46, UR8, UR4 ;  /* 0x000000082e0472a5 */ /* 0x000fc6000f8e0004 */
[----:B------:R-:W-:Y:S01]  /*16b40*/  ULDC.64 UR8, c[0x0][0x2d0] ;  /* 0x0000b40000087ab9 */ /* 0x000fe20000000a00 */
[----:B------:R-:W-:Y:S01]  /*16b50*/  UIADD3 UR5, UR5, UR6, URZ ;  /* 0x0000000605057290 */ /* 0x000fe2000fffe03f */
[----:B----4-:R-:W-:-:S05]  /*16b60*/  IMAD.SHL.U32 R7, R7, 0x10, RZ ;  /* 0x0000001007077824 */ /* 0x010fca00078e00ff */
[----:B------:R-:W-:-:S04]  /*16b70*/  LOP3.LUT R7, R7, 0x30, RZ, 0xc0, !PT ;  /* 0x0000003007077812 */ /* 0x000fc800078ec0ff */
[----:B---3--:R-:W-:Y:S01]  /*16b80*/  LOP3.LUT R8, R7, 0x40, RZ, 0xfc, !PT ;  /* 0x0000004007087812 */ /* 0x008fe200078efcff */
[----:B--2---:R-:W-:-:S04]  /*16b90*/  IMAD R0, R10, 0x80, R2 ;  /* 0x000000800a007824 */ /* 0x004fc800078e0202 */
[----:B0-----:R-:W-:-:S04]  /*16ba0*/  @P0 IMAD.HI.U32 R3, R0, R3, RZ ;  /* 0x0000000300030227 */ /* 0x001fc800078e00ff */
[----:B------:R-:W-:Y:S01]  /*16bb0*/  IMAD.MOV.U32 R2, RZ, RZ, R0 ;  /* 0x000000ffff027224 */ /* 0x000fe200078e0000 */
[----:B-1----:R-:W-:-:S04]  /*16bc0*/  @P0 SHF.R.U32.HI R2, RZ, R4, R3 ;  /* 0x00000004ff020219 */ /* 0x002fc80000011603 */
        /* <DEDUP_REMOVED lines=31> */
[----:B------:R-:W-:Y:S02]  /*16dc0*/  IMAD R3, R10, 0x80, R7 ;  /* 0x000000800a037824 */ /* 0x000fe400078e0207 */
[----:B--2---:R-:W-:Y:S02]  /*16dd0*/  IMAD R2, R6, R5, RZ ;  /* 0x0000000506027224 */ /* 0x004fe400078e02ff */
[----:B------:R-:W0:Y:S03]  /*16de0*/  SHFL.IDX PT, R6, R4, RZ, 0x1c1f ;  /* 0x001c1fff04067589 */ /* 0x000e2600000e0000 */
[----:B------:R-:W-:Y:S01]  /*16df0*/  ISETP.GE.AND P4, PT, R3, R2, PT ;  /* 0x000000020300720c */ /* 0x000fe20003f86270 */
[----:B------:R-:W1:-:S12]  /*16e00*/  SHFL.IDX PT, R5, R0, RZ, 0x1c1f ;  /* 0x001c1fff00057589 */ /* 0x000e5800000e0000 */
[----:B0-----:R-:W-:-:S05]  /*16e10*/  @!P4 IADD3 R6, P3, R9, R6, RZ ;  /* 0x000000060906c210 */ /* 0x001fca0007f7e0ff */
[----:B-1----:R-:W-:-:S04]  /*16e20*/  @!P4 IMAD.X R5, RZ, RZ, R5, P3 ;  /* 0x000000ffff05c224 */ /* 0x002fc800018e0605 */
[----:B------:R-:W-:Y:S02]  /*16e30*/  @!P4 IMAD.MOV.U32 R7, RZ, RZ, R5 ;  /* 0x000000ffff07c224 */ /* 0x000fe400078e0005 */
[----:B------:R-:W-:-:S03]  /*16e40*/  VIADD R5, R3, 0x20 ;  /* 0x0000002003057836 */ /* 0x000fc60000000000 */
[----:B------:R-:W-:Y:S01]  /*16e50*/  @!PT LDS RZ, [RZ] ;  /* 0x00000000fffff984 */ /* 0x000fe20000000800 */
[----:B-----5:R-:W-:Y:S02]  /*16e60*/  @!P4 LDGSTS.E.BYPASS.LTC128B.128 [R8+0x1e200], desc[UR54][R6.64], !P0 ;  /* 0x1e2000000608cfae */ /* 0x020fe4000c101d76 */
[----:B------:R-:W-:Y:S02]  /*16e70*/  ISETP.GE.AND P3, PT, R5, R2, PT ;  /* 0x000000020500720c */ /* 0x000fe40003f66270 */
[----:B------:R-:W-:Y:S04]  /*16e80*/  @!P4 LDGSTS.E.BYPASS.LTC128B.128 [R8+0x20200], desc[UR54][R6.64+0x40], !P1 ;  /* 0x202000400608cfae */ /* 0x000fe8000c901d76 */
[----:B------:R0:W-:Y:S04]  /*16e90*/  @!P4 LDGSTS.E.BYPASS.LTC128B.128 [R8+0x22200], desc[UR54][R6.64+0x80], !P2 ;  /* 0x222000800608cfae */ /* 0x0001e8000d101d76 */
[----:B------:R-:W-:Y:S04]  /*16ea0*/  SHFL.IDX PT, R5, R0, 0x1, 0x1c1f ;  /* 0x003c1f0000057f89 */ /* 0x000fe800000e0000 */
        /* <DEDUP_REMOVED lines=19> */
.L_x_2308:
        /* <DEDUP_REMOVED lines=12> */
.L_x_2229:
[----:B------:R-:W-:Y:S05]  /*170a0*/  BSYNC B0 ;  /* 0x0000000000007941 */ /* 0x000fea0003800000 */
.L_x_2228:
[----:B------:R-:W-:Y:S01]  /*170b0*/  NOP ;  /* 0x0000000000007918 */ /* 0x000fe20000000000 */
[----:B------:R-:W-:-:S13]  /*170c0*/  PLOP3.LUT P0, PT, PT, PT, PT, 0x80, 0x0 ;  /* 0x000000000000781c */ /* 0x000fda0003f0f070 */
.L_x_2230:
        /* <DEDUP_REMOVED lines=18> */
.L_x_2309:
[----:B------:R-:W-:Y:S05]  /*171f0*/  BSYNC B0 ;  /* 0x0000000000007941 */ /* 0x000fea0003800000 */
.L_x_2231:
[----:B------:R-:W2:Y:S04]  /*17200*/  LDL.LU R2, [R1+0x2c] ;  /* 0x00002c0001027983 */ /* 0x000ea80000300800 */
[----:B------:R-:W3:Y:S01]  /*17210*/  LDL R3, [R1+0xc] ;  /* 0x00000c0001037983 */ /* 0x000ee20000100800 */
[----:B--2---:R-:W-:-:S05]  /*17220*/  VIADD R2, R2, 0xfffffffe ;  /* 0xfffffffe02027836 */ /* 0x004fca0000000000 */
[----:B---3--:R-:W-:-:S13]  /*17230*/  ISETP.GE.AND P0, PT, R2, R3, PT ;  /* 0x000000030200720c */ /* 0x008fda0003f06270 */
[----:B------:R-:W-:Y:S05]  /*17240*/  @!P0 BRA `(.L_x_2233) ;  /* 0x0000001000e08947 */ /* 0x000fea0003800000 */
[----:B-1----:R-:W-:Y:S02]  /*17250*/  IMAD.MOV.U32 R0, RZ, RZ, R19 ;  /* 0x000000ffff007224 */ /* 0x002fe400078e0013 */
[----:B0-----:R-:W-:-:S07]  /*17260*/  IMAD.MOV.U32 R8, RZ, RZ, R18 ;  /* 0x000000ffff087224 */ /* 0x001fce00078e0012 */
.L_x_2257:
        /* <DEDUP_REMOVED lines=8> */
[----:B--2---:R-:W-:-:S13]  /*172f0*/  ISETP.NE.AND P1, PT, R3, RZ, PT ;  /* 0x000000ff0300720c */ /* 0x004fda0003f25270 */
[----:B------:R-:W-:Y:S05]  /*17300*/  @!P1 BRA `(.L_x_2235) ;  /* 0x0000000800849947 */ /* 0x000fea0003800000 */
[----:B------:R-:W-:Y:S01]  /*17310*/  ULDC.64 UR4, c[0x0][0x418] ;  /* 0x0001060000047ab9 */ /* 0x000fe20000000a00 */
[----:B------:R-:W-:Y:S01]  /*17320*/  IMAD.MOV.U32 R3, RZ, RZ, R2 ;  /* 0x000000ffff037224 */ /* 0x000fe200078e0002 */
[----:B------:R-:W-:-:S04]  /*17330*/  ISETP.NE.U32.AND P0, PT, RZ, UR4, PT ;  /* 0x00000004ff007c0c */ /* 0x000fc8000bf05070 */
[----:B------:R-:W-:-:S13]  /*17340*/  ISETP.NE.AND.EX P0, PT, RZ, UR5, PT, P0 ;  /* 0x00000005ff007c0c */ /* 0x000fda000bf05300 */
[----:B------:R-:W-:Y:S05]  /*17350*/  @!P0 BRA `(.L_x_2236) ;  /* 0x00000000004c8947 */ /* 0x000fea0003800000 */
[----:B------:R-:W2:Y:S01]  /*17360*/  LDL R9, [R1+0x10] ;  /* 0x0000100001097983 */ /* 0x000ea20000100800 */
        /* <DEDUP_REMOVED lines=18> */
.L_x_2236:
[----:B0-----:R-:W-:Y:S01]  /*17490*/  IMAD R6, R18, 0x8, R17 ;  /* 0x0000000812067824 */ /* 0x001fe200078e0211 */
[----:B------:R-:W-:Y:S01]  /*174a0*/  SHF.L.U32 R5, R19, 0x1f, RZ ;  /* 0x0000001f13057819 */ /* 0x000fe200000006ff */
[----:B------:R-:W0:Y:S01]  /*174b0*/  S2R R4, SR_TID.X ;  /* 0x0000000000047919 */ /* 0x000e220000002100 */
[----:B------:R-:W-:Y:S02]  /*174c0*/  BSSY B1, `(.L_x_2237) ;  /* 0x0000005000017945 */ /* 0x000fe40003800000 */
[----:B------:R-:W1:Y:S01]  /*174d0*/  SYNCS.PHASECHK.TRANS64.TRYWAIT P0, [R6+URZ+0x33480], R5 ;  /* 0x03348005060075a7 */ /* 0x000e62000800017f */
[----:B0-----:R-:W-:-:S04]  /*174e0*/  LOP3.LUT R4, R4, 0x7f, RZ, 0xc0, !PT ;  /* 0x0000007f04047812 */ /* 0x001fc800078ec0ff */
[----:B------:R-:W-:Y:S01]  /*174f0*/  ISETP.NE.AND P1, PT, R4, RZ, PT ;  /* 0x000000ff0400720c */ /* 0x000fe20003f25270 */
[----:B-1----:R-:W-:-:S12]  /*17500*/  @!P0 BRA `(.L_x_2238) ;  /* 0x00000038003c8947 */ /* 0x002fd80003800000 */
.L_x_2310:
[----:B------:R-:W-:Y:S05]  /*17510*/  BSYNC B1 ;  /* 0x0000000000017941 */ /* 0x000fea0003800000 */
.L_x_2237:
        /* <DEDUP_REMOVED lines=9> */
.L_x_2240:
[----:B------:R-:W-:Y:S05]  /*175b0*/  BSYNC B1 ;  /* 0x0000000000017941 */ /* 0x000fea0003800000 */
.L_x_2239:
        /* <DEDUP_REMOVED lines=12> */
.L_x_2241:
        /* <DEDUP_REMOVED lines=16> */
.L_x_2242:
        /* <DEDUP_REMOVED lines=16> */
.L_x_2243:
        /* <DEDUP_REMOVED lines=13> */
.L_x_2311:
[----:B------:R-:W-:Y:S05]  /*17950*/  BSYNC B1 ;  /* 0x0000000000017941 */ /* 0x000fea0003800000 */
.L_x_2244:
        /* <DEDUP_REMOVED lines=11> */
.L_x_2247:
[----:B------:R-:W-:Y:S05]  /*17a10*/  BSYNC B1 ;  /* 0x0000000000017941 */ /* 0x000fea0003800000 */
.L_x_2246:
        /* <DEDUP_REMOVED lines=8> */
.L_x_2248:
        /* <DEDUP_REMOVED lines=15> */
.L_x_2249:
        /* <DEDUP_REMOVED lines=15> */
.L_x_2250:
        /* <DEDUP_REMOVED lines=10> */
.L_x_2235:
[----:B------:R-:W-:Y:S05]  /*17d20*/  BSYNC B0 ;  /* 0x0000000000007941 */ /* 0x000fea0003800000 */
.L_x_2234:
[----:B------:R-:W-:-:S06]  /*17d30*/  UISETP.NE.AND UP0, UPT, UR39, 0x3, UPT ;  /* 0x000000032700788c */ /* 0x000fcc000bf05270 */
[----:B------:R-:W-:-:S13]  /*17d40*/  PLOP3.LUT P0, PT, PT, PT, UP0, 0x80, 0x0 ;  /* 0x000000000000781c */ /* 0x000fda0003f0f008 */
[----:B------:R-:W-:Y:S05]  /*17d50*/  @!P0 BRA `(.L_x_2251) ;  /* 0x0000000000048947 */ /* 0x000fea0003800000 */
[----:B------:R-:W-:Y:S01]  /*17d60*/  BPT.TRAP 0x1 ;  /* 0x000000040000795c */ /* 0x000fe20000300000 */
.L_x_2251:
[----:B------:R-:W-:Y:S01]  /*17d70*/  IMAD.U32 R3, RZ, RZ, UR41 ;  /* 0x00000029ff037e24 */ /* 0x000fe2000f8e00ff */
[----:B------:R-:W-:Y:S01]  /*17d80*/  LOP3.LUT R4, R0, 0x1, RZ, 0x3c, !PT ;  /* 0x0000000100047812 */ /* 0x000fe200078e3cff */
[----:B------:R-:W-:Y:S03]  /*17d90*/  BSSY B0, `(.L_x_2252) ;  /* 0x0000006000007945 */ /* 0x000fe60003800000 */
[----:B------:R-:W-:Y:S01]  /*17da0*/  ISETP.NE.AND P1, PT, R3, 0x3, PT ;  /* 0x000000030300780c */ /* 0x000fe20003f25270 */
[----:B------:R-:W-:Y:S01]  /*17db0*/  IMAD R3, R8, 0x8, R17 ;  /* 0x0000000808037824 */ /* 0x000fe200078e0211 */
[----:B------:R-:W-:-:S04]  /*17dc0*/  SHF.L.U32 R4, R4, 0x1f, RZ ;  /* 0x0000001f04047819 */ /* 0x000fc800000006ff */
[----:B------:R-:W0:Y:S02]  /*17dd0*/  SYNCS.PHASECHK.TRANS64.TRYWAIT P0, [R3+URZ+0x33470], R4 ;  /* 0x03347004030075a7 */ /* 0x000e24000800017f */
[----:B0-----:R-:W-:Y:S05]  /*17de0*/  @!P0 BRA `(.L_x_2253) ;  /* 0x00000030002c8947 */ /* 0x001fea0003800000 */
.L_x_2312:
[----:B------:R-:W-:Y:S05]  /*17df0*/  BSYNC B0 ;  /* 0x0000000000007941 */ /* 0x000fea0003800000 */
.L_x_2252:
[----:B------:R-:W-:Y:S05]  /*17e00*/  @!P1 BRA `(.L_x_2254) ;  /* 0x0000000000049947 */ /* 0x000fea0003800000 */
[----:B------:R-:W-:Y:S01]  /*17e10*/  BPT.TRAP 0x1 ;  /* 0x000000040000795c */ /* 0x000fe20000300000 */
.L_x_2254:
[----:B------:R-:W-:Y:S01]  /*17e20*/  SHF.L.U32 R0, R0, 0x1f, RZ ;  /* 0x0000001f00007819 */ /* 0x000fe200000006ff */
[----:B------:R-:W-:-:S03]  /*17e30*/  IMAD R10, R8, 0x7800, RZ ;  /* 0x00007800080a7824 */ /* 0x000fc600078e02ff */
[----:B------:R-:W1:Y:S02]  /*17e40*/  SYNCS.PHASECHK.TRANS64.TRYWAIT P0, [R3+URZ+0x33460], R0 ;  /* 0x03346000030075a7 */ /* 0x000e64000800017f */
[----:B-1----:R-:W-:Y:S05]  /*17e50*/  @!P0 BRA `(.L_x_2255) ;  /* 0x0000003000248947 */ /* 0x002fea0003800000 */
.L_x_2313:
[----:B0-----:R-:W1:Y:S04]  /*17e60*/  LDL R4, [R1+0x20] ;  /* 0x0000200001047983 */ /* 0x001e680000100800 */
[----:B------:R-:W2:Y:S01]  /*17e70*/  LDL R11, [R1+0x1c] ;  /* 0x00001c00010b7983 */ /* 0x000ea20000100800 */
[----:B------:R-:W-:Y:S05]  /*17e80*/  WARPSYNC.ALL ;  /* 0x0000000000007948 */ /* 0x000fea0003800000 */
[----:B-1----:R-:W-:-:S02]  /*17e90*/  LOP3.LUT R0, R10, R4, RZ, 0xfc, !PT ;  /* 0x000000040a007212 */ /* 0x002fc400078efcff */
[----:B--2---:R-:W-:-:S03]  /*17ea0*/  LOP3.LUT R12, R10, R11, RZ, 0xfc, !PT ;  /* 0x0000000b0a0c7212 */ /* 0x004fc600078efcff */
[C---:B------:R-:W-:Y:S02]  /*17eb0*/  IMAD.IADD R0, R17.reuse, 0x1, R0 ;  /* 0x0000000111007824 */ /* 0x040fe400078e0200 */
[----:B------:R-:W-:-:S03]  /*17ec0*/  IMAD.IADD R12, R17, 0x1, R12 ;  /* 0x00000001110c7824 */ /* 0x000fc600078e020c */
[----:B------:R-:W0:Y:S02]  /*17ed0*/  LDSM.16.MT88.4 R4, [R0+0xf200] ;  /* 0x00f200000004783b */ /* 0x000e240000004200 */
        /* <DEDUP_REMOVED lines=97> */
.L_x_2256:
        /* <DEDUP_REMOVED lines=14> */
.L_x_2233:
        /* <DEDUP_REMOVED lines=18> */
.L_x_2259:
[----:B------:R-:W-:Y:S05]  /*186f0*/  BSYNC B0 ;  /* 0x0000000000007941 */ /* 0x000fea0003800000 */
.L_x_2258:
[----:B------:R-:W-:-:S06]  /*18700*/  UISETP.NE.AND UP0, UPT, UR39, 0x3, UPT ;  /* 0x000000032700788c */ /* 0x000fcc000bf05270 */
[----:B------:R-:W-:-:S13]  /*18710*/  PLOP3.LUT P1, PT, PT, PT, UP0, 0x80, 0x0 ;  /* 0x000000000000781c */ /* 0x000fda0003f2f008 */
[----:B------:R-:W-:Y:S05]  /*18720*/  @!P1 BRA `(.L_x_2260) ;  /* 0x0000000000049947 */ /* 0x000fea0003800000 */
[----:B------:R-:W-:Y:S01]  /*18730*/  BPT.TRAP 0x1 ;  /* 0x000000040000795c */ /* 0x000fe20000300000 */
.L_x_2260:
        /* <DEDUP_REMOVED lines=8> */
.L_x_2314:
[----:B------:R-:W-:Y:S05]  /*187c0*/  BSYNC B0 ;  /* 0x0000000000007941 */ /* 0x000fea0003800000 */
.L_x_2261:
[----:B------:R-:W-:Y:S05]  /*187d0*/  @!P2 BRA `(.L_x_2263) ;  /* 0x000000000004a947 */ /* 0x000fea0003800000 */
[----:B------:R-:W-:Y:S01]  /*187e0*/  BPT.TRAP 0x1 ;  /* 0x000000040000795c */ /* 0x000fe20000300000 */
.L_x_2263:
[----:B-1----:R-:W-:-:S04]  /*187f0*/  SHF.L.U32 R0, R19, 0x1f, RZ ;  /* 0x0000001f13007819 */ /* 0x002fc800000006ff */
[----:B------:R-:W1:Y:S02]  /*18800*/  SYNCS.PHASECHK.TRANS64.TRYWAIT P1, [R3+URZ+0x33460], R0 ;  /* 0x03346000030075a7 */ /* 0x000e64000802017f */
[----:B-1----:R-:W-:Y:S05]  /*18810*/  @!P1 BRA `(.L_x_2264) ;  /* 0x0000002400dc9947 */ /* 0x002fea0003800000 */
.L_x_2315:
        /* <DEDUP_REMOVED lines=106> */
.L_x_2265:
        /* <DEDUP_REMOVED lines=10> */
.L_x_2208:
[----:B------:R-:W-:Y:S05]  /*18f60*/  BSYNC B7 ;  /* 0x0000000000077941 */ /* 0x000fea0003800000 */
.L_x_2206:
[----:B--2---:R-:W2:Y:S02]  /*18f70*/  LDL R0, [R1+0x34] ;  /* 0x0000340001007983 */ /* 0x004ea40000100800 */
[----:B--2---:R-:W-:-:S13]  /*18f80*/  ISETP.NE.AND P0, PT, R0, RZ, PT ;  /* 0x000000ff0000720c */ /* 0x004fda0003f05270 */
[----:B------:R-:W-:Y:S05]  /*18f90*/  @!P0 BRA `(.L_x_2266) ;  /* 0x0000000000308947 */ /* 0x000fea0003800000 */
[----:B------:R-:W2:Y:S08]  /*18fa0*/  S2UR UR5, SR_CgaCtaId ;  /* 0x00000000000579c3 */ /* 0x000eb00000008800 */
[----:B------:R-:W-:Y:S06]  /*18fb0*/  BAR.SYNC.DEFER_BLOCKING 0x5, 0x180 ;  /* 0x0146000000007b1d */ /* 0x000fec0000010000 */
[----:B------:R-:W-:-:S02]  /*18fc0*/  UMOV UR4, 0x400 ;  /* 0x0000040000047882 */ /* 0x000fc40000000000 */
[----:B--2---:R-:W-:-:S06]  /*18fd0*/  ULEA UR4, UR5, UR4, 0x18 ;  /* 0x0000000405047291 */ /* 0x004fcc000f8ec03f */
[----:B------:R-:W-:-:S05]  /*18fe0*/  IMAD.U32 R17, RZ, RZ, UR4 ;  /* 0x00000004ff117e24 */ /* 0x000fca000f8e00ff */
[----:B0-----:R-:W0:Y:S04]  /*18ff0*/  LDS.128 R4, [R17+0x334d0] ;  /* 0x0334d00011047984 */ /* 0x001e280000000c00 */
[----:B0-----:R0:W-:Y:S01]  /*19000*/  STL.64 [R1], R4 ;  /* 0x0000000401007387 */ /* 0x0011e20000100a00 */
[----:B------:R-:W-:-:S03]  /*19010*/  IMAD.MOV.U32 R0, RZ, RZ, R7 ;  /* 0x000000ffff007224 */ /* 0x000fc600078e0007 */
[----:B------:R0:W-:Y:S02]  /*19020*/  STL [R1+0x8], R6 ;  /* 0x0000080601007387 */ /* 0x0001e40000100800 */
[----:B------:R-:W-:Y:S01]  /*19030*/  R2UR UR42, R0 ;  /* 0x00000000002a72ca */ /* 0x000fe200000e0000 */
[----:B------:R-:W-:Y:S06]  /*19040*/  BAR.ARV 0x4, 0x180 ;  /* 0x0106000000007b1d */ /* 0x000fec0000002000 */
[----:B------:R-:W-:Y:S08]  /*19050*/  BRA `(.L_x_2267) ;  /* 0x0000000c00e47947 */ /* 0x000ff00003800000 */
.L_x_2266:
        /* <DEDUP_REMOVED lines=13> */
[----:B------:R-:W2:Y:S01]  /*19130*/  @!P1 LDC.64 R4, c[0x0][0xc78] ;  /* 0x00031e00ff049b82 */ /* 0x000ea20000000a00 */
[----:B0-----:R-:W-:-:S05]  /*19140*/  @!P1 IMAD.WIDE R2, R6, 0x4, R2 ;  /* 0x0000000406029825 */ /* 0x001fca00078e0202 */
[----:B------:R2:W3:Y:S02]  /*19150*/  @!P1 LDG.E R0, desc[UR54][R2.64] ;  /* 0x0000003602009981 */ /* 0x0004e4000c1e1900 */
[----:B--2---:R-:W-:-:S05]  /*19160*/  @!P1 IMAD.WIDE R2, R6, 0x4, R4 ;  /* 0x0000000406029825 */ /* 0x004fca00078e0204 */
[----:B------:R-:W3:Y:S01]  /*19170*/  @!P1 LDG.E R8, desc[UR54][R2.64] ;  /* 0x0000003602089981 */ /* 0x000ee2000c1e1900 */
[C---:B------:R-:W-:Y:S02]  /*19180*/  ISETP.NE.AND P1, PT, R10.reuse, RZ, PT ;  /* 0x000000ff0a00720c */ /* 0x040fe40003f25270 */
        /* <DEDUP_REMOVED lines=13> */
[----:B------:R-:W0:Y:S01]  /*19260*/  LDC R7, c[0x0][0xc38] ;  /* 0x00030e00ff077b82 */ /* 0x000e220000000800 */
[----:B------:R-:W-:Y:S04]  /*19270*/  SHFL.IDX PT, R6, R9, 0x1, 0x1f ;  /* 0x00201f0009067f89 */ /* 0x000fe800000e0000 */
[----:B------:R-:W2:Y:S02]  /*19280*/  SHFL.UP PT, R2, R4, 0x8, RZ ;  /* 0x0500000004027989 */ /* 0x000ea400000e00ff */
[----:B--2---:R-:W-:-:S05]  /*19290*/  SEL R3, R2, RZ, P4 ;  /* 0x000000ff02037207 */ /* 0x004fca0002000000 */
[----:B------:R-:W-:Y:S02]  /*192a0*/  IMAD.IADD R5, R4, 0x1, R3 ;  /* 0x0000000104057824 */ /* 0x000fe400078e0203 */
[----:B------:R-:W-:Y:S04]  /*192b0*/  SHFL.IDX PT, R4, R9, RZ, 0x1f ;  /* 0x00001fff09047589 */ /* 0x000fe800000e0000 */
[----:B------:R-:W2:Y:S02]  /*192c0*/  SHFL.UP PT, R2, R5, 0x10, RZ ;  /* 0x0600000005027989 */ /* 0x000ea400000e00ff */
[----:B--2---:R-:W-:-:S05]  /*192d0*/  SEL R2, R2, RZ, P5 ;  /* 0x000000ff02027207 */ /* 0x004fca0002800000 */
[----:B------:R-:W-:Y:S02]  /*192e0*/  IMAD.IADD R2, R5, 0x1, R2 ;  /* 0x0000000105027824 */ /* 0x000fe400078e0202 */
[----:B------:R-:W-:-:S03]  /*192f0*/  IMAD.MOV.U32 R5, RZ, RZ, RZ ;  /* 0x000000ffff057224 */ /* 0x000fc600078e00ff */
[----:B------:R-:W0:Y:S02]  /*19300*/  SHFL.IDX PT, R3, R2, 0x1f, 0x1f ;  /* 0x03e01f0002037f89 */ /* 0x000e2400000e0000 */
[----:B0-----:R-:W-:-:S04]  /*19310*/  IMAD R3, R3, R7, RZ ;  /* 0x0000000703037224 */ /* 0x001fc800078e02ff */
[----:B------:R-:W-:-:S05]  /*19320*/  IMAD.IADD R6, R6, 0x1, R3 ;  /* 0x0000000106067824 */ /* 0x000fca00078e0203 */
[----:B------:R-:W-:-:S13]  /*19330*/  ISETP.GT.AND P6, PT, R6, R4, PT ;  /* 0x000000040600720c */ /* 0x000fda0003fc4270 */
[----:B------:R-:W-:Y:S05]  /*19340*/  @P6 BRA `(.L_x_2268) ;  /* 0x0000000000986947 */ /* 0x000fea0003800000 */
.L_x_2270:
        /* <DEDUP_REMOVED lines=11> */
[----:B------:R0:W2:Y:S01]  /*19400*/  @!P6 LDG.E R0, desc[UR54][R2.64] ;  /* 0x000000360200e981 */ /* 0x0000a2000c1e1900 */
[----:B------:R-:W-:Y:S01]  /*19410*/  IMAD.MOV.U32 R8, RZ, RZ, RZ ;  /* 0x000000ffff087224 */ /* 0x000fe200078e00ff */
[----:B0-----:R-:W0:Y:S02]  /*19420*/  @!P6 LDC.64 R2, c[0x0][0xc78] ;  /* 0x00031e00ff02eb82 */ /* 0x001e240000000a00 */
[----:B0-----:R-:W-:-:S06]  /*19430*/  @!P6 IMAD.WIDE R2, R7, 0x4, R2 ;  /* 0x000000040702e825 */ /* 0x001fcc00078e0202 */
[----:B------:R-:W0:Y:S01]  /*19440*/  LDC R7, c[0x0][0xc38] ;  /* 0x00030e00ff077b82 */ /* 0x000e220000000800 */
[----:B------:R-:W2:Y:S02]  /*19450*/  @!P6 LDG.E R8, desc[UR54][R2.64] ;  /* 0x000000360208e981 */ /* 0x000ea4000c1e1900 */
[----:B--2---:R-:W-:-:S05]  /*19460*/  IMAD R2, R8, R0, RZ ;  /* 0x0000000008027224 */ /* 0x004fca00078e02ff */
        /* <DEDUP_REMOVED lines=17> */
[----:B------:R-:W-:-:S05]  /*19580*/  IMAD.IADD R6, R3, 0x1, R6 ;  /* 0x0000000103067824 */ /* 0x000fca00078e0206 */
[----:B------:R-:W-:-:S13]  /*19590*/  ISETP.GT.AND P6, PT, R6, R4, PT ;  /* 0x000000040600720c */ /* 0x000fda0003fc4270 */
[----:B------:R-:W-:Y:S05]  /*195a0*/  @!P6 BRA `(.L_x_2270) ;  /* 0xfffffffc0068e947 */ /* 0x000fea000383ffff */
.L_x_2268:
[----:B------:R-:W-:-:S04]  /*195b0*/  IMAD.IADD R6, R6, 0x1, -R3 ;  /* 0x0000000106067824 */ /* 0x000fc800078e0a03 */
[----:B------:R-:W-:-:S05]  /*195c0*/  IMAD R3, R2, R7, R6 ;  /* 0x0000000702037224 */ /* 0x000fca00078e0206 */
[----:B------:R-:W-:-:S13]  /*195d0*/  ISETP.GT.AND P0, PT, R3, R4, PT ;  /* 0x000000040300720c */ /* 0x000fda0003f04270 */
[----:B------:R-:W-:Y:S02]  /*195e0*/  VOTEU.ANY UR5, UPT, !P0 ;  /* 0x0000000000057886 */ /* 0x000fe400040e0100 */
[----:B------:R-:W-:Y:S01]  /*195f0*/  ISETP.NE.AND P0, PT, RZ, UR5, PT ;  /* 0x00000005ff007c0c */ /* 0x000fe2000bf05270 */
[----:B------:R-:W-:-:S06]  /*19600*/  UPOPC UR4, UR5 ;  /* 0x00000005000472bf */ /* 0x000fcc0008000000 */
[----:B------:R-:W-:-:S05]  /*19610*/  IMAD.U32 R3, RZ, RZ, UR4 ;  /* 0x00000004ff037e24 */ /* 0x000fca000f8e00ff */
[----:B------:R0:W2:Y:S04]  /*19620*/  SHFL.IDX PT, R0, R0, R3, 0x1f ;  /* 0x00001f0300007589 */ /* 0x0000a800000e0000 */
[----:B------:R0:W3:Y:S01]  /*19630*/  SHFL.IDX PT, R8, R8, R3, 0x1f ;  /* 0x00001f0308087589 */ /* 0x0000e200000e0000 */
[----:B------:R-:W-:Y:S05]  /*19640*/  @!P0 BRA `(.L_x_2271) ;  /* 0x00000000000c8947 */ /* 0x000fea0003800000 */
[----:B------:R-:W-:-:S06]  /*19650*/  UIADD3 UR5, UR4, -0x1, URZ ;  /* 0xffffffff04057890 */ /* 0x000fcc000fffe03f */
[----:B------:R-:W-:-:S06]  /*19660*/  IMAD.U32 R5, RZ, RZ, UR5 ;  /* 0x00000005ff057e24 */ /* 0x000fcc000f8e00ff */
[----:B------:R4:W0:Y:S02]  /*19670*/  SHFL.IDX PT, R5, R2, R5, 0x1f ;  /* 0x00001f0502057589 */ /* 0x00082400000e0000 */
.L_x_2271:
[----:B0---4-:R-:W-:Y:S01]  /*19680*/  IMAD R2, R5, R7, R6 ;  /* 0x0000000705027224 */ /* 0x011fe200078e0206 */
[----:B---3--:R-:W-:Y:S01]  /*19690*/  ISETP.NE.AND P0, PT, R8, 0x1, PT ;  /* 0x000000010800780c */ /* 0x008fe20003f05270 */
[----:B------:R-:W-:Y:S02]  /*196a0*/  UIADD3 UR42, UR4, UR42, URZ ;  /* 0x0000002a042a7290 */ /* 0x000fe4000fffe03f */
[----:B------:R-:W-:Y:S01]  /*196b0*/  IMAD.IADD R4, R4, 0x1, -R2 ;  /* 0x0000000104047824 */ /* 0x000fe200078e0a02 */
[----:B------:R0:W-:Y:S09]  /*196c0*/  STL [R1], R2 ;  /* 0x0000000201007387 */ /* 0x0001f20000100800 */
[----:B------:R-:W-:Y:S05]  /*196d0*/  @!P0 BRA `(.L_x_2272) ;  /* 0x0000000000e48947 */ /* 0x000fea0003800000 */
[----:B--2---:R-:W-:-:S04]  /*196e0*/  IABS R5, R0 ;  /* 0x0000000000057213 */ /* 0x004fc80000000000 */
[----:B0-----:R-:W0:Y:S08]  /*196f0*/  I2F.RP R2, R5 ;  /* 0x0000000500027306 */ /* 0x001e300000209400 */
        /* <DEDUP_REMOVED lines=55> */
.L_x_2272:
[----:B------:R-:W-:Y:S02]  /*19a70*/  ULDC.64 UR4, c[0x0][0xc90] ;  /* 0x0003240000047ab9 */ /* 0x000fe40000000a00 */
[----:B------:R-:W-:-:S06]  /*19a80*/  UIMAD.WIDE UR4, UR42, 0x4, UR4 ;  /* 0x000000042a0478a5 */ /* 0x000fcc000f8e0204 */
[----:B0-----:R-:W-:Y:S02]  /*19a90*/  IMAD.U32 R2, RZ, RZ, UR4 ;  /* 0x00000004ff027e24 */ /* 0x001fe4000f8e00ff */
[----:B------:R-:W-:-:S05]  /*19aa0*/  IMAD.U32 R3, RZ, RZ, UR5 ;  /* 0x00000005ff037e24 */ /* 0x000fca000f8e00ff */
[----:B------:R-:W2:Y:S02]  /*19ab0*/  LDG.E R6, desc[UR54][R2.64] ;  /* 0x0000003602067981 */ /* 0x000ea4000c1e1900 */
[----:B--2---:R-:W-:-:S05]  /*19ac0*/  IMAD R5, R0, R6, RZ ;  /* 0x0000000600057224 */ /* 0x004fca00078e02ff */
        /* <DEDUP_REMOVED lines=49> */
[----:B------:R-:W-:Y:S02]  /*19de0*/  ISETP.GE.AND P2, PT, R3, RZ, PT ;  /* 0x000000ff0300720c */ /* 0x000fe40003f46270 */
[----:B------:R-:W-:-:S05]  /*19df0*/  IADD3 R3, R8, 0x1000000, R4 ;  /* 0x0100000008037810 */ /* 0x000fca0007ffe004 */
[----:B------:R-:W-:-:S06]  /*19e00*/  @P0 VIADD R2, R2, 0x1 ;  /* 0x0000000102020836 */ /* 0x000fcc0000000000 */
[----:B------:R-:W-:Y:S01]  /*19e10*/  @!P2 IMAD.MOV R2, RZ, RZ, -R2 ;  /* 0x000000ffff02a224 */ /* 0x000fe200078e0a02 */
[----:B------:R-:W-:Y:S01]  /*19e20*/  @!P1 LOP3.LUT R2, RZ, R6, RZ, 0x33, !PT ;  /* 0x00000006ff029212 */ /* 0x000fe200078e33ff */
[----:B------:R-:W-:-:S04]  /*19e30*/  IMAD.MOV R6, RZ, RZ, -R6 ;  /* 0x000000ffff067224 */ /* 0x000fc800078e0a06 */
[----:B------:R-:W-:Y:S02]  /*19e40*/  IMAD R3, R2, R6, R3 ;  /* 0x0000000602037224 */ /* 0x000fe400078e0203 */
[----:B------:R-:W-:-:S03]  /*19e50*/  IMAD.MOV.U32 R4, RZ, RZ, R2 ;  /* 0x000000ffff047224 */ /* 0x000fc600078e0002 */
[----:B------:R2:W-:Y:S04]  /*19e60*/  STL [R1+0x8], R3 ;  /* 0x0000080301007387 */ /* 0x0005e80000100800 */
.L_x_2273:
[----:B--2---:R-:W-:-:S05]  /*19e70*/  LOP3.LUT R3, RZ, R4, RZ, 0x33, !PT ;  /* 0x00000004ff037212 */ /* 0x004fca00078e33ff */
[----:B------:R-:W-:-:S05]  /*19e80*/  IMAD.IADD R0, R0, 0x1, R3 ;  /* 0x0000000100007824 */ /* 0x000fca00078e0203 */
[----:B------:R2:W-:Y:S01]  /*19e90*/  STL [R1+0x4], R0 ;  /* 0x0000040001007387 */ /* 0x0005e20000100800 */
[----:B------:R-:W-:Y:S05]  /*19ea0*/  BRA `(.L_x_2274) ;  /* 0x0000000000107947 */ /* 0x000fea0003800000 */
.L_x_2269:
[----:B------:R0:W-:Y:S01]  /*19eb0*/  STL [R1], R4 ;  /* 0x0000000401007387 */ /* 0x0001e20000100800 */
[----:B------:R-:W-:-:S03]  /*19ec0*/  ULDC UR42, c[0x0][0xc3c] ;  /* 0x00030f00002a7ab9 */ /* 0x000fc60000000800 */
[----:B------:R0:W-:Y:S04]  /*19ed0*/  STL [R1+0x4], RZ ;  /* 0x000004ff01007387 */ /* 0x0001e80000100800 */
[----:B------:R0:W-:Y:S02]  /*19ee0*/  STL [R1+0x8], RZ ;  /* 0x000008ff01007387 */ /* 0x0001e40000100800 */
.L_x_2274:
[----:B------:R-:W3:Y:S04]  /*19ef0*/  LDL R3, [R1+0x4] ;  /* 0x0000040001037983 */ /* 0x000ee80000100800 */
[----:B0-----:R-:W4:Y:S04]  /*19f00*/  LDL R2, [R1+0x8] ;  /* 0x0000080001027983 */ /* 0x001f280000100800 */
[----:B------:R-:W5:Y:S01]  /*19f10*/  LDL R4, [R1] ;  /* 0x0000000001047983 */ /* 0x000f620000100800 */
[----:B--2---:R-:W0:Y:S02]  /*19f20*/  S2R R0, SR_TID.X ;  /* 0x0000000000007919 */ /* 0x004e240000002100 */
[----:B0-----:R-:W-:Y:S01]  /*19f30*/  LOP3.LUT R0, R0, 0x1f, RZ, 0xc0, !PT ;  /* 0x0000001f00007812 */ /* 0x001fe200078ec0ff */
[----:B------:R-:W-:Y:S03]  /*19f40*/  BAR.SYNC.DEFER_BLOCKING 0x4, 0x180 ;  /* 0x0106000000007b1d */ /* 0x000fe60000010000 */
[----:B------:R-:W-:-:S13]  /*19f50*/  ISETP.NE.AND P0, PT, R0, RZ, PT ;  /* 0x000000ff0000720c */ /* 0x000fda0003f05270 */
[----:B------:R-:W-:Y:S01]  /*19f60*/  @!P0 MOV R0, 0x400 ;  /* 0x0000040000008802 */ /* 0x000fe20000000f00 */
[----:B---3--:R-:W-:Y:S02]  /*19f70*/  IMAD.MOV.U32 R5, RZ, RZ, R3 ;  /* 0x000000ffff057224 */ /* 0x008fe400078e0003 */
[----:B------:R-:W0:Y:S01]  /*19f80*/  @!P0 S2R R3, SR_CgaCtaId ;  /* 0x0000000000038919 */ /* 0x000e220000008800 */
[----:B----4-:R-:W-:Y:S01]  /*19f90*/  IMAD.MOV.U32 R6, RZ, RZ, R2 ;  /* 0x000000ffff067224 */ /* 0x010fe200078e0002 */
[----:B0-----:R-:W-:Y:S01]  /*19fa0*/  @!P0 LEA R17, R3, R0, 0x18 ;  /* 0x0000000003118211 */ /* 0x001fe200078ec0ff */
[----:B------:R-:W-:-:S04]  /*19fb0*/  IMAD.U32 R0, RZ, RZ, UR42 ;  /* 0x0000002aff007e24 */ /* 0x000fc8000f8e00ff */
[----:B------:R-:W-:-:S05]  /*19fc0*/  @!P0 IMAD.MOV.U32 R7, RZ, RZ, R0 ;  /* 0x000000ffff078224 */ /* 0x000fca00078e0000 */
[----:B-----5:R2:W-:Y:S01]  /*19fd0*/  @!P0 STS.128 [R17+0x334d0], R4 ;  /* 0x0334d00411008388 */ /* 0x0205e20000000c00 */
[----:B------:R-:W-:Y:S06]  /*19fe0*/  BAR.ARV 0x5, 0x180 ;  /* 0x0146000000007b1d */ /* 0x000fec0000002000 */
.L_x_2267:
[----:B------:R-:W-:Y:S02]  /*19ff0*/  ULDC UR4, c[0x0][0xc3c] ;  /* 0x00030f0000047ab9 */ /* 0x000fe40000000800 */
[----:B------:R-:W-:-:S06]  /*1a000*/  UISETP.GE.AND UP0, UPT, UR42, UR4, UPT ;  /* 0x000000042a00728c */ /* 0x000fcc000bf06270 */
[----:B------:R-:W-:-:S13]  /*1a010*/  PLOP3.LUT P0, PT, PT, PT, UP0, 0x80, 0x0 ;  /* 0x000000000000781c */ /* 0x000fda0003f0f008 */
[----:B------:R-:W-:Y:S05]  /*1a020*/  @!P0 BRA `(.L_x_2275) ;  /* 0xffffffac00d48947 */ /* 0x000fea000383ffff */
.L_x_2201:
        /* <DEDUP_REMOVED lines=12> */
.L_x_2316:
[----:B------:R-:W-:Y:S05]  /*1a0f0*/  BSYNC B0 ;  /* 0x0000000000007941 */ /* 0x000fea0003800000 */
.L_x_2276:
[----:B------:R-:W-:-:S03]  /*1a100*/  UMOV UR4, 0xffffffff ;  /* 0xffffffff00047882 */ /* 0x000fc60000000000 */
[----:B------:R-:W-:Y:S05]  /*1a110*/  BRA.DIV UR4, `(.L_x_2278) ;  /* 0x0000000e04c47947 */ /* 0x000fea000b800000 */
[----:B0-----:R-:W0:Y:S02]  /*1a120*/  S2R R0, SR_TID.X ;  /* 0x0000000000007919 */ /* 0x001e240000002100 */
[----:B0-----:R-:W-:-:S04]  /*1a130*/  SHF.R.U32.HI R0, RZ, 0x5, R0 ;  /* 0x00000005ff007819 */ /* 0x001fc80000011600 */
[----:B------:R-:W-:-:S05]  /*1a140*/  LOP3.LUT R0, R0, 0x3, RZ, 0xc0, !PT ;  /* 0x0000000300007812 */ /* 0x000fca00078ec0ff */
[----:B------:R0:W1:Y:S02]  /*1a150*/  SHFL.IDX PT, R14, R0, RZ, 0x1f ;  /* 0x00001fff000e7589 */ /* 0x00006400000e0000 */
.L_x_2319:
[----:B-1----:R-:W-:Y:S01]  /*1a160*/  ISETP.NE.AND P0, PT, R14, RZ, PT ;  /* 0x000000ff0e00720c */ /* 0x002fe20003f05270 */
[----:B------:R-:W-:-:S12]  /*1a170*/  BSSY B0, `(.L_x_2279) ;  /* 0x000002b000007945 */ /* 0x000fd80003800000 */
[----:B------:R-:W-:Y:S05]  /*1a180*/  @P0 BRA `(.L_x_2280) ;  /* 0x0000000000a40947 */ /* 0x000fea0003800000 */
[----:B------:R-:W-:-:S03]  /*1a190*/  UMOV UR4, 0xffffffff ;  /* 0xffffffff00047882 */ /* 0x000fc60000000000 */
[----:B------:R-:W-:Y:S05]  /*1a1a0*/  BRA.DIV UR4, `(.L_x_2281) ;  /* 0x0000000e04d47947 */ /* 0x000fea000b800000 */
[----:B------:R-:W-:-:S13]  /*1a1b0*/  ELECT P6, URZ, PT ;  /* 0x00000000003f782f */ /* 0x000fda00038c0000 */
.L_x_2322:
[----:B------:R-:W-:Y:S05]  /*1a1c0*/  @!P6 BRA `(.L_x_2280) ;  /* 0x000000000094e947 */ /* 0x000fea0003800000 */
[----:B------:R-:W-:-:S06]  /*1a1d0*/  ULOP3.LUT UR4, UR38, 0x2, URZ, 0xfc, !UPT ;  /* 0x0000000226047892 */ /* 0x000fcc000f8efc3f */
[----:B0-----:R-:W-:-:S05]  /*1a1e0*/  IMAD.U32 R0, RZ, RZ, UR4 ;  /* 0x00000004ff007e24 */ /* 0x001fca000f8e00ff */
[----:B------:R-:W-:-:S13]  /*1a1f0*/  ISETP.NE.AND P0, PT, R0, 0x3, PT ;  /* 0x000000030000780c */ /* 0x000fda0003f05270 */
[----:B------:R-:W-:Y:S05]  /*1a200*/  @!P0 BRA `(.L_x_2282) ;  /* 0x0000000000048947 */ /* 0x000fea0003800000 */
[----:B------:R-:W-:Y:S01]  /*1a210*/  BPT.TRAP 0x1 ;  /* 0x000000040000795c */ /* 0x000fe20000300000 */
.L_x_2282:
        /* <DEDUP_REMOVED lines=12> */
.L_x_2323:
[----:B------:R-:W1:Y:S02]  /*1a2e0*/  SYNCS.PHASECHK.TRANS64.TRYWAIT P1, [R5+URZ], R0 ;  /* 0x00000000050075a7 */ /* 0x000e64000802017f */
[----:B-1----:R-:W-:Y:S05]  /*1a2f0*/  @!P1 BRA `(.L_x_2284) ;  /* 0x0000000c00b49947 */ /* 0x002fea0003800000 */
.L_x_2324:
[----:B------:R-:W-:Y:S05]  /*1a300*/  @!P0 BRA `(.L_x_2285) ;  /* 0x0000000000048947 */ /* 0x000fea0003800000 */
[----:B------:R-:W-:Y:S01]  /*1a310*/  BPT.TRAP 0x1 ;  /* 0x000000040000795c */ /* 0x000fe20000300000 */
.L_x_2285:
[----:B-1----:R-:W-:-:S04]  /*1a320*/  IMAD R5, R18, 0x8, R3 ;  /* 0x0000000812057824 */ /* 0x002fc800078e0203 */
[----:B------:R-:W1:Y:S02]  /*1a330*/  SYNCS.PHASECHK.TRANS64.TRYWAIT P1, [R5+URZ+0x33460], R4 ;  /* 0x03346004050075a7 */ /* 0x000e64000802017f */
[----:B-1----:R-:W-:Y:S05]  /*1a340*/  @!P1 BRA `(.L_x_2286) ;  /* 0x0000000c00b49947 */ /* 0x002fea0003800000 */
.L_x_2325:
[----:B------:R-:W-:Y:S05]  /*1a350*/  @!P0 BRA `(.L_x_2287) ;  /* 0x0000000000048947 */ /* 0x000fea0003800000 */
[----:B------:R-:W-:Y:S01]  /*1a360*/  BPT.TRAP 0x1 ;  /* 0x000000040000795c */ /* 0x000fe20000300000 */
.L_x_2287:
[----:B------:R-:W-:-:S04]  /*1a370*/  IMAD R3, R2, 0x8, R3 ;  /* 0x0000000802037824 */ /* 0x000fc800078e0203 */
[----:B------:R-:W2:Y:S02]  /*1a380*/  SYNCS.PHASECHK.TRANS64.TRYWAIT P1, [R3+URZ+0x33460], R0 ;  /* 0x03346000030075a7 */ /* 0x000ea4000802017f */
[----:B--2---:R-:W-:Y:S05]  /*1a390*/  @!P1 BRA `(.L_x_2288) ;  /* 0x0000000c00b49947 */ /* 0x004fea0003800000 */
.L_x_2326:
[----:B------:R-:W-:Y:S05]  /*1a3a0*/  @!P0 BRA `(.L_x_2289) ;  /* 0x0000000000048947 */ /* 0x000fea0003800000 */
[----:B------:R-:W-:Y:S01]  /*1a3b0*/  BPT.TRAP 0x1 ;  /* 0x000000040000795c */ /* 0x000fe20000300000 */
.L_x_2289:
[----:B------:R-:W3:Y:S02]  /*1a3c0*/  SYNCS.PHASECHK.TRANS64.TRYWAIT P0, [R5+URZ+0x33480], R4 ;  /* 0x03348004050075a7 */ /* 0x000ee4000800017f */
[----:B---3--:R-:W-:Y:S05]  /*1a3d0*/  @!P0 BRA `(.L_x_2290) ;  /* 0x0000000c00b88947 */ /* 0x008fea0003800000 */
.L_x_2291:
[----:B----4-:R4:W0:Y:S02]  /*1a3e0*/  SYNCS.PHASECHK.TRANS64.TRYWAIT P0, [R3+URZ+0x33480], R0 ;  /* 0x03348000030075a7 */ /* 0x010824000800017f */
[----:B0-----:R-:W-:Y:S05]  /*1a3f0*/  @!P0 NANOSLEEP.SYNCS 0x989680 ;  /* 0x009896800000895d */ /* 0x001fea0003900000 */
[----:B------:R-:W0:Y:S02]  /*1a400*/  @!P0 SYNCS.PHASECHK.TRANS64 P0, [R3+URZ+0x33480], R0 ;  /* 0x03348000030085a7 */ /* 0x000e24000800007f */
[----:B0-----:R-:W-:Y:S05]  /*1a410*/  @!P0 BRA `(.L_x_2291) ;  /* 0xfffffffc00f08947 */ /* 0x001fea000383ffff */
.L_x_2280:
[----:B------:R-:W-:Y:S05]  /*1a420*/  BSYNC B0 ;  /* 0x0000000000007941 */ /* 0x000fea0003800000 */
.L_x_2279:
[----:B------:R-:W-:Y:S05]  /*1a430*/  EXIT ;  /* 0x000000000000794d */ /* 0x000fea0003800000 */
.L_x_2137:
[----:B0-----:R-:W-:-:S04]  /*1a440*/  IMAD.U32 R3, RZ, RZ, UR41 ;  /* 0x00000029ff037e24 */ /* 0x001fc8000f8e00ff */
[----:B------:R0:W1:Y:S03]  /*1a450*/  SYNCS.PHASECHK.TRANS64.TRYWAIT P0, [R3+URZ+0x33400], R2 ;  /* 0x03340002030075a7 */ /* 0x000066000800017f */
[----:B-1----:R-:W-:Y:S05]  /*1a460*/  @!P0 NANOSLEEP.SYNCS 0x989680 ;  /* 0x009896800000895d */ /* 0x002fea0003900000 */
[----:B------:R-:W1:Y:S02]  /*1a470*/  @!P0 SYNCS.PHASECHK.TRANS64 P0, [R3+URZ+0x33400], R2 ;  /* 0x03340002030085a7 */ /* 0x000e64000800007f */
[----:B-1----:R-:W-:Y:S05]  /*1a480*/  @!P0 BRA `(.L_x_2137) ;  /* 0xfffffffc00ec8947 */ /* 0x002fea000383ffff */
[----:B------:R-:W-:Y:S05]  /*1a490*/  BRA `(.L_x_2292) ;  /* 0xfffffe7c00847947 */ /* 0x000fea000383ffff */
.L_x_2141:
[----:B-1----:R1:W2:Y:S02]  /*1a4a0*/  SYNCS.PHASECHK.TRANS64.TRYWAIT P2, [R2+URZ+0x33430], R3 ;  /* 0x03343003020075a7 */ /* 0x0022a4000804017f */
[----:B--2---:R-:W-:Y:S05]  /*1a4b0*/  @!P2 NANOSLEEP.SYNCS 0x989680 ;  /* 0x009896800000a95d */ /* 0x004fea0003900000 */
[----:B------:R-:W2:Y:S02]  /*1a4c0*/  @!P2 SYNCS.PHASECHK.TRANS64 P2, [R2+URZ+0x33430], R3 ;  /* 0x033430030200a5a7 */ /* 0x000ea4000804007f */
[----:B--2---:R-:W-:Y:S05]  /*1a4d0*/  @!P2 BRA `(.L_x_2141) ;  /* 0xfffffffc00f0a947 */ /* 0x004fea000383ffff */
[----:B------:R-:W-:Y:S05]  /*1a4e0*/  BRA `(.L_x_2140) ;  /* 0xfffffe7c00a87947 */ /* 0x000fea000383ffff */
.L_x_2146:
[----:B-1----:R-:W-:-:S04]  /*1a4f0*/  IMAD.U32 R7, RZ, RZ, UR6 ;  /* 0x00000006ff077e24 */ /* 0x002fc8000f8e00ff */
[----:B------:R1:W2:Y:S03]  /*1a500*/  SYNCS.PHASECHK.TRANS64.TRYWAIT P3, [R7+URZ+0x33430], R6 ;  /* 0x03343006070075a7 */ /* 0x0002a6000806017f */
[----:B--2---:R-:W-:Y:S05]  /*1a510*/  @!P3 NANOSLEEP.SYNCS 0x989680 ;  /* 0x009896800000b95d */ /* 0x004fea0003900000 */
[----:B------:R-:W2:Y:S02]  /*1a520*/  @!P3 SYNCS.PHASECHK.TRANS64 P3, [R7+URZ+0x33430], R6 ;  /* 0x033430060700b5a7 */ /* 0x000ea4000806007f */
[----:B--2---:R-:W-:Y:S05]  /*1a530*/  @!P3 BRA `(.L_x_2146) ;  /* 0xfffffffc00ecb947 */ /* 0x004fea000383ffff */
[----:B------:R-:W-:Y:S05]  /*1a540*/  BRA `(.L_x_2143) ;  /* 0xfffffebc00e47947 */ /* 0x000fea000383ffff */
.L_x_2150:
[----:B-1----:R-:W-:-:S04]  /*1a550*/  IMAD.U32 R7, RZ, RZ, UR6 ;  /* 0x00000006ff077e24 */ /* 0x002fc8000f8e00ff */
[----:B------:R1:W2:Y:S03]  /*1a560*/  SYNCS.PHASECHK.TRANS64.TRYWAIT P3, [R7+URZ+0x33450], R6 ;  /* 0x03345006070075a7 */ /* 0x0002a6000806017f */
[----:B--2---:R-:W-:Y:S05]  /*1a570*/  @!P3 NANOSLEEP.SYNCS 0x989680 ;  /* 0x009896800000b95d */ /* 0x004fea0003900000 */
[----:B------:R-:W2:Y:S02]  /*1a580*/  @!P3 SYNCS.PHASECHK.TRANS64 P3, [R7+URZ+0x33450], R6 ;  /* 0x033450060700b5a7 */ /* 0x000ea4000806007f */
[----:B--2---:R-:W-:Y:S05]  /*1a590*/  @!P3 BRA `(.L_x_2150) ;  /* 0xfffffffc00ecb947 */ /* 0x004fea000383ffff */
[----:B------:R-:W-:Y:S05]  /*1a5a0*/  BRA `(.L_x_2147) ;  /* 0xfffffec800f07947 */ /* 0x000fea000383ffff */
.L_x_2157:
[----:B-1----:R-:W-:-:S04]  /*1a5b0*/  IMAD.U32 R7, RZ, RZ, UR6 ;  /* 0x00000006ff077e24 */ /* 0x002fc8000f8e00ff */
[----:B------:R1:W2:Y:S03]  /*1a5c0*/  SYNCS.PHASECHK.TRANS64.TRYWAIT P2, [R7+URZ+0x33430], R6 ;  /* 0x03343006070075a7 */ /* 0x0002a6000804017f */
[----:B--2---:R-:W-:Y:S05]  /*1a5d0*/  @!P2 NANOSLEEP.SYNCS 0x989680 ;  /* 0x009896800000a95d */ /* 0x004fea0003900000 */
[----:B------:R-:W2:Y:S02]  /*1a5e0*/  @!P2 SYNCS.PHASECHK.TRANS64 P2, [R7+URZ+0x33430], R6 ;  /* 0x033430060700a5a7 */ /* 0x000ea4000804007f */
[----:B--2---:R-:W-:Y:S05]  /*1a5f0*/  @!P2 BRA `(.L_x_2157) ;  /* 0xfffffffc00eca947 */ /* 0x004fea000383ffff */
[----:B------:R-:W-:Y:S05]  /*1a600*/  BRA `(.L_x_2154) ;  /* 0xffffff0000d47947 */ /* 0x000fea000383ffff */
.L_x_2161:
[----:B-1----:R-:W-:-:S04]  /*1a610*/  IMAD.U32 R7, RZ, RZ, UR6 ;  /* 0x00000006ff077e24 */ /* 0x002fc8000f8e00ff */
[----:B------:R1:W2:Y:S03]  /*1a620*/  SYNCS.PHASECHK.TRANS64.TRYWAIT P2, [R7+URZ+0x33450], R6 ;  /* 0x03345006070075a7 */ /* 0x0002a6000804017f */
[----:B--2---:R-:W-:Y:S05]  /*1a630*/  @!P2 NANOSLEEP.SYNCS 0x989680 ;  /* 0x009896800000a95d */ /* 0x004fea0003900000 */
[----:B------:R-:W2:Y:S02]  /*1a640*/  @!P2 SYNCS.PHASECHK.TRANS64 P2, [R7+URZ+0x33450], R6 ;  /* 0x033450060700a5a7 */ /* 0x000ea4000804007f */
[----:B--2---:R-:W-:Y:S05]  /*1a650*/  @!P2 BRA `(.L_x_2161) ;  /* 0xfffffffc00eca947 */ /* 0x004fea000383ffff */
[----:B------:R-:W-:Y:S05]  /*1a660*/  BRA `(.L_x_2158) ;  /* 0xffffff0c00d47947 */ /* 0x000fea000383ffff */
.L_x_2167:
[----:B-1----:R-:W-:-:S04]  /*1a670*/  IMAD.U32 R5, RZ, RZ, UR5 ;  /* 0x00000005ff057e24 */ /* 0x002fc8000f8e00ff */
[----:B------:R1:W2:Y:S03]  /*1a680*/  SYNCS.PHASECHK.TRANS64.TRYWAIT P0, [R5+URZ+0x33450], R0 ;  /* 0x03345000050075a7 */ /* 0x0002a6000800017f */
[----:B--2---:R-:W-:Y:S05]  /*1a690*/  @!P0 NANOSLEEP.SYNCS 0x989680 ;  /* 0x009896800000895d */ /* 0x004fea0003900000 */
[----:B------:R-:W2:Y:S02]  /*1a6a0*/  @!P0 SYNCS.PHASECHK.TRANS64 P0, [R5+URZ+0x33450], R0 ;  /* 0x03345000050085a7 */ /* 0x000ea4000800007f */
[----:B--2---:R-:W-:Y:S05]  /*1a6b0*/  @!P0 BRA `(.L_x_2167) ;  /* 0xfffffffc00ec8947 */ /* 0x004fea000383ffff */
[----:B------:R-:W-:Y:S05]  /*1a6c0*/  BRA `(.L_x_2166) ;  /* 0xffffff3800ac7947 */ /* 0x000fea000383ffff */
.L_x_2217:
[----:B------:R-:W-:Y:S02]  /*1a6d0*/  IMAD.MOV.U32 R13, RZ, RZ, R0 ;  /* 0x000000ffff0d7224 */ /* 0x000fe400078e0000 */
[----:B-1----:R-:W-:Y:S02]  /*1a6e0*/  IMAD.MOV.U32 R12, RZ, RZ, RZ ;  /* 0x000000ffff0c7224 */ /* 0x002fe400078e00ff */
[----:B------:R-:W-:Y:S02]  /*1a6f0*/  IMAD.MOV.U32 R11, RZ, RZ, 0x1f ;  /* 0x0000001fff0b7424 */ /* 0x000fe400078e00ff */
[----:B------:R-:W-:-:S07]  /*1a700*/  IMAD.MOV.U32 R15, RZ, RZ, -0x1 ;  /* 0xffffffffff0f7424 */ /* 0x000fce00078e00ff */
[----:B0--3--:R-:W-:Y:S05]  /*1a710*/  WARPSYNC.COLLECTIVE R15, `(.L_x_2293) ;  /* 0x000000000f087348 */ /* 0x009fea0003c00000 */
[----:B------:R1:W2:Y:S02]  /*1a720*/  SHFL.IDX P6, R14, R13, R12, R11 ;  /* 0x0000000c0d0e7389 */ /* 0x0002a400000c000b */
[----:B0123--:R-:W-:Y:S01]  /*1a730*/  ENDCOLLECTIVE ;  /* 0x000000000000791b */ /* 0x00ffe20003800000 */
.L_x_2293:
[----:B------:R-:W-:Y:S05]  /*1a740*/  BRA `(.L_x_2294) ;  /* 0xffffffb800547947 */ /* 0x000fea000383ffff */
.L_x_2219:
[----:B------:R-:W-:Y:S01]  /*1a750*/  BSSY B0, `(.L_x_2295) ;  /* 0x0000006000007945 */ /* 0x000fe20003800000 */
[----:B------:R-:W-:-:S07]  /*1a760*/  IMAD.MOV.U32 R15, RZ, RZ, -0x1 ;  /* 0xffffffffff0f7424 */ /* 0x000fce00078e00ff */
[----:B01-3--:R-:W-:Y:S05]  /*1a770*/  WARPSYNC.COLLECTIVE R15, `(.L_x_2296) ;  /* 0x000000000f0c7348 */ /* 0x00bfea0003c00000 */
[----:B------:R-:W-:Y:S02]  /*1a780*/  ELECT P6, UR62, PT ;  /* 0x00000000003e782f */ /* 0x000fe400038c0000 */
[----:B------:R-:W-:Y:S01]  /*1a790*/  MOV R14, UR62 ;  /* 0x0000003e000e7c02 */ /* 0x000fe20008000f00 */
[----:B01-3--:R-:W-:Y:S10]  /*1a7a0*/  ENDCOLLECTIVE ;  /* 0x000000000000791b */ /* 0x00bff40003800000 */
.L_x_2296:
[----:B------:R-:W-:Y:S05]  /*1a7b0*/  BSYNC B0 ;  /* 0x0000000000007941 */ /* 0x000fea0003800000 */
.L_x_2295:
[----:B------:R-:W-:Y:S05]  /*1a7c0*/  BRA `(.L_x_2297) ;  /* 0xffffffb8005c7947 */ /* 0x000fea000383ffff */
.L_x_2221:
[----:B0-----:R0:W2:Y:S02]  /*1a7d0*/  SYNCS.PHASECHK.TRANS64.TRYWAIT P0, [R4+URZ+0x33480], R3 ;  /* 0x03348003040075a7 */ /* 0x0010a4000800017f */
[----:B--2---:R-:W-:Y:S05]  /*1a7e0*/  @!P0 NANOSLEEP.SYNCS 0x989680 ;  /* 0x009896800000895d */ /* 0x004fea0003900000 */
[----:B------:R-:W2:Y:S02]  /*1a7f0*/  @!P0 SYNCS.PHASECHK.TRANS64 P0, [R4+URZ+0x33480], R3 ;  /* 0x03348003040085a7 */ /* 0x000ea4000800007f */
[----:B--2---:R-:W-:Y:S05]  /*1a800*/  @!P0 BRA `(.L_x_2221) ;  /* 0xfffffffc00f08947 */ /* 0x004fea000383ffff */
[----:B------:R-:W-:Y:S05]  /*1a810*/  BRA `(.L_x_2298) ;  /* 0xffffffb800b87947 */ /* 0x000fea000383ffff */
.L_x_2223:
[----:B--2---:R2:W3:Y:S02]  /*1a820*/  SYNCS.PHASECHK.TRANS64.TRYWAIT P0, [R4+URZ+0x33440], R3 ;  /* 0x03344003040075a7 */ /* 0x0044e4000800017f */
[----:B---3--:R-:W-:Y:S05]  /*1a830*/  @!P0 NANOSLEEP.SYNCS 0x989680 ;  /* 0x009896800000895d */ /* 0x008fea0003900000 */
[----:B------:R-:W3:Y:S02]  /*1a840*/  @!P0 SYNCS.PHASECHK.TRANS64 P0, [R4+URZ+0x33440], R3 ;  /* 0x03344003040085a7 */ /* 0x000ee4000800007f */
[----:B---3--:R-:W-:Y:S05]  /*1a850*/  @!P0 BRA `(.L_x_2223) ;  /* 0xfffffffc00f08947 */ /* 0x008fea000383ffff */
[----:B------:R-:W-:Y:S05]  /*1a860*/  BRA `(.L_x_2299) ;  /* 0xffffffbc00407947 */ /* 0x000fea000383ffff */
.L_x_2227:
[----:B------:R0:W5:Y:S01]  /*1a870*/  LDL.LU R7, [R1+0x28] ;  /* 0x0000280001077983 */ /* 0x0001620000300800 */
[----:B------:R-:W-:Y:S01]  /*1a880*/  IMAD.MOV.U32 R13, RZ, RZ, R0 ;  /* 0x000000ffff0d7224 */ /* 0x000fe200078e0000 */
[----:B------:R-:W-:Y:S01]  /*1a890*/  LOP3.LUT R6, R6, 0x7f, RZ, 0xc0, !PT ;  /* 0x0000007f06067812 */ /* 0x000fe200078ec0ff */
[----:B------:R-:W-:Y:S02]  /*1a8a0*/  IMAD.MOV.U32 R12, RZ, RZ, RZ ;  /* 0x000000ffff0c7224 */ /* 0x000fe400078e00ff */
[----:B------:R-:W-:Y:S01]  /*1a8b0*/  IMAD.MOV.U32 R11, RZ, RZ, 0x1c1f ;  /* 0x00001c1fff0b7424 */ /* 0x000fe200078e00ff */
[----:B------:R-:W-:Y:S01]  /*1a8c0*/  SHF.R.U32.HI R3, RZ, 0x2, R6 ;  /* 0x00000002ff037819 */ /* 0x000fe20000011606 */
[----:B------:R-:W-:-:S04]  /*1a8d0*/  IMAD.MOV.U32 R15, RZ, RZ, -0x1 ;  /* 0xffffffffff0f7424 */ /* 0x000fc800078e00ff */
[----:B0-----:R-:W-:-:S07]  /*1a8e0*/  IMAD R3, R10, 0x80, R3 ;  /* 0x000000800a037824 */ /* 0x001fce00078e0203 */
[----:B-----5:R-:W-:Y:S05]  /*1a8f0*/  WARPSYNC.COLLECTIVE R15, `(.L_x_2300) ;  /* 0x000000000f087348 */ /* 0x020fea0003c00000 */
[----:B------:R0:W1:Y:S02]  /*1a900*/  SHFL.IDX P6, R14, R13, R12, R11 ;  /* 0x0000000c0d0e7389 */ /* 0x00006400000c000b */
[----:B01---5:R-:W-:Y:S01]  /*1a910*/  ENDCOLLECTIVE ;  /* 0x000000000000791b */ /* 0x023fe20003800000 */
.L_x_2300:
[----:B------:R-:W-:Y:S02]  /*1a920*/  IMAD.MOV.U32 R13, RZ, RZ, R4 ;  /* 0x000000ffff0d7224 */ /* 0x000fe400078e0004 */
[----:B------:R-:W-:Y:S02]  /*1a930*/  IMAD R2, R7, R5, RZ ;  /* 0x0000000507027224 */ /* 0x000fe400078e02ff */
[----:B------:R-:W-:-:S07]  /*1a940*/  IMAD.MOV.U32 R5, RZ, RZ, R14 ;  /* 0x000000ffff057224 */ /* 0x000fce00078e000e */
[----:B------:R-:W-:Y:S05]  /*1a950*/  WARPSYNC.COLLECTIVE R15, `(.L_x_2301) ;  /* 0x000000000f087348 */ /* 0x000fea0003c00000 */
[----:B------:R0:W1:Y:S02]  /*1a960*/  SHFL.IDX P6, R14, R13, R12, R11 ;  /* 0x0000000c0d0e7389 */ /* 0x00006400000c000b */
[----:B01----:R-:W-:Y:S01]  /*1a970*/  ENDCOLLECTIVE ;  /* 0x000000000000791b */ /* 0x003fe20003800000 */
.L_x_2301:
[----:B------:R-:W-:Y:S01]  /*1a980*/  ISETP.GE.AND P4, PT, R3, R2, PT ;  /* 0x000000020300720c */ /* 0x000fe20003f86270 */
[----:B------:R-:W-:Y:S02]  /*1a990*/  IMAD.MOV.U32 R13, RZ, RZ, R0 ;  /* 0x000000ffff0d7224 */ /* 0x000fe400078e0000 */
[----:B------:R-:W-:Y:S02]  /*1a9a0*/  IMAD.MOV.U32 R12, RZ, RZ, 0x1 ;  /* 0x00000001ff0c7424 */ /* 0x000fe400078e00ff */
[----:B------:R-:W-:-:S08]  /*1a9b0*/  IMAD.MOV.U32 R6, RZ, RZ, R14 ;  /* 0x000000ffff067224 */ /* 0x000fd000078e000e */
[----:B------:R-:W-:Y:S05]  /*1a9c0*/  WARPSYNC.COLLECTIVE R15, `(.L_x_2302) ;  /* 0x000000000f087348 */ /* 0x000fea0003c00000 */
[----:B------:R0:W1:Y:S02]  /*1a9d0*/  SHFL.IDX P6, R14, R13, R12, R11 ;  /* 0x0000000c0d0e7389 */ /* 0x00006400000c000b */
[----:B01----:R-:W-:Y:S01]  /*1a9e0*/  ENDCOLLECTIVE ;  /* 0x000000000000791b */ /* 0x003fe20003800000 */
.L_x_2302:
        /* <DEDUP_REMOVED lines=8> */
[----:B------:R0:W-:Y:S02]  /*1aa70*/  @!P4 LDGSTS.E.BYPASS.LTC128B.128 [R8+0x1e200], desc[UR54][R6.64], !P0 ;  /* 0x1e2000000608cfae */ /* 0x0001e4000c101d76 */
[----:B------:R-:W-:Y:S02]  /*1aa80*/  ISETP.GE.AND P3, PT, R5, R2, PT ;  /* 0x000000020500720c */ /* 0x000fe40003f66270 */
[----:B------:R0:W-:Y:S01]  /*1aa90*/  @!P4 LDGSTS.E.BYPASS.LTC128B.128 [R8+0x20200], desc[UR54][R6.64+0x40], !P1 ;  /* 0x202000400608cfae */ /* 0x0001e2000c901d76 */
[----:B------:R-:W-:-:S03]  /*1aaa0*/  IMAD.MOV.U32 R5, RZ, RZ, R14 ;  /* 0x000000ffff057224 */ /* 0x000fc600078e000e */
[----:B------:R0:W-:Y:S07]  /*1aab0*/  @!P4 LDGSTS.E.BYPASS.LTC128B.128 [R8+0x22200], desc[UR54][R6.64+0x80], !P2 ;  /* 0x222000800608cfae */ /* 0x0001ee000d101d76 */
[----:B0-----:R-:W-:Y:S05]  /*1aac0*/  WARPSYNC.COLLECTIVE R15, `(.L_x_2303) ;  /* 0x000000000f087348 */ /* 0x001fea0003c00000 */
[----:B------:R1:W2:Y:S02]  /*1aad0*/  SHFL.IDX P6, R14, R13, R12, R11 ;  /* 0x0000000c0d0e7389 */ /* 0x0002a400000c000b */
[----:B012---:R-:W-:Y:S01]  /*1aae0*/  ENDCOLLECTIVE ;  /* 0x000000000000791b */ /* 0x007fe20003800000 */
.L_x_2303:
[----:B------:R-:W-:Y:S02]  /*1aaf0*/  IMAD.MOV.U32 R13, RZ, RZ, R0 ;  /* 0x000000ffff0d7224 */ /* 0x000fe400078e0000 */
[----:B------:R-:W-:Y:S02]  /*1ab00*/  IMAD.MOV.U32 R12, RZ, RZ, 0x2 ;  /* 0x00000002ff0c7424 */ /* 0x000fe400078e00ff */
[----:B------:R-:W-:-:S07]  /*1ab10*/  IMAD.MOV.U32 R6, RZ, RZ, R14 ;  /* 0x000000ffff067224 */ /* 0x000fce00078e000e */
[----:B------:R-:W-:Y:S05]  /*1ab20*/  WARPSYNC.COLLECTIVE R15, `(.L_x_2304) ;  /* 0x000000000f087348 */ /* 0x000fea0003c00000 */
[----:B------:R0:W1:Y:S02]  /*1ab30*/  SHFL.IDX P6, R14, R13, R12, R11 ;  /* 0x0000000c0d0e7389 */ /* 0x00006400000c000b */
[----:B01----:R-:W-:Y:S01]  /*1ab40*/  ENDCOLLECTIVE ;  /* 0x000000000000791b */ /* 0x003fe20003800000 */
.L_x_2304:
        /* <DEDUP_REMOVED lines=16> */
.L_x_2305:
[----:B------:R-:W-:Y:S02]  /*1ac50*/  IMAD.MOV.U32 R13, RZ, RZ, R0 ;  /* 0x000000ffff0d7224 */ /* 0x000fe400078e0000 */
[----:B------:R-:W-:Y:S02]  /*1ac60*/  IMAD.MOV.U32 R12, RZ, RZ, 0x3 ;  /* 0x00000003ff0c7424 */ /* 0x000fe400078e00ff */
[----:B------:R-:W-:-:S07]  /*1ac70*/  IMAD.MOV.U32 R6, RZ, RZ, R14 ;  /* 0x000000ffff067224 */ /* 0x000fce00078e000e */
[----:B------:R-:W-:Y:S05]  /*1ac80*/  WARPSYNC.COLLECTIVE R15, `(.L_x_2306) ;  /* 0x000000000f087348 */ /* 0x000fea0003c00000 */
[----:B------:R0:W1:Y:S02]  /*1ac90*/  SHFL.IDX P6, R14, R13, R12, R11 ;  /* 0x0000000c0d0e7389 */ /* 0x00006400000c000b */
[----:B01----:R-:W-:Y:S01]  /*1aca0*/  ENDCOLLECTIVE ;  /* 0x000000000000791b */ /* 0x003fe20003800000 */
.L_x_2306:
        /* <DEDUP_REMOVED lines=14> */
.L_x_2307:
[----:B------:R-:W-:Y:S01]  /*1ad90*/  IMAD.MOV.U32 R4, RZ, RZ, R14 ;  /* 0x000000ffff047224 */ /* 0x000fe200078e000e */
[----:B------:R-:W-:Y:S06]  /*1ada0*/  BRA `(.L_x_2308) ;  /* 0xffffffc0008c7947 */ /* 0x000fec000383ffff */
.L_x_2232:
[----:B-1----:R1:W2:Y:S02]  /*1adb0*/  SYNCS.PHASECHK.TRANS64.TRYWAIT P0, [R17+URZ+0x33420], R0 ;  /* 0x03342000110075a7 */ /* 0x0022a4000800017f */
[----:B--2---:R-:W-:Y:S05]  /*1adc0*/  @!P0 NANOSLEEP.SYNCS 0x989680 ;  /* 0x009896800000895d */ /* 0x004fea0003900000 */
[----:B------:R-:W2:Y:S02]  /*1add0*/  @!P0 SYNCS.PHASECHK.TRANS64 P0, [R17+URZ+0x33420], R0 ;  /* 0x03342000110085a7 */ /* 0x000ea4000800007f */
[----:B--2---:R-:W-:Y:S05]  /*1ade0*/  @!P0 BRA `(.L_x_2232) ;  /* 0xfffffffc00f08947 */ /* 0x004fea000383ffff */
[----:B------:R-:W-:Y:S05]  /*1adf0*/  BRA `(.L_x_2309) ;  /* 0xffffffc000fc7947 */ /* 0x000fea000383ffff */
.L_x_2238:
[----:B0-----:R0:W1:Y:S02]  /*1ae00*/  SYNCS.PHASECHK.TRANS64.TRYWAIT P0, [R6+URZ+0x33480], R5 ;  /* 0x03348005060075a7 */ /* 0x001064000800017f */
[----:B-1----:R-:W-:Y:S05]  /*1ae10*/  @!P0 NANOSLEEP.SYNCS 0x989680 ;  /* 0x009896800000895d */ /* 0x002fea0003900000 */
[----:B------:R-:W1:Y:S02]  /*1ae20*/  @!P0 SYNCS.PHASECHK.TRANS64 P0, [R6+URZ+0x33480], R5 ;  /* 0x03348005060085a7 */ /* 0x000e64000800007f */
[----:B-1----:R-:W-:Y:S05]  /*1ae30*/  @!P0 BRA `(.L_x_2238) ;  /* 0xfffffffc00f08947 */ /* 0x002fea000383ffff */
[----:B------:R-:W-:Y:S05]  /*1ae40*/  BRA `(.L_x_2310) ;  /* 0xffffffc400b07947 */ /* 0x000fea000383ffff */
.L_x_2245:
[----:B-1----:R1:W2:Y:S02]  /*1ae50*/  SYNCS.PHASECHK.TRANS64.TRYWAIT P0, [R6+URZ+0x33440], R5 ;  /* 0x03344005060075a7 */ /* 0x0022a4000800017f */
[----:B--2---:R-:W-:Y:S05]  /*1ae60*/  @!P0 NANOSLEEP.SYNCS 0x989680 ;  /* 0x009896800000895d */ /* 0x004fea0003900000 */
[----:B------:R-:W2:Y:S02]  /*1ae70*/  @!P0 SYNCS.PHASECHK.TRANS64 P0, [R6+URZ+0x33440], R5 ;  /* 0x03344005060085a7 */ /* 0x000ea4000800007f */
[----:B--2---:R-:W-:Y:S05]  /*1ae80*/  @!P0 BRA `(.L_x_2245) ;  /* 0xfffffffc00f08947 */ /* 0x004fea000383ffff */
[----:B------:R-:W-:Y:S05]  /*1ae90*/  BRA `(.L_x_2311) ;  /* 0xffffffc800ac7947 */ /* 0x000fea000383ffff */
.L_x_2253:
[----:B0-----:R0:W1:Y:S02]  /*1aea0*/  SYNCS.PHASECHK.TRANS64.TRYWAIT P0, [R3+URZ+0x33470], R4 ;  /* 0x03347004030075a7 */ /* 0x001064000800017f */
[----:B-1----:R-:W-:Y:S05]  /*1aeb0*/  @!P0 NANOSLEEP.SYNCS 0x989680 ;  /* 0x009896800000895d */ /* 0x002fea0003900000 */
[----:B------:R-:W1:Y:S02]  /*1aec0*/  @!P0 SYNCS.PHASECHK.TRANS64 P0, [R3+URZ+0x33470], R4 ;  /* 0x03347004030085a7 */ /* 0x000e64000800007f */
[----:B-1----:R-:W-:Y:S05]  /*1aed0*/  @!P0 BRA `(.L_x_2253) ;  /* 0xfffffffc00f08947 */ /* 0x002fea000383ffff */
[----:B------:R-:W-:Y:S05]  /*1aee0*/  BRA `(.L_x_2312) ;  /* 0xffffffcc00c07947 */ /* 0x000fea000383ffff */
.L_x_2255:
[----:B-1----:R1:W2:Y:S02]  /*1aef0*/  SYNCS.PHASECHK.TRANS64.TRYWAIT P0, [R3+URZ+0x33460], R0 ;  /* 0x03346000030075a7 */ /* 0x0022a4000800017f */
[----:B--2---:R-:W-:Y:S05]  /*1af00*/  @!P0 NANOSLEEP.SYNCS 0x989680 ;  /* 0x009896800000895d */ /* 0x004fea0003900000 */
[----:B------:R-:W2:Y:S02]  /*1af10*/  @!P0 SYNCS.PHASECHK.TRANS64 P0, [R3+URZ+0x33460], R0 ;  /* 0x03346000030085a7 */ /* 0x000ea4000800007f */
[----:B--2---:R-:W-:Y:S05]  /*1af20*/  @!P0 BRA `(.L_x_2255) ;  /* 0xfffffffc00f08947 */ /* 0x004fea000383ffff */
[----:B------:R-:W-:Y:S05]  /*1af30*/  BRA `(.L_x_2313) ;  /* 0xffffffcc00c87947 */ /* 0x000fea000383ffff */
.L_x_2262:
[----:B-1----:R1:W2:Y:S02]  /*1af40*/  SYNCS.PHASECHK.TRANS64.TRYWAIT P1, [R3+URZ+0x33470], R0 ;  /* 0x03347000030075a7 */ /* 0x0022a4000802017f */
[----:B--2---:R-:W-:Y:S05]  /*1af50*/  @!P1 NANOSLEEP.SYNCS 0x989680 ;  /* 0x009896800000995d */ /* 0x004fea0003900000 */
[----:B------:R-:W2:Y:S02]  /*1af60*/  @!P1 SYNCS.PHASECHK.TRANS64 P1, [R3+URZ+0x33470], R0 ;  /* 0x03347000030095a7 */ /* 0x000ea4000802007f */
[----:B--2---:R-:W-:Y:S05]  /*1af70*/  @!P1 BRA `(.L_x_2262) ;  /* 0xfffffffc00f09947 */ /* 0x004fea000383ffff */
[----:B------:R-:W-:Y:S05]  /*1af80*/  BRA `(.L_x_2314) ;  /* 0xffffffd8000c7947 */ /* 0x000fea000383ffff */
.L_x_2264:
[----:B-1----:R1:W2:Y:S02]  /*1af90*/  SYNCS.PHASECHK.TRANS64.TRYWAIT P1, [R3+URZ+0x33460], R0 ;  /* 0x03346000030075a7 */ /* 0x0022a4000802017f */
[----:B--2---:R-:W-:Y:S05]  /*1afa0*/  @!P1 NANOSLEEP.SYNCS 0x989680 ;  /* 0x009896800000995d */ /* 0x004fea0003900000 */
[----:B------:R-:W2:Y:S02]  /*1afb0*/  @!P1 SYNCS.PHASECHK.TRANS64 P1, [R3+URZ+0x33460], R0 ;  /* 0x03346000030095a7 */ /* 0x000ea4000802007f */
[----:B--2---:R-:W-:Y:S05]  /*1afc0*/  @!P1 BRA `(.L_x_2264) ;  /* 0xfffffffc00f09947 */ /* 0x004fea000383ffff */
[----:B------:R-:W-:Y:S05]  /*1afd0*/  BRA `(.L_x_2315) ;  /* 0xffffffd800107947 */ /* 0x000fea000383ffff */
.L_x_2277:
[----:B0-----:R0:W1:Y:S02]  /*1afe0*/  SYNCS.PHASECHK.TRANS64.TRYWAIT P0, [R3+URZ+0x33420], R0 ;  /* 0x03342000030075a7 */ /* 0x001064000800017f */
[----:B-1----:R-:W-:Y:S05]  /*1aff0*/  @!P0 NANOSLEEP.SYNCS 0x989680 ;  /* 0x009896800000895d */ /* 0x002fea0003900000 */
[----:B------:R-:W1:Y:S02]  /*1b000*/  @!P0 SYNCS.PHASECHK.TRANS64 P0, [R3+URZ+0x33420], R0 ;  /* 0x03342000030085a7 */ /* 0x000e64000800007f */
[----:B-1----:R-:W-:Y:S05]  /*1b010*/  @!P0 BRA `(.L_x_2277) ;  /* 0xfffffffc00f08947 */ /* 0x002fea000383ffff */
[----:B------:R-:W-:Y:S05]  /*1b020*/  BRA `(.L_x_2316) ;  /* 0xfffffff000307947 */ /* 0x000fea000383ffff */
.L_x_2278:
        /* <DEDUP_REMOVED lines=11> */
.L_x_2318:
[----:B------:R-:W-:Y:S05]  /*1b0e0*/  BSYNC B0 ;  /* 0x0000000000007941 */ /* 0x000fea0003800000 */
.L_x_2317:
[----:B------:R-:W-:Y:S05]  /*1b0f0*/  BRA `(.L_x_2319) ;  /* 0xfffffff000187947 */ /* 0x000fea000383ffff */
.L_x_2281:
[----:B------:R-:W-:Y:S01]  /*1b100*/  BSSY B1, `(.L_x_2320) ;  /* 0x0000006000017945 */ /* 0x000fe20003800000 */
[----:B------:R-:W-:-:S07]  /*1b110*/  IMAD.MOV.U32 R15, RZ, RZ, -0x1 ;  /* 0xffffffffff0f7424 */ /* 0x000fce00078e00ff */
[----:B0-----:R-:W-:Y:S05]  /*1b120*/  WARPSYNC.COLLECTIVE R15, `(.L_x_2321) ;  /* 0x000000000f0c7348 */ /* 0x001fea0003c00000 */
[----:B------:R-:W-:Y:S02]  /*1b130*/  ELECT P6, UR62, PT ;  /* 0x00000000003e782f */ /* 0x000fe400038c0000 */
[----:B------:R-:W-:Y:S01]  /*1b140*/  MOV R14, UR62 ;  /* 0x0000003e000e7c02 */ /* 0x000fe20008000f00 */
[----:B0-----:R-:W-:Y:S10]  /*1b150*/  ENDCOLLECTIVE ;  /* 0x000000000000791b */ /* 0x001ff40003800000 */
.L_x_2321:
[----:B------:R-:W-:Y:S05]  /*1b160*/  BSYNC B1 ;  /* 0x0000000000017941 */ /* 0x000fea0003800000 */
.L_x_2320:
[----:B------:R-:W-:Y:S05]  /*1b170*/  BRA `(.L_x_2322) ;  /* 0xfffffff000107947 */ /* 0x000fea000383ffff */
.L_x_2283:
[----:B0-----:R0:W1:Y:S02]  /*1b180*/  SYNCS.PHASECHK.TRANS64.TRYWAIT P1, [R7+URZ], R4 ;  /* 0x00000004070075a7 */ /* 0x001064000802017f */
[----:B-1----:R-:W-:Y:S05]  /*1b190*/  @!P1 NANOSLEEP.SYNCS 0x989680 ;  /* 0x009896800000995d */ /* 0x002fea0003900000 */
[----:B------:R-:W1:Y:S02]  /*1b1a0*/  @!P1 SYNCS.PHASECHK.TRANS64 P1, [R7+URZ], R4 ;  /* 0x00000004070095a7 */ /* 0x000e64000802007f */
[----:B-1----:R-:W-:Y:S05]  /*1b1b0*/  @!P1 BRA `(.L_x_2283) ;  /* 0xfffffffc00f09947 */ /* 0x002fea000383ffff */
[----:B------:R-:W-:Y:S05]  /*1b1c0*/  BRA `(.L_x_2323) ;  /* 0xfffffff000447947 */ /* 0x000fea000383ffff */
.L_x_2284:
[----:B-1----:R1:W2:Y:S02]  /*1b1d0*/  SYNCS.PHASECHK.TRANS64.TRYWAIT P1, [R5+URZ], R0 ;  /* 0x00000000050075a7 */ /* 0x0022a4000802017f */
[----:B--2---:R-:W-:Y:S05]  /*1b1e0*/  @!P1 NANOSLEEP.SYNCS 0x989680 ;  /* 0x009896800000995d */ /* 0x004fea0003900000 */
[----:B------:R-:W2:Y:S02]  /*1b1f0*/  @!P1 SYNCS.PHASECHK.TRANS64 P1, [R5+URZ], R0 ;  /* 0x00000000050095a7 */ /* 0x000ea4000802007f */
[----:B--2---:R-:W-:Y:S05]  /*1b200*/  @!P1 BRA `(.L_x_2284) ;  /* 0xfffffffc00f09947 */ /* 0x004fea000383ffff */
[----:B------:R-:W-:Y:S05]  /*1b210*/  BRA `(.L_x_2324) ;  /* 0xfffffff000387947 */ /* 0x000fea000383ffff */
.L_x_2286:
[----:B-1----:R1:W2:Y:S02]  /*1b220*/  SYNCS.PHASECHK.TRANS64.TRYWAIT P1, [R5+URZ+0x33460], R4 ;  /* 0x03346004050075a7 */ /* 0x0022a4000802017f */
[----:B--2---:R-:W-:Y:S05]  /*1b230*/  @!P1 NANOSLEEP.SYNCS 0x989680 ;  /* 0x009896800000995d */ /* 0x004fea0003900000 */
[----:B------:R-:W2:Y:S02]  /*1b240*/  @!P1 SYNCS.PHASECHK.TRANS64 P1, [R5+URZ+0x33460], R4 ;  /* 0x03346004050095a7 */ /* 0x000ea4000802007f */
[----:B--2---:R-:W-:Y:S05]  /*1b250*/  @!P1 BRA `(.L_x_2286) ;  /* 0xfffffffc00f09947 */ /* 0x004fea000383ffff */
[----:B------:R-:W-:Y:S05]  /*1b260*/  BRA `(.L_x_2325) ;  /* 0xfffffff000387947 */ /* 0x000fea000383ffff */
.L_x_2288:
[----:B--2---:R2:W3:Y:S02]  /*1b270*/  SYNCS.PHASECHK.TRANS64.TRYWAIT P1, [R3+URZ+0x33460], R0 ;  /* 0x03346000030075a7 */ /* 0x0044e4000802017f */
[----:B---3--:R-:W-:Y:S05]  /*1b280*/  @!P1 NANOSLEEP.SYNCS 0x989680 ;  /* 0x009896800000995d */ /* 0x008fea0003900000 */
[----:B------:R-:W3:Y:S02]  /*1b290*/  @!P1 SYNCS.PHASECHK.TRANS64 P1, [R3+URZ+0x33460], R0 ;  /* 0x03346000030095a7 */ /* 0x000ee4000802007f */
[----:B---3--:R-:W-:Y:S05]  /*1b2a0*/  @!P1 BRA `(.L_x_2288) ;  /* 0xfffffffc00f09947 */ /* 0x008fea000383ffff */
[----:B------:R-:W-:Y:S05]  /*1b2b0*/  BRA `(.L_x_2326) ;  /* 0xfffffff000387947 */ /* 0x000fea000383ffff */
.L_x_2290:
[----:B---3--:R3:W4:Y:S02]  /*1b2c0*/  SYNCS.PHASECHK.TRANS64.TRYWAIT P0, [R5+URZ+0x33480], R4 ;  /* 0x03348004050075a7 */ /* 0x008724000800017f */
[----:B----4-:R-:W-:Y:S05]  /*1b2d0*/  @!P0 NANOSLEEP.SYNCS 0x989680 ;  /* 0x009896800000895d */ /* 0x010fea0003900000 */
[----:B------:R-:W4:Y:S02]  /*1b2e0*/  @!P0 SYNCS.PHASECHK.TRANS64 P0, [R5+URZ+0x33480], R4 ;  /* 0x03348004050085a7 */ /* 0x000f24000800007f */
[----:B----4-:R-:W-:Y:S05]  /*1b2f0*/  @!P0 BRA `(.L_x_2290) ;  /* 0xfffffffc00f08947 */ /* 0x010fea000383ffff */
[----:B------:R-:W-:Y:S05]  /*1b300*/  BRA `(.L_x_2291) ;  /* 0xfffffff000347947 */ /* 0x000fea000383ffff */
.L_x_2327:
        /* <DEDUP_REMOVED lines=15> */
.L_x_2933:


//--------------------- .text._ZN7cutlass13device_kernelIN5flash11enable_sm90INS1_16FlashAttnFwdSm90INS1_25CollectiveMainloopFwdSm90ILi2EN4cute5tupleIJNS5_1CILi1EEES8_S8_EEENS6_IJNS7_ILi128EEENS7_ILi160EEENS7_ILi192EEEEEELi192ENS_12float_e4m3_tEfNS_4arch4Sm90ELb1ELb0ELb1ELb1ELb0ELb1ELb0ELb1ELb1ELb1ELb1ELb0EEENS1_21CollectiveEpilogueFwdINS6_IJSA_SC_SB_EEES9_NS_10bfloat16_tESG_Li256ELb1ELb1ELb1ELb1EEENS1_36VarlenDynamicPersistentTileSchedulerILi128ELi160ELi256ELi128ELb1ELb1ELb1ELb1ELb1ELb1EEEEEEEEEvNT_6ParamsE --------------------------
	.section	.text._ZN7cutlass13device_kernelIN5flash11enable_sm90INS1_16FlashAttnFwdSm90INS1_25CollectiveMainloopFwdSm90ILi2EN4cute5tupleIJNS5_1CILi1EEES8_S8_EEENS6_IJNS7_ILi128EEENS7_ILi160EEENS7_ILi192EEEEEELi192ENS_12float_e4m3_tEfNS_4arch4Sm90ELb1ELb0ELb1ELb1ELb0ELb1ELb0ELb1ELb1ELb1ELb1ELb0EEENS1_21CollectiveEpilogueFwdINS6_IJSA_SC_SB_EEES9_NS_10bfloat16_tESG_Li256ELb1ELb1ELb1ELb1EEENS1_36VarlenDynamicPersistentTileSchedulerILi128ELi160ELi256ELi128ELb1ELb1ELb1ELb1ELb1ELb1EEEEEEEEEvNT_6ParamsE,"ax",@progbits
	.align	128
.text._ZN7cutlass13device_kernelIN5flash11enable_sm90INS1_16FlashAttnFwdSm90INS1_25CollectiveMainloopFwdSm90ILi2EN4cute5tupleIJNS5_1CILi1EEES8_S8_EEENS6_IJNS7_ILi128EEENS7_ILi160EEENS7_ILi192EEEEEELi192ENS_12float_e4m3_tEfNS_4arch4Sm90ELb1ELb0ELb1ELb1ELb0ELb1ELb0ELb1ELb1ELb1ELb1ELb0EEENS1_21CollectiveEpilogueFwdINS6_IJSA_SC_SB_EEES9_NS_10bfloat16_tESG_Li256ELb1ELb1ELb1ELb1EEENS1_36VarlenDynamicPersistentTileSchedulerILi128ELi160ELi256ELi128ELb1ELb1ELb1ELb1ELb1ELb1EEEEEEEEEvNT_6ParamsE:
        .type           _ZN7cutlass13device_kernelIN5flash11enable_sm90INS1_16FlashAttnFwdSm90INS1_25CollectiveMainloopFwdSm90ILi2EN4cute5tupleIJNS5_1CILi1EEES8_S8_EEENS6_IJNS7_ILi128EEENS7_ILi160EEENS7_ILi192EEEEEELi192ENS_12float_e4m3_tEfNS_4arch4Sm90ELb1ELb0ELb1ELb1ELb0ELb1ELb0ELb1ELb1ELb1ELb1ELb0EEENS1_21CollectiveEpilogueFwdINS6_IJSA_SC_SB_EEES9_NS_10bfloat16_tESG_Li256ELb1ELb1ELb1ELb1EEENS1_36VarlenDynamicPersistentTileSchedulerILi128ELi160ELi256ELi128ELb1ELb1ELb1ELb1ELb1ELb1EEEEEEEEEvNT_6ParamsE,@function
        .size           _ZN7cutlass13device_kernelIN5flash11enable_sm90INS1_16FlashAttnFwdSm90INS1_25CollectiveMainloopFwdSm90ILi2EN4cute5tupleIJNS5_1CILi1EEES8_S8_EEENS6_IJNS7_ILi128EEENS7_ILi160EEENS7_ILi192EEEEEELi192ENS_12float_e4m3_tEfNS_4arch4Sm90ELb1ELb0ELb1ELb1ELb0ELb1ELb0ELb1ELb1ELb1ELb1ELb0EEENS1_21CollectiveEpilogueFwdINS6_IJSA_SC_SB_EEES9_NS_10bfloat16_tESG_Li256ELb1ELb1ELb1ELb1EEENS1_36VarlenDynamicPersistentTileSchedulerILi128ELi160ELi256ELi128ELb1ELb1ELb1ELb1ELb1ELb1EEEEEEEEEvNT_6ParamsE,(.L_x_2934 - _ZN7cutlass13device_kernelIN5flash11enable_sm90INS1_16FlashAttnFwdSm90INS1_25CollectiveMainloopFwdSm90ILi2EN4cute5tupleIJNS5_1CILi1EEES8_S8_EEENS6_IJNS7_ILi128EEENS7_ILi160EEENS7_ILi192EEEEEELi192ENS_12float_e4m3_tEfNS_4arch4Sm90ELb1ELb0ELb1ELb1ELb0ELb1ELb0ELb1ELb1ELb1ELb1ELb0EEENS1_21CollectiveEpilogueFwdINS6_IJSA_SC_SB_EEES9_NS_10bfloat16_tESG_Li256ELb1ELb1ELb1ELb1EEENS1_36VarlenDynamicPersistentTileSchedulerILi128ELi160ELi256ELi128ELb1ELb1ELb1ELb1ELb1ELb1EEEEEEEEEvNT_6ParamsE)
        .other          _ZN7cutlass13device_kernelIN5flash11enable_sm90INS1_16FlashAttnFwdSm90INS1_25CollectiveMainloopFwdSm90ILi2EN4cute5tupleIJNS5_1CILi1EEES8_S8_EEENS6_IJNS7_ILi128EEENS7_ILi160EEENS7_ILi192EEEEEELi192ENS_12float_e4m3_tEfNS_4arch4Sm90ELb1ELb0ELb1ELb1ELb0ELb1ELb0ELb1ELb1ELb1ELb1ELb0EEENS1_21CollectiveEpilogueFwdINS6_IJSA_SC_SB_EEES9_NS_10bfloat16_tESG_Li256ELb1ELb1ELb1ELb1EEENS1_36VarlenDynamicPersistentTileSchedulerILi128ELi160ELi256ELi128ELb1ELb1ELb1ELb1ELb1ELb1EEEEEEEEEvNT_6ParamsE,@"STO_CUDA_ENTRY STV_DEFAULT"
_ZN7cutlass13device_kernelIN5flash11enable_sm90INS1_16FlashAttnFwdSm90INS1_25CollectiveMainloopFwdSm90ILi2EN4cute5tupleIJNS5_1CILi1EEES8_S8_EEENS6_IJNS7_ILi128EEENS7_ILi160EEENS7_ILi192EEEEEELi192ENS_12float_e4m3_tEfNS_4arch4Sm90ELb1ELb0ELb1ELb1ELb0ELb1ELb0ELb1ELb1ELb1ELb1ELb0EEENS1_21CollectiveEpilogueFwdINS6_IJSA_SC_SB_EEES9_NS_10bfloat16_tESG_Li256ELb1ELb1ELb1ELb1EEENS1_36VarlenDynamicPersistentTileSchedulerILi128ELi160ELi256ELi128ELb1ELb1ELb1ELb1ELb1ELb1EEEEEEEEEvNT_6ParamsE:
        /* <DEDUP_REMOVED lines=24> */
.L_x_2329:
[----:B------:R-:W-:Y:S05]  /*0180*/  BSYNC B0 ;  /* 0x0000000000007941 */ /* 0x000fea0003800000 */
.L_x_2328:
        /* <DEDUP_REMOVED lines=41> */
.L_x_2330:
        /* <DEDUP_REMOVED lines=22> */
.L_x_2331:
        /* <DEDUP_REMOVED lines=18> */
.L_x_2332:
        /* <DEDUP_REMOVED lines=22> */
.L_x_2333:
        /* <DEDUP_REMOVED lines=22> */
.L_x_2334:
        /* <DEDUP_REMOVED lines=8> */
.L_x_2337:
        /* <DEDUP_REMOVED lines=43> */
[----:B------:R-:W-:Y:S01]  /*0c90*/  LOP3.LUT R11, R2, 0xffffff80, RZ, 0xc0, !PT ;  /* 0xffffff80020b7812 */ /* 0x000fe200078ec0ff */
[----:B------:R-:W-:Y:S01]  /*0ca0*/  IMAD.IADD R18, R0, 0x1, -R7 ;  /* 0x0000000100127824 */ /* 0x000fe200078e0a07 */
[----:B------:R-:W-:Y:S01]  /*0cb0*/  SHF.R.S32.HI R220, RZ, 0x1, R9 ;  /* 0x00000001ffdc7819 */ /* 0x000fe20000011409 */
[----:B------:R-:W-:Y:S01]  /*0cc0*/  IMAD R7, R3, 0x40, R6 ;  /* 0x0000004003077824 */ /* 0x000fe200078e0206 */
[----:B------:R-:W-:Y:S01]  /*0cd0*/  LOP3.LUT R13, R8, 0xfffffffc, RZ, 0xc0, !PT ;  /* 0xfffffffc080d7812 */ /* 0x000fe200078ec0ff */
[----:B------:R-:W-:Y:S01]  /*0ce0*/  IMAD.IADD R14, R0, 0x1, -R11 ;  /* 0x00000001000e7824 */ /* 0x000fe200078e0a0b */
[----:B------:R-:W-:-:S02]  /*0cf0*/  SHF.R.S32.HI R5, RZ, 0x4, R4 ;  /* 0x00000004ff057819 */ /* 0x000fc40000011404 */
[----:B------:R-:W-:Y:S02]  /*0d00*/  SHF.R.S32.HI R3, RZ, 0x7, R2 ;  /* 0x00000007ff037819 */ /* 0x000fe40000011402 */
[----:B------:R-:W-:Y:S01]  /*0d10*/  LEA.HI R9, R9, R220, RZ, 0x1 ;  /* 0x000000dc09097211 */ /* 0x000fe200078f08ff */
[----:B------:R-:W-:Y:S01]  /*0d20*/  STL [R1+0x5c], R14 ;  /* 0x00005c0e01007387 */ /* 0x000fe20000100800 */
[----:B------:R-:W-:Y:S02]  /*0d30*/  IADD3 R13, R0, -R13, RZ ;  /* 0x8000000d000d7210 */ /* 0x000fe40007ffe0ff */
[----:B------:R-:W-:Y:S02]  /*0d40*/  LEA.HI R4, R4, R5, RZ, 0x1 ;  /* 0x0000000504047211 */ /* 0x000fe400078f08ff */
[--C-:B------:R-:W-:Y:S02]  /*0d50*/  SHF.R.S32.HI R0, RZ, 0x2, R8.reuse ;  /* 0x00000002ff007819 */ /* 0x100fe40000011408 */
[----:B------:R-:W-:-:S02]  /*0d60*/  SHF.R.S32.HI R11, RZ, 0x1f, R8 ;  /* 0x0000001fff0b7819 */ /* 0x000fc40000011408 */
[----:B------:R-:W-:Y:S02]  /*0d70*/  LEA.HI R2, R2, R3, RZ, 0x1 ;  /* 0x0000000302027211 */ /* 0x000fe400078f08ff */
[----:B------:R-:W-:Y:S02]  /*0d80*/  LOP3.LUT R9, R9, 0x3fffffe, RZ, 0xc0, !PT ;  /* 0x03fffffe09097812 */ /* 0x000fe400078ec0ff */
[----:B------:R-:W-:Y:S02]  /*0d90*/  LOP3.LUT R4, R4, 0x1ffffffe, RZ, 0xc0, !PT ;  /* 0x1ffffffe04047812 */ /* 0x000fe400078ec0ff */
[----:B------:R-:W-:Y:S02]  /*0da0*/  LEA.HI R11, R11, R0, RZ, 0x2 ;  /* 0x000000000b0b7211 */ /* 0x000fe400078f10ff */
[----:B------:R-:W-:Y:S01]  /*0db0*/  LOP3.LUT R6, R2, 0x3fffffe, RZ, 0xc0, !PT ;  /* 0x03fffffe02067812 */ /* 0x000fe200078ec0ff */
[----:B------:R-:W-:Y:S01]  /*0dc0*/  IMAD.IADD R2, R220, 0x1, -R9 ;  /* 0x00000001dc027824 */ /* 0x000fe200078e0a09 */
[----:B------:R-:W-:Y:S01]  /*0dd0*/  LOP3.LUT R11, R11, 0xfffffffc, RZ, 0xc0, !PT ;  /* 0xfffffffc0b0b7812 */ /* 0x000fe200078ec0ff */
[C---:B------:R-:W-:Y:S01]  /*0de0*/  IMAD.IADD R4, R5.reuse, 0x1, -R4 ;  /* 0x0000000105047824 */ /* 0x040fe200078e0a04 */
[----:B------:R-:W-:Y:S01]  /*0df0*/  SHF.L.U32 R22, R18, 0x3, RZ ;  /* 0x0000000312167819 */ /* 0x000fe200000006ff */
[----:B------:R-:W-:Y:S01]  /*0e00*/  IMAD R232, R5, 0x8, R2 ;  /* 0x0000000805e87824 */ /* 0x000fe200078e0202 */
[----:B------:R-:W-:Y:S01]  /*0e10*/  IADD3 R15, R220, 0x80, RZ ;  /* 0x00000080dc0f7810 */ /* 0x000fe20007ffe0ff */
[----:B------:R-:W-:Y:S01]  /*0e20*/  IMAD R2, R4, 0x8, R7 ;  /* 0x0000000804027824 */ /* 0x000fe200078e0207 */
[----:B------:R-:W-:Y:S01]  /*0e30*/  IADD3 R226, R22, 0x10, RZ ;  /* 0x0000001016e27810 */ /* 0x000fe20007ffe0ff */
[----:B------:R-:W-:Y:S01]  /*0e40*/  IMAD.IADD R11, R0, 0x1, -R11 ;  /* 0x00000001000b7824 */ /* 0x000fe200078e0a0b */
[----:B------:R-:W-:Y:S01]  /*0e50*/  SHF.R.S32.HI R0, RZ, 0x1f, R14 ;  /* 0x0000001fff007819 */ /* 0x000fe2000001140e */
[C---:B------:R-:W-:Y:S01]  /*0e60*/  VIADD R225, R22.reuse, 0x20 ;  /* 0x0000002016e17836 */ /* 0x040fe20000000000 */
[----:B------:R0:W-:Y:S01]  /*0e70*/  STL [R1+0x70], R2 ;  /* 0x0000700201007387 */ /* 0x0001e20000100800 */
[----:B------:R-:W-:Y:S01]  /*0e80*/  IMAD.IADD R6, R3, 0x1, -R6 ;  /* 0x0000000103067824 */ /* 0x000fe200078e0a06 */
[----:B------:R-:W-:Y:S01]  /*0e90*/  LEA.HI R3, R13, R13, RZ, 0x1 ;  /* 0x0000000d0d037211 */ /* 0x000fe200078f08ff */
[----:B------:R-:W-:-:S02]  /*0ea0*/  VIADD R224, R22, 0x40 ;  /* 0x0000004016e07836 */ /* 0x000fc40000000000 */
[C---:B------:R-:W-:Y:S01]  /*0eb0*/  IMAD.IADD R5, R22.reuse, 0x1, R225 ;  /* 0x0000000116057824 */ /* 0x040fe200078e02e1 */
[----:B------:R-:W-:Y:S01]  /*0ec0*/  LOP3.LUT R8, R3, 0x1ffffffe, RZ, 0xc0, !PT ;  /* 0x1ffffffe03087812 */ /* 0x000fe200078ec0ff */
[----:B------:R-:W-:Y:S02]  /*0ed0*/  IMAD.IADD R7, R22, 0x1, R224 ;  /* 0x0000000116077824 */ /* 0x000fe400078e02e0 */
[----:B------:R-:W-:Y:S01]  /*0ee0*/  IMAD.SHL.U32 R11, R11, 0x80, RZ ;  /* 0x000000800b0b7824 */ /* 0x000fe200078e00ff */
[----:B0-----:R-:W-:Y:S01]  /*0ef0*/  LEA.HI R2, R0, R14, RZ, 0x2 ;  /* 0x0000000e00027211 */ /* 0x001fe200078f10ff */
[----:B------:R-:W-:Y:S01]  /*0f00*/  IMAD.IADD R8, R13, 0x1, -R8 ;  /* 0x000000010d087824 */ /* 0x000fe200078e0a08 */
[----:B------:R-:W-:Y:S01]  /*0f10*/  SHF.R.S32.HI R10, RZ, 0x1f, R5 ;  /* 0x0000001fff0a7819 */ /* 0x000fe20000011405 */
[----:B------:R-:W-:Y:S01]  /*0f20*/  IMAD.SHL.U32 R232, R232, 0x40, RZ ;  /* 0x00000040e8e87824 */ /* 0x000fe200078e00ff */
[--C-:B------:R-:W-:Y:S01]  /*0f30*/  SHF.R.S32.HI R3, RZ, 0x2, R2.reuse ;  /* 0x00000002ff037819 */ /* 0x100fe20000011402 */
[----:B------:R-:W-:Y:S01]  /*0f40*/  IMAD.SHL.U32 R18, R18, 0x10, RZ ;  /* 0x0000001012127824 */ /* 0x000fe200078e00ff */
[----:B------:R-:W-:Y:S01]  /*0f50*/  SHF.R.S32.HI R4, RZ, 0x1f, R2 ;  /* 0x0000001fff047819 */ /* 0x000fe20000011402 */
[C---:B------:R-:W-:Y:S01]  /*0f60*/  VIADD R227, R22.reuse, 0x30 ;  /* 0x0000003016e37836 */ /* 0x040fe20000000000 */
[----:B------:R-:W-:Y:S01]  /*0f70*/  SHF.R.S32.HI R12, RZ, 0x1f, R7 ;  /* 0x0000001fff0c7819 */ /* 0x000fe20000011407 */
[----:B------:R-:W-:Y:S01]  /*0f80*/  VIADD R228, R22, 0x50 ;  /* 0x0000005016e47836 */ /* 0x000fe20000000000 */
[----:B------:R-:W-:-:S02]  /*0f90*/  LEA.HI R4, R4, R3, RZ, 0x3 ;  /* 0x0000000304047211 */ /* 0x000fc400078f18ff */
[CC--:B------:R-:W-:Y:S02]  /*0fa0*/  LEA.HI R9, R10.reuse, R5.reuse, RZ, 0x4 ;  /* 0x000000050a097211 */ /* 0x0c0fe400078f20ff */
[----:B------:R-:W-:Y:S02]  /*0fb0*/  LEA.HI R10, R10, R5, RZ, 0x6 ;  /* 0x000000050a0a7211 */ /* 0x000fe400078f30ff */
[----:B------:R-:W-:Y:S02]  /*0fc0*/  SHF.R.S32.HI R5, RZ, 0x1f, R15 ;  /* 0x0000001fff057819 */ /* 0x000fe4000001140f */
[----:B------:R-:W-:Y:S02]  /*0fd0*/  LOP3.LUT R4, R4, 0xfffffff8, RZ, 0xc0, !PT ;  /* 0xfffffff804047812 */ /* 0x000fe400078ec0ff */
[----:B------:R-:W-:Y:S02]  /*0fe0*/  LEA.HI R0, R0, R14, RZ, 0x5 ;  /* 0x0000000e00007211 */ /* 0x000fe400078f28ff */
[CC--:B------:R-:W-:Y:S01]  /*0ff0*/  LEA.HI R13, R12.reuse, R7.reuse, RZ, 0x4 ;  /* 0x000000070c0d7211 */ /* 0x0c0fe200078f20ff */
[----:B------:R-:W-:Y:S01]  /*1000*/  IMAD.IADD R3, R3, 0x1, -R4 ;  /* 0x0000000103037824 */ /* 0x000fe200078e0a04 */
[----:B------:R-:W-:-:S02]  /*1010*/  LEA.HI R12, R12, R7, RZ, 0x6 ;  /* 0x000000070c0c7211 */ /* 0x000fc400078f30ff */
[-C--:B------:R-:W-:Y:S02]  /*1020*/  LEA.HI R7, R5, R15.reuse, RZ, 0x3 ;  /* 0x0000000f05077211 */ /* 0x080fe400078f18ff */
[----:B------:R-:W-:Y:S02]  /*1030*/  SHF.R.S32.HI R0, RZ, 0x5, R0 ;  /* 0x00000005ff007819 */ /* 0x000fe40000011400 */
[----:B------:R-:W-:Y:S01]  /*1040*/  LOP3.LUT R230, R11, 0x180, RZ, 0xc0, !PT ;  /* 0x000001800be67812 */ /* 0x000fe200078ec0ff */
[----:B------:R-:W-:Y:S01]  /*1050*/  IMAD.SHL.U32 R7, R7, 0x40, RZ ;  /* 0x0000004007077824 */ /* 0x000fe200078e00ff */
[----:B------:R-:W-:Y:S01]  /*1060*/  SHF.L.U32 R10, R10, 0x7, RZ ;  /* 0x000000070a0a7819 */ /* 0x000fe200000006ff */
[----:B------:R-:W-:Y:S01]  /*1070*/  IMAD R3, R0, 0x10, R3 ;  /* 0x0000001000037824 */ /* 0x000fe200078e0203 */
[----:B------:R-:W-:Y:S01]  /*1080*/  LOP3.LUT R0, R230, 0x30, R9, 0xf8, !PT ;  /* 0x00000030e6007812 */ /* 0x000fe200078ef809 */
[----:B------:R-:W-:Y:S01]  /*1090*/  IMAD.SHL.U32 R9, R12, 0x80, RZ ;  /* 0x000000800c097824 */ /* 0x000fe200078e00ff */
[----:B------:R-:W-:Y:S01]  /*10a0*/  SHF.R.U32.HI R231, RZ, 0x3, R230 ;  /* 0x00000003ffe77819 */ /* 0x000fe200000116e6 */
[----:B------:R-:W-:Y:S01]  /*10b0*/  IMAD R11, R6, 0x40, R3 ;  /* 0x00000040060b7824 */ /* 0x000fe200078e0203 */
[----:B------:R-:W-:-:S02]  /*10c0*/  LEA.HI R4, R15, R15, RZ, 0x1 ;  /* 0x0000000f0f047211 */ /* 0x000fc400078f08ff */
[----:B------:R-:W-:Y:S02]  /*10d0*/  LOP3.LUT R234, R7, 0xfffffe00, RZ, 0xc0, !PT ;  /* 0xfffffe0007ea7812 */ /* 0x000fe400078ec0ff */
[----:B------:R-:W-:Y:S01]  /*10e0*/  LOP3.LUT R7, R10, 0xffffe000, RZ, 0xc0, !PT ;  /* 0xffffe0000a077812 */ /* 0x000fe200078ec0ff */
[----:B------:R-:W-:Y:S01]  /*10f0*/  STL [R1+0x6c], R11 ;  /* 0x00006c0b01007387 */ /* 0x000fe20000100800 */
[-C--:B------:R-:W-:Y:S02]  /*1100*/  LOP3.LUT R0, R0, R231.reuse, RZ, 0x3c, !PT ;  /* 0x000000e700007212 */ /* 0x080fe400078e3cff */
[----:B------:R-:W-:Y:S02]  /*1110*/  LOP3.LUT R5, R4, 0x3fffffe, RZ, 0xc0, !PT ;  /* 0x03fffffe04057812 */ /* 0x000fe400078ec0ff */
[----:B------:R-:W-:Y:S02]  /*1120*/  LOP3.LUT R2, R2, 0x7ffffffc, RZ, 0xc0, !PT ;  /* 0x7ffffffc02027812 */ /* 0x000fe400078ec0ff */
[----:B------:R-:W-:Y:S01]  /*1130*/  IADD3 R7, R0, R232, R7 ;  /* 0x000000e800077210 */ /* 0x000fe20007ffe007 */
[----:B------:R-:W-:Y:S01]  /*1140*/  IMAD.IADD R5, R15, 0x1, -R5 ;  /* 0x000000010f057824 */ /* 0x000fe200078e0a05 */
[----:B------:R-:W-:Y:S01]  /*1150*/  SHF.R.S32.HI R0, RZ, 0x1f, R220 ;  /* 0x0000001fff007819 */ /* 0x000fe200000114dc */
[----:B------:R-:W-:Y:S01]  /*1160*/  IMAD.IADD R2, R14, 0x1, -R2 ;  /* 0x000000010e027824 */ /* 0x000fe200078e0a02 */
[C---:B------:R-:W-:Y:S01]  /*1170*/  LOP3.LUT R0, R230.reuse, 0x10, R18, 0xf8, !PT ;  /* 0x00000010e6007812 */ /* 0x040fe200078ef812 */
[----:B------:R-:W-:Y:S01]  /*1180*/  IMAD R234, R5, 0x40, R234 ;  /* 0x0000004005ea7824 */ /* 0x000fe200078e02ea */
[----:B------:R-:W-:Y:S01]  /*1190*/  LOP3.LUT R6, R230, 0x30, R18, 0xf8, !PT ;  /* 0x00000030e6067812 */ /* 0x000fe200078ef812 */
[----:B------:R-:W-:Y:S01]  /*11a0*/  IMAD.SHL.U32 R237, R2, 0x2, RZ ;  /* 0x0000000202ed7824 */ /* 0x000fe200078e00ff */
[----:B------:R-:W-:-:S02]  /*11b0*/  LOP3.LUT R3, R0, R231, RZ, 0x3c, !PT ;  /* 0x000000e700037212 */ /* 0x000fc400078e3cff */
[-C--:B------:R-:W-:Y:S01]  /*11c0*/  LOP3.LUT R5, R6, R231.reuse, RZ, 0x3c, !PT ;  /* 0x000000e706057212 */ /* 0x080fe200078e3cff */
[C---:B------:R-:W-:Y:S01]  /*11d0*/  VIADD R2, R237.reuse, 0xa0 ;  /* 0x000000a0ed027836 */ /* 0x040fe20000000000 */
[----:B------:R-:W-:Y:S01]  /*11e0*/  LOP3.LUT R12, R230, 0x30, R13, 0xf8, !PT ;  /* 0x00000030e60c7812 */ /* 0x000fe200078ef80d */
[----:B------:R-:W-:Y:S01]  /*11f0*/  IMAD.IADD R0, R232, 0x1, R3 ;  /* 0x00000001e8007824 */ /* 0x000fe200078e0203 */
[-C--:B------:R-:W-:Y:S01]  /*1200*/  IADD3 R2, R16, R232.reuse, R5 ;  /* 0x000000e810027210 */ /* 0x080fe20007ffe005 */
[----:B------:R-:W-:Y:S01]  /*1210*/  VIADD R35, R237, 0x8 ;  /* 0x00000008ed237836 */ /* 0x000fe20000000000 */
[----:B------:R-:W-:Y:S01]  /*1220*/  LOP3.LUT R9, R9, 0xffffe000, RZ, 0xc0, !PT ;  /* 0xffffe00009097812 */ /* 0x000fe200078ec0ff */
[C---:B------:R-:W-:Y:S01]  /*1230*/  VIADD R33, R237.reuse, 0x18 ;  /* 0x00000018ed217836 */ /* 0x040fe20000000000 */
[----:B------:R-:W-:Y:S01]  /*1240*/  LOP3.LUT R12, R12, R231, RZ, 0x3c, !PT ;  /* 0x000000e70c0c7212 */ /* 0x000fe200078e3cff */
[C---:B------:R-:W-:Y:S01]  /*1250*/  VIADD R31, R237.reuse, 0x28 ;  /* 0x00000028ed1f7836 */ /* 0x040fe20000000000 */
[C---:B------:R-:W-:Y:S01]  /*1260*/  IADD3 R34, R237.reuse, 0x10, RZ ;  /* 0x00000010ed227810 */ /* 0x040fe20007ffe0ff */
[C---:B------:R-:W-:Y:S01]  /*1270*/  VIADD R32, R237.reuse, 0x20 ;  /* 0x00000020ed207836 */ /* 0x040fe20000000000 */
[C---:B------:R-:W-:Y:S01]  /*1280*/  IADD3 R27, R237.reuse, 0x48, RZ ;  /* 0x00000048ed1b7810 */ /* 0x040fe20007ffe0ff */
[C---:B------:R-:W-:Y:S01]  /*1290*/  VIADD R30, R237.reuse, 0x30 ;  /* 0x00000030ed1e7836 */ /* 0x040fe20000000000 */
[----:B------:R0:W-:Y:S01]  /*12a0*/  STL [R1+0xc], R0 ;  /* 0x00000c0001007387 */ /* 0x0001e20000100800 */
[C---:B------:R-:W-:Y:S01]  /*12b0*/  VIADD R28, R237.reuse, 0x40 ;  /* 0x00000040ed1c7836 */ /* 0x040fe20000000000 */
[----:B------:R-:W-:Y:S01]  /*12c0*/  IADD3 R9, R12, R232, R9 ;  /* 0x000000e80c097210 */ /* 0x000fe20007ffe009 */
[C---:B------:R-:W-:Y:S01]  /*12d0*/  VIADD R29, R237.reuse, 0x38 ;  /* 0x00000038ed1d7836 */ /* 0x040fe20000000000 */
[----:B------:R1:W-:Y:S01]  /*12e0*/  STL [R1+0x68], R2 ;  /* 0x0000680201007387 */ /* 0x0003e20000100800 */
[C---:B------:R-:W-:Y:S01]  /*12f0*/  VIADD R25, R237.reuse, 0x58 ;  /* 0x00000058ed197836 */ /* 0x040fe20000000000 */
[----:B------:R-:W-:Y:S01]  /*1300*/  SHF.R.S32.HI R3, RZ, 0x1f, R34 ;  /* 0x0000001fff037819 */ /* 0x000fe20000011422 */
[C---:B------:R-:W-:Y:S01]  /*1310*/  VIADD R26, R237.reuse, 0x50 ;  /* 0x00000050ed1a7836 */ /* 0x040fe20000000000 */
[----:B------:R-:W-:Y:S01]  /*1320*/  SHF.R.S32.HI R3, RZ, 0x1f, R31 ;  /* 0x0000001fff037819 */ /* 0x000fe2000001141f */
[C---:B------:R-:W-:Y:S01]  /*1330*/  VIADD R24, R237.reuse, 0x60 ;  /* 0x00000060ed187836 */ /* 0x040fe20000000000 */
[----:B0-----:R-:W-:Y:S01]  /*1340*/  SHF.R.S32.HI R0, RZ, 0x1f, R35 ;  /* 0x0000001fff007819 */ /* 0x001fe20000011423 */
[C---:B------:R-:W-:Y:S01]  /*1350*/  VIADD R20, R237.reuse, 0x70 ;  /* 0x00000070ed147836 */ /* 0x040fe20000000000 */
[C---:B------:R-:W-:Y:S01]  /*1360*/  IADD3 R14, R237.reuse, 0x80, RZ ;  /* 0x00000080ed0e7810 */ /* 0x040fe20007ffe0ff */
[C---:B------:R-:W-:Y:S01]  /*1370*/  VIADD R21, R237.reuse, 0x68 ;  /* 0x00000068ed157836 */ /* 0x040fe20000000000 */
[----:B-1----:R-:W-:Y:S01]  /*1380*/  SHF.R.S32.HI R2, RZ, 0x1f, R33 ;  /* 0x0000001fff027819 */ /* 0x002fe20000011421 */
        /* <DEDUP_REMOVED lines=9> */
[----:B------:R-:W-:Y:S02]  /*1420*/  SHF.R.S32.HI R3, RZ, 0x1f, R25 ;  /* 0x0000001fff037819 */ /* 0x000fe40000011419 */
[----:B------:R-:W-:Y:S02]  /*1430*/  SHF.R.S32.HI R0, RZ, 0x1f, R26 ;  /* 0x0000001fff007819 */ /* 0x000fe4000001141a */
[----:B------:R-:W-:Y:S02]  /*1440*/  SHF.R.S32.HI R2, RZ, 0x1f, R24 ;  /* 0x0000001fff027819 */ /* 0x000fe40000011418 */
[----:B------:R-:W-:Y:S02]  /*1450*/  SHF.R.S32.HI R3, RZ, 0x1f, R20 ;  /* 0x0000001fff037819 */ /* 0x000fe40000011414 */
[----:B------:R-:W-:-:S02]  /*1460*/  SHF.R.S32.HI R0, RZ, 0x1f, R21 ;  /* 0x0000001fff007819 */ /* 0x000fc40000011415 */
[----:B------:R-:W-:Y:S02]  /*1470*/  SHF.R.S32.HI R2, RZ, 0x1f, R15 ;  /* 0x0000001fff027819 */ /* 0x000fe4000001140f */
[----:B------:R-:W-:Y:S01]  /*1480*/  SHF.R.S32.HI R3, RZ, 0x1f, R13 ;  /* 0x0000001fff037819 */ /* 0x000fe2000001140d */
[----:B------:R-:W-:Y:S01]  /*1490*/  IMAD.IADD R3, R16, 0x1, R7 ;  /* 0x0000000110037824 */ /* 0x000fe200078e0207 */
[----:B------:R-:W-:Y:S02]  /*14a0*/  SHF.R.S32.HI R0, RZ, 0x1f, R14 ;  /* 0x0000001fff007819 */ /* 0x000fe4000001140e */
[----:B------:R-:W-:Y:S02]  /*14b0*/  SHF.R.S32.HI R2, RZ, 0x1f, R12 ;  /* 0x0000001fff027819 */ /* 0x000fe4000001140c */
[----:B------:R-:W-:Y:S01]  /*14c0*/  SHF.R.S32.HI R0, RZ, 0x1f, R10 ;  /* 0x0000001fff007819 */ /* 0x000fe2000001140a */
[----:B------:R-:W-:Y:S01]  /*14d0*/  IMAD R0, R8, 0x8, R11 ;  /* 0x0000000808007824 */ /* 0x000fe200078e020b */
[----:B------:R-:W-:Y:S01]  /*14e0*/  IADD3 R2, R16, R9, RZ ;  /* 0x0000000910027210 */ /* 0x000fe20007ffe0ff */
[----:B------:R0:W-:Y:S01]  /*14f0*/  STL [R1+0x64], R3 ;  /* 0x0000640301007387 */ /* 0x0001e20000100800 */
[----:B------:R-:W-:-:S03]  /*1500*/  SHF.R.S32.HI R4, RZ, 0x1, R4 ;  /* 0x00000001ff047819 */ /* 0x000fc60000011404 */
[----:B------:R0:W-:Y:S02]  /*1510*/  STL [R1+0x60], R2 ;  /* 0x0000600201007387 */ /* 0x0001e40000100800 */
[----:B------:R-:W-:Y:S02]  /*1520*/  IMAD.SHL.U32 R4, R4, 0x80, RZ ;  /* 0x0000008004047824 */ /* 0x000fe400078e00ff */
[----:B------:R0:W-:Y:S03]  /*1530*/  STL [R1+0x14], R0 ;  /* 0x0000140001007387 */ /* 0x0001e60000100800 */
[----:B------:R-:W-:-:S07]  /*1540*/  LOP3.LUT R233, R4, 0x180, RZ, 0xc0, !PT ;  /* 0x0000018004e97812 */ /* 0x000fce00078ec0ff */
.L_x_2554:
[----:B0123--:R-:W0:Y:S02]  /*1550*/  LDC.64 R2, c[0x0][0xc88] ;  /* 0x00032200ff027b82 */ /* 0x00fe240000000a00 */
[----:B0-----:R-:W-:-:S05]  /*1560*/  IMAD.WIDE R2, R43, 0x4, R2 ;  /* 0x000000042b027825 */ /* 0x001fca00078e0202 */
[----:B------:R-:W2:Y:S01]  /*1570*/  LDG.E R28, desc[UR54][R2.64] ;  /* 0x00000036021c7981 */ /* 0x000ea2000c1e1900 */
[----:B------:R-:W-:Y:S05]  /*1580*/  YIELD ;  /* 0x0000000000007946 */ /* 0x000fea0003800000 */
[----:B------:R-:W-:Y:S01]  /*1590*/  ULDC.64 UR4, c[0x0][0xa28] ;  /* 0x00028a0000047ab9 */ /* 0x000fe20000000a00 */
[----:B------:R-:W-:Y:S01]  /*15a0*/  ULDC.64 UR8, c[0x0][0xa18] ;  /* 0x0002860000087ab9 */ /* 0x000fe20000000a00 */
[----:B------:R-:W-:Y:S01]  /*15b0*/  ISETP.NE.U32.AND P1, PT, RZ, UR4, PT ;  /* 0x00000004ff007c0c */ /* 0x000fe2000bf25070 */
[----:B------:R-:W-:Y:S01]  /*15c0*/  IMAD.MOV.U32 R10, RZ, RZ, RZ ;  /* 0x000000ffff0a7224 */ /* 0x000fe200078e00ff */
[----:B------:R-:W-:Y:S01]  /*15d0*/  ULDC.64 UR6, c[0x0][0xa08] ;  /* 0x0002820000067ab9 */ /* 0x000fe20000000a00 */
[----:B------:R-:W-:Y:S01]  /*15e0*/  IMAD.MOV.U32 R26, RZ, RZ, RZ ;  /* 0x000000ffff1a7224 */ /* 0x000fe200078e00ff */
[----:B------:R-:W-:-:S02]  /*15f0*/  ISETP.NE.AND.EX P1, PT, RZ, UR5, PT, P1 ;  /* 0x00000005ff007c0c */ /* 0x000fc4000bf25310 */
[----:B------:R-:W-:-:S04]  /*1600*/  ISETP.NE.U32.AND P0, PT, RZ, UR6, PT ;  /* 0x00000006ff007c0c */ /* 0x000fc8000bf05070 */
[----:B------:R-:W-:Y:S02]  /*1610*/  ISETP.NE.AND.EX P0, PT, RZ, UR7, PT, P0 ;  /* 0x00000007ff007c0c */ /* 0x000fe4000bf05300 */
[----:B--2---:R-:W-:Y:S01]  /*1620*/  SHF.R.S32.HI R0, RZ, 0x1f, R28 ;  /* 0x0000001fff007819 */ /* 0x004fe2000001141c */
[----:B------:R-:W-:-:S04]  /*1630*/  IMAD.SHL.U32 R30, R28, 0x4, RZ ;  /* 0x000000041c1e7824 */ /* 0x000fc800078e00ff */
[C---:B------:R-:W-:Y:S01]  /*1640*/  @P1 LEA R4, P2, R28.reuse, UR4, 0x2 ;  /* 0x000000041c041c11 */ /* 0x040fe2000f8410ff */
[----:B------:R-:W-:Y:S01]  /*1650*/  STL [R1+0x18], R28 ;  /* 0x0000181c01007387 */ /* 0x000fe20000100800 */
[C-C-:B------:R-:W-:Y:S02]  /*1660*/  SHF.L.U64.HI R29, R28.reuse, 0x2, R0.reuse ;  /* 0x000000021c1d7819 */ /* 0x140fe40000010200 */
[----:B------:R-:W-:Y:S01]  /*1670*/  @P1 LEA.HI.X R5, R28, UR5, R0, 0x2, P2 ;  /* 0x000000051c051c11 */ /* 0x000fe200090f1400 */
[----:B------:R-:W-:Y:S01]  /*1680*/  ULDC UR4, c[0x0][0x288] ;  /* 0x0000a20000047ab9 */ /* 0x000fe20000000800 */
[----:B------:R-:W-:Y:S01]  /*1690*/  ISETP.NE.U32.AND P2, PT, RZ, UR8, PT ;  /* 0x00000008ff007c0c */ /* 0x000fe2000bf45070 */
[----:B------:R0:W-:Y:S01]  /*16a0*/  STL [R1+0x28], R0 ;  /* 0x0000280001007387 */ /* 0x0001e20000100800 */
[----:B------:R-:W-:Y:S02]  /*16b0*/  IADD3 R8, P3, R30, UR6, RZ ;  /* 0x000000061e087c10 */ /* 0x000fe4000ff7e0ff */
[----:B------:R-:W-:Y:S01]  /*16c0*/  ISETP.NE.AND.EX P2, PT, RZ, UR9, PT, P2 ;  /* 0x00000009ff007c0c */ /* 0x000fe2000bf45320 */
[----:B------:R1:W5:Y:S01]  /*16d0*/  @P1 LDG.E R10, desc[UR54][R4.64] ;  /* 0x00000036040a1981 */ /* 0x000362000c1e1900 */
[----:B------:R-:W-:-:S03]  /*16e0*/  IADD3.X R9, R29, UR7, RZ, P3, !PT ;  /* 0x000000071d097c10 */ /* 0x000fc60009ffe4ff */
[----:B------:R1:W-:Y:S01]  /*16f0*/  STL [R1+0x20], R30 ;  /* 0x0000201e01007387 */ /* 0x0003e20000100800 */
[----:B0-----:R-:W-:Y:S01]  /*1700*/  IMAD.U32 R0, RZ, RZ, UR4 ;  /* 0x00000004ff007e24 */ /* 0x001fe2000f8e00ff */
[----:B------:R-:W-:Y:S02]  /*1710*/  ULDC.64 UR4, c[0x0][0x418] ;  /* 0x0001060000047ab9 */ /* 0x000fe40000000a00 */
[----:B------:R1:W5:Y:S04]  /*1720*/  @P0 LDG.E R26, desc[UR54][R8.64] ;  /* 0x00000036081a0981 */ /* 0x000368000c1e1900 */
[----:B------:R-:W-:Y:S01]  /*1730*/  @P2 IADD3 R6, P1, R30, UR8, RZ ;  /* 0x000000081e062c10 */ /* 0x000fe2000ff3e0ff */
[----:B------:R1:W-:Y:S03]  /*1740*/  STL [R1+0x24], R29 ;  /* 0x0000241d01007387 */ /* 0x0003e60000100800 */
[----:B------:R-:W-:-:S05]  /*1750*/  @P2 IADD3.X R7, R29, UR9, RZ, P1, !PT ;  /* 0x000000091d072c10 */ /* 0x000fca0008ffe4ff */
[----:B------:R-:W2:Y:S01]  /*1760*/  @P2 LDG.E R0, desc[UR54][R6.64] ;  /* 0x0000003606002981 */ /* 0x000ea2000c1e1900 */
[----:B------:R-:W-:-:S03]  /*1770*/  UISETP.NE.U32.AND UP0, UPT, UR4, URZ, UPT ;  /* 0x0000003f0400728c */ /* 0x000fc6000bf05070 */
[----:B------:R-:W-:Y:S01]  /*1780*/  ULDC UR4, c[0x0][0x424] ;  /* 0x0001090000047ab9 */ /* 0x000fe20000000800 */
[----:B------:R-:W-:-:S03]  /*1790*/  UISETP.NE.AND.EX UP0, UPT, UR5, URZ, UPT, UP0 ;  /* 0x0000003f0500728c */ /* 0x000fc6000bf05300 */
[----:B------:R-:W-:Y:S01]  /*17a0*/  ULDC UR5, c[0x0][0x2f0] ;  /* 0x0000bc0000057ab9 */ /* 0x000fe20000000800 */
[----:B------:R-:W-:-:S04]  /*17b0*/  USEL UR4, UR4, 0x1, UP0 ;  /* 0x0000000104047887 */ /* 0x000fc80008000000 */
[----:B------:R-:W-:-:S03]  /*17c0*/  UIMAD UR4, UR4, UR5, URZ ;  /* 0x00000005040472a4 */ /* 0x000fc6000f8e023f */
[----:B------:R-:W-:Y:S02]  /*17d0*/  ULDC UR5, c[0x0][0x348] ;  /* 0x0000d20000057ab9 */ /* 0x000fe40000000800 */
[----:B------:R-:W-:Y:S01]  /*17e0*/  MOV R2, UR5 ;  /* 0x0000000500027c02 */ /* 0x000fe20008000f00 */
[----:B------:R-:W-:Y:S01]  /*17f0*/  IMAD.U32 R25, RZ, RZ, UR4 ;  /* 0x00000004ff197e24 */ /* 0x000fe2000f8e00ff */
[----:B--2---:R1:W-:Y:S01]  /*1800*/  STL [R1], R0 ;  /* 0x0000000001007387 */ /* 0x0043e20000100800 */
[----:B------:R-:W-:Y:S01]  /*1810*/  IMAD.MOV.U32 R14, RZ, RZ, R0 ;  /* 0x000000ffff0e7224 */ /* 0x000fe200078e0000 */
[----:B----4-:R-:W-:Y:S06]  /*1820*/  @P2 BRA `(.L_x_2339) ;  /* 0x0000000000282947 */ /* 0x010fec0003800000 */
[----:B------:R-:W-:Y:S02]  /*1830*/  ULDC.64 UR4, c[0x0][0xa00] ;  /* 0x0002800000047ab9 */ /* 0x000fe40000000a00 */
[----:B------:R-:W-:-:S04]  /*1840*/  ISETP.NE.U32.AND P1, PT, RZ, UR4, PT ;  /* 0x00000004ff007c0c */ /* 0x000fc8000bf25070 */
[----:B------:R-:W-:-:S13]  /*1850*/  ISETP.NE.AND.EX P1, PT, RZ, UR5, PT, P1 ;  /* 0x00000005ff007c0c */ /* 0x000fda000bf25310 */
[----:B------:R-:W-:Y:S05]  /*1860*/  @!P1 BRA `(.L_x_2339) ;  /* 0x0000000000189947 */ /* 0x000fea0003800000 */
[----:B-1----:R-:W0:Y:S02]  /*1870*/  LDC.64 R4, c[0x0][0xa00] ;  /* 0x00028000ff047b82 */ /* 0x002e240000000a00 */
[----:B0-----:R-:W-:-:S05]  /*1880*/  IMAD.WIDE R4, R28, 0x4, R4 ;  /* 0x000000041c047825 */ /* 0x001fca00078e0204 */
[----:B------:R-:W2:Y:S04]  /*1890*/  LDG.E R0, desc[UR54][R4.64] ;  /* 0x0000003604007981 */ /* 0x000ea8000c1e1900 */
[----:B------:R-:W2:Y:S02]  /*18a0*/  LDG.E R3, desc[UR54][R4.64+0x4] ;  /* 0x0000043604037981 */ /* 0x000ea4000c1e1900 */
[----:B--2---:R-:W-:-:S05]  /*18b0*/  IMAD.IADD R14, R3, 0x1, -R0 ;  /* 0x00000001030e7824 */ /* 0x004fca00078e0a00 */
[----:B------:R0:W-:Y:S02]  /*18c0*/  STL [R1], R14 ;  /* 0x0000000e01007387 */ /* 0x0001e40000100800 */
.L_x_2339:
[C---:B------:R-:W-:Y:S01]  /*18d0*/  LOP3.LUT R27, R42.reuse, 0xffff, RZ, 0xc0, !PT ;  /* 0x0000ffff2a1b7812 */ /* 0x040fe200078ec0ff */
[----:B------:R-:W-:Y:S01]  /*18e0*/  ULDC.64 UR4, c[0x0][0xa20] ;  /* 0x0002880000047ab9 */ /* 0x000fe20000000a00 */
[C---:B------:R-:W-:Y:S02]  /*18f0*/  LOP3.LUT R3, R42.reuse, 0xff000000, RZ, 0xc0, !PT ;  /* 0xff0000002a037812 */ /* 0x040fe400078ec0ff */
[----:B------:R-:W-:Y:S01]  /*1900*/  ISETP.NE.U32.AND P1, PT, RZ, UR4, PT ;  /* 0x00000004ff007c0c */ /* 0x000fe2000bf25070 */
[----:B------:R2:W-:Y:S01]  /*1910*/  STL [R1+0x8], R27 ;  /* 0x0000081b01007387 */ /* 0x0005e20000100800 */
[----:B-1----:R-:W-:Y:S02]  /*1920*/  LOP3.LUT R0, R42, 0xff0000, RZ, 0xc0, !PT ;  /* 0x00ff00002a007812 */ /* 0x002fe400078ec0ff */
[----:B------:R-:W-:Y:S02]  /*1930*/  ISETP.NE.AND.EX P1, PT, RZ, UR5, PT, P1 ;  /* 0x00000005ff007c0c */ /* 0x000fe4000bf25310 */
[----:B------:R-:W-:-:S04]  /*1940*/  SHF.R.U32.HI R3, RZ, 0x8, R3 ;  /* 0x00000008ff037819 */ /* 0x000fc80000011603 */
[----:B------:R-:W-:-:S07]  /*1950*/  LEA.HI R11, R0, R3, RZ, 0x10 ;  /* 0x00000003000b7211 */ /* 0x000fce00078f80ff */
[----:B--2---:R-:W-:Y:S05]  /*1960*/  @!P1 BRA `(.L_x_2340) ;  /* 0x0000000000109947 */ /* 0x004fea0003800000 */
[----:B------:R-:W-:-:S04]  /*1970*/  IADD3 R4, P0, R30, UR4, RZ ;  /* 0x000000041e047c10 */ /* 0x000fc8000ff1e0ff */
[----:B------:R-:W-:-:S05]  /*1980*/  IADD3.X R5, R29, UR5, RZ, P0, !PT ;  /* 0x000000051d057c10 */ /* 0x000fca00087fe4ff */
[----:B------:R1:W5:Y:S01]  /*1990*/  LDG.E R25, desc[UR54][R4.64] ;  /* 0x0000003604197981 */ /* 0x000362000c1e1900 */
[----:B------:R-:W-:Y:S05]  /*19a0*/  BRA `(.L_x_2341) ;  /* 0x0000000000107947 */ /* 0x000fea0003800000 */
.L_x_2340:
[----:B------:R-:W-:Y:S05]  /*19b0*/  @!P0 BRA `(.L_x_2341) ;  /* 0x00000000000c8947 */ /* 0x000fea0003800000 */
[----:B------:R-:W2:Y:S04]  /*19c0*/  LDG.E R0, desc[UR54][R8.64] ;  /* 0x0000003608007981 */ /* 0x000ea8000c1e1900 */
[----:B------:R-:W2:Y:S02]  /*19d0*/  LDG.E R25, desc[UR54][R8.64+0x4] ;  /* 0x0000043608197981 */ /* 0x000ea4000c1e1900 */
[----:B--2---:R-:W-:-:S07]  /*19e0*/  IMAD.IADD R25, R25, 0x1, -R0 ;  /* 0x0000000119197824 */ /* 0x004fce00078e0a00 */
.L_x_2341:
[----:B------:R-:W-:Y:S01]  /*19f0*/  ULDC.64 UR4, c[0x0][0xa10] ;  /* 0x0002840000047ab9 */ /* 0x000fe20000000a00 */
[----:B------:R-:W2:Y:S01]  /*1a00*/  LDC R8, c[0x0][0x448] ;  /* 0x00011200ff087b82 */ /* 0x000ea20000000800 */
[----:B------:R-:W-:-:S04]  /*1a10*/  ISETP.NE.U32.AND P0, PT, RZ, UR4, PT ;  /* 0x00000004ff007c0c */ /* 0x000fc8000bf05070 */
[----:B------:R-:W-:Y:S01]  /*1a20*/  ISETP.NE.AND.EX P0, PT, RZ, UR5, PT, P0 ;  /* 0x00000005ff007c0c */ /* 0x000fe2000bf05300 */
[----:B------:R-:W-:-:S12]  /*1a30*/  ULDC.64 UR4, c[0x0][0xa30] ;  /* 0x00028c0000047ab9 */ /* 0x000fd80000000a00 */
[----:B-1----:R-:W1:Y:S02]  /*1a40*/  @P0 LDC.64 R4, c[0x0][0xa10] ;  /* 0x00028400ff040b82 */ /* 0x002e640000000a00 */
[----:B-1----:R-:W-:-:S05]  /*1a50*/  @P0 IMAD.WIDE R4, R28, 0x4, R4 ;  /* 0x000000041c040825 */ /* 0x002fca00078e0204 */
[----:B------:R-:W3:Y:S04]  /*1a60*/  @P0 LDG.E R0, desc[UR54][R4.64] ;  /* 0x0000003604000981 */ /* 0x000ee8000c1e1900 */
[----:B------:R1:W3:Y:S01]  /*1a70*/  @P0 LDG.E R3, desc[UR54][R4.64+0x4] ;  /* 0x0000043604030981 */ /* 0x0002e2000c1e1900 */
[----:B------:R-:W-:Y:S01]  /*1a80*/  ISETP.NE.U32.AND P1, PT, RZ, UR4, PT ;  /* 0x00000004ff007c0c */ /* 0x000fe2000bf25070 */
[----:B-----5:R-:W-:-:S03]  /*1a90*/  IMAD.MOV.U32 R146, RZ, RZ, R25 ;  /* 0x000000ffff927224 */ /* 0x020fc600078e0019 */
[----:B------:R-:W-:-:S13]  /*1aa0*/  ISETP.NE.AND.EX P1, PT, RZ, UR5, PT, P1 ;  /* 0x00000005ff007c0c */ /* 0x000fda000bf25310 */
[----:B------:R-:W-:-:S04]  /*1ab0*/  @P1 IADD3 R6, P2, R30, UR4, RZ ;  /* 0x000000041e061c10 */ /* 0x000fc8000ff5e0ff */
[----:B------:R-:W-:-:S05]  /*1ac0*/  @P1 IADD3.X R7, R29, UR5, RZ, P2, !PT ;  /* 0x000000051d071c10 */ /* 0x000fca00097fe4ff */
[----:B------:R4:W5:Y:S01]  /*1ad0*/  @P1 LDG.E R146, desc[UR54][R6.64] ;  /* 0x0000003606921981 */ /* 0x000962000c1e1900 */
[----:B--2---:R-:W-:Y:S01]  /*1ae0*/  ISETP.NE.AND P1, PT, R8, 0x1, PT ;  /* 0x000000010800780c */ /* 0x004fe20003f25270 */
[----:B------:R-:W-:Y:S01]  /*1af0*/  IMAD.SHL.U32 R236, R41, 0x80, RZ ;  /* 0x0000008029ec7824 */ /* 0x000fe200078e00ff */
[----:B------:R-:W-:Y:S01]  /*1b00*/  BSSY B0, `(.L_x_2342) ;  /* 0x0000038000007945 */ /* 0x000fe20003800000 */
[----:B------:R-:W-:Y:S02]  /*1b10*/  IMAD.IADD R13, R25, 0x1, -R10 ;  /* 0x00000001190d7824 */ /* 0x000fe400078e0a0a */
[----:B-1----:R-:W-:Y:S01]  /*1b20*/  VIADD R4, R236, 0x7f ;  /* 0x0000007fec047836 */ /* 0x002fe20000000000 */
[----:B----4-:R-:W-:-:S07]  /*1b30*/  SHF.R.U32.HI R6, RZ, 0x10, R11 ;  /* 0x00000010ff067819 */ /* 0x010fce000001160b */
[----:B------:R-:W1:Y:S08]  /*1b40*/  @P1 LDC R9, c[0x0][0x44c] ;  /* 0x00011300ff091b82 */ /* 0x000e700000000800 */
[----:B------:R-:W2:Y:S01]  /*1b50*/  @P1 LDC R5, c[0x0][0x450] ;  /* 0x00011400ff051b82 */ /* 0x000ea20000000800 */
[----:B---3--:R-:W-:Y:S01]  /*1b60*/  @P0 IADD3 R2, -R0, R3, RZ ;  /* 0x0000000300020210 */ /* 0x008fe20007ffe1ff */
[----:B-1----:R-:W-:-:S04]  /*1b70*/  @P1 IMAD.HI.U32 R0, R4, R9, RZ ;  /* 0x0000000904001227 */ /* 0x002fc800078e00ff */
[----:B------:R-:W-:Y:S01]  /*1b80*/  IMAD.IADD R12, R13, 0x1, R2 ;  /* 0x000000010d0c7824 */ /* 0x000fe200078e0202 */
[----:B--2---:R-:W-:-:S03]  /*1b90*/  @P1 SHF.R.U32.HI R4, RZ, R5, R0 ;  /* 0x00000005ff041219 */ /* 0x004fc60000011600 */
[C---:B------:R-:W-:Y:S01]  /*1ba0*/  VIADD R0, R12.reuse, 0x9f ;  /* 0x0000009f0c007836 */ /* 0x040fe20000000000 */
[----:B------:R-:W-:Y:S01]  /*1bb0*/  IADD3 R159, R12, 0xa0, -R14 ;  /* 0x000000a00c9f7810 */ /* 0x000fe20007ffe80e */
[----:B------:R1:W-:Y:S02]  /*1bc0*/  STL [R1+0x4], R12 ;  /* 0x0000040c01007387 */ /* 0x0003e40000100800 */
[----:B------:R-:W-:-:S04]  /*1bd0*/  IMAD.HI R0, R0, 0x66666667, RZ ;  /* 0x6666666700007827 */ /* 0x000fc800078e02ff */
[----:B------:R-:W-:Y:S01]  /*1be0*/  IMAD.IADD R4, R159, 0x1, R4 ;  /* 0x000000019f047824 */ /* 0x000fe200078e0204 */
[----:B------:R-:W-:-:S03]  /*1bf0*/  SHF.R.U32.HI R3, RZ, 0x1f, R0 ;  /* 0x0000001fff037819 */ /* 0x000fc60000011600 */
[----:B------:R-:W-:Y:S01]  /*1c00*/  IMAD.HI R4, R4, 0x66666667, RZ ;  /* 0x6666666704047827 */ /* 0x000fe200078e02ff */
[----:B-1----:R-:W-:Y:S02]  /*1c10*/  LOP3.LUT R12, R11, 0xff, RZ, 0xc0, !PT ;  /* 0x000000ff0b0c7812 */ /* 0x002fe400078ec0ff */
[----:B------:R-:W-:Y:S01]  /*1c20*/  LEA.HI.SX32 R160, R0, R3, 0x1a ;  /* 0x0000000300a07211 */ /* 0x000fe200078fd2ff */
[----:B------:R-:W-:Y:S01]  /*1c30*/  IMAD.MOV.U32 R0, RZ, RZ, RZ ;  /* 0x000000ffff007224 */ /* 0x000fe200078e00ff */
[----:B------:R-:W-:Y:S01]  /*1c40*/  SHF.R.U32.HI R5, RZ, 0x1f, R4 ;  /* 0x0000001fff057819 */ /* 0x000fe20000011604 */
[----:B------:R1:W-:Y:S03]  /*1c50*/  STL [R1+0x34], R12 ;  /* 0x0000340c01007387 */ /* 0x0003e60000100800 */
[----:B------:R-:W-:Y:S01]  /*1c60*/  LEA.HI.SX32 R5, R4, R5, 0x1a ;  /* 0x0000000504057211 */ /* 0x000fe200078fd2ff */
[----:B------:R1:W-:Y:S03]  /*1c70*/  STL [R1+0x1c], R6 ;  /* 0x00001c0601007387 */ /* 0x0003e60000100800 */
[----:B------:R-:W-:-:S04]  /*1c80*/  VIMNMX R9, R160, R5, PT ;  /* 0x00000005a0097248 */ /* 0x000fc80003fe0100 */
[----:B------:R-:W-:-:S13]  /*1c90*/  ISETP.GE.AND P0, PT, R9, 0x1, PT ;  /* 0x000000010900780c */ /* 0x000fda0003f06270 */
[----:B-1----:R-:W-:Y:S05]  /*1ca0*/  @!P0 BRA `(.L_x_2343) ;  /* 0x0000000000748947 */ /* 0x002fea0003800000 */
[----:B------:R-:W-:Y:S01]  /*1cb0*/  ISETP.NE.AND P0, PT, R6, RZ, PT ;  /* 0x000000ff0600720c */ /* 0x000fe20003f05270 */
[----:B------:R-:W-:-:S03]  /*1cc0*/  ULDC UR4, c[0x0][0x9f0] ;  /* 0x00027c0000047ab9 */ /* 0x000fc60000000800 */
[----:B------:R-:W-:-:S04]  /*1cd0*/  SEL R10, R6, UR4, P0 ;  /* 0x00000004060a7c07 */ /* 0x000fc80008000000 */
[-C--:B------:R-:W-:Y:S02]  /*1ce0*/  IABS R6, R10.reuse ;  /* 0x0000000a00067213 */ /* 0x080fe40000000000 */
[----:B------:R-:W-:Y:S02]  /*1cf0*/  IADD3 R0, R10, -0x1, R9 ;  /* 0xffffffff0a007810 */ /* 0x000fe40007ffe009 */
[----:B------:R-:W1:Y:S01]  /*1d00*/  I2F.RP R3, R6 ;  /* 0x0000000600037306 */ /* 0x000e620000209400 */
[----:B------:R-:W-:Y:S02]  /*1d10*/  IABS R11, R10 ;  /* 0x0000000a000b7213 */ /* 0x000fe40000000000 */
[----:B------:R-:W-:Y:S02]  /*1d20*/  IABS R8, R0 ;  /* 0x0000000000087213 */ /* 0x000fe40000000000 */
[----:B------:R-:W-:-:S04]  /*1d30*/  LOP3.LUT R0, R0, R10, RZ, 0x3c, !PT ;  /* 0x0000000a00007212 */ /* 0x000fc800078e3cff */
[----:B------:R-:W-:Y:S01]  /*1d40*/  ISETP.GE.AND P2, PT, R0, RZ, PT ;  /* 0x000000ff0000720c */ /* 0x000fe20003f46270 */
[----:B-1----:R-:W1:Y:S02]  /*1d50*/  MUFU.RCP R3, R3 ;  /* 0x0000000300037308 */ /* 0x002e640000001000 */
[----:B-1----:R-:W-:Y:S02]  /*1d60*/  VIADD R4, R3, 0xffffffe ;  /* 0x0ffffffe03047836 */ /* 0x002fe40000000000 */
[----:B------:R-:W-:-:S04]  /*1d70*/  IMAD.MOV R3, RZ, RZ, -R11 ;  /* 0x000000ffff037224 */ /* 0x000fc800078e0a0b */
[----:B------:R1:W2:Y:S02]  /*1d80*/  F2I.FTZ.U32.TRUNC.NTZ R5, R4 ;  /* 0x0000000400057305 */ /* 0x0002a4000021f000 */
[----:B-1----:R-:W-:Y:S01]  /*1d90*/  IMAD.MOV.U32 R4, RZ, RZ, RZ ;  /* 0x000000ffff047224 */ /* 0x002fe200078e00ff */
[----:B--2---:R-:W-:-:S05]  /*1da0*/  IADD3 R7, RZ, -R5, RZ ;  /* 0x80000005ff077210 */ /* 0x004fca0007ffe0ff */
        /* <DEDUP_REMOVED lines=13> */
.L_x_2343:
[----:B------:R-:W-:Y:S05]  /*1e80*/  BSYNC B0 ;  /* 0x0000000000007941 */ /* 0x000fea0003800000 */
.L_x_2342:
        /* <DEDUP_REMOVED lines=25> */
[----:B0-----:R0:W1:Y:S01]  /*2020*/  LDC.64 R14, c[0x4][R0] ;  /* 0x01000000000e7b82 */ /* 0x0010620000000a00 */
        /* <DEDUP_REMOVED lines=8> */
[----:B0-----:R-:W-:-:S07]  /*20b0*/  IMAD.MOV.U32 R13, RZ, RZ, RZ ;  /* 0x000000ffff0d7224 */ /* 0x001fce00078e00ff */
[----:B------:R-:W-:-:S07]  /*20c0*/  LEPC R20, `(.L_x_2346) ;  /* 0x000000001014794e */ /* 0x000fce0000000000 */
[----:B-1---5:R-:W-:Y:S05]  /*20d0*/  CALL.ABS.NOINC R14 ;  /* 0x000000000e007343 */ /* 0x022fea0003c00000 */
.L_x_2346:
[----:B------:R-:W-:Y:S05]  /*20e0*/  BSYNC B6 ;  /* 0x0000000000067941 */ /* 0x000fea0003800000 */
.L_x_2345:
[----:B------:R-:W-:Y:S01]  /*20f0*/  VIADD R0, R16, 0xf200 ;  /* 0x0000f20010007836 */ /* 0x000fe20000000000 */
[----:B------:R-:W-:Y:S04]  /*2100*/  BSSY B6, `(.L_x_2347) ;  /* 0x0000013000067945 */ /* 0x000fe80003800000 */
[----:B------:R-:W-:-:S13]  /*2110*/  LOP3.LUT P0, RZ, R0, 0x1bf, RZ, 0xc0, !PT ;  /* 0x000001bf00ff7812 */ /* 0x000fda000780c0ff */
[----:B------:R-:W-:Y:S05]  /*2120*/  @!P0 BRA `(.L_x_2348) ;  /* 0x0000000000408947 */ /* 0x000fea0003800000 */
[----:B------:R-:W-:Y:S01]  /*2130*/  MOV R0, 0x0 ;  /* 0x0000000000007802 */ /* 0x000fe20000000f00 */
[----:B------:R-:W-:Y:S01]  /*2140*/  ULDC.64 UR4, c[0x4][0xc0] ;  /* 0x0100300000047ab9 */ /* 0x000fe20000000a00 */
[----:B------:R-:W-:Y:S01]  /*2150*/  ULDC.64 UR6, c[0x4][0x20] ;  /* 0x0100080000067ab9 */ /* 0x000fe20000000a00 */
[----:B------:R-:W-:Y:S01]  /*2160*/  MOV R4, UR4 ;  /* 0x0000000400047c02 */ /* 0x000fe20008000f00 */
[----:B0-----:R0:W1:Y:S01]  /*2170*/  LDC.64 R14, c[0x4][R0] ;  /* 0x01000000000e7b82 */ /* 0x0010620000000a00 */
[----:B------:R-:W-:Y:S01]  /*2180*/  IMAD.U32 R5, RZ, RZ, UR5 ;  /* 0x00000005ff057e24 */ /* 0x000fe2000f8e00ff */
        /* <DEDUP_REMOVED lines=9> */
[----:B-1---5:R-:W-:Y:S05]  /*2220*/  CALL.ABS.NOINC R14 ;  /* 0x000000000e007343 */ /* 0x022fea0003c00000 */
.L_x_2348:
[----:B------:R-:W-:Y:S05]  /*2230*/  BSYNC B6 ;  /* 0x0000000000067941 */ /* 0x000fea0003800000 */
.L_x_2347:
[----:B------:R-:W-:Y:S01]  /*2240*/  ULDC.64 UR4, c[0x0][0x9f8] ;  /* 0x00027e0000047ab9 */ /* 0x000fe20000000a00 */
[----:B------:R-:W-:Y:S01]  /*2250*/  IMAD.MOV.U32 R0, RZ, RZ, R28 ;  /* 0x000000ffff007224 */ /* 0x000fe200078e001c */
[----:B------:R-:W-:Y:S01]  /*2260*/  ISETP.NE.U32.AND P0, PT, RZ, UR4, PT ;  /* 0x00000004ff007c0c */ /* 0x000fe2000bf05070 */
[----:B0-----:R-:W2:Y:S01]  /*2270*/  LDL.LU R14, [R1+0x10] ;  /* 0x00001000010e7983 */ /* 0x001ea20000300800 */
[----:B------:R-:W0:Y:S02]  /*2280*/  LDC.64 R114, c[0x0][0x300] ;  /* 0x0000c000ff727b82 */ /* 0x000e240000000a00 */
[----:B------:R-:W-:Y:S01]  /*2290*/  ISETP.NE.AND.EX P0, PT, RZ, UR5, PT, P0 ;  /* 0x00000005ff007c0c */ /* 0x000fe2000bf05300 */
[----:B------:R-:W1:Y:S01]  /*22a0*/  S2R R20, SR_TID.X ;  /* 0x0000000000147919 */ /* 0x000e620000002100 */
[----:B------:R-:W-:Y:S01]  /*22b0*/  IMAD.IADD R123, R26, 0x1, R25 ;  /* 0x000000011a7b7824 */ /* 0x000fe200078e0219 */
[----:B------:R-:W-:-:S03]  /*22c0*/  SHF.R.S32.HI R19, RZ, 0x1f, R18 ;  /* 0x0000001fff137819 */ /* 0x000fc60000011412 */
[----:B------:R-:W3:Y:S07]  /*22d0*/  LDC.64 R108, c[0x0][0x3f8] ;  /* 0x0000fe00ff6c7b82 */ /* 0x000eee0000000a00 */
[----:B------:R-:W-:Y:S01]  /*22e0*/  @P0 IADD3 R4, P1, R30, UR4, RZ ;  /* 0x000000041e040c10 */ /* 0x000fe2000ff3e0ff */
[----:B------:R-:W4:Y:S03]  /*22f0*/  LDC.64 R102, c[0x0][0x408] ;  /* 0x00010200ff667b82 */ /* 0x000f260000000a00 */
[----:B------:R-:W-:Y:S01]  /*2300*/  @P0 IADD3.X R5, R29, UR5, RZ, P1, !PT ;  /* 0x000000051d050c10 */ /* 0x000fe20008ffe4ff */
[----:B------:R-:W-:-:S04]  /*2310*/  ULDC.64 UR4, c[0x0][0xa08] ;  /* 0x0002820000047ab9 */ /* 0x000fc80000000a00 */
[----:B------:R1:W2:Y:S01]  /*2320*/  @P0 LDG.E R0, desc[UR54][R4.64] ;  /* 0x0000003604000981 */ /* 0x0002a2000c1e1900 */
[----:B------:R-:W-:Y:S01]  /*2330*/  SHF.R.S32.HI R15, RZ, 0x1f, R123 ;  /* 0x0000001fff0f7819 */ /* 0x000fe2000001147b */
[-C--:B0-----:R-:W-:Y:S01]  /*2340*/  IMAD.WIDE.U32 R6, R123, R114.reuse, RZ ;  /* 0x000000727b067225 */ /* 0x081fe200078e00ff */
[----:B------:R-:W-:Y:S01]  /*2350*/  SHF.R.S32.HI R31, RZ, 0x1f, R220 ;  /* 0x0000001fff1f7819 */ /* 0x000fe200000114dc */
[----:B------:R-:W0:Y:S02]  /*2360*/  LDC R121, c[0x0][0x3f4] ;  /* 0x0000fd00ff797b82 */ /* 0x000e240000000800 */
[----:B------:R-:W-:Y:S01]  /*2370*/  IMAD R8, R15, R114, RZ ;  /* 0x000000720f087224 */ /* 0x000fe200078e02ff */
[----:B------:R-:W-:-:S03]  /*2380*/  ISETP.NE.U32.AND P0, PT, RZ, UR4, PT ;  /* 0x00000004ff007c0c */ /* 0x000fc6000bf05070 */
[----:B------:R-:W-:Y:S02]  /*2390*/  IMAD R3, R123, R115, R8 ;  /* 0x000000737b037224 */ /* 0x000fe400078e0208 */
[----:B-1----:R-:W-:Y:S01]  /*23a0*/  VIADD R9, R20, 0xffffff80 ;  /* 0xffffff8014097836 */ /* 0x002fe20000000000 */
[----:B------:R-:W-:Y:S01]  /*23b0*/  SHF.R.U32.HI R32, RZ, 0x7, R20 ;  /* 0x00000007ff207819 */ /* 0x000fe20000011614 */
[----:B------:R-:W-:Y:S01]  /*23c0*/  IMAD.IADD R7, R7, 0x1, R3 ;  /* 0x0000000107077824 */ /* 0x000fe200078e0203 */
[----:B------:R-:W-:Y:S01]  /*23d0*/  ISETP.NE.AND.EX P0, PT, RZ, UR5, PT, P0 ;  /* 0x00000005ff007c0c */ /* 0x000fe2000bf05300 */
[----:B------:R-:W-:Y:S01]  /*23e0*/  ULDC.64 UR4, c[0x0][0x308] ;  /* 0x0000c20000047ab9 */ /* 0x000fe20000000a00 */
[----:B------:R-:W-:Y:S01]  /*23f0*/  SHF.R.S32.HI R8, RZ, 0x1f, R9 ;  /* 0x0000001fff087819 */ /* 0x000fe20000011409 */
[C---:B------:R-:W-:Y:S01]  /*2400*/  IMAD.WIDE.U32 R4, R27.reuse, UR4, R6 ;  /* 0x000000041b047c25 */ /* 0x040fe2000f8e0006 */
[----:B------:R-:W-:Y:S02]  /*2410*/  ISETP.NE.AND P6, PT, R32, 0x1, PT ;  /* 0x000000012000780c */ /* 0x000fe40003fc5270 */
[----:B------:R-:W-:Y:S01]  /*2420*/  LEA.HI R8, R8, R9, RZ, 0x2 ;  /* 0x0000000908087211 */ /* 0x000fe200078f10ff */
[----:B------:R-:W-:Y:S01]  /*2430*/  IMAD R5, R27, UR5, R5 ;  /* 0x000000051b057c24 */ /* 0x000fe2000f8e0205 */
[----:B------:R-:W-:-:S02]  /*2440*/  ULDC.64 UR4, c[0x0][0x310] ;  /* 0x0000c40000047ab9 */ /* 0x000fc40000000a00 */
[--C-:B------:R-:W-:Y:S02]  /*2450*/  SHF.R.S32.HI R127, RZ, 0x2, R8.reuse ;  /* 0x00000002ff7f7819 */ /* 0x100fe40000011408 */
[----:B------:R-:W-:-:S04]  /*2460*/  SHF.R.S32.HI R8, RZ, 0x1f, R8 ;  /* 0x0000001fff087819 */ /* 0x000fc80000011408 */
[----:B------:R-:W-:-:S04]  /*2470*/  LEA.HI R8, R8, R127, RZ, 0x2 ;  /* 0x0000007f08087211 */ /* 0x000fc800078f10ff */
[----:B------:R-:W-:-:S05]  /*2480*/  LOP3.LUT R8, R8, 0xfffffffc, RZ, 0xc0, !PT ;  /* 0xfffffffc08087812 */ /* 0x000fca00078ec0ff */
[----:B------:R-:W-:Y:S02]  /*2490*/  IMAD.IADD R127, R127, 0x1, -R8 ;  /* 0x000000017f7f7824 */ /* 0x000fe400078e0a08 */
[-C--:B---3--:R-:W-:Y:S02]  /*24a0*/  IMAD R10, R31, R108.reuse, RZ ;  /* 0x0000006c1f0a7224 */ /* 0x088fe400078e02ff */
[----:B------:R-:W-:Y:S02]  /*24b0*/  VIADD R8, R18, 0x80 ;  /* 0x0000008012087836 */ /* 0x000fe40000000000 */
[C---:B------:R-:W-:Y:S01]  /*24c0*/  IMAD R13, R220.reuse, R109, R10 ;  /* 0x0000006ddc0d7224 */ /* 0x040fe200078e020a */
[----:B------:R-:W-:Y:S01]  /*24d0*/  SHF.R.S32.HI R23, RZ, 0x1f, R22 ;  /* 0x0000001fff177819 */ /* 0x000fe20000011416 */
[----:B------:R-:W-:-:S04]  /*24e0*/  IMAD.WIDE.U32 R110, R220, R108, R18 ;  /* 0x0000006cdc6e7225 */ /* 0x000fc800078e0012 */
[----:B------:R-:W-:Y:S01]  /*24f0*/  IMAD.WIDE.U32 R112, R220, R108, R22 ;  /* 0x0000006cdc707225 */ /* 0x000fe200078e0016 */
[----:B------:R-:W-:-:S03]  /*2500*/  IADD3 R111, R13, R111, RZ ;  /* 0x0000006f0d6f7210 */ /* 0x000fc60007ffe0ff */
[----:B------:R-:W-:Y:S02]  /*2510*/  IMAD.IADD R113, R113, 0x1, R13 ;  /* 0x0000000171717824 */ /* 0x000fe400078e020d */
[----:B----4-:R-:W-:-:S04]  /*2520*/  IMAD.WIDE.U32 R106, R220, R102, R22 ;  /* 0x00000066dc6a7225 */ /* 0x010fc800078e0016 */
[----:B------:R-:W-:Y:S01]  /*2530*/  IMAD.WIDE.U32 R104, R220, R102, R18 ;  /* 0x00000066dc687225 */ /* 0x000fe200078e0012 */
[----:B------:R-:W-:-:S03]  /*2540*/  SHF.L.U64.HI R131, R114, 0x7, R115 ;  /* 0x0000000772837819 */ /* 0x000fc60000010273 */
[----:B------:R-:W-:Y:S02]  /*2550*/  VIADD R33, R220, 0x80 ;  /* 0x00000080dc217836 */ /* 0x000fe40000000000 */
[----:B------:R-:W-:Y:S02]  /*2560*/  IMAD R25, R115, 0xa0, RZ ;  /* 0x000000a073197824 */ /* 0x000fe400078e02ff */
[----:B------:R-:W-:Y:S01]  /*2570*/  IMAD.SHL.U32 R133, R114, 0x80, RZ ;  /* 0x0000008072857824 */ /* 0x000fe200078e00ff */
[----:B------:R-:W-:Y:S01]  /*2580*/  SHF.R.S32.HI R147, RZ, 0x1f, R33 ;  /* 0x0000001fff937819 */ /* 0x000fe20000011421 */
[----:B-----5:R-:W-:-:S04]  /*2590*/  IMAD.WIDE.U32 R112, R146, R108, R112 ;  /* 0x0000006c92707225 */ /* 0x020fc800078e0070 */
[----:B------:R-:W-:-:S04]  /*25a0*/  IMAD.WIDE.U32 R110, R146, R108, R110 ;  /* 0x0000006c926e7225 */ /* 0x000fc800078e006e */
[----:B------:R-:W-:Y:S02]  /*25b0*/  IMAD R129, R109, 0xa0, RZ ;  /* 0x000000a06d817824 */ /* 0x000fe400078e02ff */
[----:B------:R-:W-:Y:S01]  /*25c0*/  VIADD R153, R32, 0x8 ;  /* 0x0000000820997836 */ /* 0x000fe20000000000 */
[----:B--2---:R-:W-:-:S04]  /*25d0*/  SHF.R.S32.HI R3, RZ, 0x1f, R0 ;  /* 0x0000001fff037819 */ /* 0x004fc80000011400 */
[----:B------:R-:W-:Y:S02]  /*25e0*/  SEL R12, R3, RZ, !P0 ;  /* 0x000000ff030c7207 */ /* 0x000fe40004000000 */
[----:B------:R-:W-:-:S03]  /*25f0*/  SEL R21, R0, RZ, !P0 ;  /* 0x000000ff00157207 */ /* 0x000fc60004000000 */
[----:B------:R-:W-:Y:S02]  /*2600*/  IMAD R0, R12, UR4, RZ ;  /* 0x000000040c007c24 */ /* 0x000fe4000f8e02ff */
[----:B------:R-:W-:-:S04]  /*2610*/  IMAD.WIDE.U32 R118, R21, UR4, R4 ;  /* 0x0000000415767c25 */ /* 0x000fc8000f8e0004 */
[----:B------:R-:W-:Y:S01]  /*2620*/  IMAD R9, R21, UR5, R0 ;  /* 0x0000000515097c24 */ /* 0x000fe2000f8e0200 */
[----:B------:R-:W-:Y:S05]  /*2630*/  @!P6 WARPSYNC.ALL ;  /* 0x000000000000e948 */ /* 0x000fea0003800000 */
[----:B------:R-:W-:Y:S01]  /*2640*/  ULDC.64 UR4, c[0x0][0x330] ;  /* 0x0000cc0000047ab9 */ /* 0x000fe20000000a00 */
[----:B------:R-:W-:Y:S01]  /*2650*/  IADD3 R0, R18, 0x20, RZ ;  /* 0x0000002012007810 */ /* 0x000fe20007ffe0ff */
[----:B------:R-:W-:Y:S01]  /*2660*/  IMAD.WIDE.U32 R116, R27, UR4, R18 ;  /* 0x000000041b747c25 */ /* 0x000fe2000f8e0012 */
[----:B------:R-:W-:Y:S01]  /*2670*/  ULDC UR4, c[0x0][0x2f4] ;  /* 0x0000bd0000047ab9 */ /* 0x000fe20000000800 */
[----:B------:R-:W-:Y:S01]  /*2680*/  LOP3.LUT R14, R14, 0xfffffffb, RZ, 0xc0, !PT ;  /* 0xfffffffb0e0e7812 */ /* 0x000fe200078ec0ff */
[----:B------:R-:W-:Y:S01]  /*2690*/  ULDC.64 UR6, c[0x0][0x338] ;  /* 0x0000ce0000067ab9 */ /* 0x000fe20000000a00 */
[----:B------:R-:W-:Y:S01]  /*26a0*/  @!P6 BAR.SYNC.DEFER_BLOCKING 0x9, 0x100 ;  /* 0x024400000000eb1d */ /* 0x000fe20000010000 */
[----:B------:R-:W-:-:S02]  /*26b0*/  ISETP.GE.AND P1, PT, R0, UR4, PT ;  /* 0x0000000400007c0c */ /* 0x000fc4000bf26270 */
[----:B------:R-:W-:Y:S02]  /*26c0*/  ISETP.GE.AND P0, PT, R18, UR4, PT ;  /* 0x0000000412007c0c */ /* 0x000fe4000bf06270 */
[----:B------:R-:W-:Y:S02]  /*26d0*/  SEL R7, RZ, 0xffffffff, P1 ;  /* 0xffffffffff077807 */ /* 0x000fe40000800000 */
[----:B------:R-:W-:Y:S01]  /*26e0*/  SEL R6, RZ, 0x1, P0 ;  /* 0x00000001ff067807 */ /* 0x000fe20000000000 */
[-C--:B------:R-:W-:Y:S01]  /*26f0*/  IMAD R3, R31, R114.reuse, RZ ;  /* 0x000000721f037224 */ /* 0x080fe200078e02ff */
[----:B------:R-:W-:Y:S01]  /*2700*/  LOP3.LUT P0, RZ, R127, 0x2, RZ, 0xc0, !PT ;  /* 0x000000027fff7812 */ /* 0x000fe2000780c0ff */
[----:B------:R-:W-:-:S04]  /*2710*/  IMAD.WIDE.U32 R4, R220, R114, R18 ;  /* 0x00000072dc047225 */ /* 0x000fc800078e0012 */
[----:B------:R-:W-:Y:S02]  /*2720*/  IMAD.SHL.U32 R7, R7, 0x2, RZ ;  /* 0x0000000207077824 */ /* 0x000fe400078e00ff */
[----:B------:R-:W-:Y:S01]  /*2730*/  IMAD R11, R220, R115, R3 ;  /* 0x00000073dc0b7224 */ /* 0x000fe200078e0203 */
[----:B------:R-:W-:Y:S01]  /*2740*/  IADD3 R3, P1, R118, R4, RZ ;  /* 0x0000000476037210 */ /* 0x000fe20007f3e0ff */
[----:B------:R-:W-:Y:S01]  /*2750*/  IMAD.IADD R4, R119, 0x1, R9 ;  /* 0x0000000177047824 */ /* 0x000fe200078e0209 */
[----:B------:R-:W-:Y:S01]  /*2760*/  LOP3.LUT R9, R7, 0x2, R6, 0xe2, !PT ;  /* 0x0000000207097812 */ /* 0x000fe200078ee206 */
[C---:B------:R-:W-:Y:S02]  /*2770*/  VIADD R6, R18.reuse, 0x40 ;  /* 0x0000004012067836 */ /* 0x040fe40000000000 */
[----:B------:R-:W-:Y:S01]  /*2780*/  VIADD R7, R18, 0x60 ;  /* 0x0000006012077836 */ /* 0x000fe20000000000 */
[----:B------:R-:W-:Y:S02]  /*2790*/  IADD3.X R5, R4, R5, R11, P1, !PT ;  /* 0x0000000504057210 */ /* 0x000fe40000ffe40b */
[----:B------:R-:W-:-:S02]  /*27a0*/  @P0 LOP3.LUT R14, R14, 0x4, RZ, 0xfc, !PT ;  /* 0x000000040e0e0812 */ /* 0x000fc400078efcff */
[----:B------:R-:W-:Y:S02]  /*27b0*/  ISETP.GE.AND P0, PT, R6, UR4, PT ;  /* 0x0000000406007c0c */ /* 0x000fe4000bf06270 */
[----:B------:R-:W-:Y:S02]  /*27c0*/  ISETP.GE.AND P1, PT, R7, UR4, PT ;  /* 0x0000000407007c0c */ /* 0x000fe4000bf26270 */
[----:B------:R-:W-:Y:S02]  /*27d0*/  SEL R10, RZ, 0x4, P0 ;  /* 0x00000004ff0a7807 */ /* 0x000fe40000000000 */
[----:B------:R-:W-:Y:S02]  /*27e0*/  SEL R11, RZ, 0x8, P1 ;  /* 0x00000008ff0b7807 */ /* 0x000fe40000800000 */
[----:B------:R-:W-:Y:S02]  /*27f0*/  ISETP.GE.AND P0, PT, R8, UR4, PT ;  /* 0x0000000408007c0c */ /* 0x000fe4000bf06270 */
[----:B------:R-:W-:-:S02]  /*2800*/  LOP3.LUT R9, R11, R9, R10, 0xfe, !PT ;  /* 0x000000090b097212 */ /* 0x000fc400078efe0a */
[----:B------:R-:W-:Y:S01]  /*2810*/  SEL R10, RZ, 0x10, P0 ;  /* 0x00000010ff0a7807 */ /* 0x000fe20000000000 */
[----:B------:R-:W-:Y:S01]  /*2820*/  IMAD R11, R12, UR6, RZ ;  /* 0x000000060c0b7c24 */ /* 0x000fe2000f8e02ff */
[-C--:B0-----:R-:W-:Y:S02]  /*2830*/  ISETP.GE.AND P0, PT, R18, R121.reuse, PT ;  /* 0x000000791200720c */ /* 0x081fe40003f06270 */
[----:B------:R-:W-:Y:S01]  /*2840*/  LOP3.LUT R36, R9, R10, RZ, 0xfc, !PT ;  /* 0x0000000a09247212 */ /* 0x000fe200078efcff */
[----:B------:R-:W-:Y:S01]  /*2850*/  IMAD R9, R31, R102, RZ ;  /* 0x000000661f097224 */ /* 0x000fe200078e02ff */
[----:B------:R-:W-:Y:S01]  /*2860*/  ISETP.GE.AND P1, PT, R0, R121, PT ;  /* 0x000000790000720c */ /* 0x000fe20003f26270 */
[----:B------:R-:W-:Y:S02]  /*2870*/  IMAD R35, R21, UR7, R11 ;  /* 0x0000000715237c24 */ /* 0x000fe4000f8e020b */
[----:B------:R-:W-:Y:S01]  /*2880*/  IMAD R13, R220, R103, R9 ;  /* 0x00000067dc0d7224 */ /* 0x000fe200078e0209 */
[----:B------:R-:W-:-:S02]  /*2890*/  SEL R9, R121, RZ, P0 ;  /* 0x000000ff79097207 */ /* 0x000fc40000000000 */
[----:B------:R-:W-:Y:S02]  /*28a0*/  ISETP.GE.AND P2, PT, R6, R121, PT ;  /* 0x000000790600720c */ /* 0x000fe40003f46270 */
[----:B------:R-:W-:Y:S01]  /*28b0*/  SEL R11, R121, RZ, P1 ;  /* 0x000000ff790b7207 */ /* 0x000fe20000800000 */
[----:B------:R-:W-:-:S04]  /*28c0*/  IMAD.IADD R9, R18, 0x1, R9 ;  /* 0x0000000112097824 */ /* 0x000fc800078e0209 */
[----:B------:R-:W-:Y:S01]  /*28d0*/  IMAD.IADD R11, R0, 0x1, R11 ;  /* 0x00000001000b7824 */ /* 0x000fe200078e020b */
[----:B------:R-:W-:Y:S01]  /*28e0*/  LOP3.LUT R14, R14, 0xfffffffe, RZ, 0xc0, !PT ;  /* 0xfffffffe0e0e7812 */ /* 0x000fe200078ec0ff */
[----:B------:R-:W-:Y:S01]  /*28f0*/  IMAD.IADD R107, R107, 0x1, R13 ;  /* 0x000000016b6b7824 */ /* 0x000fe200078e020d */
[----:B------:R-:W-:Y:S01]  /*2900*/  SHF.R.S32.HI R10, RZ, 0x1f, R9 ;  /* 0x0000001fff0a7819 */ /* 0x000fe20000011409 */
[----:B------:R-:W-:Y:S01]  /*2910*/  IMAD.IADD R105, R13, 0x1, R105 ;  /* 0x000000010d697824 */ /* 0x000fe200078e0269 */
[----:B------:R-:W-:Y:S02]  /*2920*/  SHF.R.S32.HI R12, RZ, 0x1f, R11 ;  /* 0x0000001fff0c7819 */ /* 0x000fe4000001140b */
[----:B------:R-:W-:Y:S02]  /*2930*/  SEL R13, R121, RZ, P2 ;  /* 0x000000ff790d7207 */ /* 0x000fe40001000000 */
[----:B------:R-:W-:Y:S02]  /*2940*/  @P2 LOP3.LUT R14, R14, 0x1, RZ, 0xfc, !PT ;  /* 0x000000010e0e2812 */ /* 0x000fe400078efcff */
[----:B------:R-:W-:-:S02]  /*2950*/  LEA.HI R26, R10, R9, RZ, 0x4 ;  /* 0x000000090a1a7211 */ /* 0x000fc400078f20ff */
[----:B------:R-:W-:Y:S02]  /*2960*/  LEA.HI R10, R10, R9, RZ, 0x6 ;  /* 0x000000090a0a7211 */ /* 0x000fe400078f30ff */
[CC--:B------:R-:W-:Y:S01]  /*2970*/  LEA.HI R28, R12.reuse, R11.reuse, RZ, 0x4 ;  /* 0x0000000b0c1c7211 */ /* 0x0c0fe200078f20ff */
[----:B------:R-:W-:Y:S01]  /*2980*/  IMAD R117, R27, UR5, R117 ;  /* 0x000000051b757c24 */ /* 0x000fe2000f8e0275 */
[----:B------:R-:W-:Y:S01]  /*2990*/  LEA.HI R12, R12, R11, RZ, 0x6 ;  /* 0x0000000b0c0c7211 */ /* 0x000fe200078f30ff */
[----:B------:R-:W-:Y:S01]  /*29a0*/  IMAD.IADD R20, R6, 0x1, R13 ;  /* 0x0000000106147824 */ /* 0x000fe200078e020d */
[----:B------:R0:W-:Y:S01]  /*29b0*/  STL [R1+0x10], R14 ;  /* 0x0000100e01007387 */ /* 0x0001e20000100800 */
[----:B------:R-:W-:Y:S01]  /*29c0*/  SHF.R.S32.HI R11, RZ, 0x6, R10 ;  /* 0x00000006ff0b7819 */ /* 0x000fe2000001140a */
[----:B------:R-:W-:Y:S01]  /*29d0*/  IMAD.WIDE.U32 R116, R21, UR6, R116 ;  /* 0x0000000615747c25 */ /* 0x000fe2000f8e0074 */
[----:B------:R-:W-:Y:S02]  /*29e0*/  SHF.R.U32.HI R9, RZ, 0x3, R233 ;  /* 0x00000003ff097819 */ /* 0x000fe400000116e9 */
[----:B------:R-:W-:-:S02]  /*29f0*/  SHF.R.S32.HI R13, RZ, 0x6, R12 ;  /* 0x00000006ff0d7819 */ /* 0x000fc4000001140c */
[C---:B------:R-:W-:Y:S02]  /*2a00*/  LOP3.LUT R12, R230.reuse, 0x30, R28, 0xf8, !PT ;  /* 0x00000030e60c7812 */ /* 0x040fe400078ef81c */
[----:B0-----:R-:W-:Y:S02]  /*2a10*/  LOP3.LUT R14, R233, 0x30, R26, 0xf8, !PT ;  /* 0x00000030e90e7812 */ /* 0x001fe400078ef81a */
[----:B------:R-:W-:Y:S01]  /*2a20*/  SHF.R.S32.HI R21, RZ, 0x1f, R20 ;  /* 0x0000001fff157819 */ /* 0x000fe20000011414 */
[C---:B------:R-:W-:Y:S01]  /*2a30*/  IMAD R145, R11.reuse, 0x2800, R232 ;  /* 0x000028000b917824 */ /* 0x040fe200078e02e8 */
[----:B------:R-:W-:Y:S01]  /*2a40*/  LOP3.LUT R10, R230, 0x30, R26, 0xf8, !PT ;  /* 0x00000030e60a7812 */ /* 0x000fe200078ef81a */
[----:B------:R-:W-:Y:S01]  /*2a50*/  IMAD R143, R11, 0x2800, R234 ;  /* 0x000028000b8f7824 */ /* 0x000fe200078e02ea */
[----:B------:R-:W-:Y:S01]  /*2a60*/  LOP3.LUT R14, R14, R9, RZ, 0x3c, !PT ;  /* 0x000000090e0e7212 */ /* 0x000fe200078e3cff */
[----:B------:R-:W-:Y:S01]  /*2a70*/  IMAD R144, R13, 0x2800, R232 ;  /* 0x000028000d907824 */ /* 0x000fe200078e02e8 */
[----:B------:R-:W-:-:S02]  /*2a80*/  LOP3.LUT R11, R12, R231, RZ, 0x3c, !PT ;  /* 0x000000e70c0b7212 */ /* 0x000fc400078e3cff */
[-C--:B------:R-:W-:Y:S02]  /*2a90*/  LEA.HI R30, R21, R20.reuse, RZ, 0x4 ;  /* 0x00000014151e7211 */ /* 0x080fe400078f20ff */
[----:B------:R-:W-:Y:S02]  /*2aa0*/  LOP3.LUT R12, R233, 0x30, R28, 0xf8, !PT ;  /* 0x00000030e90c7812 */ /* 0x000fe400078ef81c */
[----:B------:R-:W-:Y:S01]  /*2ab0*/  LEA.HI R20, R21, R20, RZ, 0x6 ;  /* 0x0000001415147211 */ /* 0x000fe200078f30ff */
[----:B------:R-:W-:Y:S01]  /*2ac0*/  IMAD.IADD R143, R143, 0x1, R14 ;  /* 0x000000018f8f7824 */ /* 0x000fe200078e020e */
[----:B------:R-:W-:Y:S01]  /*2ad0*/  LOP3.LUT R10, R10, R231, RZ, 0x3c, !PT ;  /* 0x000000e70a0a7212 */ /* 0x000fe200078e3cff */
[----:B------:R-:W-:Y:S01]  /*2ae0*/  IMAD R141, R13, 0x2800, R234 ;  /* 0x000028000d8d7824 */ /* 0x000fe200078e02ea */
[----:B------:R-:W-:Y:S02]  /*2af0*/  IADD3 R144, R144, R11, RZ ;  /* 0x0000000b90907210 */ /* 0x000fe40007ffe0ff */
[----:B------:R-:W-:-:S02]  /*2b00*/  LOP3.LUT R14, R233, 0x30, R30, 0xf8, !PT ;  /* 0x00000030e90e7812 */ /* 0x000fc400078ef81e */
[-C--:B------:R-:W-:Y:S02]  /*2b10*/  LOP3.LUT R12, R12, R9.reuse, RZ, 0x3c, !PT ;  /* 0x000000090c0c7212 */ /* 0x080fe400078e3cff */
[----:B------:R-:W-:Y:S02]  /*2b20*/  SHF.R.S32.HI R11, RZ, 0x6, R20 ;  /* 0x00000006ff0b7819 */ /* 0x000fe40000011414 */
[----:B------:R-:W-:Y:S01]  /*2b30*/  SHF.R.S32.HI R21, RZ, 0x1f, R146 ;  /* 0x0000001fff157819 */ /* 0x000fe20000011492 */
[----:B------:R-:W-:Y:S01]  /*2b40*/  IMAD.IADD R145, R145, 0x1, R10 ;  /* 0x0000000191917824 */ /* 0x000fe200078e020a */
[----:B------:R-:W-:Y:S01]  /*2b50*/  LOP3.LUT R10, R230, 0x30, R30, 0xf8, !PT ;  /* 0x00000030e60a7812 */ /* 0x000fe200078ef81e */
[----:B------:R-:W-:Y:S01]  /*2b60*/  IMAD.IADD R141, R141, 0x1, R12 ;  /* 0x000000018d8d7824 */ /* 0x000fe200078e020c */
[----:B------:R-:W-:Y:S01]  /*2b70*/  LOP3.LUT R13, R14, R9, RZ, 0x3c, !PT ;  /* 0x000000090e0d7212 */ /* 0x000fe200078e3cff */
[----:B------:R-:W-:Y:S01]  /*2b80*/  VIADD R14, R18, 0xa0 ;  /* 0x000000a0120e7836 */ /* 0x000fe20000000000 */
[----:B------:R-:W-:Y:S01]  /*2b90*/  IADD3 R122, P2, R220, R123, RZ ;  /* 0x0000007bdc7a7210 */ /* 0x000fe20007f5e0ff */
[----:B------:R-:W-:-:S02]  /*2ba0*/  IMAD R140, R11, 0x2800, R234 ;  /* 0x000028000b8c7824 */ /* 0x000fc400078e02ea */
[----:B------:R-:W-:Y:S02]  /*2bb0*/  IMAD R12, R21, R102, RZ ;  /* 0x00000066150c7224 */ /* 0x000fe400078e02ff */
[----:B------:R-:W-:Y:S01]  /*2bc0*/  IMAD R142, R11, 0x2800, R232 ;  /* 0x000028000b8e7824 */ /* 0x000fe200078e02e8 */
[----:B------:R-:W-:Y:S01]  /*2bd0*/  LOP3.LUT R11, R10, R231, RZ, 0x3c, !PT ;  /* 0x000000e70a0b7212 */ /* 0x000fe200078e3cff */
[----:B------:R-:W-:Y:S02]  /*2be0*/  IMAD R10, R21, R108, RZ ;  /* 0x0000006c150a7224 */ /* 0x000fe400078e02ff */
[----:B------:R-:W-:Y:S01]  /*2bf0*/  IMAD.X R123, R31, 0x1, R15, P2 ;  /* 0x000000011f7b7824 */ /* 0x000fe200010e060f */
[----:B------:R-:W-:Y:S01]  /*2c00*/  ISETP.GE.AND P2, PT, R14, UR4, PT ;  /* 0x000000040e007c0c */ /* 0x000fe2000bf46270 */
[----:B------:R-:W-:Y:S01]  /*2c10*/  IMAD.IADD R140, R140, 0x1, R13 ;  /* 0x000000018c8c7824 */ /* 0x000fe200078e020d */
[----:B------:R-:W-:Y:S01]  /*2c20*/  SHF.L.U32 R13, R102, 0x7, RZ ;  /* 0x00000007660d7819 */ /* 0x000fe200000006ff */
[----:B------:R-:W-:Y:S01]  /*2c30*/  IMAD R29, R146, R103, R12 ;  /* 0x00000067921d7224 */ /* 0x000fe200078e020c */
[----:B------:R-:W-:Y:S01]  /*2c40*/  SHF.L.U64.HI R12, R102, 0x7, R103 ;  /* 0x00000007660c7819 */ /* 0x000fe20000010267 */
[----:B------:R-:W-:-:S02]  /*2c50*/  IMAD R21, R103, 0xa0, RZ ;  /* 0x000000a067157824 */ /* 0x000fc400078e02ff */
[----:B------:R-:W-:Y:S01]  /*2c60*/  IMAD.WIDE.U32 R106, R146, R102, R106 ;  /* 0x00000066926a7225 */ /* 0x000fe200078e006a */
[----:B------:R-:W-:-:S03]  /*2c70*/  SEL R33, RZ, 0x20, P2 ;  /* 0x00000020ff217807 */ /* 0x000fc60001000000 */
[----:B------:R-:W-:-:S04]  /*2c80*/  IMAD.WIDE.U32 R104, R146, R102, R104 ;  /* 0x0000006692687225 */ /* 0x000fc800078e0068 */
[----:B------:R-:W-:-:S04]  /*2c90*/  IMAD.WIDE.U32 R114, R114, 0xa0, RZ ;  /* 0x000000a072727825 */ /* 0x000fc800078e00ff */
[----:B------:R-:W-:-:S04]  /*2ca0*/  IMAD.WIDE.U32 R102, R102, 0xa0, RZ ;  /* 0x000000a066667825 */ /* 0x000fc800078e00ff */
[----:B------:R-:W-:Y:S01]  /*2cb0*/  IMAD R27, R146, R109, R10 ;  /* 0x0000006d921b7224 */ /* 0x000fe200078e020a */
[----:B------:R-:W-:Y:S01]  /*2cc0*/  SHF.L.U64.HI R10, R108, 0x7, R109 ;  /* 0x000000076c0a7819 */ /* 0x000fe2000001026d */
[----:B------:R-:W-:Y:S02]  /*2cd0*/  IMAD.IADD R142, R142, 0x1, R11 ;  /* 0x000000018e8e7824 */ /* 0x000fe400078e020b */
[----:B------:R-:W-:Y:S02]  /*2ce0*/  IMAD.IADD R128, R115, 0x1, R25 ;  /* 0x0000000173807824 */ /* 0x000fe400078e0219 */
[----:B------:R-:W-:Y:S01]  /*2cf0*/  IMAD.IADD R130, R103, 0x1, R21 ;  /* 0x0000000167827824 */ /* 0x000fe200078e0215 */
[----:B------:R-:W-:Y:S01]  /*2d00*/  SHF.R.S32.HI R120, RZ, 0x4, R26 ;  /* 0x00000004ff787819 */ /* 0x000fe2000001141a */
[----:B------:R-:W-:Y:S01]  /*2d10*/  IMAD.SHL.U32 R11, R108, 0x80, RZ ;  /* 0x000000806c0b7824 */ /* 0x000fe200078e00ff */
[----:B------:R-:W-:Y:S01]  /*2d20*/  LOP3.LUT R40, R36, R33, RZ, 0xfc, !PT ;  /* 0x0000002124287212 */ /* 0x000fe200078efcff */
[----:B------:R-:W-:-:S02]  /*2d30*/  IMAD.IADD R15, R113, 0x1, R27 ;  /* 0x00000001710f7824 */ /* 0x000fc400078e021b */
[----:B------:R-:W-:Y:S01]  /*2d40*/  IMAD.IADD R20, R27, 0x1, R111 ;  /* 0x000000011b147824 */ /* 0x000fe200078e026f */
[----:B------:R-:W-:Y:S01]  /*2d50*/  SHF.R.S32.HI R27, RZ, 0x4, R28 ;  /* 0x00000004ff1b7819 */ /* 0x000fe2000001141c */
[----:B------:R-:W-:Y:S02]  /*2d60*/  IMAD.IADD R21, R107, 0x1, R29 ;  /* 0x000000016b157824 */ /* 0x000fe400078e021d */
[----:B------:R-:W-:Y:S01]  /*2d70*/  IMAD.IADD R25, R29, 0x1, R105 ;  /* 0x000000011d197824 */ /* 0x000fe200078e0269 */
[----:B------:R-:W-:Y:S01]  /*2d80*/  SHF.R.S32.HI R29, RZ, 0x4, R30 ;  /* 0x00000004ff1d7819 */ /* 0x000fe2000001141e */
[----:B------:R-:W-:Y:S01]  /*2d90*/  IMAD.WIDE.U32 R108, R108, 0xa0, RZ ;  /* 0x000000a06c6c7825 */ /* 0x000fe200078e00ff */
[----:B------:R-:W-:Y:S02]  /*2da0*/  LOP3.LUT R26, R26, 0xfffffff0, RZ, 0xc0, !PT ;  /* 0xfffffff01a1a7812 */ /* 0x000fe400078ec0ff */
[----:B------:R-:W-:Y:S01]  /*2db0*/  LOP3.LUT R28, R28, 0xfffffff0, RZ, 0xc0, !PT ;  /* 0xfffffff01c1c7812 */ /* 0x000fe200078ec0ff */
[----:B------:R-:W-:Y:S01]  /*2dc0*/  IMAD.IADD R34, R117, 0x1, R35 ;  /* 0x0000000175227824 */ /* 0x000fe200078e0223 */
[----:B------:R-:W-:-:S02]  /*2dd0*/  LOP3.LUT R30, R30, 0xfffffff0, RZ, 0xc0, !PT ;  /* 0xfffffff01e1e7812 */ /* 0x000fc400078ec0ff */
[----:B------:R-:W-:Y:S01]  /*2de0*/  LOP3.LUT R35, R36, 0x1, RZ, 0xc0, !PT ;  /* 0x0000000124237812 */ /* 0x000fe200078ec0ff */
[----:B------:R-:W-:Y:S01]  /*2df0*/  IMAD.SHL.U32 R121, R121, 0x2, RZ ;  /* 0x0000000279797824 */ /* 0x000fe200078e00ff */
[C---:B------:R-:W-:Y:S02]  /*2e00*/  LOP3.LUT R36, R40.reuse, 0x2, RZ, 0xc0, !PT ;  /* 0x0000000228247812 */ /* 0x040fe400078ec0ff */
[C---:B------:R-:W-:Y:S02]  /*2e10*/  LOP3.LUT R37, R40.reuse, 0x4, RZ, 0xc0, !PT ;  /* 0x0000000428257812 */ /* 0x040fe400078ec0ff */
[C---:B------:R-:W-:Y:S02]  /*2e20*/  LOP3.LUT R38, R40.reuse, 0x8, RZ, 0xc0, !PT ;  /* 0x0000000828267812 */ /* 0x040fe400078ec0ff */
[----:B------:R-:W-:Y:S02]  /*2e30*/  LOP3.LUT R39, R40, 0x10, RZ, 0xc0, !PT ;  /* 0x0000001028277812 */ /* 0x000fe400078ec0ff */
[----:B------:R-:W-:-:S02]  /*2e40*/  IADD3 R129, R109, R129, RZ ;  /* 0x000000816d817210 */ /* 0x000fc40007ffe0ff */
[----:B------:R-:W-:Y:S02]  /*2e50*/  SHF.R.S32.HI R31, RZ, 0x1f, R26 ;  /* 0x0000001fff1f7819 */ /* 0x000fe4000001141a */
[----:B------:R-:W-:Y:S02]  /*2e60*/  SHF.R.S32.HI R32, RZ, 0x1f, R28 ;  /* 0x0000001fff207819 */ /* 0x000fe4000001141c */
[----:B------:R-:W-:Y:S02]  /*2e70*/  SHF.R.S32.HI R33, RZ, 0x1f, R30 ;  /* 0x0000001fff217819 */ /* 0x000fe4000001141e */
[----:B------:R-:W-:-:S07]  /*2e80*/  LOP3.LUT R40, R40, 0x20, RZ, 0xc0, !PT ;  /* 0x0000002028287812 */ /* 0x000fce00078ec0ff */
.L_x_2448:
[----:B------:R-:W2:Y:S01]  /*2e90*/  LDL R43, [R1+0xc] ;  /* 0x00000c00012b7983 */ /* 0x000ea20000100800 */
[----:B0-----:R-:W0:Y:S03]  /*2ea0*/  LDC.64 R124, c[0x0][0x2e8] ;  /* 0x0000ba00ff7c7b82 */ /* 0x001e260000000a00 */
[----:B------:R-:W3:Y:S01]  /*2eb0*/  LDL.LU R42, [R1+0x10] ;  /* 0x00001000012a7983 */ /* 0x000ee20000300800 */
[----:B------:R-:W-:Y:S01]  /*2ec0*/  IADD3 R53, R24, -0x1, RZ ;  /* 0xffffffff18357810 */ /* 0x000fe20007ffe0ff */
[----:B------:R-:W-:Y:S05]  /*2ed0*/  YIELD ;  /* 0x0000000000007946 */ /* 0x000fea0003800000 */
[----:B------:R-:W-:Y:S01]  /*2ee0*/  SHF.R.S32.HI R44, RZ, 0x1f, R53 ;  /* 0x0000001fff2c7819 */ /* 0x000fe20000011435 */
[-C--:B------:R-:W-:Y:S01]  /*2ef0*/  IMAD R41, R128, R53.reuse, RZ ;  /* 0x0000003580297224 */ /* 0x080fe200078e02ff */
[----:B------:R-:W1:Y:S01]  /*2f00*/  LDC R132, c[0x0][0x3f4] ;  /* 0x0000fd00ff847b82 */ /* 0x000e620000000800 */
[----:B------:R-:W-:Y:S01]  /*2f10*/  IMAD.WIDE.U32 R134, R114, R53, RZ ;  /* 0x0000003572867225 */ /* 0x000fe200078e00ff */
[----:B------:R-:W-:Y:S01]  /*2f20*/  LOP3.LUT P4, RZ, R127, 0x2, RZ, 0xc0, !PT ;  /* 0x000000027fff7812 */ /* 0x000fe2000788c0ff */
[----:B------:R-:W-:Y:S02]  /*2f30*/  BSSY B0, `(.L_x_2349) ;  /* 0x0000cac000007945 */ /* 0x000fe40003800000 */
[----:B------:R-:W-:Y:S01]  /*2f40*/  IMAD R41, R44, R114, R41 ;  /* 0x000000722c297224 */ /* 0x000fe200078e0229 */
[----:B------:R-:W-:-:S03]  /*2f50*/  IADD3 R49, P2, P3, R3, R134, R133 ;  /* 0x0000008603317210 */ /* 0x000fc60007b5e085 */
[----:B------:R-:W-:-:S05]  /*2f60*/  IMAD.IADD R96, R135, 0x1, R41 ;  /* 0x0000000187607824 */ /* 0x000fca00078e0229 */
[----:B------:R-:W-:Y:S02]  /*2f70*/  IADD3.X R24, R5, R96, R131, P2, P3 ;  /* 0x0000006005187210 */ /* 0x000fe400017e6483 */
[----:B0-----:R-:W-:-:S04]  /*2f80*/  IADD3 R50, P2, P3, R134, R124, R3 ;  /* 0x0000007c86327210 */ /* 0x001fc80007b5e003 */
[----:B------:R-:W-:Y:S02]  /*2f90*/  IADD3.X R51, R96, R125, R5, P2, P3 ;  /* 0x0000007d60337210 */ /* 0x000fe400017e6405 */
[----:B------:R-:W-:Y:S02]  /*2fa0*/  IADD3 R48, P2, R49, R124, RZ ;  /* 0x0000007c31307210 */ /* 0x000fe40007f5e0ff */
[----:B------:R-:W-:-:S03]  /*2fb0*/  ISETP.GT.AND P3, PT, R53, R126, PT ;  /* 0x0000007e3500720c */ /* 0x000fc60003f64270 */
[----:B------:R-:W-:Y:S01]  /*2fc0*/  IMAD.X R49, R24, 0x1, R125, P2 ;  /* 0x0000000118317824 */ /* 0x000fe200010e067d */
[----:B-1----:R-:W-:Y:S01]  /*2fd0*/  ISETP.GE.AND P2, PT, R132, 0x1, PT ;  /* 0x000000018400780c */ /* 0x002fe20003f46270 */
[----:B------:R-:W-:Y:S02]  /*2fe0*/  IMAD.MOV.U32 R24, RZ, RZ, R53 ;  /* 0x000000ffff187224 */ /* 0x000fe400078e0035 */
[----:B--2---:R-:W-:Y:S01]  /*2ff0*/  IMAD R41, R17, 0x7800, R43 ;  /* 0x0000780011297824 */ /* 0x004fe200078e022b */
[----:B---3--:R-:W-:-:S03]  /*3000*/  LOP3.LUT R42, R42, 0xfffffffd, RZ, 0xc0, !PT ;  /* 0xfffffffd2a2a7812 */ /* 0x008fc600078ec0ff */
[C---:B------:R-:W-:Y:S02]  /*3010*/  VIADD R43, R41.reuse, 0x20 ;  /* 0x00000020292b7836 */ /* 0x040fe40000000000 */
[----:B------:R-:W-:Y:S01]  /*3020*/  @P4 VIADD R43, R41, 0xffffffe0 ;  /* 0xffffffe0292b4836 */ /* 0x000fe20000000000 */
[----:B------:R-:W-:Y:S01]  /*3030*/  @P3 LOP3.LUT R42, R42, 0x2, RZ, 0xfc, !PT ;  /* 0x000000022a2a3812 */ /* 0x000fe200078efcff */
[----:B------:R-:W-:-:S04]  /*3040*/  IMAD.IADD R41, R16, 0x1, R41 ;  /* 0x0000000110297824 */ /* 0x000fc800078e0229 */
[----:B------:R0:W-:Y:S02]  /*3050*/  STL [R1+0x10], R42 ;  /* 0x0000102a01007387 */ /* 0x0001e40000100800 */
[----:B0-----:R-:W-:Y:S01]  /*3060*/  IADD3 R42, R16, R43, RZ ;  /* 0x0000002b102a7210 */ /* 0x001fe20007ffe0ff */
[----:B------:R-:W-:Y:S06]  /*3070*/  @!P2 BRA `(.L_x_2350) ;  /* 0x000000c40080a947 */ /* 0x000fec0003800000 */
[----:B------:R-:W-:Y:S01]  /*3080*/  ULDC.U8 UR4, c[0x0][0x410] ;  /* 0x0001040000047ab9 */ /* 0x000fe20000000000 */
[-C--:B------:R-:W-:Y:S01]  /*3090*/  IMAD R43, R129, R53.reuse, RZ ;  /* 0x00000035812b7224 */ /* 0x080fe200078e02ff */
[----:B------:R-:W-:Y:S01]  /*30a0*/  ISETP.NE.AND P2, PT, RZ, UR4, PT ;  /* 0x00000004ff007c0c */ /* 0x000fe2000bf45270 */
[-C--:B------:R-:W-:Y:S02]  /*30b0*/  IMAD R47, R130, R53.reuse, RZ ;  /* 0x00000035822f7224 */ /* 0x080fe400078e02ff */
[----:B------:R-:W-:Y:S02]  /*30c0*/  IMAD R45, R44, R108, R43 ;  /* 0x0000006c2c2d7224 */ /* 0x000fe400078e022b */
[----:B------:R-:W-:Y:S02]  /*30d0*/  IMAD R43, R24, -0xa0, R2 ;  /* 0xffffff60182b7824 */ /* 0x000fe400078e0202 */
[----:B------:R-:W-:Y:S02]  /*30e0*/  IMAD R47, R44, R102, R47 ;  /* 0x000000662c2f7224 */ /* 0x000fe400078e022f */
[----:B------:R-:W-:Y:S01]  /*30f0*/  IMAD.WIDE.U32 R94, R108, R53, RZ ;  /* 0x000000356c5e7225 */ /* 0x000fe200078e00ff */
[----:B------:R-:W-:-:S03]  /*3100*/  VIMNMX R43, R43, 0xa0, PT ;  /* 0x000000a02b2b7848 */ /* 0x000fc60003fe0100 */
        /* <DEDUP_REMOVED lines=67> */
.L_x_2353:
[----:B------:R-:W-:Y:S05]  /*3540*/  BSYNC B1 ;  /* 0x0000000000017941 */ /* 0x000fea0003800000 */
.L_x_2352:
        /* <DEDUP_REMOVED lines=46> */
.L_x_2355:
[----:B------:R-:W-:Y:S05]  /*3830*/  BSYNC B1 ;  /* 0x0000000000017941 */ /* 0x000fea0003800000 */
.L_x_2354:
        /* <DEDUP_REMOVED lines=9> */
[----:B------:R-:W-:Y:S02]  /*38d0*/  IMAD.MOV.U32 R156, RZ, RZ, R82 ;  /* 0x000000ffff9c7224 */ /* 0x000fe400078e0052 */
        /* <DEDUP_REMOVED lines=13> */
[----:B------:R-:W-:Y:S01]  /*39b0*/  IMAD.MOV.U32 R154, RZ, RZ, R74 ;  /* 0x000000ffff9a7224 */ /* 0x000fe200078e004a */
[----:B------:R-:W-:Y:S06]  /*39c0*/  @!P2 BRA `(.L_x_2356) ;  /* 0x000000000004a947 */ /* 0x000fec0003800000 */
[----:B------:R-:W-:Y:S01]  /*39d0*/  BPT.TRAP 0x1 ;  /* 0x000000040000795c */ /* 0x000fe20000300000 */
.L_x_2356:
[----:B------:R-:W-:Y:S01]  /*39e0*/  LEA R100, R17, R16, 0x3 ;  /* 0x0000001011647211 */ /* 0x000fe200078e18ff */
[----:B------:R-:W-:Y:S01]  /*39f0*/  BSSY B1, `(.L_x_2357) ;  /* 0x0000004000017945 */ /* 0x000fe20003800000 */
[----:B------:R-:W-:-:S04]  /*3a00*/  SHF.L.U32 R101, R223, 0x1f, RZ ;  /* 0x0000001fdf657819 */ /* 0x000fc800000006ff */
[----:B------:R-:W1:Y:S02]  /*3a10*/  SYNCS.PHASECHK.TRANS64.TRYWAIT P5, [R100+URZ+0x33490], R101 ;  /* 0x03349065640075a7 */ /* 0x000e6400080a017f */
[----:B-1----:R-:W-:Y:S05]  /*3a20*/  @!P5 BRA `(.L_x_2358) ;  /* 0x000002fc00d8d947 */ /* 0x002fea0003800000 */
.L_x_2699:
[----:B------:R-:W-:Y:S05]  /*3a30*/  BSYNC B1 ;  /* 0x0000000000017941 */ /* 0x000fea0003800000 */
.L_x_2357:
        /* <DEDUP_REMOVED lines=13> */
[----:B------:R-:W-:Y:S01]  /*3b10*/  SHF.R.U32.HI R168, RZ, 0x8, R135 ;  /* 0x00000008ffa87819 */ /* 0x000fe20000011687 */
[----:B------:R-:W-:Y:S01]  /*3b20*/  IMAD.U32 R134, R134, 0x10000, RZ ;  /* 0x0001000086867824 */ /* 0x000fe200078e00ff */
[----:B------:R-:W-:Y:S02]  /*3b30*/  LOP3.LUT R169, R135, 0xff0000ff, RZ, 0xc0, !PT ;  /* 0xff0000ff87a97812 */ /* 0x000fe400078ec0ff */
[----:B------:R-:W-:Y:S01]  /*3b40*/  LOP3.LUT R125, R125, 0xff00, R167, 0xf8, !PT ;  /* 0x0000ff007d7d7812 */ /* 0x000fe200078ef8a7 */
[----:B------:R-:W-:Y:S01]  /*3b50*/  IMAD.SHL.U32 R168, R168, 0x100, RZ ;  /* 0x00000100a8a87824 */ /* 0x000fe200078e00ff */
[----:B--2---:R-:W-:-:S02]  /*3b60*/  F2FP.F16.E4M3.UNPACK_B R167, R45 ;  /* 0x0000002dffa7723e */ /* 0x004fc400020006ff */
[----:B------:R-:W-:Y:S02]  /*3b70*/  LOP3.LUT R125, R125, 0xff0000, R134, 0xf8, !PT ;  /* 0x00ff00007d7d7812 */ /* 0x000fe400078ef886 */
[-C--:B------:R-:W-:Y:S02]  /*3b80*/  F2FP.F16.E4M3.UNPACK_B R134, R166.reuse.H1 ;  /* 0x000000a6ff86723e */ /* 0x080fe400030006ff */
[----:B------:R-:W-:Y:S01]  /*3b90*/  SHF.R.U32.HI R124, RZ, 0x10, R135 ;  /* 0x00000010ff7c7819 */ /* 0x000fe20000011687 */
[--C-:B------:R-:W-:Y:S01]  /*3ba0*/  HADD2.F32 R135, -RZ, R167.reuse.H1_H1 ;  /* 0x300000a7ff877230 */ /* 0x100fe20000004100 */
[----:B------:R-:W-:Y:S01]  /*3bb0*/  LOP3.LUT R169, R169, 0xff00, R168, 0xf8, !PT ;  /* 0x0000ff00a9a97812 */ /* 0x000fe200078ef8a8 */
[----:B------:R-:W-:Y:S01]  /*3bc0*/  HADD2.F32 R171, -RZ, R134.H0_H0 ;  /* 0x20000086ffab7230 */ /* 0x000fe20000004100 */
[----:B------:R-:W-:Y:S01]  /*3bd0*/  F2FP.F16.E4M3.UNPACK_B R168, R165.H1 ;  /* 0x000000a5ffa8723e */ /* 0x000fe200030006ff */
[----:B------:R-:W-:Y:S01]  /*3be0*/  HADD2.F32 R167, -RZ, R167.H0_H0 ;  /* 0x200000a7ffa77230 */ /* 0x000fe20000004100 */
[----:B------:R-:W-:-:S02]  /*3bf0*/  F2FP.F16.E4M3.UNPACK_B R166, R166 ;  /* 0x000000a6ffa6723e */ /* 0x000fc400020006ff */
[-C--:B------:R-:W-:Y:S01]  /*3c00*/  FMUL.FTZ R172, R135, R171.reuse ;  /* 0x000000ab87ac7220 */ /* 0x080fe20000410000 */
[--C-:B------:R-:W-:Y:S02]  /*3c10*/  HADD2.F32 R170, -RZ, R168.reuse.H0_H0 ;  /* 0x200000a8ffaa7230 */ /* 0x100fe40000004100 */
[----:B------:R-:W-:Y:S01]  /*3c20*/  FMUL.FTZ R171, R167, R171 ;  /* 0x000000aba7ab7220 */ /* 0x000fe20000410000 */
[----:B------:R-:W-:Y:S01]  /*3c30*/  HADD2.F32 R168, -RZ, R168.H1_H1 ;  /* 0x300000a8ffa87230 */ /* 0x000fe20000004100 */
[----:B------:R-:W-:Y:S02]  /*3c40*/  F2FP.F16.E4M3.UNPACK_B R165, R165 ;  /* 0x000000a5ffa5723e */ /* 0x000fe400020006ff */
[-C--:B------:R-:W-:Y:S01]  /*3c50*/  FFMA.FTZ R135, R135, R170.reuse, R171 ;  /* 0x000000aa87877223 */ /* 0x080fe200000100ab */
        /* <DEDUP_REMOVED lines=26> */
[-C--:B------:R-:W-:Y:S02]  /*3e00*/  F2FP.F16.E4M3.UNPACK_B R134, R46.reuse ;  /* 0x0000002eff86723e */ /* 0x080fe400020006ff */
        /* <DEDUP_REMOVED lines=10> */
[C---:B------:R-:W-:Y:S01]  /*3eb0*/  FFMA.FTZ R171, R124.reuse, R47, -R171 ;  /* 0x0000002f7cab7223 */ /* 0x040fe200000108ab */
        /* <DEDUP_REMOVED lines=26> */
[----:B------:R-:W-:Y:S01]  /*4060*/  FMUL.FTZ R167, R47, R170 ;  /* 0x000000aa2fa77220 */ /* 0x000fe20000410000 */
[----:B------:R-:W-:Y:S01]  /*4070*/  F2FP.SATFINITE.E4M3.F32.PACK_AB_MERGE_C R168, R169, R168, R45 ;  /* 0x000000a8a9a8723e */ /* 0x000fe2000480702d */
[C---:B------:R-:W-:Y:S01]  /*4080*/  FMUL.FTZ R170, R134.reuse, R170 ;  /* 0x000000aa86aa7220 */ /* 0x040fe20000410000 */
[----:B------:R-:W-:Y:S01]  /*4090*/  MOV R45, R135 ;  /* 0x00000087002d7202 */ /* 0x000fe20000000f00 */
[-C--:B------:R-:W-:Y:S02]  /*40a0*/  FFMA.FTZ R167, R134, R125.reuse, -R167 ;  /* 0x0000007d86a77223 */ /* 0x080fe400000108a7 */
        /* <DEDUP_REMOVED lines=8> */
[-C--:B------:R-:W-:Y:S01]  /*4130*/  FFMA.FTZ R125, R47, R165.reuse, -R125 ;  /* 0x000000a52f7d7223 */ /* 0x080fe2000001087d */
[----:B------:R-:W-:Y:S02]  /*4140*/  IMAD.MOV.U32 R47, RZ, RZ, R124 ;  /* 0x000000ffff2f7224 */ /* 0x000fe400078e007c */
[----:B------:R-:W-:-:S05]  /*4150*/  FFMA.FTZ R166, R44, R165, R166 ;  /* 0x000000a52ca67223 */ /* 0x000fca00000100a6 */
[----:B------:R-:W-:-:S05]  /*4160*/  F2FP.SATFINITE.E4M3.F32.PACK_AB_MERGE_C R125, R166, R125, R167 ;  /* 0x0000007da67d723e */ /* 0x000fca00048070a7 */
[----:B------:R-:W-:-:S07]  /*4170*/  IMAD.MOV.U32 R44, RZ, RZ, R125 ;  /* 0x000000ffff2c7224 */ /* 0x000fce00078e007d */
.L_x_2364:
[----:B------:R-:W-:Y:S05]  /*4180*/  BSYNC B3 ;  /* 0x0000000000037941 */ /* 0x000fea0003800000 */
.L_x_2363:
[----:B--2---:R2:W-:Y:S02]  /*4190*/  STG.E.128 desc[UR54][R50.64], R44 ;  /* 0x0000002c32007986 */ /* 0x0045e4000c101d36 */
.L_x_2362:
[----:B------:R-:W-:Y:S05]  /*41a0*/  BSYNC B2 ;  /* 0x0000000000027941 */ /* 0x000fea0003800000 */
.L_x_2361:
        /* <DEDUP_REMOVED lines=41> */
[----:B------:R-:W-:Y:S01]  /*4440*/  IMAD.U32 R45, R96, 0x10000, RZ ;  /* 0x00010000602d7824 */ /* 0x000fe200078e00ff */
[----:B------:R-:W-:Y:S02]  /*4450*/  MOV R96, R47 ;  /* 0x0000002f00607202 */ /* 0x000fe40000000f00 */
[----:B------:R-:W-:-:S02]  /*4460*/  F2FP.F16.E4M3.UNPACK_B R47, R97.H1 ;  /* 0x00000061ff2f723e */ /* 0x000fc400030006ff */
[----:B------:R-:W-:Y:S02]  /*4470*/  LOP3.LUT R45, R134, 0xff0000, R45, 0xf8, !PT ;  /* 0x00ff0000862d7812 */ /* 0x000fe400078ef82d */
[-C--:B------:R-:W-:Y:S01]  /*4480*/  F2FP.F16.E4M3.UNPACK_B R166, R96.reuse ;  /* 0x00000060ffa6723e */ /* 0x080fe200020006ff */
[--C-:B------:R-:W-:Y:S01]  /*4490*/  HADD2.F32 R165, -RZ, R47.reuse.H0_H0 ;  /* 0x2000002fffa57230 */ /* 0x100fe20000004100 */
[-C--:B------:R-:W-:Y:S01]  /*44a0*/  F2FP.F16.E4M3.UNPACK_B R134, R45.reuse.H1 ;  /* 0x0000002dff86723e */ /* 0x080fe200030006ff */
[----:B------:R-:W-:Y:S01]  /*44b0*/  HADD2.F32 R47, -RZ, R47.H1_H1 ;  /* 0x3000002fff2f7230 */ /* 0x000fe20000004100 */
[----:B------:R-:W-:Y:S01]  /*44c0*/  F2FP.F16.E4M3.UNPACK_B R96, R96.H1 ;  /* 0x00000060ff60723e */ /* 0x000fe200030006ff */
[----:B------:R-:W-:Y:S01]  /*44d0*/  HADD2.F32 R135, -RZ, R166.H1_H1 ;  /* 0x300000a6ff877230 */ /* 0x000fe20000004100 */
[----:B------:R-:W-:Y:S01]  /*44e0*/  F2FP.SATFINITE.E4M3.F32.PACK_AB_MERGE_C R98, R125, R98, RZ ;  /* 0x000000627d62723e */ /* 0x000fe200048070ff */
[----:B------:R-:W-:Y:S01]  /*44f0*/  HADD2.F32 R167, -RZ, R134.H0_H0 ;  /* 0x20000086ffa77230 */ /* 0x000fe20000004100 */
[----:B------:R-:W-:Y:S01]  /*4500*/  F2FP.F16.E4M3.UNPACK_B R45, R45 ;  /* 0x0000002dff2d723e */ /* 0x000fe200020006ff */
[----:B------:R-:W-:Y:S01]  /*4510*/  HADD2.F32 R166, -RZ, R166.H0_H0 ;  /* 0x200000a6ffa67230 */ /* 0x000fe20000004100 */
[----:B------:R-:W-:Y:S01]  /*4520*/  F2FP.SATFINITE.E4M3.F32.PACK_AB_MERGE_C R99, R99, R124, R98 ;  /* 0x0000007c6363723e */ /* 0x000fe20004807062 */
[----:B------:R-:W-:-:S02]  /*4530*/  HADD2.F32 R134, -RZ, R134.H1_H1 ;  /* 0x30000086ff867230 */ /* 0x000fc40000004100 */
[C---:B------:R-:W-:Y:S01]  /*4540*/  FMUL.FTZ R168, R135.reuse, R167 ;  /* 0x000000a787a87220 */ /* 0x040fe20000410000 */
        /* <DEDUP_REMOVED lines=43> */
[----:B------:R-:W-:-:S04]  /*4800*/  F2FP.F16.E4M3.UNPACK_B R47, R44 ;  /* 0x0000002cff2f723e */ /* 0x000fc800020006ff */
[----:B------:R-:W-:Y:S01]  /*4810*/  F2FP.SATFINITE.E4M3.F32.PACK_AB_MERGE_C R124, R135, R124, RZ ;  /* 0x0000007c877c723e */ /* 0x000fe200048070ff */
[--C-:B------:R-:W-:Y:S02]  /*4820*/  HADD2.F32 R44, -RZ, R47.reuse.H1_H1 ;  /* 0x3000002fff2c7230 */ /* 0x100fe40000004100 */
[----:B------:R-:W-:-:S03]  /*4830*/  HADD2.F32 R47, -RZ, R47.H0_H0 ;  /* 0x2000002fff2f7230 */ /* 0x000fc60000004100 */
[-C--:B------:R-:W-:Y:S02]  /*4840*/  FMUL.FTZ R97, R44, R164.reuse ;  /* 0x000000a42c617220 */ /* 0x080fe40000410000 */
[C---:B------:R-:W-:Y:S02]  /*4850*/  FMUL.FTZ R164, R47.reuse, R164 ;  /* 0x000000a42fa47220 */ /* 0x040fe40000410000 */
[-C--:B------:R-:W-:Y:S01]  /*4860*/  FFMA.FTZ R97, R47, R163.reuse, -R97 ;  /* 0x000000a32f617223 */ /* 0x080fe20000010861 */
[----:B------:R-:W-:Y:S01]  /*4870*/  F2FP.SATFINITE.E4M3.F32.PACK_AB_MERGE_C R47, R166, R168, R96 ;  /* 0x000000a8a62f723e */ /* 0x000fe20004807060 */
[----:B------:R-:W-:-:S05]  /*4880*/  FFMA.FTZ R164, R44, R163, R164 ;  /* 0x000000a32ca47223 */ /* 0x000fca00000100a4 */
[----:B------:R-:W-:-:S07]  /*4890*/  F2FP.SATFINITE.E4M3.F32.PACK_AB_MERGE_C R44, R164, R97, R124 ;  /* 0x00000061a42c723e */ /* 0x000fce000480707c */
.L_x_2368:
[----:B------:R-:W-:Y:S05]  /*48a0*/  BSYNC B3 ;  /* 0x0000000000037941 */ /* 0x000fea0003800000 */
.L_x_2367:
[----:B--2---:R3:W-:Y:S02]  /*48b0*/  STG.E.128 desc[UR54][R50.64+0x20], R44 ;  /* 0x0000202c32007986 */ /* 0x0047e4000c101d36 */
.L_x_2366:
[----:B------:R-:W-:Y:S05]  /*48c0*/  BSYNC B2 ;  /* 0x0000000000027941 */ /* 0x000fea0003800000 */
.L_x_2365:
        /* <DEDUP_REMOVED lines=107> */
[----:B------:R-:W-:Y:S01]  /*4f80*/  FFMA.FTZ R89, R47, R161, -R89 ;  /* 0x000000a12f597223 */ /* 0x000fe20000010859 */
[----:B------:R-:W-:Y:S01]  /*4f90*/  F2FP.SATFINITE.E4M3.F32.PACK_AB_MERGE_C R47, R125, R135, R88 ;  /* 0x000000877d2f723e */ /* 0x000fe20004807058 */
[----:B------:R-:W-:-:S05]  /*4fa0*/  FFMA.FTZ R162, R44, R161, R162 ;  /* 0x000000a12ca27223 */ /* 0x000fca00000100a2 */
[----:B------:R-:W-:-:S07]  /*4fb0*/  F2FP.SATFINITE.E4M3.F32.PACK_AB_MERGE_C R44, R162, R89, R96 ;  /* 0x00000059a22c723e */ /* 0x000fce0004807060 */
.L_x_2372:
[----:B------:R-:W-:Y:S05]  /*4fc0*/  BSYNC B3 ;  /* 0x0000000000037941 */ /* 0x000fea0003800000 */
.L_x_2371:
[----:B--2---:R4:W-:Y:S02]  /*4fd0*/  STG.E.128 desc[UR54][R50.64+0x40], R44 ;  /* 0x0000402c32007986 */ /* 0x0049e4000c101d36 */
.L_x_2370:
[----:B------:R-:W-:Y:S05]  /*4fe0*/  BSYNC B2 ;  /* 0x0000000000027941 */ /* 0x000fea0003800000 */
.L_x_2369:
        /* <DEDUP_REMOVED lines=59> */
[----:B------:R-:W-:Y:S01]  /*53a0*/  LOP3.LUT R90, R89, 0xff00, R90, 0xf8, !PT ;  /* 0x0000ff00595a7812 */ /* 0x000fe200078ef85a */
[----:B------:R-:W-:Y:S01]  /*53b0*/  IMAD.U32 R87, R87, 0x10000, RZ ;  /* 0x0001000057577824 */ /* 0x000fe200078e00ff */
[----:B------:R-:W-:Y:S01]  /*53c0*/  F2FP.SATFINITE.E4M3.F32.PACK_AB_MERGE_C R44, R45, R44, RZ ;  /* 0x0000002c2d2c723e */ /* 0x000fe200048070ff */
[----:B------:R-:W-:Y:S01]  /*53d0*/  IMAD.MOV.U32 R45, RZ, RZ, R84 ;  /* 0x000000ffff2d7224 */ /* 0x000fe200078e0054 */
[----:B------:R-:W-:Y:S01]  /*53e0*/  LOP3.LUT R85, R88, 0xff00, R85, 0xf8, !PT ;  /* 0x0000ff0058557812 */ /* 0x000fe200078ef855 */
[----:B------:R-:W-:Y:S01]  /*53f0*/  IMAD.U32 R88, R96, 0x10000, RZ ;  /* 0x0001000060587824 */ /* 0x000fe200078e00ff */
[----:B------:R-:W-:-:S02]  /*5400*/  LOP3.LUT R90, R90, 0xff0000, R87, 0xf8, !PT ;  /* 0x00ff00005a5a7812 */ /* 0x000fc400078ef857 */
[----:B------:R-:W-:Y:S02]  /*5410*/  MOV R87, R47 ;  /* 0x0000002f00577202 */ /* 0x000fe40000000f00 */
[----:B------:R-:W-:Y:S02]  /*5420*/  LOP3.LUT R89, R85, 0xff0000, R88, 0xf8, !PT ;  /* 0x00ff000055597812 */ /* 0x000fe400078ef858 */
[----:B------:R-:W-:Y:S02]  /*5430*/  F2FP.F16.E4M3.UNPACK_B R47, R87 ;  /* 0x00000057ff2f723e */ /* 0x000fe400020006ff */
[----:B------:R-:W-:Y:S02]  /*5440*/  F2FP.F16.E4M3.UNPACK_B R96, R90.H1 ;  /* 0x0000005aff60723e */ /* 0x000fe400030006ff */
[-C--:B------:R-:W-:Y:S01]  /*5450*/  F2FP.F16.E4M3.UNPACK_B R85, R89.reuse.H1 ;  /* 0x00000059ff55723e */ /* 0x080fe200030006ff */
[--C-:B------:R-:W-:Y:S01]  /*5460*/  HADD2.F32 R97, -RZ, R47.reuse.H1_H1 ;  /* 0x3000002fff617230 */ /* 0x100fe20000004100 */
[----:B------:R-:W-:Y:S01]  /*5470*/  F2FP.F16.E4M3.UNPACK_B R89, R89 ;  /* 0x00000059ff59723e */ /* 0x000fe200020006ff */
[----:B------:R-:W-:Y:S01]  /*5480*/  HADD2.F32 R88, -RZ, R96.H0_H0 ;  /* 0x20000060ff587230 */ /* 0x000fe20000004100 */
[----:B------:R-:W-:Y:S01]  /*5490*/  F2FP.SATFINITE.E4M3.F32.PACK_AB_MERGE_C R44, R86, R91, R44 ;  /* 0x0000005b562c723e */ /* 0x000fe2000480702c */
[----:B------:R-:W-:-:S02]  /*54a0*/  HADD2.F32 R47, -RZ, R47.H0_H0 ;  /* 0x2000002fff2f7230 */ /* 0x000fc40000004100 */
[--C-:B------:R-:W-:Y:S02]  /*54b0*/  HADD2.F32 R98, -RZ, R85.reuse.H0_H0 ;  /* 0x20000055ff627230 */ /* 0x100fe40000004100 */
        /* <DEDUP_REMOVED lines=37> */
.L_x_2376:
[----:B------:R-:W-:Y:S05]  /*5710*/  BSYNC B3 ;  /* 0x0000000000037941 */ /* 0x000fea0003800000 */
.L_x_2375:
[----:B--2---:R0:W-:Y:S02]  /*5720*/  STG.E.128 desc[UR54][R50.64+0x60], R44 ;  /* 0x0000602c32007986 */ /* 0x0041e4000c101d36 */
.L_x_2374:
[----:B------:R-:W-:Y:S05]  /*5730*/  BSYNC B2 ;  /* 0x0000000000027941 */ /* 0x000fea0003800000 */
.L_x_2373:
        /* <DEDUP_REMOVED lines=57> */
[----:B------:R-:W-:Y:S01]  /*5ad0*/  F2FP.SATFINITE.E4M3.F32.PACK_AB_MERGE_C R44, R89, R84, R82 ;  /* 0x00000054592c723e */ /* 0x000fe20004807052 */
[----:B------:R-:W-:Y:S01]  /*5ae0*/  IMAD.SHL.U32 R83, R86, 0x100, RZ ;  /* 0x0000010056537824 */ /* 0x000fe200078e00ff */
[----:B------:R-:W-:Y:S01]  /*5af0*/  LOP3.LUT R86, R81, 0xff0000ff, RZ, 0xc0, !PT ;  /* 0xff0000ff51567812 */ /* 0x000fe200078ec0ff */
[----:B------:R-:W-:-:S03]  /*5b00*/  IMAD.SHL.U32 R81, R91, 0x100, RZ ;  /* 0x000001005b517824 */ /* 0x000fc600078e00ff */
[----:B------:R-:W-:Y:S02]  /*5b10*/  LOP3.LUT R88, R88, 0xff00, R83, 0xf8, !PT ;  /* 0x0000ff0058587812 */ /* 0x000fe400078ef853 */
[----:B------:R-:W-:Y:S02]  /*5b20*/  SHF.L.U32 R83, R90, 0x10, RZ ;  /* 0x000000105a537819 */ /* 0x000fe400000006ff */
[----:B------:R-:W-:Y:S02]  /*5b30*/  LOP3.LUT R86, R86, 0xff00, R81, 0xf8, !PT ;  /* 0x0000ff0056567812 */ /* 0x000fe400078ef851 */
[----:B------:R-:W-:Y:S01]  /*5b40*/  LOP3.LUT R81, R88, 0xff0000, R83, 0xf8, !PT ;  /* 0x00ff000058517812 */ /* 0x000fe200078ef853 */
[----:B------:R-:W-:Y:S02]  /*5b50*/  IMAD.U32 R83, R96, 0x10000, RZ ;  /* 0x0001000060537824 */ /* 0x000fe400078e00ff */
[----:B------:R-:W-:Y:S01]  /*5b60*/  IMAD.MOV.U32 R88, RZ, RZ, R47 ;  /* 0x000000ffff587224 */ /* 0x000fe200078e002f */
[----:B------:R-:W-:-:S02]  /*5b70*/  F2FP.F16.E4M3.UNPACK_B R97, R81.H1 ;  /* 0x00000051ff61723e */ /* 0x000fc400030006ff */
[----:B------:R-:W-:Y:S02]  /*5b80*/  LOP3.LUT R83, R86, 0xff0000, R83, 0xf8, !PT ;  /* 0x00ff000056537812 */ /* 0x000fe400078ef853 */
[----:B------:R-:W-:Y:S01]  /*5b90*/  F2FP.F16.E4M3.UNPACK_B R47, R88 ;  /* 0x00000058ff2f723e */ /* 0x000fe200020006ff */
[--C-:B------:R-:W-:Y:S01]  /*5ba0*/  HADD2.F32 R86, -RZ, R97.reuse.H0_H0 ;  /* 0x20000061ff567230 */ /* 0x100fe20000004100 */
[-C--:B------:R-:W-:Y:S01]  /*5bb0*/  F2FP.F16.E4M3.UNPACK_B R90, R83.reuse.H1 ;  /* 0x00000053ff5a723e */ /* 0x080fe200030006ff */
[----:B------:R-:W-:Y:S01]  /*5bc0*/  HADD2.F32 R97, -RZ, R97.H1_H1 ;  /* 0x30000061ff617230 */ /* 0x000fe20000004100 */
[----:B------:R-:W-:Y:S01]  /*5bd0*/  F2FP.F16.E4M3.UNPACK_B R83, R83 ;  /* 0x00000053ff53723e */ /* 0x000fe200020006ff */
[--C-:B------:R-:W-:Y:S02]  /*5be0*/  HADD2.F32 R91, -RZ, R47.reuse.H1_H1 ;  /* 0x3000002fff5b7230 */ /* 0x100fe40000004100 */
        /* <DEDUP_REMOVED lines=38> */
.L_x_2380:
[----:B------:R-:W-:Y:S05]  /*5e50*/  BSYNC B3 ;  /* 0x0000000000037941 */ /* 0x000fea0003800000 */
.L_x_2379:
[----:B--2---:R0:W-:Y:S02]  /*5e60*/  STG.E.128 desc[UR54][R50.64+0x80], R44 ;  /* 0x0000802c32007986 */ /* 0x0041e4000c101d36 */
.L_x_2378:
[----:B------:R-:W-:Y:S05]  /*5e70*/  BSYNC B2 ;  /* 0x0000000000027941 */ /* 0x000fea0003800000 */
.L_x_2377:
        /* <DEDUP_REMOVED lines=16> */
[----:B------:R-:W-:Y:S01]  /*5f80*/  SHF.L.U32 R77, R81, 0x10, RZ ;  /* 0x00000010514d7819 */ /* 0x000fe200000006ff */
[----:B------:R-:W-:Y:S01]  /*5f90*/  IMAD.U32 R82, R82, 0x10000, RZ ;  /* 0x0001000052527824 */ /* 0x000fe200078e00ff */
[----:B------:R-:W-:-:S02]  /*5fa0*/  LOP3.LUT R79, R80, 0xff00, R79, 0xf8, !PT ;  /* 0x0000ff00504f7812 */ /* 0x000fc400078ef84f */
        /* <DEDUP_REMOVED lines=25> */
[----:B------:R-:W-:Y:S01]  /*6140*/  F2FP.F16.E4M3.UNPACK_B R148, R148 ;  /* 0x00000094ff94723e */ /* 0x000fe200020006ff */
[----:B------:R-:W-:Y:S01]  /*6150*/  HADD2.F32 R84, -RZ, R155.H1_H1 ;  /* 0x3000009bff547230 */ /* 0x000fe20000004100 */
[----:B------:R-:W-:Y:S01]  /*6160*/  F2FP.F16.E4M3.UNPACK_B R90, R77.H1 ;  /* 0x0000004dff5a723e */ /* 0x000fe200030006ff */
[--C-:B------:R-:W-:Y:S01]  /*6170*/  HADD2.F32 R82, -RZ, R79.reuse.H0_H0 ;  /* 0x2000004fff527230 */ /* 0x100fe20000004100 */
[----:B------:R-:W-:Y:S01]  /*6180*/  F2FP.SATFINITE.E4M3.F32.PACK_AB_MERGE_C R81, R88, R81, RZ ;  /* 0x000000515851723e */ /* 0x000fe200048070ff */
[----:B------:R-:W-:-:S02]  /*6190*/  HADD2.F32 R83, -RZ, R79.H1_H1 ;  /* 0x3000004fff537230 */ /* 0x000fc40000004100 */
[----:B------:R-:W-:Y:S02]  /*61a0*/  HADD2.F32 R155, -RZ, R155.H0_H0 ;  /* 0x2000009bff9b7230 */ /* 0x000fe40000004100 */
[-C--:B------:R-:W-:Y:S01]  /*61b0*/  FMUL.FTZ R86, R82, R84.reuse ;  /* 0x0000005452567220 */ /* 0x080fe20000410000 */
[--C-:B------:R-:W-:Y:S02]  /*61c0*/  HADD2.F32 R79, -RZ, R78.reuse.H0_H0 ;  /* 0x2000004eff4f7230 */ /* 0x100fe40000004100 */
[----:B------:R-:W-:Y:S01]  /*61d0*/  FMUL.FTZ R85, R83, R84 ;  /* 0x0000005453557220 */ /* 0x000fe20000410000 */
[----:B------:R-:W-:Y:S01]  /*61e0*/  HADD2.F32 R80, -RZ, R78.H1_H1 ;  /* 0x3000004eff507230 */ /* 0x000fe20000004100 */
[----:B------:R-:W-:Y:S01]  /*61f0*/  F2FP.SATFINITE.E4M3.F32.PACK_AB_MERGE_C R45, R45, R44, R81 ;  /* 0x0000002c2d2d723e */ /* 0x000fe20004807051 */
[--C-:B------:R-:W-:Y:S02]  /*6200*/  HADD2.F32 R78, -RZ, R148.reuse.H1_H1 ;  /* 0x30000094ff4e7230 */ /* 0x100fe40000004100 */
[----:B------:R-:W-:-:S02]  /*6210*/  HADD2.F32 R148, -RZ, R148.H0_H0 ;  /* 0x20000094ff947230 */ /* 0x000fc40000004100 */
        /* <DEDUP_REMOVED lines=51> */
.L_x_2382:
[----:B------:R-:W-:Y:S05]  /*6550*/  BSYNC B2 ;  /* 0x0000000000027941 */ /* 0x000fea0003800000 */
.L_x_2381:
[----:B--2---:R0:W-:Y:S02]  /*6560*/  STG.E.128 desc[UR54][R50.64+0xa0], R44 ;  /* 0x0000a02c32007986 */ /* 0x0041e4000c101d36 */
.L_x_2360:
[----:B------:R-:W-:Y:S05]  /*6570*/  BSYNC B1 ;  /* 0x0000000000017941 */ /* 0x000fea0003800000 */
.L_x_2359:
        /* <DEDUP_REMOVED lines=19> */
[----:B------:R-:W-:Y:S01]  /*66b0*/  LOP3.LUT R73, R73, 0xff00, R74, 0xf8, !PT ;  /* 0x0000ff0049497812 */ /* 0x000fe200078ef84a */
[----:B------:R-:W-:Y:S01]  /*66c0*/  IMAD.U32 R76, R76, 0x10000, RZ ;  /* 0x000100004c4c7824 */ /* 0x000fe200078e00ff */
        /* <DEDUP_REMOVED lines=90> */
.L_x_2387:
[----:B------:R-:W-:Y:S05]  /*6c70*/  BSYNC B2 ;  /* 0x0000000000027941 */ /* 0x000fea0003800000 */
.L_x_2386:
[----:B--2---:R0:W-:Y:S02]  /*6c80*/  STG.E.128 desc[UR54][R48.64], R44 ;  /* 0x0000002c30007986 */ /* 0x0041e4000c101d36 */
.L_x_2385:
[----:B------:R-:W-:Y:S05]  /*6c90*/  BSYNC B1 ;  /* 0x0000000000017941 */ /* 0x000fea0003800000 */
.L_x_2384:
        /* <DEDUP_REMOVED lines=9> */
[--C-:B------:R-:W-:Y:S01]  /*6d30*/  SHF.R.U32.HI R50, RZ, 0x8, R69.reuse ;  /* 0x00000008ff327819 */ /* 0x100fe20000011645 */
[----:B------:R-:W-:Y:S01]  /*6d40*/  IMAD.MOV.U32 R68, RZ, RZ, R44 ;  /* 0x000000ffff447224 */ /* 0x000fe200078e002c */
[----:B------:R-:W-:Y:S01]  /*6d50*/  SHF.R.U32.HI R74, RZ, 0x10, R69 ;  /* 0x00000010ff4a7819 */ /* 0x000fe20000011645 */
[----:B------:R-:W-:Y:S01]  /*6d60*/  IMAD.SHL.U32 R70, R70, 0x100, RZ ;  /* 0x0000010046467824 */ /* 0x000fe200078e00ff */
[----:B------:R-:W-:Y:S02]  /*6d70*/  LOP3.LUT R69, R69, 0xff0000ff, RZ, 0xc0, !PT ;  /* 0xff0000ff45457812 */ /* 0x000fe400078ec0ff */
[----:B------:R-:W-:Y:S01]  /*6d80*/  SHF.R.U32.HI R73, RZ, 0x10, R71 ;  /* 0x00000010ff497819 */ /* 0x000fe20000011647 */
[----:B------:R-:W-:Y:S01]  /*6d90*/  IMAD.U32 R45, R74, 0x10000, RZ ;  /* 0x000100004a2d7824 */ /* 0x000fe200078e00ff */
[----:B------:R-:W-:-:S02]  /*6da0*/  SHF.L.U32 R50, R50, 0x8, RZ ;  /* 0x0000000832327819 */ /* 0x000fc400000006ff */
[----:B------:R-:W-:Y:S02]  /*6db0*/  LOP3.LUT R71, R71, 0xff0000ff, RZ, 0xc0, !PT ;  /* 0xff0000ff47477812 */ /* 0x000fe400078ec0ff */
        /* <DEDUP_REMOVED lines=93> */
.L_x_2391:
[----:B------:R-:W-:Y:S05]  /*7390*/  BSYNC B2 ;  /* 0x0000000000027941 */ /* 0x000fea0003800000 */
.L_x_2390:
[----:B--2---:R0:W-:Y:S02]  /*73a0*/  STG.E.128 desc[UR54][R48.64+0x20], R44 ;  /* 0x0000202c30007986 */ /* 0x0041e4000c101d36 */
.L_x_2389:
[----:B------:R-:W-:Y:S05]  /*73b0*/  BSYNC B1 ;  /* 0x0000000000017941 */ /* 0x000fea0003800000 */
.L_x_2388:
        /* <DEDUP_REMOVED lines=110> */
.L_x_2395:
[----:B------:R-:W-:Y:S05]  /*7aa0*/  BSYNC B2 ;  /* 0x0000000000027941 */ /* 0x000fea0003800000 */
.L_x_2394:
[----:B--2---:R0:W-:Y:S02]  /*7ab0*/  STG.E.128 desc[UR54][R48.64+0x40], R44 ;  /* 0x0000402c30007986 */ /* 0x0041e4000c101d36 */
.L_x_2393:
[----:B------:R-:W-:Y:S05]  /*7ac0*/  BSYNC B1 ;  /* 0x0000000000017941 */ /* 0x000fea0003800000 */
.L_x_2392:
        /* <DEDUP_REMOVED lines=110> */
.L_x_2399:
[----:B------:R-:W-:Y:S05]  /*81b0*/  BSYNC B2 ;  /* 0x0000000000027941 */ /* 0x000fea0003800000 */
.L_x_2398:
[----:B--2---:R0:W-:Y:S02]  /*81c0*/  STG.E.128 desc[UR54][R48.64+0x60], R44 ;  /* 0x0000602c30007986 */ /* 0x0041e4000c101d36 */
.L_x_2397:
[----:B------:R-:W-:Y:S05]  /*81d0*/  BSYNC B1 ;  /* 0x0000000000017941 */ /* 0x000fea0003800000 */
.L_x_2396:
        /* <DEDUP_REMOVED lines=18> */
[----:B------:R-:W-:Y:S01]  /*8300*/  LOP3.LUT R58, R57, 0xff00, R58, 0xf8, !PT ;  /* 0x0000ff00393a7812 */ /* 0x000fe200078ef83a */
[----:B------:R-:W-:Y:S01]  /*8310*/  IMAD.U32 R59, R59, 0x10000, RZ ;  /* 0x000100003b3b7824 */ /* 0x000fe200078e00ff */
        /* <DEDUP_REMOVED lines=90> */
.L_x_2403:
[----:B------:R-:W-:Y:S05]  /*88c0*/  BSYNC B2 ;  /* 0x0000000000027941 */ /* 0x000fea0003800000 */
.L_x_2402:
[----:B--2---:R0:W-:Y:S02]  /*88d0*/  STG.E.128 desc[UR54][R48.64+0x80], R44 ;  /* 0x0000802c30007986 */ /* 0x0041e4000c101d36 */
.L_x_2401:
[----:B------:R-:W-:Y:S05]  /*88e0*/  BSYNC B1 ;  /* 0x0000000000017941 */ /* 0x000fea0003800000 */
.L_x_2400:
        /* <DEDUP_REMOVED lines=10> */
[--C-:B------:R-:W-:Y:S02]  /*8990*/  SHF.R.U32.HI R53, RZ, 0x8, R55.reuse ;  /* 0x00000008ff357819 */ /* 0x100fe40000011637 */
[----:B------:R-:W-:Y:S02]  /*89a0*/  SHF.R.U32.HI R56, RZ, 0x10, R55 ;  /* 0x00000010ff387819 */ /* 0x000fe40000011637 */
[----:B------:R-:W-:Y:S01]  /*89b0*/  LOP3.LUT R54, R55, 0xff0000ff, RZ, 0xc0, !PT ;  /* 0xff0000ff37367812 */ /* 0x000fe200078ec0ff */
[----:B------:R-:W-:Y:S01]  /*89c0*/  IMAD.SHL.U32 R53, R53, 0x100, RZ ;  /* 0x0000010035357824 */ /* 0x000fe200078e00ff */
[----:B------:R-:W-:-:S02]  /*89d0*/  SHF.L.U32 R51, R51, 0x8, RZ ;  /* 0x0000000833337819 */ /* 0x000fc400000006ff */
[----:B------:R-:W-:Y:S02]  /*89e0*/  F2FP.F16.E4M3.UNPACK_B R44, R45 ;  /* 0x0000002dff2c723e */ /* 0x000fe400020006ff */
[----:B------:R-:W-:Y:S01]  /*89f0*/  LOP3.LUT R52, R52, 0xff00, R51, 0xf8, !PT ;  /* 0x0000ff0034347812 */ /* 0x000fe200078ef833 */
[----:B------:R-:W-:Y:S01]  /*8a00*/  IMAD.U32 R51, R57, 0x10000, RZ ;  /* 0x0001000039337824 */ /* 0x000fe200078e00ff */
        /* <DEDUP_REMOVED lines=91> */
.L_x_2405:
[----:B------:R-:W-:Y:S05]  /*8fc0*/  BSYNC B1 ;  /* 0x0000000000017941 */ /* 0x000fea0003800000 */
.L_x_2404:
[----:B--2---:R0:W-:Y:S01]  /*8fd0*/  STG.E.128 desc[UR54][R48.64+0xa0], R44 ;  /* 0x0000a02c30007986 */ /* 0x0041e2000c101d36 */
[----:B------:R-:W-:Y:S05]  /*8fe0*/  BRA `(.L_x_2383) ;  /* 0x0000006800807947 */ /* 0x000fea0003800000 */
.L_x_2351:
        /* <DEDUP_REMOVED lines=49> */
.L_x_2407:
[----:B------:R-:W-:Y:S05]  /*9300*/  BSYNC B1 ;  /* 0x0000000000017941 */ /* 0x000fea0003800000 */
.L_x_2406:
[----:B------:R-:W-:Y:S01]  /*9310*/  VIADD R97, R220, 0x80 ;  /* 0x00000080dc617836 */ /* 0x000fe20000000000 */
[----:B------:R-:W-:Y:S01]  /*9320*/  BSSY B1, `(.L_x_2408) ;  /* 0x0000029000017945 */ /* 0x000fe20003800000 */
[----:B0-----:R-:W-:Y:S02]  /*9330*/  CS2R R82, SRZ ;  /* 0x0000000000527805 */ /* 0x001fe4000001ff00 */
[----:B------:R-:W-:Y:S02]  /*9340*/  CS2R R84, SRZ ;  /* 0x0000000000547805 */ /* 0x000fe4000001ff00 */
[----:B------:R-:W-:Y:S02]  /*9350*/  CS2R R86, SRZ ;  /* 0x0000000000567805 */ /* 0x000fe4000001ff00 */
[----:B------:R-:W-:Y:S02]  /*9360*/  ISETP.GE.AND P3, PT, R97, R43, PT ;  /* 0x0000002b6100720c */ /* 0x000fe40003f66270 */
[----:B------:R-:W-:-:S02]  /*9370*/  CS2R R88, SRZ ;  /* 0x0000000000587805 */ /* 0x000fc4000001ff00 */
[----:B------:R-:W-:Y:S01]  /*9380*/  CS2R R90, SRZ ;  /* 0x00000000005a7805 */ /* 0x000fe2000001ff00 */
[----:B-----5:R-:W-:Y:S01]  /*9390*/  IMAD.MOV.U32 R174, RZ, RZ, R44 ;  /* 0x000000ffffae7224 */ /* 0x020fe200078e002c */
[----:B------:R-:W-:-:S07]  /*93a0*/  MOV R175, R46 ;  /* 0x0000002e00af7202 */ /* 0x000fce0000000f00 */
        /* <DEDUP_REMOVED lines=32> */
.L_x_2409:
[----:B------:R-:W-:Y:S05]  /*95b0*/  BSYNC B1 ;  /* 0x0000000000017941 */ /* 0x000fea0003800000 */
.L_x_2408:
[----:B------:R-:W-:Y:S01]  /*95c0*/  UISETP.NE.AND UP0, UPT, UR53, 0x3, UPT ;  /* 0x000000033500788c */ /* 0x000fe2000bf05270 */
[----:B------:R-:W-:Y:S01]  /*95d0*/  IMAD.MOV.U32 R173, RZ, RZ, R48 ;  /* 0x000000ffffad7224 */ /* 0x000fe200078e0030 */
[----:B------:R-:W-:Y:S01]  /*95e0*/  MOV R171, R60 ;  /* 0x0000003c00ab7202 */ /* 0x000fe20000000f00 */
[----:B------:R-:W-:Y:S01]  /*95f0*/  IMAD.MOV.U32 R172, RZ, RZ, R50 ;  /* 0x000000ffffac7224 */ /* 0x000fe200078e0032 */
[----:B-----5:R-:W-:Y:S01]  /*9600*/  MOV R156, R70 ;  /* 0x00000046009c7202 */ /* 0x020fe20000000f00 */
[----:B------:R-:W-:Y:S01]  /*9610*/  IMAD.MOV.U32 R165, RZ, RZ, R52 ;  /* 0x000000ffffa57224 */ /* 0x000fe200078e0034 */
[----:B------:R-:W-:Y:S01]  /*9620*/  PLOP3.LUT P2, PT, PT, PT, UP0, 0x80, 0x0 ;  /* 0x000000000000781c */ /* 0x000fe20003f4f008 */
[----:B------:R-:W-:Y:S01]  /*9630*/  IMAD.MOV.U32 R166, RZ, RZ, R54 ;  /* 0x000000ffffa67224 */ /* 0x000fe200078e0036 */
[----:B------:R-:W-:Y:S01]  /*9640*/  MOV R150, R88 ;  /* 0x0000005800967202 */ /* 0x000fe20000000f00 */
        /* <DEDUP_REMOVED lines=17> */
.L_x_2410:
[----:B------:R-:W-:Y:S01]  /*9760*/  IMAD R100, R17, 0x8, R16 ;  /* 0x0000000811647824 */ /* 0x000fe200078e0210 */
[----:B------:R-:W-:Y:S01]  /*9770*/  SHF.L.U32 R101, R223, 0x1f, RZ ;  /* 0x0000001fdf657819 */ /* 0x000fe200000006ff */
[----:B------:R-:W1:Y:S01]  /*9780*/  LDC R152, c[0x0][0x2f4] ;  /* 0x0000bd00ff987b82 */ /* 0x000e620000000800 */
[----:B------:R-:W-:Y:S01]  /*9790*/  BSSY B1, `(.L_x_2411) ;  /* 0x0000004000017945 */ /* 0x000fe20003800000 */
[----:B------:R-:W-:Y:S01]  /*97a0*/  IMAD.MOV.U32 R135, RZ, RZ, R96 ;  /* 0x000000ffff877224 */ /* 0x000fe200078e0060 */
[----:B------:R-:W2:Y:S02]  /*97b0*/  SYNCS.PHASECHK.TRANS64.TRYWAIT P5, [R100+URZ+0x33490], R101 ;  /* 0x03349065640075a7 */ /* 0x000ea400080a017f */
[----:B--2---:R-:W-:Y:S05]  /*97c0*/  @!P5 BRA `(.L_x_2412) ;  /* 0x000002a00084d947 */ /* 0x004fea0003800000 */
.L_x_2700:
[----:B------:R-:W-:Y:S05]  /*97d0*/  BSYNC B1 ;  /* 0x0000000000017941 */ /* 0x000fea0003800000 */
.L_x_2411:
        /* <DEDUP_REMOVED lines=37> */
[--C-:B------:R-:W-:Y:S01]  /*9a30*/  SHF.R.U32.HI R46, RZ, 0x10, R59.reuse ;  /* 0x00000010ff2e7819 */ /* 0x100fe2000001163b */
[----:B------:R-:W-:Y:S01]  /*9a40*/  IMAD.U32 R44, R44, 0x10000, RZ ;  /* 0x000100002c2c7824 */ /* 0x000fe200078e00ff */
[----:B------:R-:W-:Y:S02]  /*9a50*/  SHF.R.U32.HI R57, RZ, 0x8, R59 ;  /* 0x00000008ff397819 */ /* 0x000fe4000001163b */
[----:B------:R-:W-:Y:S01]  /*9a60*/  LOP3.LUT R180, R59, 0xff0000ff, RZ, 0xc0, !PT ;  /* 0xff0000ff3bb47812 */ /* 0x000fe200078ec0ff */
[----:B------:R-:W-:Y:S01]  /*9a70*/  IMAD.U32 R46, R46, 0x10000, RZ ;  /* 0x000100002e2e7824 */ /* 0x000fe200078e00ff */
[----:B------:R-:W-:Y:S01]  /*9a80*/  SHF.R.U32.HI R59, RZ, 0x8, R45 ;  /* 0x00000008ff3b7819 */ /* 0x000fe2000001162d */
[----:B------:R-:W-:Y:S01]  /*9a90*/  IMAD.SHL.U32 R57, R57, 0x100, RZ ;  /* 0x0000010039397824 */ /* 0x000fe200078e00ff */
[----:B------:R-:W-:-:S02]  /*9aa0*/  LOP3.LUT R56, R56, 0xff00, R182, 0xf8, !PT ;  /* 0x0000ff0038387812 */ /* 0x000fc400078ef8b6 */
[----:B------:R-:W-:Y:S01]  /*9ab0*/  SHF.R.U32.HI R179, RZ, 0x10, R45 ;  /* 0x00000010ffb37819 */ /* 0x000fe2000001162d */
[----:B------:R-:W-:Y:S01]  /*9ac0*/  IMAD.SHL.U32 R182, R59, 0x100, RZ ;  /* 0x000001003bb67824 */ /* 0x000fe200078e00ff */
[----:B------:R-:W-:Y:S02]  /*9ad0*/  LOP3.LUT R181, R45, 0xff0000ff, RZ, 0xc0, !PT ;  /* 0xff0000ff2db57812 */ /* 0x000fe400078ec0ff */
[----:B------:R-:W-:Y:S02]  /*9ae0*/  LOP3.LUT R59, R180, 0xff00, R57, 0xf8, !PT ;  /* 0x0000ff00b43b7812 */ /* 0x000fe400078ef839 */
[----:B------:R-:W-:Y:S02]  /*9af0*/  LOP3.LUT R181, R181, 0xff00, R182, 0xf8, !PT ;  /* 0x0000ff00b5b57812 */ /* 0x000fe400078ef8b6 */
[----:B------:R-:W-:Y:S02]  /*9b00*/  SHF.L.U32 R57, R179, 0x10, RZ ;  /* 0x00000010b3397819 */ /* 0x000fe400000006ff */
[----:B------:R-:W-:-:S02]  /*9b10*/  LOP3.LUT R179, R56, 0xff0000, R44, 0xf8, !PT ;  /* 0x00ff000038b37812 */ /* 0x000fc400078ef82c */
[----:B------:R-:W-:Y:S02]  /*9b20*/  LOP3.LUT R44, R181, 0xff0000, R57, 0xf8, !PT ;  /* 0x00ff0000b52c7812 */ /* 0x000fe400078ef839 */
[----:B0-----:R-:W-:Y:S02]  /*9b30*/  F2FP.F16.E4M3.UNPACK_B R180, R97 ;  /* 0x00000061ffb4723e */ /* 0x001fe400020006ff */
[----:B------:R-:W-:Y:S02]  /*9b40*/  F2FP.F16.E4M3.UNPACK_B R182, R44 ;  /* 0x0000002cffb6723e */ /* 0x000fe400020006ff */
[----:B-1----:R-:W-:Y:S01]  /*9b50*/  F2FP.F16.E4M3.UNPACK_B R56, R93 ;  /* 0x0000005dff38723e */ /* 0x002fe200020006ff */
        /* <DEDUP_REMOVED lines=93> */
[----:B------:R-:W-:Y:S01]  /*a130*/  IMAD.MOV.U32 R45, RZ, RZ, R92 ;  /* 0x000000ffff2d7224 */ /* 0x000fe200078e005c */
[-C--:B------:R-:W-:Y:S01]  /*a140*/  F2FP.F16.E4M3.UNPACK_B R59, R174.reuse.H1 ;  /* 0x000000aeff3b723e */ /* 0x080fe200030006ff */
[----:B------:R-:W-:Y:S01]  /*a150*/  HADD2.F32 R97, -RZ, R93.H0_H0 ;  /* 0x2000005dff617230 */ /* 0x000fe20000004100 */
[----:B------:R-:W-:Y:S01]  /*a160*/  F2FP.F16.E4M3.UNPACK_B R174, R174 ;  /* 0x000000aeffae723e */ /* 0x000fe200020006ff */
[----:B------:R-:W-:Y:S01]  /*a170*/  HADD2.F32 R181, -RZ, R99.H0_H0 ;  /* 0x20000063ffb57230 */ /* 0x000fe20000004100 */
[-C--:B------:R-:W-:Y:S01]  /*a180*/  F2FP.F16.E4M3.UNPACK_B R92, R45.reuse.H1 ;  /* 0x0000002dff5c723e */ /* 0x080fe200030006ff */
[--C-:B------:R-:W-:Y:S01]  /*a190*/  HADD2.F32 R185, -RZ, R59.reuse.H0_H0 ;  /* 0x2000003bffb97230 */ /* 0x100fe20000004100 */
[----:B------:R-:W-:Y:S01]  /*a1a0*/  F2FP.F16.E4M3.UNPACK_B R45, R45 ;  /* 0x0000002dff2d723e */ /* 0x000fe200020006ff */
[----:B------:R-:W-:Y:S01]  /*a1b0*/  HADD2.F32 R59, -RZ, R59.H1_H1 ;  /* 0x3000003bff3b7230 */ /* 0x000fe20000004100 */
[----:B------:R-:W-:Y:S01]  /*a1c0*/  F2FP.F16.E4M3.UNPACK_B R176, R176 ;  /* 0x000000b0ffb0723e */ /* 0x000fe200020006ff */
[----:B------:R-:W-:-:S02]  /*a1d0*/  HADD2.F32 R179, -RZ, R92.H0_H0 ;  /* 0x2000005cffb37230 */ /* 0x000fc40000004100 */
[-C--:B------:R-:W-:Y:S01]  /*a1e0*/  FMUL.FTZ R182, R97, R185.reuse ;  /* 0x000000b961b67220 */ /* 0x080fe20000410000 */
[----:B------:R-:W-:Y:S01]  /*a1f0*/  HADD2.F32 R93, -RZ, R93.H1_H1 ;  /* 0x3000005dff5d7230 */ /* 0x000fe20000004100 */
[----:B------:R-:W-:Y:S01]  /*a200*/  F2FP.SATFINITE.E4M3.F32.PACK_AB_MERGE_C R95, R95, R186, RZ ;  /* 0x000000ba5f5f723e */ /* 0x000fe200048070ff */
[----:B------:R-:W-:Y:S02]  /*a210*/  HADD2.F32 R92, -RZ, R92.H1_H1 ;  /* 0x3000005cff5c7230 */ /* 0x000fe40000004100 */
[C---:B------:R-:W-:Y:S01]  /*a220*/  FMUL.FTZ R185, R179.reuse, R185 ;  /* 0x000000b9b3b97220 */ /* 0x040fe20000410000 */
[----:B------:R-:W-:Y:S02]  /*a230*/  HADD2.F32 R99, -RZ, R99.H1_H1 ;  /* 0x30000063ff637230 */ /* 0x000fe40000004100 */
[----:B------:R-:W-:Y:S01]  /*a240*/  FFMA.FTZ R182, R179, R181, -R182 ;  /* 0x000000b5b3b67223 */ /* 0x000fe200000108b6 */
[----:B------:R-:W-:Y:S01]  /*a250*/  F2FP.SATFINITE.E4M3.F32.PACK_AB_MERGE_C R46, R46, R183, RZ ;  /* 0x000000b72e2e723e */ /* 0x000fe200048070ff */
[----:B------:R-:W-:Y:S01]  /*a260*/  FFMA.FTZ R185, R97, R181, R185 ;  /* 0x000000b561b97223 */ /* 0x000fe200000100b9 */
[-C--:B------:R-:W-:Y:S01]  /*a270*/  FMUL.FTZ R97, R93, R59.reuse ;  /* 0x0000003b5d617220 */ /* 0x080fe20000410000 */
[C---:B------:R-:W-:Y:S01]  /*a280*/  FMUL.FTZ R59, R92.reuse, R59 ;  /* 0x0000003b5c3b7220 */ /* 0x040fe20000410000 */
[----:B------:R-:W-:Y:S01]  /*a290*/  HADD2.F32 R181, -RZ, R174.H0_H0 ;  /* 0x200000aeffb57230 */ /* 0x000fe20000004100 */
[----:B------:R-:W-:Y:S01]  /*a2a0*/  F2FP.SATFINITE.E4M3.F32.PACK_AB_MERGE_C R46, R47, R184, R46 ;  /* 0x000000b82f2e723e */ /* 0x000fe2000480702e */
        /* <DEDUP_REMOVED lines=26> */
[-C--:B------:R-:W-:Y:S01]  /*a450*/  F2FP.F16.E4M3.UNPACK_B R92, R175.reuse.H1 ;  /* 0x000000afff5c723e */ /* 0x080fe200030006ff */
        /* <DEDUP_REMOVED lines=12> */
[----:B------:R-:W-:Y:S01]  /*a520*/  F2FP.SATFINITE.E4M3.F32.PACK_AB_MERGE_C R45, R45, R181, R59 ;  /* 0x000000b52d2d723e */ /* 0x000fe2000480703b */
[-C--:B------:R-:W-:Y:S02]  /*a530*/  FFMA.FTZ R182, R174, R176.reuse, -R182 ;  /* 0x000000b0aeb67223 */ /* 0x080fe400000108b6 */
        /* <DEDUP_REMOVED lines=28> */
[----:B------:R-:W-:Y:S01]  /*a700*/  IMAD.MOV.U32 R92, RZ, RZ, R179 ;  /* 0x000000ffff5c7224 */ /* 0x000fe200078e00b3 */
[----:B------:R-:W-:Y:S01]  /*a710*/  MOV R93, R180 ;  /* 0x000000b4005d7202 */ /* 0x000fe20000000f00 */
[----:B------:R-:W-:Y:S02]  /*a720*/  IMAD.MOV.U32 R94, RZ, RZ, R174 ;  /* 0x000000ffff5e7224 */ /* 0x000fe400078e00ae */
[----:B------:R-:W-:-:S07]  /*a730*/  IMAD.MOV.U32 R98, RZ, RZ, R175 ;  /* 0x000000ffff627224 */ /* 0x000fce00078e00af */
.L_x_2418:
[----:B------:R-:W-:Y:S05]  /*a740*/  BSYNC B3 ;  /* 0x0000000000037941 */ /* 0x000fea0003800000 */
.L_x_2417:
        /* <DEDUP_REMOVED lines=9> */
[----:B------:R-:W-:Y:S01]  /*a7e0*/  @!P4 IADD3.X R47, R47, R125, RZ, P5, !PT ;  /* 0x0000007d2f2fc210 */ /* 0x000fe20002ffe4ff */
[----:B-1----:R1:W-:Y:S04]  /*a7f0*/  STG.E.128 desc[UR54][R44.64], R92 ;  /* 0x0000005c2c007986 */ /* 0x0023e8000c101d36 */
[----:B0-----:R1:W-:Y:S04]  /*a800*/  @!P4 STG.E.128 desc[UR54][R46.64], R96 ;  /* 0x000000602e00c986 */ /* 0x0013e8000c101d36 */
.L_x_2416:
[----:B------:R-:W-:Y:S05]  /*a810*/  BSYNC B2 ;  /* 0x0000000000027941 */ /* 0x000fea0003800000 */
.L_x_2415:
        /* <DEDUP_REMOVED lines=19> */
[C---:B------:R-:W-:Y:S02]  /*a950*/  IMAD.IADD R56, R16.reuse, 0x1, R56 ;  /* 0x0000000110387824 */ /* 0x040fe400078e0238 */
[----:B------:R-:W-:-:S04]  /*a960*/  IMAD.IADD R44, R16, 0x1, R44 ;  /* 0x00000001102c7824 */ /* 0x000fc800078e022c */
        /* <DEDUP_REMOVED lines=12> */
[----:B------:R-:W-:Y:S01]  /*aa30*/  LOP3.LUT R60, R61, 0xff0000ff, RZ, 0xc0, !PT ;  /* 0xff0000ff3d3c7812 */ /* 0x000fe200078ec0ff */
[----:B------:R-:W-:Y:S01]  /*aa40*/  IMAD.U32 R62, R62, 0x10000, RZ ;  /* 0x000100003e3e7824 */ /* 0x000fe200078e00ff */
[----:B------:R-:W-:-:S02]  /*aa50*/  LOP3.LUT R95, R49, 0xff0000ff, RZ, 0xc0, !PT ;  /* 0xff0000ff315f7812 */ /* 0x000fc400078ec0ff */
[----:B------:R-:W-:Y:S02]  /*aa60*/  SHF.R.U32.HI R96, RZ, 0x10, R49 ;  /* 0x00000010ff607819 */ /* 0x000fe40000011631 */
[--C-:B------:R-:W-:Y:S02]  /*aa70*/  SHF.R.U32.HI R49, RZ, 0x8, R51.reuse ;  /* 0x00000008ff317819 */ /* 0x100fe40000011633 */
[----:B------:R-:W-:Y:S01]  /*aa80*/  LOP3.LUT R50, R51, 0xff0000ff, RZ, 0xc0, !PT ;  /* 0xff0000ff33327812 */ /* 0x000fe200078ec0ff */
[----:B------:R-:W-:Y:S01]  /*aa90*/  IMAD.U32 R96, R96, 0x10000, RZ ;  /* 0x0001000060607824 */ /* 0x000fe200078e00ff */
[----:B------:R-:W-:Y:S01]  /*aaa0*/  SHF.R.U32.HI R61, RZ, 0x10, R51 ;  /* 0x00000010ff3d7819 */ /* 0x000fe20000011633 */
[----:B------:R-:W-:Y:S01]  /*aab0*/  IMAD.SHL.U32 R49, R49, 0x100, RZ ;  /* 0x0000010031317824 */ /* 0x000fe200078e00ff */
[----:B------:R-:W-:Y:S02]  /*aac0*/  SHF.L.U32 R51, R63, 0x8, RZ ;  /* 0x000000083f337819 */ /* 0x000fe400000006ff */
[----:B------:R-:W-:-:S02]  /*aad0*/  LOP3.LUT R60, R60, 0xff00, R97, 0xf8, !PT ;  /* 0x0000ff003c3c7812 */ /* 0x000fc400078ef861 */
        /* <DEDUP_REMOVED lines=25> */
[----:B------:R-:W-:Y:S01]  /*ac70*/  LOP3.LUT R61, R63, 0xff0000, R48, 0xf8, !PT ;  /* 0x00ff00003f3d7812 */ /* 0x000fe200078ef830 */
[----:B------:R-:W-:-:S02]  /*ac80*/  IMAD.MOV.U32 R63, RZ, RZ, R47 ;  /* 0x000000ffff3f7224 */ /* 0x000fc400078e002f */
[-C--:B------:R-:W-:Y:S01]  /*ac90*/  FMUL.FTZ R93, R98, R96.reuse ;  /* 0x00000060625d7220 */ /* 0x080fe20000410000 */
[C---:B------:R-:W-:Y:S01]  /*aca0*/  FMUL.FTZ R96, R51.reuse, R96 ;  /* 0x0000006033607220 */ /* 0x040fe20000410000 */
[----:B------:R-:W-:Y:S02]  /*acb0*/  LOP3.LUT R48, R50, 0xff0000, R49, 0xf8, !PT ;  /* 0x00ff000032307812 */ /* 0x000fe400078ef831 */
        /* <DEDUP_REMOVED lines=35> */
[-C--:B------:R-:W-:Y:S01]  /*aef0*/  FMUL.FTZ R175, R98, R59.reuse ;  /* 0x0000003b62af7220 */ /* 0x080fe20000410000 */
[C---:B------:R-:W-:Y:S01]  /*af00*/  FMUL.FTZ R59, R174.reuse, R59 ;  /* 0x0000003bae3b7220 */ /* 0x040fe20000410000 */
        /* <DEDUP_REMOVED lines=12> */
[C---:B------:R-:W-:Y:S01]  /*afd0*/  FFMA.FTZ R50, R47.reuse, R97, -R50 ;  /* 0x000000612f327223 */ /* 0x040fe20000010832 */
        /* <DEDUP_REMOVED lines=22> */
[-C--:B------:R-:W-:Y:S01]  /*b140*/  F2FP.F16.E4M3.UNPACK_B R48, R173.reuse.H1 ;  /* 0x000000adff30723e */ /* 0x080fe200030006ff */
[--C-:B------:R-:W-:Y:S01]  /*b150*/  HADD2.F32 R61, -RZ, R60.reuse.H0_H0 ;  /* 0x2000003cff3d7230 */ /* 0x100fe20000004100 */
[-C--:B------:R-:W-:Y:S01]  /*b160*/  F2FP.F16.E4M3.UNPACK_B R59, R44.reuse.H1 ;  /* 0x0000002cff3b723e */ /* 0x080fe200030006ff */
        /* <DEDUP_REMOVED lines=14> */
[CC--:B------:R-:W-:Y:S01]  /*b250*/  FMUL.FTZ R61, R60.reuse, R48.reuse ;  /* 0x000000303c3d7220 */ /* 0x0c0fe20000410000 */
[----:B------:R-:W-:Y:S01]  /*b260*/  FMUL.FTZ R48, R59, R48 ;  /* 0x000000303b307220 */ /* 0x000fe20000410000 */
[----:B------:R-:W-:Y:S01]  /*b270*/  HADD2.F32 R95, -RZ, R173.H0_H0 ;  /* 0x200000adff5f7230 */ /* 0x000fe20000004100 */
[----:B------:R-:W-:Y:S01]  /*b280*/  F2FP.SATFINITE.E4M3.F32.PACK_AB_MERGE_C R98, R47, R98, R49 ;  /* 0x000000622f62723e */ /* 0x000fe20004807031 */
[-C--:B------:R-:W-:Y:S01]  /*b290*/  FFMA.FTZ R59, R59, R62.reuse, -R61 ;  /* 0x0000003e3b3b7223 */ /* 0x080fe2000001083d */
[----:B------:R-:W-:Y:S01]  /*b2a0*/  FFMA.FTZ R48, R60, R62, R48 ;  /* 0x0000003e3c307223 */ /* 0x000fe20000010030 */
[----:B------:R-:W-:Y:S01]  /*b2b0*/  HADD2.F32 R60, -RZ, R56.H0_H0 ;  /* 0x20000038ff3c7230 */ /* 0x000fe20000004100 */
[----:B------:R-:W-:Y:S01]  /*b2c0*/  MOV R47, R50 ;  /* 0x00000032002f7202 */ /* 0x000fe20000000f00 */
        /* <DEDUP_REMOVED lines=11> */
[-C--:B------:R-:W-:Y:S01]  /*b380*/  FMUL.FTZ R60, R56, R173.reuse ;  /* 0x000000ad383c7220 */ /* 0x080fe20000410000 */
[-C--:B------:R-:W-:Y:S01]  /*b390*/  F2FP.F16.E4M3.UNPACK_B R62, R170.reuse.H1 ;  /* 0x000000aaff3e723e */ /* 0x080fe200030006ff */
[C---:B------:R-:W-:Y:S01]  /*b3a0*/  FMUL.FTZ R173, R44.reuse, R173 ;  /* 0x000000ad2cad7220 */ /* 0x040fe20000410000 */
[----:B------:R-:W-:Y:S01]  /*b3b0*/  F2FP.F16.E4M3.UNPACK_B R170, R170 ;  /* 0x000000aaffaa723e */ /* 0x000fe200020006ff */
[----:B------:R-:W-:Y:S01]  /*b3c0*/  FFMA.FTZ R60, R44, R171, -R60 ;  /* 0x000000ab2c3c7223 */ /* 0x000fe2000001083c */
[----:B------:R-:W-:Y:S01]  /*b3d0*/  F2FP.SATFINITE.E4M3.F32.PACK_AB_MERGE_C R48, R48, R99, RZ ;  /* 0x000000633030723e */ /* 0x000fe200048070ff */
[----:B------:R-:W-:Y:S01]  /*b3e0*/  FFMA.FTZ R44, R56, R171, R173 ;  /* 0x000000ab382c7223 */ /* 0x000fe200000100ad */
[----:B------:R-:W-:Y:S01]  /*b3f0*/  IMAD.MOV.U32 R56, RZ, RZ, R46 ;  /* 0x000000ffff387224 */ /* 0x000fe200078e002e */
        /* <DEDUP_REMOVED lines=46> */
[----:B------:R-:W-:-:S03]  /*b6e0*/  IMAD.MOV.U32 R46, RZ, RZ, R59 ;  /* 0x000000ffff2e7224 */ /* 0x000fc600078e003b */
[----:B------:R-:W-:Y:S02]  /*b6f0*/  IMAD.MOV.U32 R58, RZ, RZ, R171 ;  /* 0x000000ffff3a7224 */ /* 0x000fe400078e00ab */
[----:B------:R-:W-:-:S07]  /*b700*/  IMAD.MOV.U32 R59, RZ, RZ, R98 ;  /* 0x000000ffff3b7224 */ /* 0x000fce00078e0062 */
.L_x_2422:
[----:B------:R-:W-:Y:S05]  /*b710*/  BSYNC B3 ;  /* 0x0000000000037941 */ /* 0x000fea0003800000 */
.L_x_2421:
        /* <DEDUP_REMOVED lines=12> */
.L_x_2420:
[----:B------:R-:W-:Y:S05]  /*b7e0*/  BSYNC B2 ;  /* 0x0000000000027941 */ /* 0x000fea0003800000 */
.L_x_2419:
        /* <DEDUP_REMOVED lines=19> */
[----:B------:R-:W-:-:S03]  /*b920*/  IMAD R47, R17, 0x7800, R44 ;  /* 0x00007800112f7824 */ /* 0x000fc600078e022c */
[C---:B------:R-:W-:Y:S01]  /*b930*/  IADD3 R45, R16.reuse, R45, RZ ;  /* 0x0000002d102d7210 */ /* 0x040fe20007ffe0ff */
[----:B------:R-:W-:-:S05]  /*b940*/  IMAD.IADD R48, R16, 0x1, R47 ;  /* 0x0000000110307824 */ /* 0x000fca00078e022f */
        /* <DEDUP_REMOVED lines=13> */
[----:B------:R-:W-:Y:S01]  /*ba20*/  LOP3.LUT R53, R53, 0xff0000ff, RZ, 0xc0, !PT ;  /* 0xff0000ff35357812 */ /* 0x000fe200078ec0ff */
[----:B------:R-:W-:Y:S01]  /*ba30*/  IMAD.U32 R61, R61, 0x10000, RZ ;  /* 0x000100003d3d7824 */ /* 0x000fe200078e00ff */
[----:B------:R-:W-:-:S02]  /*ba40*/  LOP3.LUT R76, R79, 0xff0000ff, RZ, 0xc0, !PT ;  /* 0xff0000ff4f4c7812 */ /* 0x000fc400078ec0ff */
[----:B------:R-:W-:Y:S02]  /*ba50*/  LOP3.LUT R57, R57, 0xff00, R63, 0xf8, !PT ;  /* 0x0000ff0039397812 */ /* 0x000fe400078ef83f */
[----:B------:R-:W-:Y:S02]  /*ba60*/  LOP3.LUT R62, R53, 0xff00, R62, 0xf8, !PT ;  /* 0x0000ff00353e7812 */ /* 0x000fe400078ef83e */
[----:B------:R-:W-:Y:S02]  /*ba70*/  LOP3.LUT R76, R76, 0xff00, R59, 0xf8, !PT ;  /* 0x0000ff004c4c7812 */ /* 0x000fe400078ef83b */
[----:B------:R-:W-:Y:S02]  /*ba80*/  LOP3.LUT R59, R57, 0xff0000, R54, 0xf8, !PT ;  /* 0x00ff0000393b7812 */ /* 0x000fe400078ef836 */
[----:B------:R-:W-:Y:S02]  /*ba90*/  LOP3.LUT R57, R62, 0xff0000, R61, 0xf8, !PT ;  /* 0x00ff00003e397812 */ /* 0x000fe400078ef83d */
[----:B-1----:R-:W-:-:S02]  /*baa0*/  F2FP.F16.E4M3.UNPACK_B R61, R49 ;  /* 0x00000031ff3d723e */ /* 0x002fc400020006ff */
        /* <DEDUP_REMOVED lines=8> */
[----:B------:R-:W-:Y:S02]  /*bb30*/  HADD2.F32 R63, -RZ, R63.H1_H1 ;  /* 0x3000003fff3f7230 */ /* 0x000fe40000004100 */
[----:B------:R-:W-:Y:S01]  /*bb40*/  FMUL.FTZ R92, R54, R79 ;  /* 0x0000004f365c7220 */ /* 0x000fe20000410000 */
[----:B------:R-:W-:-:S02]  /*bb50*/  HADD2.F32 R78, -RZ, R77.H0_H0 ;  /* 0x2000004dff4e7230 */ /* 0x000fc40000004100 */
[C---:B------:R-:W-:Y:S01]  /*bb60*/  FMUL.FTZ R79, R62.reuse, R79 ;  /* 0x0000004f3e4f7220 */ /* 0x040fe20000410000 */
[----:B------:R-:W-:Y:S01]  /*bb70*/  HADD2.F32 R53, -RZ, R53.H1_H1 ;  /* 0x30000035ff357230 */ /* 0x000fe20000004100 */
[----:B------:R-:W-:Y:S01]  /*bb80*/  F2FP.F16.E4M3.UNPACK_B R59, R59.H1 ;  /* 0x0000003bff3b723e */ /* 0x000fe200030006ff */
[----:B------:R-:W-:Y:S02]  /*bb90*/  HADD2.F32 R77, -RZ, R77.H1_H1 ;  /* 0x3000004dff4d7230 */ /* 0x000fe40000004100 */
[-C--:B------:R-:W-:Y:S01]  /*bba0*/  FFMA.FTZ R62, R62, R78.reuse, -R92 ;  /* 0x0000004e3e3e7223 */ /* 0x080fe2000001085c */
[----:B------:R-:W-:Y:S01]  /*bbb0*/  FFMA.FTZ R54, R54, R78, R79 ;  /* 0x0000004e36367223 */ /* 0x000fe2000001004f */
[----:B------:R-:W-:Y:S01]  /*bbc0*/  HADD2.F32 R78, -RZ, R61.H1_H1 ;  /* 0x3000003dff4e7230 */ /* 0x000fe20000004100 */
[--C-:B------:R-:W-:Y:S02]  /*bbd0*/  SHF.R.U32.HI R60, RZ, 0x8, R55.reuse ;  /* 0x00000008ff3c7819 */ /* 0x100fe40000011637 */
[----:B------:R-:W-:-:S02]  /*bbe0*/  SHF.R.U32.HI R58, RZ, 0x10, R55 ;  /* 0x00000010ff3a7819 */ /* 0x000fc40000011637 */
[CC--:B------:R-:W-:Y:S01]  /*bbf0*/  FMUL.FTZ R61, R78.reuse, R63.reuse ;  /* 0x0000003f4e3d7220 */ /* 0x0c0fe20000410000 */
[----:B------:R-:W-:Y:S01]  /*bc00*/  FMUL.FTZ R63, R53, R63 ;  /* 0x0000003f353f7220 */ /* 0x000fe20000410000 */
[----:B------:R-:W-:Y:S02]  /*bc10*/  LOP3.LUT R55, R55, 0xff0000ff, RZ, 0xc0, !PT ;  /* 0xff0000ff37377812 */ /* 0x000fe400078ec0ff */
[-C--:B------:R-:W-:Y:S01]  /*bc20*/  FFMA.FTZ R61, R53, R77.reuse, -R61 ;  /* 0x0000004d353d7223 */ /* 0x080fe2000001083d */
[----:B------:R-:W-:Y:S01]  /*bc30*/  FFMA.FTZ R53, R78, R77, R63 ;  /* 0x0000004d4e357223 */ /* 0x000fe2000001003f */
[----:B------:R-:W-:Y:S01]  /*bc40*/  F2FP.F16.E4M3.UNPACK_B R63, R57.H1 ;  /* 0x00000039ff3f723e */ /* 0x000fe200030006ff */
[----:B------:R-:W-:Y:S01]  /*bc50*/  HADD2.F32 R78, -RZ, R59.H0_H0 ;  /* 0x2000003bff4e7230 */ /* 0x000fe20000004100 */
[----:B------:R-:W-:Y:S01]  /*bc60*/  F2FP.F16.E4M3.UNPACK_B R77, R45.H1 ;  /* 0x0000002dff4d723e */ /* 0x000fe200030006ff */
[----:B------:R-:W-:Y:S01]  /*bc70*/  HADD2.F32 R45, -RZ, R49.H0_H0 ;  /* 0x20000031ff2d7230 */ /* 0x000fe20000004100 */
[----:B------:R-:W-:Y:S01]  /*bc80*/  SHF.L.U32 R60, R60, 0x8, RZ ;  /* 0x000000083c3c7819 */ /* 0x000fe200000006ff */
[----:B------:R-:W-:-:S02]  /*bc90*/  HADD2.F32 R79, -RZ, R63.H0_H0 ;  /* 0x2000003fff4f7230 */ /* 0x000fc40000004100 */
[----:B------:R-:W-:Y:S02]  /*bca0*/  HADD2.F32 R57, -RZ, R77.H0_H0 ;  /* 0x2000004dff397230 */ /* 0x000fe40000004100 */
[----:B------:R-:W-:Y:S02]  /*bcb0*/  HADD2.F32 R49, -RZ, R49.H1_H1 ;  /* 0x30000031ff317230 */ /* 0x000fe40000004100 */
[-C--:B------:R-:W-:Y:S01]  /*bcc0*/  FMUL.FTZ R92, R45, R79.reuse ;  /* 0x0000004f2d5c7220 */ /* 0x080fe20000410000 */
[----:B------:R-:W-:Y:S02]  /*bcd0*/  HADD2.F32 R63, -RZ, R63.H1_H1 ;  /* 0x3000003fff3f7230 */ /* 0x000fe40000004100 */
[C---:B------:R-:W-:Y:S01]  /*bce0*/  FMUL.FTZ R79, R57.reuse, R79 ;  /* 0x0000004f394f7220 */ /* 0x040fe20000410000 */
[----:B------:R-:W-:Y:S02]  /*bcf0*/  HADD2.F32 R77, -RZ, R77.H1_H1 ;  /* 0x3000004dff4d7230 */ /* 0x000fe40000004100 */
[----:B------:R-:W-:Y:S01]  /*bd00*/  FFMA.FTZ R57, R57, R78, -R92 ;  /* 0x0000004e39397223 */ /* 0x000fe2000001085c */
[----:B------:R-:W-:-:S02]  /*bd10*/  HADD2.F32 R59, -RZ, R59.H1_H1 ;  /* 0x3000003bff3b7230 */ /* 0x000fc40000004100 */
        /* <DEDUP_REMOVED lines=37> */
[C---:B------:R-:W-:Y:S01]  /*bf70*/  FFMA.FTZ R52, R47.reuse, R77, -R52 ;  /* 0x0000004d2f347223 */ /* 0x040fe20000010834 */
        /* <DEDUP_REMOVED lines=62> */
[-C--:B------:R-:W-:Y:S02]  /*c360*/  FFMA.FTZ R57, R44, R167.reuse, -R57 ;  /* 0x000000a72c397223 */ /* 0x080fe40000010839 */
        /* <DEDUP_REMOVED lines=14> */
[----:B------:R-:W-:Y:S01]  /*c450*/  F2FP.F16.E4M3.UNPACK_B R48, R48 ;  /* 0x00000030ff30723e */ /* 0x000fe200020006ff */
[----:B------:R-:W-:-:S02]  /*c460*/  HADD2.F32 R57, -RZ, R57.H1_H1 ;  /* 0x30000039ff397230 */ /* 0x000fc40000004100 */
[-C--:B------:R-:W-:Y:S01]  /*c470*/  FMUL.FTZ R94, R58, R95.reuse ;  /* 0x0000005f3a5e7220 */ /* 0x080fe20000410000 */
[----:B------:R-:W-:Y:S02]  /*c480*/  HADD2.F32 R55, -RZ, R55.H1_H1 ;  /* 0x30000037ff377230 */ /* 0x000fe40000004100 */
[C---:B------:R-:W-:Y:S01]  /*c490*/  FMUL.FTZ R95, R76.reuse, R95 ;  /* 0x0000005f4c5f7220 */ /* 0x040fe20000410000 */
[----:B------:R-:W-:-:S03]  /*c4a0*/  FFMA.FTZ R94, R76, R92, -R94 ;  /* 0x0000005c4c5e7223 */ /* 0x000fc6000001085e */
[----:B------:R-:W-:Y:S01]  /*c4b0*/  FFMA.FTZ R95, R58, R92, R95 ;  /* 0x0000005c3a5f7223 */ /* 0x000fe2000001005f */
[-C--:B------:R-:W-:Y:S01]  /*c4c0*/  FMUL.FTZ R58, R57, R46.reuse ;  /* 0x0000002e393a7220 */ /* 0x080fe20000410000 */
[C---:B------:R-:W-:Y:S01]  /*c4d0*/  FMUL.FTZ R46, R55.reuse, R46 ;  /* 0x0000002e372e7220 */ /* 0x040fe20000410000 */
[----:B------:R-:W-:Y:S02]  /*c4e0*/  HADD2.F32 R92, -RZ, R166.H0_H0 ;  /* 0x200000a6ff5c7230 */ /* 0x000fe40000004100 */
[-C--:B------:R-:W-:Y:S01]  /*c4f0*/  FFMA.FTZ R55, R55, R59.reuse, -R58 ;  /* 0x0000003b37377223 */ /* 0x080fe2000001083a */
[----:B------:R-:W-:Y:S01]  /*c500*/  FFMA.FTZ R46, R57, R59, R46 ;  /* 0x0000003b392e7223 */ /* 0x000fe2000001002e */
[----:B------:R-:W-:Y:S02]  /*c510*/  HADD2.F32 R57, -RZ, R50.H0_H0 ;  /* 0x20000032ff397230 */ /* 0x000fe40000004100 */
        /* <DEDUP_REMOVED lines=12> */
[----:B------:R-:W-:Y:S01]  /*c5e0*/  F2FP.SATFINITE.E4M3.F32.PACK_AB_MERGE_C R95, R46, R95, RZ ;  /* 0x0000005f2e5f723e */ /* 0x000fe200048070ff */
[C---:B------:R-:W-:Y:S02]  /*c5f0*/  FMUL.FTZ R166, R48.reuse, R166 ;  /* 0x000000a630a67220 */ /* 0x040fe40000410000 */
[-C--:B------:R-:W-:Y:S01]  /*c600*/  FFMA.FTZ R57, R48, R168.reuse, -R57 ;  /* 0x000000a830397223 */ /* 0x080fe20000010839 */
        /* <DEDUP_REMOVED lines=8> */
.L_x_2424:
[----:B------:R-:W-:Y:S05]  /*c690*/  BSYNC B2 ;  /* 0x0000000000027941 */ /* 0x000fea0003800000 */
.L_x_2423:
        /* <DEDUP_REMOVED lines=12> */
.L_x_2414:
[----:B------:R-:W-:Y:S05]  /*c760*/  BSYNC B1 ;  /* 0x0000000000017941 */ /* 0x000fea0003800000 */
.L_x_2413:
[----:B-1-34-:R-:W-:Y:S02]  /*c770*/  VIADD R45, R220, 0x80 ;  /* 0x00000080dc2d7836 */ /* 0x01afe40000000000 */
[-C--:B------:R-:W-:Y:S02]  /*c780*/  IMAD R44, R147, R136.reuse, RZ ;  /* 0x00000088932c7224 */ /* 0x080fe400078e02ff */
        /* <DEDUP_REMOVED lines=24> */
[----:B------:R-:W-:-:S03]  /*c910*/  IMAD R47, R17, 0x7800, R44 ;  /* 0x00007800112f7824 */ /* 0x000fc600078e022c */
[C---:B------:R-:W-:Y:S01]  /*c920*/  IADD3 R45, R16.reuse, R45, RZ ;  /* 0x0000002d102d7210 */ /* 0x040fe20007ffe0ff */
[----:B------:R-:W-:-:S05]  /*c930*/  IMAD.IADD R48, R16, 0x1, R47 ;  /* 0x0000000110307824 */ /* 0x000fca00078e022f */
[----:B------:R-:W1:Y:S04]  /*c940*/  LDS.128 R44, [R45+0x24200] ;  /* 0x024200002d2c7984 */ /* 0x000e680000000c00 */
[----:B------:R-:W3:Y:S01]  /*c950*/  LDS.128 R48, [R48+0x24200] ;  /* 0x0242000030307984 */ /* 0x000ee20000000c00 */
[----:B------:R-:W-:Y:S05]  /*c960*/  @P3 BRA `(.L_x_2428) ;  /* 0x0000000c00403947 */ /* 0x000fea0003800000 */
[----:B---3--:R-:W-:Y:S01]  /*c970*/  IMAD.MOV.U32 R58, RZ, RZ, R48 ;  /* 0x000000ffff3a7224 */ /* 0x008fe200078e0030 */
[----:B------:R-:W-:Y:S01]  /*c980*/  F2FP.F16.E4M3.UNPACK_B R60, R161.H1 ;  /* 0x000000a1ff3c723e */ /* 0x000fe200030006ff */
[----:B-1----:R-:W-:Y:S01]  /*c990*/  IMAD.MOV.U32 R52, RZ, RZ, R44 ;  /* 0x000000ffff347224 */ /* 0x002fe200078e002c */
[----:B------:R-:W-:Y:S02]  /*c9a0*/  F2FP.F16.E4M3.UNPACK_B R61, R163.H1 ;  /* 0x000000a3ff3d723e */ /* 0x000fe400030006ff */
[----:B------:R-:W-:Y:S01]  /*c9b0*/  F2FP.F16.E4M3.UNPACK_B R59, R58.H1 ;  /* 0x0000003aff3b723e */ /* 0x000fe200030006ff */
[--C-:B------:R-:W-:Y:S01]  /*c9c0*/  HADD2.F32 R77, -RZ, R60.reuse.H0_H0 ;  /* 0x2000003cff4d7230 */ /* 0x100fe20000004100 */
[----:B------:R-:W-:Y:S01]  /*c9d0*/  F2FP.F16.E4M3.UNPACK_B R57, R52.H1 ;  /* 0x00000034ff39723e */ /* 0x000fe200030006ff */
[----:B------:R-:W-:Y:S01]  /*c9e0*/  HADD2.F32 R62, -RZ, R60.H1_H1 ;  /* 0x3000003cff3e7230 */ /* 0x000fe20000004100 */
[----:B0-----:R-:W-:Y:S01]  /*c9f0*/  SHF.R.U32.HI R92, RZ, 0x8, R67 ;  /* 0x00000008ff5c7819 */ /* 0x001fe20000011643 */
[----:B------:R-:W-:Y:S01]  /*ca00*/  HADD2.F32 R44, -RZ, R59.H0_H0 ;  /* 0x2000003bff2c7230 */ /* 0x000fe20000004100 */
[----:B------:R-:W-:Y:S01]  /*ca10*/  SHF.R.U32.HI R82, RZ, 0x10, R83 ;  /* 0x00000010ff527819 */ /* 0x000fe20000011653 */
[----:B------:R-:W-:Y:S01]  /*ca20*/  HADD2.F32 R48, -RZ, R57.H0_H0 ;  /* 0x20000039ff307230 */ /* 0x000fe20000004100 */
[----:B------:R-:W-:Y:S01]  /*ca30*/  LOP3.LUT R94, R67, 0xff0000ff, RZ, 0xc0, !PT ;  /* 0xff0000ff435e7812 */ /* 0x000fe200078ec0ff */
        /* <DEDUP_REMOVED lines=13> */
[----:B------:R-:W-:Y:S02]  /*cb10*/  F2FP.F16.E4M3.UNPACK_B R60, R58 ;  /* 0x0000003aff3c723e */ /* 0x000fe400020006ff */
        /* <DEDUP_REMOVED lines=22> */
[----:B------:R-:W-:Y:S02]  /*cc80*/  F2FP.F16.E4M3.UNPACK_B R76, R62.H1 ;  /* 0x0000003eff4c723e */ /* 0x000fe400030006ff */
[-C--:B------:R-:W-:Y:S01]  /*cc90*/  FFMA.FTZ R58, R58, R61.reuse, -R79 ;  /* 0x0000003d3a3a7223 */ /* 0x080fe2000001084f */
[----:B------:R-:W-:Y:S01]  /*cca0*/  FFMA.FTZ R61, R60, R61, R77 ;  /* 0x0000003d3c3d7223 */ /* 0x000fe2000001004d */
[----:B------:R-:W-:Y:S01]  /*ccb0*/  IMAD.MOV.U32 R60, RZ, RZ, R46 ;  /* 0x000000ffff3c7224 */ /* 0x000fe200078e002e */
[----:B------:R-:W-:Y:S01]  /*ccc0*/  F2FP.F16.E4M3.UNPACK_B R77, R162.H1 ;  /* 0x000000a2ff4d723e */ /* 0x000fe200030006ff */
[----:B------:R-:W-:Y:S01]  /*ccd0*/  HADD2.F32 R46, -RZ, R76.H0_H0 ;  /* 0x2000004cff2e7230 */ /* 0x000fe20000004100 */
[----:B------:R-:W-:Y:S01]  /*cce0*/  F2FP.SATFINITE.E4M3.F32.PACK_AB_MERGE_C R44, R58, R63, R48 ;  /* 0x0000003f3a2c723e */ /* 0x000fe20004807030 */
[----:B------:R-:W-:Y:S01]  /*ccf0*/  HADD2.F32 R79, -RZ, R64.H0_H0 ;  /* 0x20000040ff4f7230 */ /* 0x000fe20000004100 */
[-C--:B------:R-:W-:Y:S01]  /*cd00*/  F2FP.F16.E4M3.UNPACK_B R66, R60.reuse.H1 ;  /* 0x0000003cff42723e */ /* 0x080fe200030006ff */
[----:B------:R-:W-:Y:S01]  /*cd10*/  HADD2.F32 R93, -RZ, R77.H0_H0 ;  /* 0x2000004dff5d7230 */ /* 0x000fe20000004100 */
[----:B------:R-:W-:Y:S01]  /*cd20*/  F2FP.F16.E4M3.UNPACK_B R60, R60 ;  /* 0x0000003cff3c723e */ /* 0x000fe200020006ff */
[----:B------:R-:W-:Y:S01]  /*cd30*/  HADD2.F32 R76, -RZ, R76.H1_H1 ;  /* 0x3000004cff4c7230 */ /* 0x000fe20000004100 */
[----:B------:R-:W-:Y:S01]  /*cd40*/  F2FP.SATFINITE.E4M3.F32.PACK_AB_MERGE_C R48, R61, R52, R59 ;  /* 0x000000343d30723e */ /* 0x000fe2000480703b */
[----:B------:R-:W-:-:S02]  /*cd50*/  HADD2.F32 R50, -RZ, R66.H0_H0 ;  /* 0x20000042ff327230 */ /* 0x000fc40000004100 */
[----:B------:R-:W-:Y:S01]  /*cd60*/  FMUL.FTZ R95, R46, R93 ;  /* 0x0000005d2e5f7220 */ /* 0x000fe20000410000 */
[----:B------:R-:W-:Y:S01]  /*cd70*/  HADD2.F32 R66, -RZ, R66.H1_H1 ;  /* 0x30000042ff427230 */ /* 0x000fe20000004100 */
[----:B------:R-:W-:Y:S01]  /*cd80*/  F2FP.F16.E4M3.UNPACK_B R52, R45 ;  /* 0x0000002dff34723e */ /* 0x000fe200020006ff */
[----:B------:R-:W-:Y:S02]  /*cd90*/  HADD2.F32 R59, -RZ, R57.H0_H0 ;  /* 0x20000039ff3b7230 */ /* 0x000fe40000004100 */
[C---:B------:R-:W-:Y:S01]  /*cda0*/  FMUL.FTZ R93, R50.reuse, R93 ;  /* 0x0000005d325d7220 */ /* 0x040fe20000410000 */
[----:B------:R-:W-:-:S03]  /*cdb0*/  FFMA.FTZ R50, R50, R79, -R95 ;  /* 0x0000004f32327223 */ /* 0x000fc6000001085f */
[----:B------:R-:W-:Y:S01]  /*cdc0*/  FFMA.FTZ R46, R46, R79, R93 ;  /* 0x0000004f2e2e7223 */ /* 0x000fe2000001005d */
[----:B------:R-:W-:Y:S02]  /*cdd0*/  HADD2.F32 R79, -RZ, R77.H1_H1 ;  /* 0x3000004dff4f7230 */ /* 0x000fe40000004100 */
[----:B------:R-:W-:Y:S01]  /*cde0*/  HADD2.F32 R77, -RZ, R64.H1_H1 ;  /* 0x30000040ff4d7230 */ /* 0x000fe20000004100 */
[----:B------:R-:W-:Y:S02]  /*cdf0*/  F2FP.F16.E4M3.UNPACK_B R64, R162 ;  /* 0x000000a2ff40723e */ /* 0x000fe400020006ff */
[-C--:B------:R-:W-:Y:S01]  /*ce00*/  FMUL.FTZ R93, R76, R79.reuse ;  /* 0x0000004f4c5d7220 */ /* 0x080fe20000410000 */
[C---:B------:R-:W-:Y:S02]  /*ce10*/  FMUL.FTZ R95, R66.reuse, R79 ;  /* 0x0000004f425f7220 */ /* 0x040fe40000410000 */
[----:B------:R-:W-:Y:S02]  /*ce20*/  HADD2.F32 R99, -RZ, R64.H1_H1 ;  /* 0x30000040ff637230 */ /* 0x000fe40000004100 */
[-C--:B------:R-:W-:Y:S01]  /*ce30*/  FFMA.FTZ R79, R66, R77.reuse, -R93 ;  /* 0x0000004d424f7223 */ /* 0x080fe2000001085d */
[----:B------:R-:W-:Y:S01]  /*ce40*/  F2FP.F16.E4M3.UNPACK_B R66, R62 ;  /* 0x0000003eff42723e */ /* 0x000fe200020006ff */
[----:B------:R-:W-:Y:S01]  /*ce50*/  FFMA.FTZ R77, R76, R77, R95 ;  /* 0x0000004d4c4d7223 */ /* 0x000fe2000001005f */
[----:B------:R-:W-:Y:S01]  /*ce60*/  F2FP.F16.E4M3.UNPACK_B R62, R164 ;  /* 0x000000a4ff3e723e */ /* 0x000fe200020006ff */
[----:B------:R-:W-:Y:S01]  /*ce70*/  HADD2.F32 R93, -RZ, R60.H0_H0 ;  /* 0x2000003cff5d7230 */ /* 0x000fe20000004100 */
[----:B------:R-:W-:Y:S01]  /*ce80*/  F2FP.SATFINITE.E4M3.F32.PACK_AB_MERGE_C R50, R79, R50, RZ ;  /* 0x000000324f32723e */ /* 0x000fe200048070ff */
[--C-:B------:R-:W-:Y:S01]  /*ce90*/  HADD2.F32 R95, -RZ, R66.reuse.H0_H0 ;  /* 0x20000042ff5f7230 */ /* 0x100fe20000004100 */
[----:B------:R-:W-:Y:S01]  /*cea0*/  F2FP.SATFINITE.E4M3.F32.PACK_AB_MERGE_C R77, R77, R46, RZ ;  /* 0x0000002e4d4d723e */ /* 0x000fe200048070ff */
[----:B------:R-:W-:-:S02]  /*ceb0*/  HADD2.F32 R66, -RZ, R66.H1_H1 ;  /* 0x30000042ff427230 */ /* 0x000fc40000004100 */
[----:B------:R-:W-:Y:S01]  /*cec0*/  HADD2.F32 R78, -RZ, R64.H0_H0 ;  /* 0x20000040ff4e7230 */ /* 0x000fe20000004100 */
[----:B------:R-:W-:Y:S01]  /*ced0*/  SHF.R.U32.HI R64, RZ, 0x8, R81 ;  /* 0x00000008ff407819 */ /* 0x000fe20000011651 */
[----:B------:R-:W-:Y:S02]  /*cee0*/  HADD2.F32 R60, -RZ, R60.H1_H1 ;  /* 0x3000003cff3c7230 */ /* 0x000fe40000004100 */
[-C--:B------:R-:W-:Y:S01]  /*cef0*/  FMUL.FTZ R137, R66, R99.reuse ;  /* 0x0000006342897220 */ /* 0x080fe20000410000 */
[--C-:B------:R-:W-:Y:S02]  /*cf00*/  HADD2.F32 R97, -RZ, R62.reuse.H1_H1 ;  /* 0x3000003eff617230 */ /* 0x100fe40000004100 */
[-C--:B------:R-:W-:Y:S01]  /*cf10*/  FMUL.FTZ R80, R95, R78.reuse ;  /* 0x0000004e5f507220 */ /* 0x080fe20000410000 */
[----:B------:R-:W-:Y:S02]  /*cf20*/  HADD2.F32 R76, -RZ, R62.H0_H0 ;  /* 0x2000003eff4c7230 */ /* 0x000fe40000004100 */
[C---:B------:R-:W-:Y:S01]  /*cf30*/  FMUL.FTZ R99, R60.reuse, R99 ;  /* 0x000000633c637220 */ /* 0x040fe20000410000 */
[C---:B------:R-:W-:Y:S01]  /*cf40*/  FMUL.FTZ R78, R93.reuse, R78 ;  /* 0x0000004e5d4e7220 */ /* 0x040fe20000410000 */
[-C--:B------:R-:W-:Y:S01]  /*cf50*/  FFMA.FTZ R62, R60, R97.reuse, -R137 ;  /* 0x000000613c3e7223 */ /* 0x080fe20000010889 */
[-C--:B------:R-:W-:Y:S01]  /*cf60*/  FFMA.FTZ R93, R93, R76.reuse, -R80 ;  /* 0x0000004c5d5d7223 */ /* 0x080fe20000010850 */
[----:B------:R-:W-:Y:S01]  /*cf70*/  FFMA.FTZ R60, R66, R97, R99 ;  /* 0x00000061423c7223 */ /* 0x000fe20000010063 */
[----:B------:R-:W-:Y:S01]  /*cf80*/  FFMA.FTZ R95, R95, R76, R78 ;  /* 0x0000004c5f5f7223 */ /* 0x000fe2000001004e */
[----:B------:R-:W-:Y:S01]  /*cf90*/  LOP3.LUT R66, R81, 0xff0000ff, RZ, 0xc0, !PT ;  /* 0xff0000ff51427812 */ /* 0x000fe200078ec0ff */
[----:B------:R-:W-:Y:S01]  /*cfa0*/  IMAD.SHL.U32 R97, R64, 0x100, RZ ;  /* 0x0000010040617824 */ /* 0x000fe200078e00ff */
[----:B------:R-:W-:-:S02]  /*cfb0*/  SHF.R.U32.HI R80, RZ, 0x10, R81 ;  /* 0x00000010ff507819 */ /* 0x000fc40000011651 */
[----:B------:R-:W-:Y:S02]  /*cfc0*/  SHF.R.U32.HI R76, RZ, 0x8, R83 ;  /* 0x00000008ff4c7819 */ /* 0x000fe40000011653 */
[--C-:B------:R-:W-:Y:S02]  /*cfd0*/  SHF.R.U32.HI R81, RZ, 0x8, R65.reuse ;  /* 0x00000008ff517819 */ /* 0x100fe40000011641 */
[----:B------:R-:W-:Y:S02]  /*cfe0*/  SHF.L.U32 R99, R76, 0x8, RZ ;  /* 0x000000084c637819 */ /* 0x000fe400000006ff */
[----:B------:R-:W-:Y:S01]  /*cff0*/  LOP3.LUT R78, R83, 0xff0000ff, RZ, 0xc0, !PT ;  /* 0xff0000ff534e7812 */ /* 0x000fe200078ec0ff */
[----:B------:R-:W-:Y:S01]  /*d000*/  IMAD.SHL.U32 R76, R81, 0x100, RZ ;  /* 0x00000100514c7824 */ /* 0x000fe200078e00ff */
[----:B------:R-:W-:Y:S01]  /*d010*/  LOP3.LUT R83, R65, 0xff0000ff, RZ, 0xc0, !PT ;  /* 0xff0000ff41537812 */ /* 0x000fe200078ec0ff */
[----:B------:R-:W-:Y:S01]  /*d020*/  IMAD.SHL.U32 R81, R92, 0x100, RZ ;  /* 0x000001005c517824 */ /* 0x000fe200078e00ff */
[----:B------:R-:W-:-:S02]  /*d030*/  SHF.R.U32.HI R65, RZ, 0x10, R65 ;  /* 0x00000010ff417819 */ /* 0x000fc40000011641 */
[----:B------:R-:W-:Y:S02]  /*d040*/  LOP3.LUT R66, R66, 0xff00, R97, 0xf8, !PT ;  /* 0x0000ff0042427812 */ /* 0x000fe400078ef861 */
[----:B------:R-:W-:Y:S01]  /*d050*/  LOP3.LUT R94, R94, 0xff00, R81, 0xf8, !PT ;  /* 0x0000ff005e5e7812 */ /* 0x000fe200078ef851 */
[----:B------:R-:W-:Y:S01]  /*d060*/  IMAD.U32 R81, R80, 0x10000, RZ ;  /* 0x0001000050517824 */ /* 0x000fe200078e00ff */
[----:B------:R-:W-:Y:S01]  /*d070*/  LOP3.LUT R76, R83, 0xff00, R76, 0xf8, !PT ;  /* 0x0000ff00534c7812 */ /* 0x000fe200078ef84c */
[----:B------:R-:W-:Y:S01]  /*d080*/  IMAD.U32 R65, R65, 0x10000, RZ ;  /* 0x0001000041417824 */ /* 0x000fe200078e00ff */
[----:B------:R-:W-:Y:S01]  /*d090*/  F2FP.SATFINITE.E4M3.F32.PACK_AB_MERGE_C R46, R62, R93, R50 ;  /* 0x0000005d3e2e723e */ /* 0x000fe20004807032 */
[----:B------:R-:W-:Y:S01]  /*d0a0*/  IMAD.U32 R83, R82, 0x10000, RZ ;  /* 0x0001000052537824 */ /* 0x000fe200078e00ff */
[----:B------:R-:W-:Y:S01]  /*d0b0*/  LOP3.LUT R66, R66, 0xff0000, R81, 0xf8, !PT ;  /* 0x00ff000042427812 */ /* 0x000fe200078ef851 */
[----:B------:R-:W-:Y:S01]  /*d0c0*/  IMAD.U32 R81, R67, 0x10000, RZ ;  /* 0x0001000043517824 */ /* 0x000fe200078e00ff */
[----:B------:R-:W-:-:S02]  /*d0d0*/  LOP3.LUT R67, R76, 0xff0000, R65, 0xf8, !PT ;  /* 0x00ff00004c437812 */ /* 0x000fc400078ef841 */
[-C--:B------:R-:W-:Y:S02]  /*d0e0*/  F2FP.F16.E4M3.UNPACK_B R61, R66.reuse ;  /* 0x00000042ff3d723e */ /* 0x080fe400020006ff */
[----:B------:R-:W-:Y:S02]  /*d0f0*/  F2FP.F16.E4M3.UNPACK_B R58, R67 ;  /* 0x00000043ff3a723e */ /* 0x000fe400020006ff */
[----:B------:R-:W-:Y:S01]  /*d100*/  F2FP.SATFINITE.E4M3.F32.PACK_AB_MERGE_C R50, R60, R95, R77 ;  /* 0x0000005f3c32723e */ /* 0x000fe2000480704d */
[----:B------:R-:W-:Y:S01]  /*d110*/  HADD2.F32 R60, -RZ, R57.H1_H1 ;  /* 0x30000039ff3c7230 */ /* 0x000fe20000004100 */
[----:B------:R-:W-:Y:S01]  /*d120*/  LOP3.LUT R64, R78, 0xff00, R99, 0xf8, !PT ;  /* 0x0000ff004e407812 */ /* 0x000fe200078ef863 */
[----:B------:R-:W-:Y:S01]  /*d130*/  HADD2.F32 R76, -RZ, R58.H0_H0 ;  /* 0x2000003aff4c7230 */ /* 0x000fe20000004100 */
[----:B------:R-:W-:Y:S01]  /*d140*/  F2FP.F16.E4M3.UNPACK_B R67, R67.H1 ;  /* 0x00000043ff43723e */ /* 0x000fe200030006ff */
[----:B------:R-:W-:Y:S01]  /*d150*/  HADD2.F32 R57, -RZ, R52.H0_H0 ;  /* 0x20000034ff397230 */ /* 0x000fe20000004100 */
[----:B------:R-:W-:Y:S01]  /*d160*/  F2FP.F16.E4M3.UNPACK_B R66, R66.H1 ;  /* 0x00000042ff42723e */ /* 0x000fe200030006ff */
[----:B------:R-:W-:-:S02]  /*d170*/  HADD2.F32 R63, -RZ, R58.H1_H1 ;  /* 0x3000003aff3f7230 */ /* 0x000fc40000004100 */
[-C--:B------:R-:W-:Y:S01]  /*d180*/  FMUL.FTZ R78, R59, R76.reuse ;  /* 0x0000004c3b4e7220 */ /* 0x080fe20000410000 */
        /* <DEDUP_REMOVED lines=16> */
[----:B------:R-:W-:Y:S01]  /*d290*/  LOP3.LUT R64, R64, 0xff0000, R83, 0xf8, !PT ;  /* 0x00ff000040407812 */ /* 0x000fe200078ef853 */
[--C-:B------:R-:W-:Y:S01]  /*d2a0*/  HADD2.F32 R59, -RZ, R61.reuse.H0_H0 ;  /* 0x2000003dff3b7230 */ /* 0x100fe20000004100 */
[----:B------:R-:W-:Y:S01]  /*d2b0*/  F2FP.F16.E4M3.UNPACK_B R77, R51.H1 ;  /* 0x00000033ff4d723e */ /* 0x000fe200030006ff */
        /* <DEDUP_REMOVED lines=14> */
[----:B------:R-:W-:Y:S01]  /*d3a0*/  HADD2.F32 R83, -RZ, R82.H0_H0 ;  /* 0x20000052ff537230 */ /* 0x000fe20000004100 */
[----:B------:R-:W-:Y:S01]  /*d3b0*/  F2FP.F16.E4M3.UNPACK_B R61, R47 ;  /* 0x0000002fff3d723e */ /* 0x000fe200020006ff */
[----:B------:R-:W-:Y:S01]  /*d3c0*/  HADD2.F32 R79, -RZ, R77.H0_H0 ;  /* 0x2000004dff4f7230 */ /* 0x000fe20000004100 */
[----:B------:R-:W-:Y:S01]  /*d3d0*/  F2FP.F16.E4M3.UNPACK_B R63, R65 ;  /* 0x00000041ff3f723e */ /* 0x000fe200020006ff */
[----:B------:R-:W-:Y:S01]  /*d3e0*/  HADD2.F32 R78, -RZ, R66.H0_H0 ;  /* 0x20000042ff4e7230 */ /* 0x000fe20000004100 */
[----:B------:R-:W-:Y:S01]  /*d3f0*/  F2FP.F16.E4M3.UNPACK_B R67, R47.H1 ;  /* 0x0000002fff43723e */ /* 0x000fe200030006ff */
[----:B------:R-:W-:Y:S01]  /*d400*/  HADD2.F32 R51, -RZ, R61.H0_H0 ;  /* 0x2000003dff337230 */ /* 0x000fe20000004100 */
[-C--:B------:R-:W-:Y:S01]  /*d410*/  F2FP.F16.E4M3.UNPACK_B R47, R64.reuse ;  /* 0x00000040ff2f723e */ /* 0x080fe200020006ff */
[----:B------:R-:W-:Y:S01]  /*d420*/  HADD2.F32 R76, -RZ, R63.H0_H0 ;  /* 0x2000003fff4c7230 */ /* 0x000fe20000004100 */
[----:B------:R-:W-:Y:S01]  /*d430*/  F2FP.F16.E4M3.UNPACK_B R65, R64.H1 ;  /* 0x00000040ff41723e */ /* 0x000fe200030006ff */
[----:B------:R-:W-:-:S02]  /*d440*/  HADD2.F32 R82, -RZ, R82.H1_H1 ;  /* 0x30000052ff527230 */ /* 0x000fc40000004100 */
[----:B------:R-:W-:Y:S01]  /*d450*/  FMUL.FTZ R95, R79, R83 ;  /* 0x000000534f5f7220 */ /* 0x000fe20000410000 */
[----:B------:R-:W-:Y:S02]  /*d460*/  HADD2.F32 R80, -RZ, R47.H0_H0 ;  /* 0x2000002fff507230 */ /* 0x000fe40000004100 */
[-C--:B------:R-:W-:Y:S01]  /*d470*/  FMUL.FTZ R92, R78, R76.reuse ;  /* 0x0000004c4e5c7220 */ /* 0x080fe20000410000 */
[C---:B------:R-:W-:Y:S01]  /*d480*/  FMUL.FTZ R93, R51.reuse, R76 ;  /* 0x0000004c335d7220 */ /* 0x040fe20000410000 */
[----:B------:R-:W-:Y:S01]  /*d490*/  HADD2.F32 R76, -RZ, R67.H0_H0 ;  /* 0x20000043ff4c7230 */ /* 0x000fe20000004100 */
[----:B------:R-:W-:Y:S01]  /*d4a0*/  F2FP.SATFINITE.E4M3.F32.PACK_AB_MERGE_C R49, R60, R49, RZ ;  /* 0x000000313c31723e */ /* 0x000fe200048070ff */
[-C--:B------:R-:W-:Y:S01]  /*d4b0*/  FFMA.FTZ R51, R51, R80.reuse, -R92 ;  /* 0x0000005033337223 */ /* 0x080fe2000001085c */
[----:B------:R-:W-:Y:S02]  /*d4c0*/  HADD2.F32 R81, -RZ, R65.H0_H0 ;  /* 0x20000041ff517230 */ /* 0x000fe40000004100 */
[----:B------:R-:W-:Y:S01]  /*d4d0*/  FFMA.FTZ R64, R78, R80, R93 ;  /* 0x000000504e407223 */ /* 0x000fe2000001005d */
[----:B------:R-:W-:Y:S01]  /*d4e0*/  FMUL.FTZ R80, R76, R83 ;  /* 0x000000534c507220 */ /* 0x000fe20000410000 */
[----:B------:R-:W-:Y:S01]  /*d4f0*/  HADD2.F32 R78, -RZ, R77.H1_H1 ;  /* 0x3000004dff4e7230 */ /* 0x000fe20000004100 */
[----:B------:R-:W-:Y:S01]  /*d500*/  F2FP.SATFINITE.E4M3.F32.PACK_AB_MERGE_C R59, R62, R59, RZ ;  /* 0x0000003b3e3b723e */ /* 0x000fe200048070ff */
[----:B------:R-:W-:-:S02]  /*d510*/  HADD2.F32 R67, -RZ, R67.H1_H1 ;  /* 0x30000043ff437230 */ /* 0x000fc40000004100 */
[----:B------:R-:W-:Y:S01]  /*d520*/  FFMA.FTZ R77, R79, R81, R80 ;  /* 0x000000514f4d7223 */ /* 0x000fe20000010050 */
[----:B------:R-:W-:Y:S02]  /*d530*/  HADD2.F32 R65, -RZ, R65.H1_H1 ;  /* 0x30000041ff417230 */ /* 0x000fe40000004100 */
[-C--:B------:R-:W-:Y:S01]  /*d540*/  FMUL.FTZ R80, R78, R82.reuse ;  /* 0x000000524e507220 */ /* 0x080fe20000410000 */
[----:B------:R-:W-:Y:S02]  /*d550*/  HADD2.F32 R66, -RZ, R66.H1_H1 ;  /* 0x30000042ff427230 */ /* 0x000fe40000004100 */
[C---:B------:R-:W-:Y:S01]  /*d560*/  FMUL.FTZ R79, R67.reuse, R82 ;  /* 0x00000052434f7220 */ /* 0x040fe20000410000 */
[----:B------:R-:W-:Y:S02]  /*d570*/  HADD2.F32 R63, -RZ, R63.H1_H1 ;  /* 0x3000003fff3f7230 */ /* 0x000fe40000004100 */
[----:B------:R-:W-:Y:S01]  /*d580*/  FFMA.FTZ R67, R67, R65, -R80 ;  /* 0x0000004143437223 */ /* 0x000fe20000010850 */
[----:B------:R-:W-:-:S02]  /*d590*/  HADD2.F32 R61, -RZ, R61.H1_H1 ;  /* 0x3000003dff3d7230 */ /* 0x000fc40000004100 */
[----:B------:R-:W-:Y:S01]  /*d5a0*/  FFMA.FTZ R76, R76, R81, -R95 ;  /* 0x000000514c4c7223 */ /* 0x000fe2000001085f */
[----:B------:R-:W-:Y:S02]  /*d5b0*/  HADD2.F32 R47, -RZ, R47.H1_H1 ;  /* 0x3000002fff2f7230 */ /* 0x000fe40000004100 */
[----:B------:R-:W-:Y:S01]  /*d5c0*/  FMUL.FTZ R80, R66, R63 ;  /* 0x0000003f42507220 */ /* 0x000fe20000410000 */
[----:B------:R-:W-:Y:S01]  /*d5d0*/  FFMA.FTZ R78, R78, R65, R79 ;  /* 0x000000414e4e7223 */ /* 0x000fe2000001004f */
[----:B------:R-:W-:Y:S01]  /*d5e0*/  FMUL.FTZ R63, R61, R63 ;  /* 0x0000003f3d3f7220 */ /* 0x000fe20000410000 */
[----:B------:R-:W-:Y:S01]  /*d5f0*/  F2FP.SATFINITE.E4M3.F32.PACK_AB_MERGE_C R67, R67, R76, RZ ;  /* 0x0000004c4343723e */ /* 0x000fe200048070ff */
[-C--:B------:R-:W-:Y:S01]  /*d600*/  FFMA.FTZ R80, R61, R47.reuse, -R80 ;  /* 0x0000002f3d507223 */ /* 0x080fe20000010850 */
[----:B------:R-:W-:Y:S01]  /*d610*/  F2FP.SATFINITE.E4M3.F32.PACK_AB_MERGE_C R45, R45, R52, R49 ;  /* 0x000000342d2d723e */ /* 0x000fe20004807031 */
[----:B------:R-:W-:Y:S01]  /*d620*/  FFMA.FTZ R63, R66, R47, R63 ;  /* 0x0000002f423f7223 */ /* 0x000fe2000001003f */
[----:B------:R-:W-:-:S02]  /*d630*/  F2FP.SATFINITE.E4M3.F32.PACK_AB_MERGE_C R77, R78, R77, RZ ;  /* 0x0000004d4e4d723e */ /* 0x000fc400048070ff */
[----:B------:R-:W-:Y:S02]  /*d640*/  F2FP.SATFINITE.E4M3.F32.PACK_AB_MERGE_C R47, R80, R51, R67 ;  /* 0x00000033502f723e */ /* 0x000fe40004807043 */
[----:B------:R-:W-:Y:S02]  /*d650*/  F2FP.SATFINITE.E4M3.F32.PACK_AB_MERGE_C R49, R58, R57, R59 ;  /* 0x000000393a31723e */ /* 0x000fe4000480703b */
[----:B------:R-:W-:-:S07]  /*d660*/  F2FP.SATFINITE.E4M3.F32.PACK_AB_MERGE_C R51, R63, R64, R77 ;  /* 0x000000403f33723e */ /* 0x000fce000480704d */
.L_x_2428:
[----:B------:R-:W-:Y:S05]  /*d670*/  BSYNC B2 ;  /* 0x0000000000027941 */ /* 0x000fea0003800000 */
.L_x_2427:
        /* <DEDUP_REMOVED lines=10> */
.L_x_2426:
[----:B------:R-:W-:Y:S05]  /*d720*/  BSYNC B1 ;  /* 0x0000000000017941 */ /* 0x000fea0003800000 */
.L_x_2425:
        /* <DEDUP_REMOVED lines=28> */
[----:B------:R-:W-:Y:S01]  /*d8f0*/  LOP3.LUT R63, R85, 0xff0000ff, RZ, 0xc0, !PT ;  /* 0xff0000ff553f7812 */ /* 0x000fe200078ec0ff */
[----:B---3--:R-:W-:Y:S01]  /*d900*/  IMAD.MOV.U32 R59, RZ, RZ, R50 ;  /* 0x000000ffff3b7224 */ /* 0x008fe200078e0032 */
[----:B------:R-:W-:Y:S01]  /*d910*/  SHF.R.U32.HI R66, RZ, 0x8, R87 ;  /* 0x00000008ff427819 */ /* 0x000fe20000011657 */
[----:B------:R-:W-:Y:S01]  /*d920*/  IMAD.SHL.U32 R44, R58, 0x100, RZ ;  /* 0x000001003a2c7824 */ /* 0x000fe200078e00ff */
[----:B------:R-:W-:Y:S01]  /*d930*/  SHF.R.U32.HI R64, RZ, 0x8, R69 ;  /* 0x00000008ff407819 */ /* 0x000fe20000011645 */
[----:B------:R-:W-:Y:S01]  /*d940*/  IMAD.MOV.U32 R58, RZ, RZ, R46 ;  /* 0x000000ffff3a7224 */ /* 0x000fe200078e002e */
[----:B------:R-:W-:Y:S02]  /*d950*/  SHF.R.U32.HI R68, RZ, 0x10, R87 ;  /* 0x00000010ff447819 */ /* 0x000fe40000011657 */
[----:B------:R-:W-:Y:S01]  /*d960*/  LOP3.LUT R63, R63, 0xff00, R44, 0xf8, !PT ;  /* 0x0000ff003f3f7812 */ /* 0x000fe200078ef82c */
[----:B------:R-:W-:Y:S01]  /*d970*/  IMAD.SHL.U32 R44, R66, 0x100, RZ ;  /* 0x00000100422c7824 */ /* 0x000fe200078e00ff */
[----:B------:R-:W-:Y:S01]  /*d980*/  LOP3.LUT R65, R87, 0xff0000ff, RZ, 0xc0, !PT ;  /* 0xff0000ff57417812 */ /* 0x000fe200078ec0ff */
[----:B------:R-:W-:Y:S01]  /*d990*/  IMAD.SHL.U32 R46, R64, 0x100, RZ ;  /* 0x00000100402e7824 */ /* 0x000fe200078e00ff */
[----:B------:R-:W-:-:S02]  /*d9a0*/  LOP3.LUT R67, R69, 0xff0000ff, RZ, 0xc0, !PT ;  /* 0xff0000ff45437812 */ /* 0x000fc400078ec0ff */
[----:B------:R-:W-:Y:S02]  /*d9b0*/  SHF.R.U32.HI R62, RZ, 0x8, R71 ;  /* 0x00000008ff3e7819 */ /* 0x000fe40000011647 */
[----:B------:R-:W-:Y:S02]  /*d9c0*/  MOV R61, R48 ;  /* 0x00000030003d7202 */ /* 0x000fe40000000f00 */
[----:B------:R-:W-:Y:S01]  /*d9d0*/  SHF.R.U32.HI R70, RZ, 0x10, R85 ;  /* 0x00000010ff467819 */ /* 0x000fe20000011655 */
[----:B------:R-:W-:Y:S01]  /*d9e0*/  IMAD.SHL.U32 R50, R62, 0x100, RZ ;  /* 0x000001003e327824 */ /* 0x000fe200078e00ff */
[----:B------:R-:W-:Y:S02]  /*d9f0*/  SHF.R.U32.HI R52, RZ, 0x10, R69 ;  /* 0x00000010ff347819 */ /* 0x000fe40000011645 */
[----:B------:R-:W-:Y:S01]  /*da00*/  LOP3.LUT R65, R65, 0xff00, R44, 0xf8, !PT ;  /* 0x0000ff0041417812 */ /* 0x000fe200078ef82c */
[----:B------:R-:W-:Y:S01]  /*da10*/  IMAD.U32 R44, R68, 0x10000, RZ ;  /* 0x00010000442c7824 */ /* 0x000fe200078e00ff */
[----:B------:R-:W-:-:S02]  /*da20*/  LOP3.LUT R69, R67, 0xff00, R46, 0xf8, !PT ;  /* 0x0000ff0043457812 */ /* 0x000fc400078ef82e */
[----:B------:R-:W-:Y:S02]  /*da30*/  F2FP.F16.E4M3.UNPACK_B R67, R157.H1 ;  /* 0x0000009dff43723e */ /* 0x000fe400030006ff */
[----:B------:R-:W-:Y:S02]  /*da40*/  F2FP.F16.E4M3.UNPACK_B R64, R61.H1 ;  /* 0x0000003dff40723e */ /* 0x000fe400030006ff */
[----:B------:R-:W-:Y:S01]  /*da50*/  SHF.L.U32 R48, R70, 0x10, RZ ;  /* 0x0000001046307819 */ /* 0x000fe200000006ff */
[----:B------:R-:W-:Y:S01]  /*da60*/  HADD2.F32 R46, -RZ, R67.H0_H0 ;  /* 0x20000043ff2e7230 */ /* 0x000fe20000004100 */
[----:B------:R-:W-:Y:S02]  /*da70*/  F2FP.F16.E4M3.UNPACK_B R62, R60.H1 ;  /* 0x0000003cff3e723e */ /* 0x000fe400030006ff */
[----:B------:R-:W-:Y:S02]  /*da80*/  SHF.R.U32.HI R57, RZ, 0x10, R71 ;  /* 0x00000010ff397819 */ /* 0x000fe40000011647 */
[----:B------:R-:W-:-:S02]  /*da90*/  LOP3.LUT R71, R71, 0xff0000ff, RZ, 0xc0, !PT ;  /* 0xff0000ff47477812 */ /* 0x000fc400078ec0ff */
[----:B------:R-:W-:Y:S01]  /*daa0*/  LOP3.LUT R44, R65, 0xff0000, R44, 0xf8, !PT ;  /* 0x00ff0000412c7812 */ /* 0x000fe200078ef82c */
[----:B------:R-:W-:Y:S01]  /*dab0*/  HADD2.F32 R65, -RZ, R64.H0_H0 ;  /* 0x20000040ff417230 */ /* 0x000fe20000004100 */
[----:B------:R-:W-:Y:S01]  /*dac0*/  F2FP.F16.E4M3.UNPACK_B R66, R155.H1 ;  /* 0x0000009bff42723e */ /* 0x000fe200030006ff */
[----:B------:R-:W-:Y:S01]  /*dad0*/  IMAD.U32 R57, R57, 0x10000, RZ ;  /* 0x0001000039397824 */ /* 0x000fe200078e00ff */
[----:B------:R-:W-:Y:S01]  /*dae0*/  LOP3.LUT R48, R63, 0xff0000, R48, 0xf8, !PT ;  /* 0x00ff00003f307812 */ /* 0x000fe200078ef830 */
[----:B------:R-:W-:Y:S01]  /*daf0*/  HADD2.F32 R63, -RZ, R62.H0_H0 ;  /* 0x2000003eff3f7230 */ /* 0x000fe20000004100 */
[----:B------:R-:W-:Y:S01]  /*db00*/  LOP3.LUT R70, R71, 0xff00, R50, 0xf8, !PT ;  /* 0x0000ff0047467812 */ /* 0x000fe200078ef832 */
[----:B------:R-:W-:Y:S02]  /*db10*/  IMAD.U32 R50, R52, 0x10000, RZ ;  /* 0x0001000034327824 */ /* 0x000fe400078e00ff */
[----:B------:R-:W-:Y:S01]  /*db20*/  FMUL.FTZ R52, R65, R46 ;  /* 0x0000002e41347220 */ /* 0x000fe20000410000 */
[----:B------:R-:W-:-:S02]  /*db30*/  HADD2.F32 R68, -RZ, R66.H0_H0 ;  /* 0x20000042ff447230 */ /* 0x000fc40000004100 */
[C---:B------:R-:W-:Y:S01]  /*db40*/  FMUL.FTZ R76, R63.reuse, R46 ;  /* 0x0000002e3f4c7220 */ /* 0x040fe20000410000 */
[----:B------:R-:W-:Y:S01]  /*db50*/  LOP3.LUT R46, R70, 0xff0000, R57, 0xf8, !PT ;  /* 0x00ff0000462e7812 */ /* 0x000fe200078ef839 */
[----:B------:R-:W-:Y:S01]  /*db60*/  HADD2.F32 R62, -RZ, R62.H1_H1 ;  /* 0x3000003eff3e7230 */ /* 0x000fe20000004100 */
[----:B------:R-:W-:Y:S01]  /*db70*/  F2FP.F16.E4M3.UNPACK_B R157, R157 ;  /* 0x0000009dff9d723e */ /* 0x000fe200020006ff */
[-C--:B------:R-:W-:Y:S01]  /*db80*/  FFMA.FTZ R52, R63, R68.reuse, -R52 ;  /* 0x000000443f347223 */ /* 0x080fe20000010834 */
[----:B------:R-:W-:Y:S02]  /*db90*/  HADD2.F32 R63, -RZ, R67.H1_H1 ;  /* 0x30000043ff3f7230 */ /* 0x000fe40000004100 */
        /* <DEDUP_REMOVED lines=160> */
[----:B------:R-:W-:Y:S02]  /*e5a0*/  MOV R50, R52 ;  /* 0x0000003400327202 */ /* 0x000fe40000000f00 */
[----:B------:R-:W-:Y:S02]  /*e5b0*/  F2FP.SATFINITE.E4M3.F32.PACK_AB_MERGE_C R47, R47, R84, RZ ;  /* 0x000000542f2f723e */ /* 0x000fe400048070ff */
[----:B------:R-:W-:Y:S02]  /*e5c0*/  F2FP.SATFINITE.E4M3.F32.PACK_AB_MERGE_C R67, R67, R80, RZ ;  /* 0x000000504343723e */ /* 0x000fe400048070ff */
[----:B------:R-:W-:Y:S01]  /*e5d0*/  F2FP.SATFINITE.E4M3.F32.PACK_AB_MERGE_C R47, R65, R44, R47 ;  /* 0x0000002c412f723e */ /* 0x000fe2000480702f */
[----:B------:R-:W-:Y:S01]  /*e5e0*/  IMAD.MOV.U32 R44, RZ, RZ, R59 ;  /* 0x000000ffff2c7224 */ /* 0x000fe200078e003b */
[----:B------:R-:W-:Y:S01]  /*e5f0*/  F2FP.SATFINITE.E4M3.F32.PACK_AB_MERGE_C R51, R77, R46, R67 ;  /* 0x0000002e4d33723e */ /* 0x000fe20004807043 */
[----:B------:R-:W-:-:S07]  /*e600*/  IMAD.MOV.U32 R46, RZ, RZ, R57 ;  /* 0x000000ffff2e7224 */ /* 0x000fce00078e0039 */
.L_x_2432:
[----:B------:R-:W-:Y:S05]  /*e610*/  BSYNC B2 ;  /* 0x0000000000027941 */ /* 0x000fea0003800000 */
.L_x_2431:
        /* <DEDUP_REMOVED lines=10> */
.L_x_2430:
[----:B------:R-:W-:Y:S05]  /*e6c0*/  BSYNC B1 ;  /* 0x0000000000017941 */ /* 0x000fea0003800000 */
.L_x_2429:
        /* <DEDUP_REMOVED lines=9> */
[----:B------:R-:W-:-:S03]  /*e760*/  SHF.R.S32.HI R45, RZ, 0x1f, R158 ;  /* 0x0000001fff2d7819 */ /* 0x000fc6000001149e */
[----:B------:R-:W-:Y:S01]  /*e770*/  IMAD.X R53, R44, 0x1, R125, P3 ;  /* 0x000000012c357824 */ /* 0x000fe200018e067d */
[----:B------:R-:W-:Y:S02]  /*e780*/  LEA.HI R158, R45, R158, RZ, 0x5 ;  /* 0x0000009e2d9e7211 */ /* 0x000fe400078f28ff */
[----:B------:R-:W-:Y:S02]  /*e790*/  ISETP.GE.AND P3, PT, R6, R132, PT ;  /* 0x000000840600720c */ /* 0x000fe40003f66270 */
        /* <DEDUP_REMOVED lines=11> */
[----:B------:R-:W-:-:S03]  /*e850*/  IMAD.IADD R45, R16, 0x1, R45 ;  /* 0x00000001102d7824 */ /* 0x000fc600078e022d */
[----:B------:R-:W-:-:S03]  /*e860*/  IADD3 R48, R16, R47, RZ ;  /* 0x0000002f10307210 */ /* 0x000fc60007ffe0ff */
[----:B------:R-:W1:Y:S04]  /*e870*/  LDS.128 R44, [R45+0x24200] ;  /* 0x024200002d2c7984 */ /* 0x000e680000000c00 */
[----:B------:R-:W3:Y:S01]  /*e880*/  LDS.128 R48, [R48+0x24200] ;  /* 0x0242000030307984 */ /* 0x000ee20000000c00 */
[----:B------:R-:W-:Y:S05]  /*e890*/  @P3 BRA `(.L_x_2434) ;  /* 0x0000000c004c3947 */ /* 0x000fea0003800000 */
[----:B------:R-:W-:Y:S01]  /*e8a0*/  SHF.R.U32.HI R57, RZ, 0x8, R89 ;  /* 0x00000008ff397819 */ /* 0x000fe20000011659 */
[----:B-1----:R-:W-:Y:S01]  /*e8b0*/  IMAD.MOV.U32 R54, RZ, RZ, R45 ;  /* 0x000000ffff367224 */ /* 0x002fe200078e002d */
[----:B------:R-:W-:Y:S01]  /*e8c0*/  SHF.R.U32.HI R70, RZ, 0x10, R89 ;  /* 0x00000010ff467819 */ /* 0x000fe20000011659 */
[----:B------:R-:W-:Y:S01]  /*e8d0*/  IMAD.MOV.U32 R60, RZ, RZ, R44 ;  /* 0x000000ffff3c7224 */ /* 0x000fe200078e002c */
[----:B------:R-:W-:Y:S01]  /*e8e0*/  LOP3.LUT R58, R89, 0xff0000ff, RZ, 0xc0, !PT ;  /* 0xff0000ff593a7812 */ /* 0x000fe200078ec0ff */
[----:B------:R-:W-:Y:S01]  /*e8f0*/  IMAD.SHL.U32 R45, R57, 0x100, RZ ;  /* 0x00000100392d7824 */ /* 0x000fe200078e00ff */
[----:B------:R-:W-:Y:S01]  /*e900*/  SHF.R.U32.HI R64, RZ, 0x8, R75 ;  /* 0x00000008ff407819 */ /* 0x000fe2000001164b */
[----:B------:R-:W-:Y:S01]  /*e910*/  IMAD.MOV.U32 R57, RZ, RZ, R46 ;  /* 0x000000ffff397224 */ /* 0x000fe200078e002e */
[----:B------:R-:W-:Y:S01]  /*e920*/  SHF.R.U32.HI R68, RZ, 0x8, R91 ;  /* 0x00000008ff447819 */ /* 0x000fe2000001165b */
[----:B------:R-:W-:Y:S01]  /*e930*/  IMAD.U32 R46, R70, 0x10000, RZ ;  /* 0x00010000462e7824 */ /* 0x000fe200078e00ff */
[----:B------:R-:W-:Y:S01]  /*e940*/  SHF.R.U32.HI R65, RZ, 0x8, R73 ;  /* 0x00000008ff417819 */ /* 0x000fe20000011649 */
[----:B---3--:R-:W-:Y:S01]  /*e950*/  IMAD.MOV.U32 R62, RZ, RZ, R48 ;  /* 0x000000ffff3e7224 */ /* 0x008fe200078e0030 */
[----:B------:R-:W-:Y:S01]  /*e960*/  LOP3.LUT R45, R58, 0xff00, R45, 0xf8, !PT ;  /* 0x0000ff003a2d7812 */ /* 0x000fe200078ef82d */
[----:B------:R-:W-:Y:S01]  /*e970*/  IMAD.SHL.U32 R58, R64, 0x100, RZ ;  /* 0x00000100403a7824 */ /* 0x000fe200078e00ff */
[----:B------:R-:W-:Y:S01]  /*e980*/  SHF.R.U32.HI R66, RZ, 0x10, R91 ;  /* 0x00000010ff427819 */ /* 0x000fe2000001165b */
[----:B------:R-:W-:Y:S01]  /*e990*/  IMAD.SHL.U32 R44, R68, 0x100, RZ ;  /* 0x00000100442c7824 */ /* 0x000fe200078e00ff */
[----:B------:R-:W-:-:S02]  /*e9a0*/  LOP3.LUT R61, R73, 0xff0000ff, RZ, 0xc0, !PT ;  /* 0xff0000ff493d7812 */ /* 0x000fc400078ec0ff */
[----:B------:R-:W-:Y:S02]  /*e9b0*/  LOP3.LUT R63, R75, 0xff0000ff, RZ, 0xc0, !PT ;  /* 0xff0000ff4b3f7812 */ /* 0x000fe400078ec0ff */
[----:B------:R-:W-:Y:S02]  /*e9c0*/  SHF.L.U32 R48, R65, 0x8, RZ ;  /* 0x0000000841307819 */ /* 0x000fe400000006ff */
[----:B------:R-:W-:Y:S02]  /*e9d0*/  LOP3.LUT R59, R91, 0xff0000ff, RZ, 0xc0, !PT ;  /* 0xff0000ff5b3b7812 */ /* 0x000fe400078ec0ff */
[----:B------:R-:W-:Y:S01]  /*e9e0*/  LOP3.LUT R46, R45, 0xff0000, R46, 0xf8, !PT ;  /* 0x00ff00002d2e7812 */ /* 0x000fe200078ef82e */
[----:B------:R-:W-:Y:S01]  /*e9f0*/  IMAD.U32 R45, R66, 0x10000, RZ ;  /* 0x00010000422d7824 */ /* 0x000fe200078e00ff */
[----:B------:R-:W-:Y:S02]  /*ea00*/  LOP3.LUT R48, R61, 0xff00, R48, 0xf8, !PT ;  /* 0x0000ff003d307812 */ /* 0x000fe400078ef830 */
[----:B------:R-:W-:-:S02]  /*ea10*/  LOP3.LUT R68, R63, 0xff00, R58, 0xf8, !PT ;  /* 0x0000ff003f447812 */ /* 0x000fc400078ef83a */
[----:B------:R-:W-:Y:S02]  /*ea20*/  LOP3.LUT R44, R59, 0xff00, R44, 0xf8, !PT ;  /* 0x0000ff003b2c7812 */ /* 0x000fe400078ef82c */
[----:B------:R-:W-:Y:S02]  /*ea30*/  F2FP.F16.E4M3.UNPACK_B R66, R148.H1 ;  /* 0x00000094ff42723e */ /* 0x000fe400030006ff */
[----:B------:R-:W-:Y:S02]  /*ea40*/  F2FP.F16.E4M3.UNPACK_B R63, R62.H1 ;  /* 0x0000003eff3f723e */ /* 0x000fe400030006ff */
        /* <DEDUP_REMOVED lines=8> */
[----:B------:R-:W-:-:S02]  /*ead0*/  HADD2.F32 R65, -RZ, R64.H0_H0 ;  /* 0x20000040ff417230 */ /* 0x000fc40000004100 */
[-C--:B------:R-:W-:Y:S01]  /*eae0*/  FMUL.FTZ R71, R59, R45.reuse ;  /* 0x0000002d3b477220 */ /* 0x080fe20000410000 */
[----:B------:R-:W-:Y:S02]  /*eaf0*/  IMAD.U32 R67, R67, 0x10000, RZ ;  /* 0x0001000043437824 */ /* 0x000fe400078e00ff */
        /* <DEDUP_REMOVED lines=173> */
.L_x_2434:
[----:B------:R-:W-:Y:S05]  /*f5d0*/  BSYNC B1 ;  /* 0x0000000000017941 */ /* 0x000fea0003800000 */
.L_x_2433:
        /* <DEDUP_REMOVED lines=10> */
.L_x_2350:
[----:B------:R-:W-:-:S06]  /*f680*/  UISETP.NE.AND UP0, UPT, UR53, 0x3, UPT ;  /* 0x000000033500788c */ /* 0x000fcc000bf05270 */
[----:B------:R-:W-:-:S13]  /*f690*/  PLOP3.LUT P2, PT, PT, PT, UP0, 0x80, 0x0 ;  /* 0x000000000000781c */ /* 0x000fda0003f4f008 */
[----:B------:R-:W-:Y:S05]  /*f6a0*/  @!P2 BRA `(.L_x_2435) ;  /* 0x000000000004a947 */ /* 0x000fea0003800000 */
[----:B------:R-:W-:Y:S01]  /*f6b0*/  BPT.TRAP 0x1 ;  /* 0x000000040000795c */ /* 0x000fe20000300000 */
.L_x_2435:
[----:B------:R-:W-:Y:S01]  /*f6c0*/  IMAD R100, R17, 0x8, R16 ;  /* 0x0000000811647824 */ /* 0x000fe200078e0210 */
[----:B------:R-:W-:Y:S01]  /*f6d0*/  SHF.L.U32 R101, R223, 0x1f, RZ ;  /* 0x0000001fdf657819 */ /* 0x000fe200000006ff */
[----:B------:R-:W-:Y:S01]  /*f6e0*/  IMAD R43, R24, -0xa0, R2 ;  /* 0xffffff60182b7824 */ /* 0x000fe200078e0202 */
[----:B------:R-:W-:Y:S02]  /*f6f0*/  BSSY B1, `(.L_x_2436) ;  /* 0x0000004000017945 */ /* 0x000fe40003800000 */
[----:B------:R-:W0:Y:S02]  /*f700*/  SYNCS.PHASECHK.TRANS64.TRYWAIT P3, [R100+URZ+0x33490], R101 ;  /* 0x03349065640075a7 */ /* 0x000e24000806017f */
[----:B------:R-:W-:Y:S01]  /*f710*/  VIMNMX R43, R43, 0xa0, PT ;  /* 0x000000a02b2b7848 */ /* 0x000fe20003fe0100 */
[----:B0-----:R-:W-:Y:S06]  /*f720*/  @!P3 BRA `(.L_x_2437) ;  /* 0x0000024000c0b947 */ /* 0x001fec0003800000 */
.L_x_2701:
[----:B------:R-:W-:Y:S05]  /*f730*/  BSYNC B1 ;  /* 0x0000000000017941 */ /* 0x000fea0003800000 */
.L_x_2436:
        /* <DEDUP_REMOVED lines=21> */
.L_x_2439:
[----:B------:R-:W-:Y:S05]  /*f890*/  BSYNC B1 ;  /* 0x0000000000017941 */ /* 0x000fea0003800000 */
.L_x_2438:
        /* <DEDUP_REMOVED lines=21> */
.L_x_2383:
[----:B------:R-:W-:Y:S05]  /*f9f0*/  BSYNC B0 ;  /* 0x0000000000007941 */ /* 0x000fea0003800000 */
.L_x_2349:
        /* <DEDUP_REMOVED lines=17> */
.L_x_2441:
[----:B------:R-:W-:Y:S05]  /*fb10*/  BSYNC B0 ;  /* 0x0000000000007941 */ /* 0x000fea0003800000 */
.L_x_2440:
[----:B------:R-:W1:Y:S01]  /*fb20*/  SYNCS.PHASECHK.TRANS64.TRYWAIT P2, [R100+URZ+0x334b0], R101 ;  /* 0x0334b065640075a7 */ /* 0x000e62000804017f */
[----:B------:R-:W-:Y:S01]  /*fb30*/  ULDC UR37, c[0x0][0x2f4] ;  /* 0x0000bd0000257ab9 */ /* 0x000fe20000000800 */
[----:B------:R-:W-:Y:S01]  /*fb40*/  ULDC.64 UR38, c[0x0][0x328] ;  /* 0x0000ca0000267ab9 */ /* 0x000fe20000000a00 */
[----:B------:R-:W-:Y:S01]  /*fb50*/  ULDC.64 UR40, c[0x0][0x318] ;  /* 0x0000c60000287ab9 */ /* 0x000fe20000000a00 */
[----:B------:R-:W-:Y:S01]  /*fb60*/  BSSY B0, `(.L_x_2442) ;  /* 0x0000003000007945 */ /* 0x000fe20003800000 */
[----:B------:R-:W-:-:S03]  /*fb70*/  IMAD.WIDE R48, R24, 0xa0, R122 ;  /* 0x000000a018307825 */ /* 0x000fc600078e027a */
[----:B-1----:R-:W-:Y:S05]  /*fb80*/  @!P2 BRA `(.L_x_2443) ;  /* 0x0000023c00bca947 */ /* 0x002fea0003800000 */
.L_x_2702:
[----:B------:R-:W-:Y:S05]  /*fb90*/  BSYNC B0 ;  /* 0x0000000000007941 */ /* 0x000fea0003800000 */
.L_x_2442:
[----:B------:R-:W-:Y:S01]  /*fba0*/  ISETP.GE.AND P2, PT, R220, R43, PT ;  /* 0x0000002bdc00720c */ /* 0x000fe20003f46270 */
[----:B------:R-:W-:-:S12]  /*fbb0*/  BSSY B0, `(.L_x_2444) ;  /* 0x000001b000007945 */ /* 0x000fd80003800000 */
[----:B------:R-:W-:Y:S05]  /*fbc0*/  @P2 BRA `(.L_x_2445) ;  /* 0x0000000000642947 */ /* 0x000fea0003800000 */
[----:B------:R-:W-:Y:S01]  /*fbd0*/  MOV R45, R34 ;  /* 0x00000022002d7202 */ /* 0x000fe20000000f00 */
[----:B0-----:R-:W-:Y:S02]  /*fbe0*/  IMAD.MOV.U32 R44, RZ, RZ, R116 ;  /* 0x000000ffff2c7224 */ /* 0x001fe400078e0074 */
        /* <DEDUP_REMOVED lines=23> */
.L_x_2445:
[----:B------:R-:W-:Y:S05]  /*fd60*/  BSYNC B0 ;  /* 0x0000000000007941 */ /* 0x000fea0003800000 */
.L_x_2444:
        /* <DEDUP_REMOVED lines=31> */
.L_x_2447:
[----:B------:R-:W-:Y:S05]  /*ff60*/  BSYNC B0 ;  /* 0x0000000000007941 */ /* 0x000fea0003800000 */
.L_x_2446:
[----:B------:R-:W2:Y:S01]  /*ff70*/  LDL R41, [R1+0x10] ;  /* 0x0000100001297983 */ /* 0x000ea20000100800 */
[----:B------:R-:W-:Y:S02]  /*ff80*/  VIADD R17, R17, 0x1 ;  /* 0x0000000111117836 */ /* 0x000fe40000000000 */
[----:B-1----:R-:W-:Y:S01]  /*ff90*/  @!P3 VIADD R100, R100, 0x334c0 ;  /* 0x000334c06464b836 */ /* 0x002fe20000000000 */
        /* <DEDUP_REMOVED lines=9> */
[----:B------:R-:W-:Y:S02]  /*10030*/  SEL R42, RZ, 0x1, P2 ;  /* 0x00000001ff2a7807 */ /* 0x000fe40001000000 */
[----:B------:R-:W-:Y:S02]  /*10040*/  SEL R17, R17, RZ, P2 ;  /* 0x000000ff11117207 */ /* 0x000fe40001000000 */
[----:B------:R-:W-:Y:S01]  /*10050*/  LOP3.LUT R223, R223, R42, RZ, 0x3c, !PT ;  /* 0x0000002adfdf7212 */ /* 0x000fe200078e3cff */
[----:B------:R1:W-:Y:S01]  /*10060*/  @!P3 SYNCS.ARRIVE.TRANS64.RED.A1T0 RZ, [R100+URZ], RZ ;  /* 0x000000ff64ffb9a7 */ /* 0x0003e2000810043f */
[----:B--2---:R-:W-:-:S13]  /*10070*/  LOP3.LUT P4, RZ, R41, 0x2, RZ, 0xc0, !PT ;  /* 0x0000000229ff7812 */ /* 0x004fda000788c0ff */
[----:B-1----:R-:W-:Y:S05]  /*10080*/  @P4 BRA `(.L_x_2448) ;  /* 0xffffff2c00804947 */ /* 0x002fea000383ffff */
[----:B------:R-:W1:Y:S01]  /*10090*/  S2R R41, SR_TID.X ;  /* 0x0000000000297919 */ /* 0x000e620000002100 */
[----:B------:R-:W-:Y:S02]  /*100a0*/  PLOP3.LUT P0, PT, PT, PT, PT, 0x8, 0x0 ;  /* 0x000000000000781c */ /* 0x000fe40003f0e170 */
[----:B-1----:R-:W-:-:S04]  /*100b0*/  SHF.R.U32.HI R41, RZ, 0x7, R41 ;  /* 0x00000007ff297819 */ /* 0x002fc80000011629 */
[----:B------:R-:W-:-:S13]  /*100c0*/  ISETP.NE.AND P4, PT, R41, 0x1, PT ;  /* 0x000000012900780c */ /* 0x000fda0003f85270 */
[----:B------:R-:W-:Y:S06]  /*100d0*/  @!P4 BAR.ARV 0x9, 0x100 ;  /* 0x024400000000cb1d */ /* 0x000fec0000002000 */
.L_x_2344:
[----:B------:R-:W1:Y:S02]  /*100e0*/  LDC R0, c[0x0][0x448] ;  /* 0x00011200ff007b82 */ /* 0x000e640000000800 */
[----:B-1----:R-:W-:Y:S02]  /*100f0*/  ISETP.NE.AND P1, PT, R0, 0x1, PT ;  /* 0x000000010000780c */ /* 0x002fe40003f25270 */
[----:B------:R-:W-:-:S11]  /*10100*/  IADD3 R0, R236, 0x7f, RZ ;  /* 0x0000007fec007810 */ /* 0x000fd60007ffe0ff */
[----:B------:R-:W1:Y:S08]  /*10110*/  @P1 LDC R3, c[0x0][0x44c] ;  /* 0x00011300ff031b82 */ /* 0x000e700000000800 */
[----:B------:R-:W2:Y:S01]  /*10120*/  @P1 LDC R2, c[0x0][0x450] ;  /* 0x00011400ff021b82 */ /* 0x000ea20000000800 */
[----:B-1----:R-:W-:-:S05]  /*10130*/  @P1 IMAD.HI.U32 R3, R0, R3, RZ ;  /* 0x0000000300031227 */ /* 0x002fca00078e00ff */
[----:B--2---:R-:W-:-:S05]  /*10140*/  @P1 SHF.R.U32.HI R0, RZ, R2, R3 ;  /* 0x00000002ff001219 */ /* 0x004fca0000011603 */
[----:B------:R-:W-:-:S04]  /*10150*/  IMAD.IADD R0, R159, 0x1, R0 ;  /* 0x000000019f007824 */ /* 0x000fc800078e0200 */
[----:B------:R-:W-:-:S05]  /*10160*/  IMAD.HI R0, R0, 0x66666667, RZ ;  /* 0x6666666700007827 */ /* 0x000fca00078e02ff */
[----:B------:R-:W-:-:S04]  /*10170*/  SHF.R.U32.HI R3, RZ, 0x1f, R0 ;  /* 0x0000001fff037819 */ /* 0x000fc80000011600 */
[----:B------:R-:W-:Y:S01]  /*10180*/  LEA.HI.SX32 R3, R0, R3, 0x1a ;  /* 0x0000000300037211 */ /* 0x000fe200078fd2ff */
[----:B------:R-:W-:-:S03]  /*10190*/  IMAD.MOV.U32 R0, RZ, RZ, RZ ;  /* 0x000000ffff007224 */ /* 0x000fc600078e00ff */
[----:B------:R-:W-:-:S04]  /*101a0*/  VIMNMX R107, R160, R3, PT ;  /* 0x00000003a06b7248 */ /* 0x000fc80003fe0100 */
[----:B------:R-:W-:Y:S01]  /*101b0*/  ISETP.GE.AND P1, PT, R107, 0x1, PT ;  /* 0x000000016b00780c */ /* 0x000fe20003f26270 */
[----:B------:R-:W-:-:S12]  /*101c0*/  @P0 BRA `(.L_x_2449) ;  /* 0x00000000000c0947 */ /* 0x000fd80003800000 */
[----:B------:R-:W1:Y:S01]  /*101d0*/  FENCE.VIEW.ASYNC.G ;  /* 0x00000000000073c6 */ /* 0x000e620000000100 */
[----:B------:R-:W-:Y:S05]  /*101e0*/  WARPSYNC.ALL ;  /* 0x0000000000007948 */ /* 0x000fea0003800000 */
[----:B-1----:R-:W-:Y:S06]  /*101f0*/  BAR.ARV 0xc, 0x180 ;  /* 0x0306000000007b1d */ /* 0x002fec0000002000 */
.L_x_2449:
[----:B------:R-:W-:Y:S04]  /*10200*/  BSSY B0, `(.L_x_2450) ;  /* 0x0000021000007945 */ /* 0x000fe80003800000 */
[----:B------:R-:W-:Y:S05]  /*10210*/  @!P1 BRA `(.L_x_2451) ;  /* 0x00000000007c9947 */ /* 0x000fea0003800000 */
[----:B------:R-:W2:Y:S01]  /*10220*/  LDL R2, [R1+0x1c] ;  /* 0x00001c0001027983 */ /* 0x000ea20000100800 */
[----:B------:R-:W-:Y:S01]  /*10230*/  ULDC UR4, c[0x0][0x9f0] ;  /* 0x00027c0000047ab9 */ /* 0x000fe20000000800 */
[----:B--2---:R-:W-:-:S04]  /*10240*/  ISETP.NE.AND P0, PT, R2, RZ, PT ;  /* 0x000000ff0200720c */ /* 0x004fc80003f05270 */
[----:B------:R-:W-:-:S04]  /*10250*/  SEL R6, R2, UR4, P0 ;  /* 0x0000000402067c07 */ /* 0x000fc80008000000 */
[-C--:B------:R-:W-:Y:S02]  /*10260*/  IABS R5, R6.reuse ;  /* 0x0000000600057213 */ /* 0x080fe40000000000 */
[----:B------:R-:W-:Y:S02]  /*10270*/  IABS R9, R6 ;  /* 0x0000000600097213 */ /* 0x000fe40000000000 */
[----:B------:R-:W1:Y:S01]  /*10280*/  I2F.RP R4, R5 ;  /* 0x0000000500047306 */ /* 0x000e620000209400 */
[----:B------:R-:W-:Y:S02]  /*10290*/  IADD3 R0, R6, -0x1, R107 ;  /* 0xffffffff06007810 */ /* 0x000fe40007ffe06b */
[----:B------:R-:W-:-:S05]  /*102a0*/  IMAD.MOV R9, RZ, RZ, -R9 ;  /* 0x000000ffff097224 */ /* 0x000fca00078e0a09 */
[----:B-1----:R-:W1:Y:S02]  /*102b0*/  MUFU.RCP R4, R4 ;  /* 0x0000000400047308 */ /* 0x002e640000001000 */
[----:B-1----:R-:W-:Y:S01]  /*102c0*/  VIADD R2, R4, 0xffffffe ;  /* 0x0ffffffe04027836 */ /* 0x002fe20000000000 */
[----:B------:R-:W-:Y:S02]  /*102d0*/  IABS R4, R0 ;  /* 0x0000000000047213 */ /* 0x000fe40000000000 */
[----:B------:R-:W-:-:S03]  /*102e0*/  LOP3.LUT R0, R0, R6, RZ, 0x3c, !PT ;  /* 0x0000000600007212 */ /* 0x000fc600078e3cff */
[----:B------:R1:W2:Y:S01]  /*102f0*/  F2I.FTZ.U32.TRUNC.NTZ R3, R2 ;  /* 0x0000000200037305 */ /* 0x0002a2000021f000 */
[----:B------:R-:W-:Y:S01]  /*10300*/  ISETP.GE.AND P2, PT, R0, RZ, PT ;  /* 0x000000ff0000720c */ /* 0x000fe20003f46270 */
[----:B-1----:R-:W-:Y:S02]  /*10310*/  IMAD.MOV.U32 R2, RZ, RZ, RZ ;  /* 0x000000ffff027224 */ /* 0x002fe400078e00ff */
[----:B--2---:R-:W-:-:S04]  /*10320*/  IMAD.MOV R8, RZ, RZ, -R3 ;  /* 0x000000ffff087224 */ /* 0x004fc800078e0a03 */
[----:B------:R-:W-:-:S04]  /*10330*/  IMAD R7, R8, R5, RZ ;  /* 0x0000000508077224 */ /* 0x000fc800078e02ff */
[----:B------:R-:W-:Y:S01]  /*10340*/  IMAD.HI.U32 R3, R3, R7, R2 ;  /* 0x0000000703037227 */ /* 0x000fe200078e0002 */
[----:B------:R-:W-:-:S05]  /*10350*/  MOV R2, R9 ;  /* 0x0000000900027202 */ /* 0x000fca0000000f00 */
        /* <DEDUP_REMOVED lines=11> */
.L_x_2451:
[----:B------:R-:W-:Y:S05]  /*10410*/  BSYNC B0 ;  /* 0x0000000000007941 */ /* 0x000fea0003800000 */
.L_x_2450:
[----:B------:R-:W2:Y:S01]  /*10420*/  LDL R2, [R1+0x34] ;  /* 0x0000340001027983 */ /* 0x000ea20000100800 */
[----:B------:R-:W-:Y:S01]  /*10430*/  PLOP3.LUT P0, PT, PT, PT, PT, 0x80, 0x0 ;  /* 0x000000000000781c */ /* 0x000fe20003f0f070 */
[----:B------:R-:W-:Y:S01]  /*10440*/  IMAD.MOV.U32 R37, RZ, RZ, RZ ;  /* 0x000000ffff257224 */ /* 0x000fe200078e00ff */
        /* <DEDUP_REMOVED lines=33> */
[----:B0-----:R-:W-:-:S02]  /*10660*/  CS2R R46, SRZ ;  /* 0x00000000002e7805 */ /* 0x001fc4000001ff00 */
[----:B------:R-:W-:Y:S02]  /*10670*/  CS2R R132, SRZ ;  /* 0x0000000000847805 */ /* 0x000fe4000001ff00 */
[----:B------:R-:W-:Y:S02]  /*10680*/  CS2R R48, SRZ ;  /* 0x0000000000307805 */ /* 0x000fe4000001ff00 */
[----:B------:R-:W-:Y:S02]  /*10690*/  CS2R R124, SRZ ;  /* 0x00000000007c7805 */ /* 0x000fe4000001ff00 */
[----:B------:R-:W-:Y:S02]  /*106a0*/  CS2R R10, SRZ ;  /* 0x00000000000a7805 */ /* 0x000fe4000001ff00 */
[----:B------:R-:W-:Y:S02]  /*106b0*/  CS2R R50, SRZ ;  /* 0x0000000000327805 */ /* 0x000fe4000001ff00 */
[----:B------:R-:W-:-:S02]  /*106c0*/  CS2R R126, SRZ ;  /* 0x00000000007e7805 */ /* 0x000fc4000001ff00 */
[----:B------:R-:W-:Y:S02]  /*106d0*/  CS2R R118, SRZ ;  /* 0x0000000000767805 */ /* 0x000fe4000001ff00 */
[----:B------:R-:W-:Y:S01]  /*106e0*/  MOV R112, RZ ;  /* 0x000000ff00707202 */ /* 0x000fe20000000f00 */
[----:B------:R-:W-:Y:S01]  /*106f0*/  IMAD.MOV.U32 R106, RZ, RZ, RZ ;  /* 0x000000ffff6a7224 */ /* 0x000fe200078e00ff */
[----:B------:R-:W-:Y:S02]  /*10700*/  CS2R R14, SRZ ;  /* 0x00000000000e7805 */ /* 0x000fe4000001ff00 */
[----:B------:R-:W-:Y:S02]  /*10710*/  CS2R R62, SRZ ;  /* 0x00000000003e7805 */ /* 0x000fe4000001ff00 */
[----:B------:R-:W-:Y:S01]  /*10720*/  CS2R R58, SRZ ;  /* 0x00000000003a7805 */ /* 0x000fe2000001ff00 */
[----:B------:R-:W-:Y:S01]  /*10730*/  IMAD.MOV.U32 R103, RZ, RZ, RZ ;  /* 0x000000ffff677224 */ /* 0x000fe200078e00ff */
[----:B------:R-:W-:-:S02]  /*10740*/  CS2R R98, SRZ ;  /* 0x0000000000627805 */ /* 0x000fc4000001ff00 */
[----:B------:R-:W-:Y:S02]  /*10750*/  CS2R R122, SRZ ;  /* 0x00000000007a7805 */ /* 0x000fe4000001ff00 */
[----:B------:R-:W-:Y:S01]  /*10760*/  CS2R R104, SRZ ;  /* 0x0000000000687805 */ /* 0x000fe2000001ff00 */
[----:B------:R-:W-:Y:S01]  /*10770*/  IMAD.MOV.U32 R95, RZ, RZ, RZ ;  /* 0x000000ffff5f7224 */ /* 0x000fe200078e00ff */
[----:B------:R-:W-:Y:S01]  /*10780*/  CS2R R116, SRZ ;  /* 0x0000000000747805 */ /* 0x000fe2000001ff00 */
[----:B--2---:R-:W-:Y:S02]  /*10790*/  IMAD R235, R2, R0, RZ ;  /* 0x0000000002eb7224 */ /* 0x004fe400078e02ff */
[----:B------:R-:W-:-:S03]  /*107a0*/  IMAD.MOV.U32 R2, RZ, RZ, RZ ;  /* 0x000000ffff027224 */ /* 0x000fc600078e00ff */
[----:B------:R-:W-:Y:S02]  /*107b0*/  VIADDMNMX R107, R235, R0, R107, PT ;  /* 0x00000000eb6b7246 */ /* 0x000fe4000380016b */
[----:B------:R-:W-:Y:S02]  /*107c0*/  MOV R0, RZ ;  /* 0x000000ff00007202 */ /* 0x000fe40000000f00 */
        /* <DEDUP_REMOVED lines=10> */
.L_x_2705:
        /* <DEDUP_REMOVED lines=14> */
[----:B------:R-:W-:Y:S01]  /*10950*/  MOV R5, UR5 ;  /* 0x0000000500057c02 */ /* 0x000fe20008000f00 */
[----:B------:R-:W-:Y:S01]  /*10960*/  ULDC.64 UR4, c[0x4][0x30] ;  /* 0x01000c0000047ab9 */ /* 0x000fe20000000a00 */
[----:B------:R-:W-:Y:S01]  /*10970*/  IMAD.U32 R6, RZ, RZ, UR6 ;  /* 0x00000006ff067e24 */ /* 0x000fe2000f8e00ff */
[----:B0-----:R-:W-:Y:S01]  /*10980*/  MOV R13, RZ ;  /* 0x000000ff000d7202 */ /* 0x001fe20000000f00 */
[----:B------:R-:W-:Y:S02]  /*10990*/  IMAD.U32 R7, RZ, RZ, UR7 ;  /* 0x00000007ff077e24 */ /* 0x000fe4000f8e00ff */
[----:B------:R-:W-:-:S02]  /*109a0*/  IMAD.U32 R10, RZ, RZ, UR4 ;  /* 0x00000004ff0a7e24 */ /* 0x000fc4000f8e00ff */
[----:B------:R-:W-:Y:S02]  /*109b0*/  IMAD.U32 R11, RZ, RZ, UR5 ;  /* 0x00000005ff0b7e24 */ /* 0x000fe4000f8e00ff */
[----:B------:R-:W-:Y:S02]  /*109c0*/  IMAD.MOV.U32 R8, RZ, RZ, 0x70 ;  /* 0x00000070ff087424 */ /* 0x000fe400078e00ff */
[----:B-1----:R-:W-:-:S07]  /*109d0*/  IMAD.MOV.U32 R12, RZ, RZ, 0x1 ;  /* 0x00000001ff0c7424 */ /* 0x002fce00078e00ff */
[----:B------:R-:W-:-:S07]  /*109e0*/  LEPC R20, `(.L_x_2454) ;  /* 0x000000001014794e */ /* 0x000fce0000000000 */
[----:B--2--5:R-:W-:Y:S05]  /*109f0*/  CALL.ABS.NOINC R2 ;  /* 0x0000000002007343 */ /* 0x024fea0003c00000 */
.L_x_2454:
[----:B------:R-:W2:Y:S01]  /*10a00*/  LDL R2, [R1+0x28] ;  /* 0x0000280001027983 */ /* 0x000ea20000100800 */
[----:B------:R-:W-:Y:S01]  /*10a10*/  ULDC.64 UR4, c[0x0][0x990] ;  /* 0x0002640000047ab9 */ /* 0x000fe20000000a00 */
[----:B------:R-:W-:Y:S02]  /*10a20*/  ULDC.64 UR6, c[0x0][0x998] ;  /* 0x0002660000067ab9 */ /* 0x000fe40000000a00 */
[----:B------:R-:W3:Y:S04]  /*10a30*/  LDL R21, [R1+0x18] ;  /* 0x0000180001157983 */ /* 0x000ee80000100800 */
[----:B------:R-:W4:Y:S01]  /*10a40*/  LDL R20, [R1+0x8] ;  /* 0x0000080001147983 */ /* 0x000f220000100800 */
[----:B------:R-:W-:Y:S02]  /*10a50*/  ISETP.NE.U32.AND P0, PT, RZ, UR4, PT ;  /* 0x00000004ff007c0c */ /* 0x000fe4000bf05070 */
[----:B------:R-:W-:-:S02]  /*10a60*/  ISETP.NE.U32.AND P1, PT, RZ, UR6, PT ;  /* 0x00000006ff007c0c */ /* 0x000fc4000bf25070 */
[----:B------:R-:W-:Y:S02]  /*10a70*/  ISETP.NE.AND.EX P0, PT, RZ, UR5, PT, P0 ;  /* 0x00000005ff007c0c */ /* 0x000fe4000bf05300 */
[----:B------:R-:W-:-:S11]  /*10a80*/  ISETP.NE.AND.EX P1, PT, RZ, UR7, PT, P1 ;  /* 0x00000007ff007c0c */ /* 0x000fd6000bf25310 */
[----:B------:R-:W2:Y:S08]  /*10a90*/  @P0 LDC.64 R6, c[0x0][0x9a8] ;  /* 0x00026a00ff060b82 */ /* 0x000eb00000000a00 */
[----:B------:R-:W1:Y:S08]  /*10aa0*/  @P1 LDC.64 R8, c[0x0][0x9b8] ;  /* 0x00026e00ff081b82 */ /* 0x000e700000000a00 */
[----:B------:R-:W4:Y:S08]  /*10ab0*/  @P0 LDC.64 R10, c[0x0][0x9b0] ;  /* 0x00026c00ff0a0b82 */ /* 0x000f300000000a00 */
[----:B0-----:R-:W0:Y:S01]  /*10ac0*/  @P1 LDC.64 R12, c[0x0][0x9c0] ;  /* 0x00027000ff0c1b82 */ /* 0x001e220000000a00 */
[----:B--2---:R-:W-:-:S02]  /*10ad0*/  @P0 IMAD R0, R2, R6, RZ ;  /* 0x0000000602000224 */ /* 0x004fc400078e02ff */
[----:B-1----:R-:W-:Y:S02]  /*10ae0*/  @P1 IMAD R2, R2, R8, RZ ;  /* 0x0000000802021224 */ /* 0x002fe400078e02ff */
[C---:B---3--:R-:W-:Y:S02]  /*10af0*/  @P0 IMAD R7, R21.reuse, R7, R0 ;  /* 0x0000000715070224 */ /* 0x048fe400078e0200 */
[C---:B------:R-:W-:Y:S02]  /*10b00*/  @P1 IMAD R9, R21.reuse, R9, R2 ;  /* 0x0000000915091224 */ /* 0x040fe400078e0202 */
[----:B------:R-:W-:-:S04]  /*10b10*/  @P0 IMAD.WIDE.U32 R2, R21, R6, RZ ;  /* 0x0000000615020225 */ /* 0x000fc800078e00ff */
[----:B------:R-:W-:-:S04]  /*10b20*/  @P1 IMAD.WIDE.U32 R4, R21, R8, RZ ;  /* 0x0000000815041225 */ /* 0x000fc800078e00ff */
[----:B------:R-:W-:Y:S02]  /*10b30*/  @P0 IMAD.IADD R3, R3, 0x1, R7 ;  /* 0x0000000103030824 */ /* 0x000fe400078e0207 */
[----:B------:R-:W-:Y:S02]  /*10b40*/  @P1 IMAD.IADD R5, R5, 0x1, R9 ;  /* 0x0000000105051824 */ /* 0x000fe400078e0209 */
[----:B----4-:R-:W-:-:S04]  /*10b50*/  @P0 IMAD.WIDE.U32 R2, R20, R10, R2 ;  /* 0x0000000a14020225 */ /* 0x010fc800078e0002 */
[----:B0-----:R-:W-:Y:S01]  /*10b60*/  @P1 IMAD.WIDE.U32 R6, R20, R12, R4 ;  /* 0x0000000c14061225 */ /* 0x001fe200078e0004 */
[----:B------:R-:W-:Y:S01]  /*10b70*/  @P0 LEA R4, P2, R2, UR4, 0x2 ;  /* 0x0000000402040c11 */ /* 0x000fe2000f8410ff */
[----:B------:R-:W-:Y:S02]  /*10b80*/  ULDC UR4, c[0x0][0x3f4] ;  /* 0x0000fd0000047ab9 */ /* 0x000fe40000000800 */
[----:B------:R-:W-:Y:S01]  /*10b90*/  @P0 IMAD R5, R20, R11, R3 ;  /* 0x0000000b14050224 */ /* 0x000fe200078e0203 */
[----:B------:R-:W-:Y:S01]  /*10ba0*/  @P1 LEA R8, P3, R6, UR6, 0x2 ;  /* 0x0000000606081c11 */ /* 0x000fe2000f8610ff */
[----:B------:R-:W-:Y:S02]  /*10bb0*/  @P1 IMAD R3, R20, R13, R7 ;  /* 0x0000000d14031224 */ /* 0x000fe400078e0207 */
[----:B------:R-:W-:Y:S01]  /*10bc0*/  IMAD.MOV.U32 R0, RZ, RZ, 0x3f800000 ;  /* 0x3f800000ff007424 */ /* 0x000fe200078e00ff */
        /* <DEDUP_REMOVED lines=20> */
.L_x_2458:
[----:B-1----:R1:W2:Y:S02]  /*10d10*/  SYNCS.PHASECHK.TRANS64.TRYWAIT P0, [R16+URZ+0x33400], R3 ;  /* 0x03340003100075a7 */ /* 0x0022a4000800017f */
[----:B--2---:R-:W-:Y:S05]  /*10d20*/  @!P0 NANOSLEEP.SYNCS 0x989680 ;  /* 0x009896800000895d */ /* 0x004fea0003900000 */
[----:B------:R-:W2:Y:S02]  /*10d30*/  @!P0 SYNCS.PHASECHK.TRANS64 P0, [R16+URZ+0x33400], R3 ;  /* 0x03340003100085a7 */ /* 0x000ea4000800007f */
[----:B--2---:R-:W-:Y:S05]  /*10d40*/  @!P0 BRA `(.L_x_2458) ;  /* 0xfffffffc00f08947 */ /* 0x004fea000383ffff */
.L_x_2457:
[----:B------:R-:W-:Y:S05]  /*10d50*/  BSYNC B0 ;  /* 0x0000000000007941 */ /* 0x000fea0003800000 */
.L_x_2456:
[----:B------:R-:W-:Y:S05]  /*10d60*/  BRA `(.L_x_2459) ;  /* 0x0000007000387947 */ /* 0x000fea0003800000 */
.L_x_2455:
        /* <DEDUP_REMOVED lines=11> */
[----:B------:R-:W-:Y:S01]  /*10e20*/  IMAD.IADD R27, R3, 0x1, R25 ;  /* 0x00000001031b7824 */ /* 0x000fe200078e0219 */
[----:B------:R-:W-:Y:S01]  /*10e30*/  IADD3 R29, R5, R147, RZ ;  /* 0x00000093051d7210 */ /* 0x000fe20007ffe0ff */
        /* <DEDUP_REMOVED lines=17> */
.L_x_2460:
[----:B------:R-:W-:Y:S01]  /*10f50*/  ULDC.U8 UR4, c[0x0][0x410] ;  /* 0x0001040000047ab9 */ /* 0x000fe20000000000 */
[----:B------:R-:W-:Y:S01]  /*10f60*/  BSSY B0, `(.L_x_2461) ;  /* 0x00006e6000007945 */ /* 0x000fe20003800000 */
[----:B------:R-:W-:Y:S01]  /*10f70*/  ISETP.NE.AND P0, PT, RZ, UR4, PT ;  /* 0x00000004ff007c0c */ /* 0x000fe2000bf05270 */
[----:B------:R-:W-:-:S12]  /*10f80*/  IMAD.IADD R10, R220, 0x1, R236 ;  /* 0x00000001dc0a7824 */ /* 0x000fd800078e02ec */
[----:B------:R-:W-:Y:S05]  /*10f90*/  @!P0 BRA `(.L_x_2462) ;  /* 0x0000003400b88947 */ /* 0x000fea0003800000 */
[----:B------:R-:W0:Y:S01]  /*10fa0*/  LDC R45, c[0x0][0x448] ;  /* 0x00011200ff2d7b82 */ /* 0x000e220000000800 */
[----:B------:R-:W-:Y:S01]  /*10fb0*/  IMAD.MOV.U32 R5, RZ, RZ, R10 ;  /* 0x000000ffff057224 */ /* 0x000fe200078e000a */
[----:B------:R-:W-:Y:S01]  /*10fc0*/  MOV R8, R146 ;  /* 0x0000009200087202 */ /* 0x000fe20000000f00 */
[----:B------:R-:W-:Y:S01]  /*10fd0*/  IMAD.MOV.U32 R6, RZ, RZ, R24 ;  /* 0x000000ffff067224 */ /* 0x000fe200078e0018 */
[----:B------:R-:W-:Y:S01]  /*10fe0*/  ULDC.64 UR4, c[0x0][0x3f8] ;  /* 0x0000fe0000047ab9 */ /* 0x000fe20000000a00 */
[----:B------:R-:W-:Y:S01]  /*10ff0*/  IMAD.MOV.U32 R9, RZ, RZ, R29 ;  /* 0x000000ffff097224 */ /* 0x000fe200078e001d */
[----:B------:R-:W-:Y:S01]  /*11000*/  ULDC.64 UR6, c[0x0][0x408] ;  /* 0x0001020000067ab9 */ /* 0x000fe20000000a00 */
[----:B------:R-:W-:Y:S01]  /*11010*/  ULDC.64 UR8, c[0x0][0x400] ;  /* 0x0001000000087ab9 */ /* 0x000fe20000000a00 */
[----:B0-----:R-:W-:-:S13]  /*11020*/  ISETP.NE.AND P0, PT, R45, 0x1, PT ;  /* 0x000000012d00780c */ /* 0x001fda0003f05270 */
[----:B------:R-:W0:Y:S08]  /*11030*/  @P0 LDC R3, c[0x0][0x44c] ;  /* 0x00011300ff030b82 */ /* 0x000e300000000800 */
[----:B------:R-:W1:Y:S01]  /*11040*/  @P0 LDC R7, c[0x0][0x450] ;  /* 0x00011400ff070b82 */ /* 0x000e620000000800 */
[----:B0-----:R-:W-:-:S05]  /*11050*/  @P0 IMAD.HI.U32 R0, R10, R3, RZ ;  /* 0x000000030a000227 */ /* 0x001fca00078e00ff */
[----:B-1----:R-:W-:Y:S01]  /*11060*/  @P0 SHF.R.U32.HI R5, RZ, R7, R0 ;  /* 0x00000007ff050219 */ /* 0x002fe20000011600 */
[----:B------:R-:W-:-:S03]  /*11070*/  IMAD.MOV.U32 R7, RZ, RZ, R27 ;  /* 0x000000ffff077224 */ /* 0x000fc600078e001b */
[----:B------:R-:W-:Y:S01]  /*11080*/  SHF.R.S32.HI R0, RZ, 0x1f, R5 ;  /* 0x0000001fff007819 */ /* 0x000fe20000011405 */
[----:B------:R-:W-:-:S04]  /*11090*/  IMAD.WIDE.U32 R6, R5, UR4, R6 ;  /* 0x0000000405067c25 */ /* 0x000fc8000f8e0006 */
[----:B------:R-:W-:Y:S02]  /*110a0*/  IMAD R4, R0, UR4, RZ ;  /* 0x0000000400047c24 */ /* 0x000fe4000f8e02ff */
[----:B------:R-:W-:-:S04]  /*110b0*/  IMAD.WIDE.U32 R8, R5, UR6, R8 ;  /* 0x0000000605087c25 */ /* 0x000fc8000f8e0008 */
[----:B------:R-:W-:Y:S02]  /*110c0*/  IMAD R0, R0, UR6, RZ ;  /* 0x0000000600007c24 */ /* 0x000fe4000f8e02ff */
[C---:B------:R-:W-:Y:S01]  /*110d0*/  IMAD R13, R5.reuse, UR5, R4 ;  /* 0x00000005050d7c24 */ /* 0x040fe2000f8e0204 */
[----:B------:R-:W-:Y:S01]  /*110e0*/  ULDC.64 UR4, c[0x0][0x3e8] ;  /* 0x0000fa0000047ab9 */ /* 0x000fe20000000a00 */
[----:B------:R-:W-:Y:S01]  /*110f0*/  IMAD R11, R5, UR7, R0 ;  /* 0x00000007050b7c24 */ /* 0x000fe2000f8e0200 */
[----:B------:R-:W-:Y:S01]  /*11100*/  IADD3 R3, P0, R6, UR4, RZ ;  /* 0x0000000406037c10 */ /* 0x000fe2000ff1e0ff */
[----:B------:R-:W-:Y:S01]  /*11110*/  UMOV UR4, 0xffffffff ;  /* 0xffffffff00047882 */ /* 0x000fe20000000000 */
[----:B------:R-:W-:Y:S02]  /*11120*/  IADD3 R5, P1, R8, UR8, RZ ;  /* 0x0000000808057c10 */ /* 0x000fe4000ff3e0ff */
[----:B------:R-:W-:Y:S02]  /*11130*/  IADD3.X R13, R7, UR5, R13, P0, !PT ;  /* 0x00000005070d7c10 */ /* 0x000fe400087fe40d */
[----:B------:R-:W-:Y:S01]  /*11140*/  IADD3.X R4, R9, UR9, R11, P1, !PT ;  /* 0x0000000909047c10 */ /* 0x000fe20008ffe40b */
[----:B------:R-:W-:Y:S08]  /*11150*/  BRA.DIV UR4, `(.L_x_2463) ;  /* 0x0000022a04847947 */ /* 0x000ff0000b800000 */
[----:B------:R0:W1:Y:S04]  /*11160*/  SHFL.IDX PT, R0, R13, RZ, 0x1e1f ;  /* 0x001e1fff0d007589 */ /* 0x00006800000e0000 */
[----:B------:R-:W2:Y:S04]  /*11170*/  SHFL.IDX PT, R3, R3, RZ, 0x1e1f ;  /* 0x001e1fff03037589 */ /* 0x000ea800000e0000 */
[----:B------:R-:W3:Y:S04]  /*11180*/  SHFL.IDX PT, R4, R4, RZ, 0x1e1f ;  /* 0x001e1fff04047589 */ /* 0x000ee800000e0000 */
[----:B------:R0:W4:Y:S02]  /*11190*/  SHFL.IDX PT, R14, R5, RZ, 0x1e1f ;  /* 0x001e1fff050e7589 */ /* 0x00012400000e0000 */
.L_x_2711:
[----:B0-----:R-:W5:Y:S01]  /*111a0*/  LDL R5, [R1] ;  /* 0x0000000001057983 */ /* 0x001f620000100800 */
        /* <DEDUP_REMOVED lines=12> */
[----:B-----5:R-:W-:-:S05]  /*11270*/  IMAD R45, R5, R45, RZ ;  /* 0x0000002d052d7224 */ /* 0x020fca00078e02ff */
[----:B------:R-:W-:Y:S02]  /*11280*/  ISETP.GE.AND P0, PT, R10, R45, PT ;  /* 0x0000002d0a00720c */ /* 0x000fe40003f06270 */
[----:B------:R-:W-:-:S11]  /*11290*/  CS2R R10, SRZ ;  /* 0x00000000000a7805 */ /* 0x000fd6000001ff00 */
[----:B------:R-:W-:Y:S05]  /*112a0*/  @P0 BRA `(.L_x_2465) ;  /* 0x0000000000f40947 */ /* 0x000fea0003800000 */
        /* <DEDUP_REMOVED lines=24> */
[----:B------:R-:W-:Y:S01]  /*11430*/  @!P2 IADD3 R50, P5, R227, R14, RZ ;  /* 0x0000000ee332a210 */ /* 0x000fe20007fbe0ff */
[----:B------:R1:W5:Y:S01]  /*11440*/  @!P3 LD.E.64 R30, desc[UR54][R10.64] ;  /* 0x000000360a1eb980 */ /* 0x000362000c101b00 */
[----:B------:R-:W-:Y:S01]  /*11450*/  SHF.R.S32.HI R13, RZ, 0x1f, R224 ;  /* 0x0000001fff0d7819 */ /* 0x000fe200000114e0 */
[----:B------:R-:W-:Y:S01]  /*11460*/  @!P2 IMAD.X R49, R0, 0x1, R5, P4 ;  /* 0x000000010031a824 */ /* 0x000fe200020e0605 */
[----:B------:R-:W-:Y:S02]  /*11470*/  @!P1 IADD3 R52, P4, R224, R3, RZ ;  /* 0x00000003e0349210 */ /* 0x000fe40007f9e0ff */
[----:B------:R-:W-:Y:S02]  /*11480*/  CS2R R26, SRZ ;  /* 0x00000000001a7805 */ /* 0x000fe4000001ff00 */
[----:B------:R-:W-:Y:S02]  /*11490*/  @!P2 IADD3.X R51, R4, R5, RZ, P5, !PT ;  /* 0x000000050433a210 */ /* 0x000fe40002ffe4ff */
[----:B------:R-:W-:-:S02]  /*114a0*/  CS2R R24, SRZ ;  /* 0x0000000000187805 */ /* 0x000fc4000001ff00 */
[----:B------:R-:W-:Y:S01]  /*114b0*/  @!P1 IADD3 R54, P5, R224, R14, RZ ;  /* 0x0000000ee0369210 */ /* 0x000fe20007fbe0ff */
[--C-:B------:R-:W-:Y:S01]  /*114c0*/  @!P1 IMAD.X R53, R0, 0x1, R13.reuse, P4 ;  /* 0x0000000100359824 */ /* 0x100fe200020e060d */
[----:B------:R-:W-:Y:S02]  /*114d0*/  ISETP.GE.AND P4, PT, R228, UR4, PT ;  /* 0x00000004e4007c0c */ /* 0x000fe4000bf86270 */
[----:B0-----:R-:W-:Y:S01]  /*114e0*/  SHF.R.S32.HI R9, RZ, 0x1f, R228 ;  /* 0x0000001fff097819 */ /* 0x001fe200000114e4 */
[----:B------:R-:W-:Y:S01]  /*114f0*/  @!P1 IMAD.X R55, R4, 0x1, R13, P5 ;  /* 0x0000000104379824 */ /* 0x000fe200028e060d */
[----:B------:R-:W-:Y:S02]  /*11500*/  @!P0 SHF.R.S32.HI R5, RZ, 0x1f, R22 ;  /* 0x0000001fff058819 */ /* 0x000fe40000011416 */
[----:B------:R-:W-:Y:S02]  /*11510*/  CS2R R20, SRZ ;  /* 0x0000000000147805 */ /* 0x000fe4000001ff00 */
[----:B------:R-:W-:-:S02]  /*11520*/  @!P0 IADD3 R6, P5, R22, R3, RZ ;  /* 0x0000000316068210 */ /* 0x000fc40007fbe0ff */
[----:B------:R-:W-:Y:S02]  /*11530*/  CS2R R38, SRZ ;  /* 0x0000000000267805 */ /* 0x000fe4000001ff00 */
[----:B------:R-:W-:Y:S02]  /*11540*/  CS2R R40, SRZ ;  /* 0x0000000000287805 */ /* 0x000fe4000001ff00 */
[----:B-1----:R-:W-:Y:S01]  /*11550*/  CS2R R10, SRZ ;  /* 0x00000000000a7805 */ /* 0x002fe2000001ff00 */
[----:B------:R0:W5:Y:S01]  /*11560*/  @!P3 LD.E.64 R28, desc[UR54][R46.64] ;  /* 0x000000362e1cb980 */ /* 0x000162000c101b00 */
[--C-:B------:R-:W-:Y:S01]  /*11570*/  @!P0 IMAD.X R7, R0, 0x1, R5.reuse, P5 ;  /* 0x0000000100078824 */ /* 0x100fe200028e0605 */
[-C--:B------:R-:W-:Y:S02]  /*11580*/  @!P0 IADD3 R42, P5, R22, R14.reuse, RZ ;  /* 0x0000000e162a8210 */ /* 0x080fe40007fbe0ff */
[----:B------:R-:W-:Y:S01]  /*11590*/  CS2R R12, SRZ ;  /* 0x00000000000c7805 */ /* 0x000fe2000001ff00 */
[----:B------:R0:W5:Y:S02]  /*115a0*/  @!P2 LD.E.64 R26, desc[UR54][R48.64] ;  /* 0x00000036301aa980 */ /* 0x000164000c101b00 */
[----:B------:R-:W-:Y:S01]  /*115b0*/  @!P0 IMAD.X R43, R4, 0x1, R5, P5 ;  /* 0x00000001042b8824 */ /* 0x000fe200028e0605 */
[----:B------:R-:W-:Y:S01]  /*115c0*/  @!P4 IADD3 R56, P5, R228, R3, RZ ;  /* 0x00000003e438c210 */ /* 0x000fe20007fbe0ff */
[----:B------:R0:W5:Y:S04]  /*115d0*/  @!P2 LD.E.64 R24, desc[UR54][R50.64] ;  /* 0x000000363218a980 */ /* 0x000168000c101b00 */
        /* <DEDUP_REMOVED lines=9> */
[----:B------:R0:W5:Y:S02]  /*11670*/  @!P4 LD.E.64 R10, desc[UR54][R14.64] ;  /* 0x000000360e0ac980 */ /* 0x000164000c101b00 */
.L_x_2465:
[----:B------:R-:W-:Y:S05]  /*11680*/  BSYNC B1 ;  /* 0x0000000000017941 */ /* 0x000fea0003800000 */
.L_x_2464:
[----:B------:R-:W-:Y:S01]  /*11690*/  ULEA.HI UR4, UR43, UR43, URZ, 0x1 ;  /* 0x0000002b2b047291 */ /* 0x000fe2000f8f083f */
[----:B--2---:R-:W-:Y:S01]  /*116a0*/  VIADDMNMX R3, R45, -R236, 0x80, PT ;  /* 0x000000802d037446 */ /* 0x004fe200038009ec */
[----:B------:R-:W-:Y:S02]  /*116b0*/  BSSY B1, `(.L_x_2466) ;  /* 0x0000008000017945 */ /* 0x000fe40003800000 */
[----:B------:R-:W-:Y:S01]  /*116c0*/  ULOP3.LUT UR4, UR4, 0xfffffffe, URZ, 0xc0, !UPT ;  /* 0xfffffffe04047892 */ /* 0x000fe2000f8ec03f */
[----:B------:R-:W-:-:S03]  /*116d0*/  ISETP.GE.AND P1, PT, R220, R3, PT ;  /* 0x00000003dc00720c */ /* 0x000fc60003f26270 */
[----:B------:R-:W-:-:S06]  /*116e0*/  UIADD3 UR4, UR43, -UR4, URZ ;  /* 0x800000042b047290 */ /* 0x000fcc000fffe03f */
[----:B------:R-:W-:-:S04]  /*116f0*/  MOV R5, UR4 ;  /* 0x0000000400057c02 */ /* 0x000fc80008000f00 */
[----:B------:R-:W-:-:S04]  /*11700*/  SHF.L.U32 R5, R5, 0x1f, RZ ;  /* 0x0000001f05057819 */ /* 0x000fc800000006ff */
[----:B------:R-:W2:Y:S02]  /*11710*/  SYNCS.PHASECHK.TRANS64.TRYWAIT P0, [R16+URZ+0x33400], R5 ;  /* 0x03340005100075a7 */ /* 0x000ea4000800017f */
[----:B--2---:R-:W-:Y:S05]  /*11720*/  @!P0 BRA `(.L_x_2467) ;  /* 0x00000224007c8947 */ /* 0x004fea0003800000 */
.L_x_2712:
[----:B------:R-:W-:Y:S05]  /*11730*/  BSYNC B1 ;  /* 0x0000000000017941 */ /* 0x000fea0003800000 */
.L_x_2466:
[----:B------:R-:W-:Y:S05]  /*11740*/  @P1 BRA `(.L_x_2468) ;  /* 0x00000064009c1947 */ /* 0x000fea0003800000 */
[----:B---3--:R-:W3:Y:S01]  /*11750*/  LDL R4, [R1+0xc] ;  /* 0x00000c0001047983 */ /* 0x008ee20000100800 */
[----:B--2---:R-:W2:Y:S01]  /*11760*/  LDC R5, c[0x0][0x3f4] ;  /* 0x0000fd00ff057b82 */ /* 0x004ea20000000800 */
[----:B------:R-:W-:Y:S01]  /*11770*/  LEA.HI R36, R37, R36, RZ, 0x2 ;  /* 0x0000002425247211 */ /* 0x000fe200078f10ff */
[----:B------:R-:W-:Y:S03]  /*11780*/  BSSY B1, `(.L_x_2469) ;  /* 0x0000086000017945 */ /* 0x000fe60003800000 */
[--C-:B-1----:R-:W-:Y:S02]  /*11790*/  SHF.R.S32.HI R0, RZ, 0x2, R36.reuse ;  /* 0x00000002ff007819 */ /* 0x102fe40000011424 */
[----:B------:R-:W-:-:S04]  /*117a0*/  SHF.R.S32.HI R3, RZ, 0x1f, R36 ;  /* 0x0000001fff037819 */ /* 0x000fc80000011424 */
[----:B------:R-:W-:-:S04]  /*117b0*/  LEA.HI R3, R3, R0, RZ, 0x2 ;  /* 0x0000000003037211 */ /* 0x000fc800078f10ff */
[----:B0-----:R-:W-:-:S05]  /*117c0*/  LOP3.LUT R7, R3, 0xfffffffc, RZ, 0xc0, !PT ;  /* 0xfffffffc03077812 */ /* 0x001fca00078ec0ff */
[----:B------:R-:W-:Y:S01]  /*117d0*/  IMAD.IADD R7, R0, 0x1, -R7 ;  /* 0x0000000100077824 */ /* 0x000fe200078e0a07 */
[----:B--2---:R-:W-:-:S04]  /*117e0*/  ISETP.GE.AND P6, PT, R22, R5, PT ;  /* 0x000000051600720c */ /* 0x004fc80003fc6270 */
[----:B------:R-:W-:Y:S02]  /*117f0*/  LOP3.LUT P0, RZ, R7, 0x2, RZ, 0xc0, !PT ;  /* 0x0000000207ff7812 */ /* 0x000fe4000780c0ff */
[-C--:B------:R-:W-:Y:S02]  /*11800*/  ISETP.GE.AND P1, PT, R226, R5.reuse, PT ;  /* 0x00000005e200720c */ /* 0x080fe40003f26270 */
[-C--:B------:R-:W-:Y:S02]  /*11810*/  ISETP.GE.AND P2, PT, R225, R5.reuse, PT ;  /* 0x00000005e100720c */ /* 0x080fe40003f46270 */
[-C--:B------:R-:W-:Y:S02]  /*11820*/  ISETP.GE.AND P3, PT, R227, R5.reuse, PT ;  /* 0x00000005e300720c */ /* 0x080fe40003f66270 */
[-C--:B------:R-:W-:Y:S02]  /*11830*/  ISETP.GE.AND P4, PT, R224, R5.reuse, PT ;  /* 0x00000005e000720c */ /* 0x080fe40003f86270 */
[----:B------:R-:W-:Y:S01]  /*11840*/  ISETP.GE.AND P5, PT, R228, R5, PT ;  /* 0x00000005e400720c */ /* 0x000fe20003fa6270 */
[----:B---3--:R-:W-:-:S04]  /*11850*/  IMAD.IADD R3, R16, 0x1, R4 ;  /* 0x0000000110037824 */ /* 0x008fc800078e0204 */
[----:B------:R-:W-:Y:S01]  /*11860*/  VIADD R0, R3, 0x20 ;  /* 0x0000002003007836 */ /* 0x000fe20000000000 */
[----:B------:R-:W-:Y:S07]  /*11870*/  @P6 BRA `(.L_x_2470) ;  /* 0x0000000400d86947 */ /* 0x000fee0003800000 */
[----:B------:R-:W0:Y:S01]  /*11880*/  LDS.128 R4, [R3+0x1e200] ;  /* 0x01e2000003047984 */ /* 0x000e220000000c00 */
        /* <DEDUP_REMOVED lines=117> */
.L_x_2470:
[----:B------:R-:W-:Y:S05]  /*11fe0*/  BSYNC B1 ;  /* 0x0000000000017941 */ /* 0x000fea0003800000 */
.L_x_2469:
[----:B------:R-:W-:Y:S01]  /*11ff0*/  BSSY B1, `(.L_x_2471) ;  /* 0x000007d000017945 */ /* 0x000fe20003800000 */
[----:B------:R-:W-:-:S03]  /*12000*/  @P0 VIADD R0, R3, 0xffffffe0 ;  /* 0xffffffe003000836 */ /* 0x000fc60000000000 */
[----:B------:R-:W-:Y:S05]  /*12010*/  @P1 BRA `(.L_x_2472) ;  /* 0x0000000400e81947 */ /* 0x000fea0003800000 */
[----:B0-----:R-:W0:Y:S01]  /*12020*/  LDS.128 R4, [R0+0x1e200] ;  /* 0x01e2000000047984 */ /* 0x001e220000000c00 */
        /* <DEDUP_REMOVED lines=121> */
.L_x_2472:
[----:B------:R-:W-:Y:S05]  /*127c0*/  BSYNC B1 ;  /* 0x0000000000017941 */ /* 0x000fea0003800000 */
.L_x_2471:
[----:B------:R-:W-:Y:S04]  /*127d0*/  BSSY B1, `(.L_x_2473) ;  /* 0x0000078000017945 */ /* 0x000fe80003800000 */
[----:B------:R-:W-:Y:S05]  /*127e0*/  @P2 BRA `(.L_x_2474) ;  /* 0x0000000400d82947 */ /* 0x000fea0003800000 */
[----:B01----:R-:W0:Y:S01]  /*127f0*/  LDS.128 R4, [R3+0x20200] ;  /* 0x0202000003047984 */ /* 0x003e220000000c00 */
[----:B-----5:R-:W-:Y:S02]  /*12800*/  SHF.R.U32.HI R33, RZ, 0x8, R31 ;  /* 0x00000008ff217819 */ /* 0x020fe4000001161f */
        /* <DEDUP_REMOVED lines=12> */
[----:B------:R-:W-:-:S02]  /*128d0*/  LOP3.LUT R35, R33, 0xff, RZ, 0xc0, !PT ;  /* 0x000000ff21237812 */ /* 0x000fc400078ec0ff */
[----:B------:R-:W-:Y:S02]  /*128e0*/  SHF.L.U32 R33, R38, 0x10, RZ ;  /* 0x0000001026217819 */ /* 0x000fe400000006ff */
[----:B----4-:R-:W-:Y:S02]  /*128f0*/  LOP3.LUT R14, R30, 0xff, RZ, 0xc0, !PT ;  /* 0x000000ff1e0e7812 */ /* 0x010fe400078ec0ff */
[----:B------:R-:W-:Y:S02]  /*12900*/  LOP3.LUT R15, R15, 0xff, RZ, 0xc0, !PT ;  /* 0x000000ff0f0f7812 */ /* 0x000fe400078ec0ff */
[----:B------:R-:W-:Y:S02]  /*12910*/  LOP3.LUT R33, R32, 0xff0000, R33, 0xf8, !PT ;  /* 0x00ff000020217812 */ /* 0x000fe400078ef821 */
[----:B------:R-:W-:Y:S02]  /*12920*/  LOP3.LUT R37, R34, 0xff0000, R37, 0xf8, !PT ;  /* 0x00ff000022257812 */ /* 0x000fe400078ef825 */
[----:B------:R-:W-:-:S02]  /*12930*/  PRMT R15, R15, 0x7604, R14 ;  /* 0x000076040f0f7816 */ /* 0x000fc4000000000e */
[----:B------:R-:W-:Y:S02]  /*12940*/  LOP3.LUT R14, R28, 0xff, RZ, 0xc0, !PT ;  /* 0x000000ff1c0e7812 */ /* 0x000fe400078ec0ff */
[----:B------:R-:W-:Y:S02]  /*12950*/  LOP3.LUT R37, R37, 0xff000000, R29, 0xf8, !PT ;  /* 0xff00000025257812 */ /* 0x000fe400078ef81d */
[----:B------:R-:W-:Y:S02]  /*12960*/  LOP3.LUT R33, R33, 0xff000000, R31, 0xf8, !PT ;  /* 0xff00000021217812 */ /* 0x000fe400078ef81f */
[----:B------:R-:W-:Y:S02]  /*12970*/  PRMT R35, R35, 0x7604, R14 ;  /* 0x0000760423237816 */ /* 0x000fe4000000000e */
[----:B0-----:R-:W-:Y:S02]  /*12980*/  F2FP.F16.E4M3.UNPACK_B R14, R6.H1 ;  /* 0x00000006ff0e723e */ /* 0x001fe400030006ff */
[----:B------:R-:W-:-:S02]  /*12990*/  F2FP.F16.E4M3.UNPACK_B R36, R37 ;  /* 0x00000025ff24723e */ /* 0x000fc400020006ff */
        /* <DEDUP_REMOVED lines=91> */
.L_x_2474:
[----:B------:R-:W-:Y:S05]  /*12f50*/  BSYNC B1 ;  /* 0x0000000000017941 */ /* 0x000fea0003800000 */
.L_x_2473:
[----:B------:R-:W-:Y:S04]  /*12f60*/  BSSY B1, `(.L_x_2475) ;  /* 0x000007c000017945 */ /* 0x000fe80003800000 */
[----:B------:R-:W-:Y:S05]  /*12f70*/  @P3 BRA `(.L_x_2476) ;  /* 0x0000000400e83947 */ /* 0x000fea0003800000 */
[----:B012---:R-:W0:Y:S01]  /*12f80*/  LDS.128 R4, [R0+0x20200] ;  /* 0x0202000000047984 */ /* 0x007e220000000c00 */
        /* <DEDUP_REMOVED lines=20> */
[----:B------:R-:W-:Y:S02]  /*130d0*/  PRMT R29, R28, 0x7054, R29 ;  /* 0x000070541c1d7816 */ /* 0x000fe4000000001d */
[----:B------:R-:W-:Y:S02]  /*130e0*/  PRMT R33, R32, 0x7054, R33 ;  /* 0x0000705420217816 */ /* 0x000fe40000000021 */
[----:B------:R-:W-:Y:S02]  /*130f0*/  PRMT R31, R30, 0x7604, R31 ;  /* 0x000076041e1f7816 */ /* 0x000fe4000000001f */
[----:B------:R-:W-:-:S02]  /*13100*/  SHF.R.U32.HI R30, RZ, 0x10, R24 ;  /* 0x00000010ff1e7819 */ /* 0x000fc40000011618 */
[----:B------:R-:W-:Y:S02]  /*13110*/  LOP3.LUT R14, R14, 0xff, RZ, 0xc0, !PT ;  /* 0x000000ff0e0e7812 */ /* 0x000fe400078ec0ff */
[----:B------:R-:W-:Y:S02]  /*13120*/  LOP3.LUT R33, R33, 0xff000000, R25, 0xf8, !PT ;  /* 0xff00000021217812 */ /* 0x000fe400078ef819 */
[----:B------:R-:W-:Y:S02]  /*13130*/  LOP3.LUT R29, R29, 0xff000000, R27, 0xf8, !PT ;  /* 0xff0000001d1d7812 */ /* 0x000fe400078ef81b */
[----:B------:R-:W-:Y:S02]  /*13140*/  LOP3.LUT R30, R30, 0xff, RZ, 0xc0, !PT ;  /* 0x000000ff1e1e7812 */ /* 0x000fe400078ec0ff */
[----:B------:R-:W-:Y:S02]  /*13150*/  PRMT R15, R14, 0x7054, R15 ;  /* 0x000070540e0f7816 */ /* 0x000fe4000000000f */
[----:B0-----:R-:W-:-:S02]  /*13160*/  F2FP.F16.E4M3.UNPACK_B R14, R6.H1 ;  /* 0x00000006ff0e723e */ /* 0x001fc400030006ff */
[----:B------:R-:W-:Y:S02]  /*13170*/  F2FP.F16.E4M3.UNPACK_B R32, R33 ;  /* 0x00000021ff20723e */ /* 0x000fe400020006ff */
[----:B------:R-:W-:Y:S01]  /*13180*/  F2FP.F16.E4M3.UNPACK_B R27, R29 ;  /* 0x0000001dff1b723e */ /* 0x000fe200020006ff */
[--C-:B------:R-:W-:Y:S01]  /*13190*/  HADD2.F32 R25, -RZ, R14.reuse.H0_H0 ;  /* 0x2000000eff197230 */ /* 0x100fe20000004100 */
[----:B------:R-:W-:Y:S01]  /*131a0*/  PRMT R31, R30, 0x7054, R31 ;  /* 0x000070541e1f7816 */ /* 0x000fe2000000001f */
[----:B------:R-:W-:Y:S01]  /*131b0*/  HADD2.F32 R14, -RZ, R14.H1_H1 ;  /* 0x3000000eff0e7230 */ /* 0x000fe20000004100 */
[----:B------:R-:W-:Y:S01]  /*131c0*/  LOP3.LUT R28, R15, 0xff000000, R26, 0xf8, !PT ;  /* 0xff0000000f1c7812 */ /* 0x000fe200078ef81a */
[--C-:B------:R-:W-:Y:S01]  /*131d0*/  HADD2.F32 R34, -RZ, R32.reuse.H1_H1 ;  /* 0x30000020ff227230 */ /* 0x100fe20000004100 */
[----:B------:R-:W-:Y:S01]  /*131e0*/  LOP3.LUT R31, R31, 0xff000000, R24, 0xf8, !PT ;  /* 0xff0000001f1f7812 */ /* 0x000fe200078ef818 */
[----:B------:R-:W-:Y:S01]  /*131f0*/  HADD2.F32 R30, -RZ, R27.H1_H1 ;  /* 0x3000001bff1e7230 */ /* 0x000fe20000004100 */
[----:B------:R-:W-:Y:S01]  /*13200*/  F2FP.F16.E4M3.UNPACK_B R24, R6 ;  /* 0x00000006ff18723e */ /* 0x000fe200020006ff */
[----:B------:R-:W-:-:S02]  /*13210*/  HADD2.F32 R32, -RZ, R32.H0_H0 ;  /* 0x20000020ff207230 */ /* 0x000fc40000004100 */
[C---:B------:R-:W-:Y:S01]  /*13220*/  FMUL.FTZ R36, R14.reuse, R34 ;  /* 0x000000220e247220 */ /* 0x040fe20000410000 */
[-C--:B------:R-:W-:Y:S01]  /*13230*/  F2FP.F16.E4M3.UNPACK_B R15, R5.reuse.H1 ;  /* 0x00000005ff0f723e */ /* 0x080fe200030006ff */
[-C--:B------:R-:W-:Y:S01]  /*13240*/  FMUL.FTZ R35, R14, R30.reuse ;  /* 0x0000001e0e237220 */ /* 0x080fe20000410000 */
[----:B------:R-:W-:Y:S01]  /*13250*/  F2FP.F16.E4M3.UNPACK_B R14, R5 ;  /* 0x00000005ff0e723e */ /* 0x000fe200020006ff */
[--C-:B------:R-:W-:Y:S02]  /*13260*/  HADD2.F32 R5, -RZ, R24.reuse.H1_H1 ;  /* 0x30000018ff057230 */ /* 0x100fe40000004100 */
        /* <DEDUP_REMOVED lines=75> */
.L_x_2476:
[----:B------:R-:W-:Y:S05]  /*13720*/  BSYNC B1 ;  /* 0x0000000000017941 */ /* 0x000fea0003800000 */
.L_x_2475:
        /* <DEDUP_REMOVED lines=21> */
[----:B------:R-:W-:Y:S02]  /*13880*/  PRMT R15, R15, 0x7604, R14 ;  /* 0x000076040f0f7816 */ /* 0x000fe4000000000e */
[----:B------:R-:W-:Y:S02]  /*13890*/  LOP3.LUT R14, R12, 0xff, RZ, 0xc0, !PT ;  /* 0x000000ff0c0e7812 */ /* 0x000fe400078ec0ff */
[----:B------:R-:W-:Y:S02]  /*138a0*/  LOP3.LUT R29, R26, 0xff0000, R29, 0xf8, !PT ;  /* 0x00ff00001a1d7812 */ /* 0x000fe400078ef81d */
[----:B------:R-:W-:-:S02]  /*138b0*/  PRMT R27, R27, 0x7604, R14 ;  /* 0x000076041b1b7816 */ /* 0x000fc4000000000e */
[----:B------:R-:W-:Y:S02]  /*138c0*/  LOP3.LUT R29, R29, 0xff000000, R13, 0xf8, !PT ;  /* 0xff0000001d1d7812 */ /* 0x000fe400078ef80d */
[----:B------:R-:W-:Y:S02]  /*138d0*/  LOP3.LUT R25, R25, 0xff000000, R21, 0xf8, !PT ;  /* 0xff00000019197812 */ /* 0x000fe400078ef815 */
[----:B0-----:R-:W-:Y:S02]  /*138e0*/  F2FP.F16.E4M3.UNPACK_B R14, R6.H1 ;  /* 0x00000006ff0e723e */ /* 0x001fe400030006ff */
[----:B------:R-:W-:Y:S02]  /*138f0*/  LOP3.LUT R27, R27, 0xff0000, R12, 0xf8, !PT ;  /* 0x00ff00001b1b7812 */ /* 0x000fe400078ef80c */
[----:B------:R-:W-:Y:S02]  /*13900*/  F2FP.F16.E4M3.UNPACK_B R28, R29 ;  /* 0x0000001dff1c723e */ /* 0x000fe400020006ff */
[----:B------:R-:W-:-:S02]  /*13910*/  F2FP.F16.E4M3.UNPACK_B R21, R25 ;  /* 0x00000019ff15723e */ /* 0x000fc400020006ff */
        /* <DEDUP_REMOVED lines=89> */
.L_x_2478:
[----:B------:R-:W-:Y:S05]  /*13eb0*/  BSYNC B1 ;  /* 0x0000000000017941 */ /* 0x000fea0003800000 */
.L_x_2477:
        /* <DEDUP_REMOVED lines=124> */
.L_x_2462:
[----:B------:R-:W0:Y:S01]  /*14680*/  LDC R25, c[0x0][0x448] ;  /* 0x00011200ff197b82 */ /* 0x000e220000000800 */
[----:B------:R-:W-:Y:S01]  /*14690*/  IMAD.MOV.U32 R9, RZ, RZ, R10 ;  /* 0x000000ffff097224 */ /* 0x000fe200078e000a */
[----:B------:R-:W-:Y:S01]  /*146a0*/  MOV R6, R146 ;  /* 0x0000009200067202 */ /* 0x000fe20000000f00 */
[----:B------:R-:W-:Y:S01]  /*146b0*/  IMAD.MOV.U32 R4, RZ, RZ, R24 ;  /* 0x000000ffff047224 */ /* 0x000fe200078e0018 */
[----:B------:R-:W-:Y:S01]  /*146c0*/  ULDC.64 UR4, c[0x0][0x3f8] ;  /* 0x0000fe0000047ab9 */ /* 0x000fe20000000a00 */
[----:B------:R-:W-:Y:S01]  /*146d0*/  IMAD.MOV.U32 R5, RZ, RZ, R27 ;  /* 0x000000ffff057224 */ /* 0x000fe200078e001b */
[----:B------:R-:W-:Y:S01]  /*146e0*/  ULDC.64 UR6, c[0x0][0x408] ;  /* 0x0001020000067ab9 */ /* 0x000fe20000000a00 */
[----:B------:R-:W-:Y:S01]  /*146f0*/  IMAD.MOV.U32 R7, RZ, RZ, R29 ;  /* 0x000000ffff077224 */ /* 0x000fe200078e001d */
[----:B------:R-:W-:Y:S01]  /*14700*/  ULDC.64 UR8, c[0x0][0x400] ;  /* 0x0001000000087ab9 */ /* 0x000fe20000000a00 */
[----:B0-----:R-:W-:-:S13]  /*14710*/  ISETP.NE.AND P0, PT, R25, 0x1, PT ;  /* 0x000000011900780c */ /* 0x001fda0003f05270 */
[----:B------:R-:W0:Y:S08]  /*14720*/  @P0 LDC R3, c[0x0][0x44c] ;  /* 0x00011300ff030b82 */ /* 0x000e300000000800 */
[----:B------:R-:W1:Y:S01]  /*14730*/  @P0 LDC R0, c[0x0][0x450] ;  /* 0x00011400ff000b82 */ /* 0x000e620000000800 */
[----:B0-----:R-:W-:-:S05]  /*14740*/  @P0 IMAD.HI.U32 R3, R10, R3, RZ ;  /* 0x000000030a030227 */ /* 0x001fca00078e00ff */
[----:B-1----:R-:W-:-:S04]  /*14750*/  @P0 SHF.R.U32.HI R9, RZ, R0, R3 ;  /* 0x00000000ff090219 */ /* 0x002fc80000011603 */
[----:B------:R-:W-:Y:S01]  /*14760*/  SHF.R.S32.HI R0, RZ, 0x1f, R9 ;  /* 0x0000001fff007819 */ /* 0x000fe20000011409 */
[----:B------:R-:W-:-:S04]  /*14770*/  IMAD.WIDE.U32 R4, R9, UR4, R4 ;  /* 0x0000000409047c25 */ /* 0x000fc8000f8e0004 */
[----:B------:R-:W-:Y:S02]  /*14780*/  IMAD R8, R0, UR4, RZ ;  /* 0x0000000400087c24 */ /* 0x000fe4000f8e02ff */
[----:B------:R-:W-:-:S04]  /*14790*/  IMAD.WIDE.U32 R6, R9, UR6, R6 ;  /* 0x0000000609067c25 */ /* 0x000fc8000f8e0006 */
[----:B------:R-:W-:Y:S01]  /*147a0*/  IMAD R0, R0, UR6, RZ ;  /* 0x0000000600007c24 */ /* 0x000fe2000f8e02ff */
[----:B------:R-:W-:Y:S01]  /*147b0*/  IADD3 R21, P1, R6, UR8, RZ ;  /* 0x0000000806157c10 */ /* 0x000fe2000ff3e0ff */
        /* <DEDUP_REMOVED lines=12> */
.L_x_2718:
[----:B------:R-:W5:Y:S01]  /*14880*/  LDL R4, [R1] ;  /* 0x0000000001047983 */ /* 0x000f620000100800 */
        /* <DEDUP_REMOVED lines=10> */
[----:B-----5:R-:W-:Y:S01]  /*14930*/  IMAD R37, R4, R25, RZ ;  /* 0x0000001904257224 */ /* 0x020fe200078e02ff */
[----:B------:R-:W-:Y:S02]  /*14940*/  CS2R R4, SRZ ;  /* 0x0000000000047805 */ /* 0x000fe4000001ff00 */
[----:B------:R-:W-:-:S02]  /*14950*/  CS2R R24, SRZ ;  /* 0x0000000000187805 */ /* 0x000fc4000001ff00 */
[----:B------:R-:W-:Y:S02]  /*14960*/  ISETP.GE.AND P0, PT, R10, R37, PT ;  /* 0x000000250a00720c */ /* 0x000fe40003f06270 */
[----:B------:R-:W-:-:S11]  /*14970*/  CS2R R10, SRZ ;  /* 0x00000000000a7805 */ /* 0x000fd6000001ff00 */
[----:B------:R-:W-:Y:S05]  /*14980*/  @P0 BRA `(.L_x_2481) ;  /* 0x0000000000c40947 */ /* 0x000fea0003800000 */
        /* <DEDUP_REMOVED lines=18> */
[----:B----4-:R-:W-:Y:S01]  /*14ab0*/  @!P2 IADD3 R40, P4, R18, R21, RZ ;  /* 0x000000151228a210 */ /* 0x010fe20007f9e0ff */
[----:B------:R-:W-:Y:S01]  /*14ac0*/  @!P1 IMAD.SHL.U32 R46, R4, 0x10, RZ ;  /* 0x00000010042e9824 */ /* 0x000fe200078e00ff */
[----:B------:R-:W-:Y:S02]  /*14ad0*/  SHF.R.S32.HI R7, RZ, 0x4, R7 ;  /* 0x00000004ff077819 */ /* 0x000fe40000011407 */
[----:B--2---:R-:W-:Y:S01]  /*14ae0*/  @!P2 IADD3 R38, P3, R18, R3, RZ ;  /* 0x000000031226a210 */ /* 0x004fe20007f7e0ff */
[----:B---3--:R-:W-:Y:S01]  /*14af0*/  @!P2 IMAD.X R41, R20, 0x1, R5, P4 ;  /* 0x000000011429a824 */ /* 0x008fe200020e0605 */
[----:B------:R-:W-:Y:S01]  /*14b00*/  @!P1 IADD3 R42, P5, R3, R46, RZ ;  /* 0x0000002e032a9210 */ /* 0x000fe20007fbe0ff */
[----:B------:R-:W-:Y:S01]  /*14b10*/  @!P0 IMAD.SHL.U32 R50, R7, 0x10, RZ ;  /* 0x0000001007328824 */ /* 0x000fe200078e00ff */
[----:B-1----:R-:W-:-:S02]  /*14b20*/  @!P2 IADD3.X R39, R0, R5, RZ, P3, !PT ;  /* 0x000000050027a210 */ /* 0x002fc40001ffe4ff */
[----:B------:R-:W-:Y:S02]  /*14b30*/  CS2R R6, SRZ ;  /* 0x0000000000067805 */ /* 0x000fe4000001ff00 */
[----:B------:R-:W-:Y:S02]  /*14b40*/  @!P1 SHF.R.S32.HI R5, RZ, 0x1f, R46 ;  /* 0x0000001fff059819 */ /* 0x000fe4000001142e */
        /* <DEDUP_REMOVED lines=21> */
.L_x_2481:
[----:B------:R-:W-:Y:S05]  /*14ca0*/  BSYNC B1 ;  /* 0x0000000000017941 */ /* 0x000fea0003800000 */
.L_x_2480:
[----:B------:R-:W-:Y:S01]  /*14cb0*/  ULEA.HI UR4, UR43, UR43, URZ, 0x1 ;  /* 0x0000002b2b047291 */ /* 0x000fe2000f8f083f */
[----:B--2---:R-:W-:Y:S01]  /*14cc0*/  VIADDMNMX R3, R37, -R236, 0x80, PT ;  /* 0x0000008025037446 */ /* 0x004fe200038009ec */
[----:B------:R-:W-:Y:S02]  /*14cd0*/  BSSY B1, `(.L_x_2482) ;  /* 0x0000008000017945 */ /* 0x000fe40003800000 */
[----:B------:R-:W-:Y:S01]  /*14ce0*/  ULOP3.LUT UR4, UR4, 0xfffffffe, URZ, 0xc0, !UPT ;  /* 0xfffffffe04047892 */ /* 0x000fe2000f8ec03f */
[----:B------:R-:W-:-:S03]  /*14cf0*/  ISETP.GE.AND P1, PT, R220, R3, PT ;  /* 0x00000003dc00720c */ /* 0x000fc60003f26270 */
[----:B------:R-:W-:-:S06]  /*14d00*/  UIADD3 UR4, UR43, -UR4, URZ ;  /* 0x800000042b047290 */ /* 0x000fcc000fffe03f */
[----:B----4-:R-:W-:-:S04]  /*14d10*/  MOV R21, UR4 ;  /* 0x0000000400157c02 */ /* 0x010fc80008000f00 */
[----:B------:R-:W-:-:S04]  /*14d20*/  SHF.L.U32 R21, R21, 0x1f, RZ ;  /* 0x0000001f15157819 */ /* 0x000fc800000006ff */
[----:B------:R-:W2:Y:S02]  /*14d30*/  SYNCS.PHASECHK.TRANS64.TRYWAIT P0, [R16+URZ+0x33400], R21 ;  /* 0x03340015100075a7 */ /* 0x000ea4000800017f */
[----:B--2---:R-:W-:Y:S05]  /*14d40*/  @!P0 BRA `(.L_x_2483) ;  /* 0x000001f000788947 */ /* 0x004fea0003800000 */
.L_x_2719:
[----:B------:R-:W-:Y:S05]  /*14d50*/  BSYNC B1 ;  /* 0x0000000000017941 */ /* 0x000fea0003800000 */
.L_x_2482:
[----:B------:R-:W-:Y:S05]  /*14d60*/  @P1 BRA `(.L_x_2468) ;  /* 0x0000003000141947 */ /* 0x000fea0003800000 */
[----:B------:R-:W4:Y:S01]  /*14d70*/  LDC R3, c[0x0][0x3f4] ;  /* 0x0000fd00ff037b82 */ /* 0x000f220000000800 */
[C---:B-1----:R-:W-:Y:S01]  /*14d80*/  VIADD R0, R18.reuse, 0x20 ;  /* 0x0000002012007836 */ /* 0x042fe20000000000 */
[----:B------:R-:W-:Y:S01]  /*14d90*/  BSSY B1, `(.L_x_2484) ;  /* 0x0000100000017945 */ /* 0x000fe20003800000 */
[C---:B---3--:R-:W-:Y:S01]  /*14da0*/  VIADD R20, R18.reuse, 0x40 ;  /* 0x0000004012147836 */ /* 0x048fe20000000000 */
[-C--:B----4-:R-:W-:Y:S02]  /*14db0*/  ISETP.GE.AND P0, PT, R18, R3.reuse, PT ;  /* 0x000000031200720c */ /* 0x090fe40003f06270 */
[-C--:B------:R-:W-:Y:S02]  /*14dc0*/  ISETP.GE.AND P1, PT, R0, R3.reuse, PT ;  /* 0x000000030000720c */ /* 0x080fe40003f26270 */
[----:B------:R-:W-:-:S09]  /*14dd0*/  ISETP.GE.AND P2, PT, R20, R3, PT ;  /* 0x000000031400720c */ /* 0x000fd20003f46270 */
[----:B------:R-:W-:Y:S05]  /*14de0*/  @P0 BRA `(.L_x_2485) ;  /* 0x0000000c00e80947 */ /* 0x000fea0003800000 */
[----:B------:R-:W3:Y:S01]  /*14df0*/  LDL R68, [R1+0x68] ;  /* 0x0000680001447983 */ /* 0x000ee20000100800 */
[----:B------:R-:W-:Y:S02]  /*14e00*/  LEA.HI R0, R36, R36, RZ, 0x1 ;  /* 0x0000002424007211 */ /* 0x000fe400078f08ff */
[----:B-----5:R-:W-:Y:S02]  /*14e10*/  LOP3.LUT R20, R24, 0xff, RZ, 0xc0, !PT ;  /* 0x000000ff18147812 */ /* 0x020fe400078ec0ff */
[----:B--2---:R-:W-:Y:S02]  /*14e20*/  LOP3.LUT R21, R0, 0xfffffffe, RZ, 0xc0, !PT ;  /* 0xfffffffe00157812 */ /* 0x004fe400078ec0ff */
        /* <DEDUP_REMOVED lines=46> */
[----:B------:R-:W-:Y:S02]  /*15110*/  SHF.R.U32.HI R49, RZ, 0x10, R27 ;  /* 0x00000010ff317819 */ /* 0x000fe4000001161b */
[----:B------:R-:W-:Y:S02]  /*15120*/  SHF.L.U32 R21, R21, 0x10, RZ ;  /* 0x0000001015157819 */ /* 0x000fe400000006ff */
[----:B------:R-:W-:Y:S01]  /*15130*/  LOP3.LUT R55, R48, 0xff0000, R53, 0xf8, !PT ;  /* 0x00ff000030377812 */ /* 0x000fe200078ef835 */
[----:B------:R-:W-:Y:S01]  /*15140*/  IMAD.U32 R49, R49, 0x10000, RZ ;  /* 0x0001000031317824 */ /* 0x000fe200078e00ff */
[----:B------:R-:W-:Y:S02]  /*15150*/  LOP3.LUT R45, R45, 0xff0000, R24, 0xf8, !PT ;  /* 0x00ff00002d2d7812 */ /* 0x000fe400078ef818 */
[----:B------:R-:W-:Y:S02]  /*15160*/  LOP3.LUT R21, R46, 0xff0000, R21, 0xf8, !PT ;  /* 0x00ff00002e157812 */ /* 0x000fe400078ef815 */
[----:B------:R-:W-:-:S02]  /*15170*/  LOP3.LUT R47, R47, 0xff0000, R26, 0xf8, !PT ;  /* 0x00ff00002f2f7812 */ /* 0x000fc400078ef81a */
[----:B------:R-:W-:Y:S02]  /*15180*/  LOP3.LUT R55, R55, 0xff000000, R5, 0xf8, !PT ;  /* 0xff00000037377812 */ /* 0x000fe400078ef805 */
[----:B------:R-:W-:Y:S02]  /*15190*/  SHF.R.U32.HI R59, RZ, 0x10, R7 ;  /* 0x00000010ff3b7819 */ /* 0x000fe40000011607 */
[----:B------:R-:W-:Y:S02]  /*151a0*/  LOP3.LUT R45, R45, 0xff000000, R24, 0xf8, !PT ;  /* 0xff0000002d2d7812 */ /* 0x000fe400078ef818 */
[----:B------:R-:W-:Y:S01]  /*151b0*/  LOP3.LUT R49, R20, 0xff0000, R49, 0xf8, !PT ;  /* 0x00ff000014317812 */ /* 0x000fe200078ef831 */
[----:B------:R-:W-:Y:S01]  /*151c0*/  IMAD.U32 R59, R59, 0x10000, RZ ;  /* 0x000100003b3b7824 */ /* 0x000fe200078e00ff */
[----:B------:R-:W-:Y:S02]  /*151d0*/  LOP3.LUT R24, R21, 0xff000000, R25, 0xf8, !PT ;  /* 0xff00000015187812 */ /* 0x000fe400078ef819 */
[----:B------:R-:W-:-:S02]  /*151e0*/  LOP3.LUT R21, R57, 0xff0000, R6, 0xf8, !PT ;  /* 0x00ff000039157812 */ /* 0x000fc400078ef806 */
[----:B------:R-:W-:Y:S02]  /*151f0*/  LOP3.LUT R20, R47, 0xff000000, R26, 0xf8, !PT ;  /* 0xff0000002f147812 */ /* 0x000fe400078ef81a */
[----:B------:R-:W-:Y:S02]  /*15200*/  F2FP.F16.E4M3.UNPACK_B R54, R55 ;  /* 0x00000037ff36723e */ /* 0x000fe400020006ff */
[----:B0-----:R-:W-:Y:S02]  /*15210*/  F2FP.F16.E4M3.UNPACK_B R26, R41 ;  /* 0x00000029ff1a723e */ /* 0x001fe400020006ff */
[----:B------:R-:W-:Y:S02]  /*15220*/  LOP3.LUT R53, R49, 0xff000000, R27, 0xf8, !PT ;  /* 0xff00000031357812 */ /* 0x000fe400078ef81b */
[----:B------:R-:W-:Y:S02]  /*15230*/  LOP3.LUT R51, R51, 0xff0000, R4, 0xf8, !PT ;  /* 0x00ff000033337812 */ /* 0x000fe400078ef804 */
[----:B------:R-:W-:Y:S01]  /*15240*/  LOP3.LUT R5, R21, 0xff000000, R6, 0xf8, !PT ;  /* 0xff00000015057812 */ /* 0x000fe200078ef806 */
[--C-:B------:R-:W-:Y:S01]  /*15250*/  HADD2.F32 R6, -RZ, R26.reuse.H0_H0 ;  /* 0x2000001aff067230 */ /* 0x100fe20000004100 */
[----:B------:R-:W-:Y:S01]  /*15260*/  F2FP.F16.E4M3.UNPACK_B R27, R24 ;  /* 0x00000018ff1b723e */ /* 0x000fe200020006ff */
[----:B------:R-:W-:Y:S01]  /*15270*/  HADD2.F32 R26, -RZ, R26.H1_H1 ;  /* 0x3000001aff1a7230 */ /* 0x000fe20000004100 */
[----:B------:R-:W-:-:S02]  /*15280*/  LOP3.LUT R59, R52, 0xff0000, R59, 0xf8, !PT ;  /* 0x00ff0000343b7812 */ /* 0x000fc400078ef83b */
[----:B------:R-:W-:Y:S02]  /*15290*/  LOP3.LUT R57, R51, 0xff000000, R4, 0xf8, !PT ;  /* 0xff00000033397812 */ /* 0x000fe400078ef804 */
[-C--:B------:R-:W-:Y:S02]  /*152a0*/  F2FP.F16.E4M3.UNPACK_B R51, R43.reuse ;  /* 0x0000002bff33723e */ /* 0x080fe400020006ff */
[----:B------:R-:W-:Y:S02]  /*152b0*/  F2FP.F16.E4M3.UNPACK_B R52, R43.H1 ;  /* 0x0000002bff34723e */ /* 0x000fe400030006ff */
[-C--:B------:R-:W-:Y:S02]  /*152c0*/  F2FP.F16.E4M3.UNPACK_B R43, R40.reuse ;  /* 0x00000028ff2b723e */ /* 0x080fe400020006ff */
[----:B------:R-:W-:Y:S02]  /*152d0*/  F2FP.F16.E4M3.UNPACK_B R50, R40.H1 ;  /* 0x00000028ff32723e */ /* 0x000fe400030006ff */
[----:B------:R-:W-:-:S02]  /*152e0*/  F2FP.F16.E4M3.UNPACK_B R41, R41.H1 ;  /* 0x00000029ff29723e */ /* 0x000fc400030006ff */
[----:B------:R-:W-:Y:S02]  /*152f0*/  F2FP.F16.E4M3.UNPACK_B R55, R55.H1 ;  /* 0x00000037ff37723e */ /* 0x000fe400030006ff */
[----:B------:R-:W-:Y:S01]  /*15300*/  LOP3.LUT R58, R59, 0xff000000, R7, 0xf8, !PT ;  /* 0xff0000003b3a7812 */ /* 0x000fe200078ef807 */
[----:B------:R-:W-:Y:S01]  /*15310*/  HADD2.F32 R59, -RZ, R54.H1_H1 ;  /* 0x30000036ff3b7230 */ /* 0x000fe20000004100 */
[-C--:B------:R-:W-:Y:S02]  /*15320*/  F2FP.F16.E4M3.UNPACK_B R7, R42.reuse ;  /* 0x0000002aff07723e */ /* 0x080fe400020006ff */
[----:B------:R-:W-:Y:S02]  /*15330*/  F2FP.F16.E4M3.UNPACK_B R42, R42.H1 ;  /* 0x0000002aff2a723e */ /* 0x000fe400030006ff */
[----:B------:R-:W-:Y:S01]  /*15340*/  FMUL.FTZ R61, R26, R59 ;  /* 0x0000003b1a3d7220 */ /* 0x000fe20000410000 */
[----:B---3--:R-:W0:Y:S02]  /*15350*/  LDS.128 R36, [R68+0x1e200] ;  /* 0x01e2000044247984 */ /* 0x008e240000000c00 */
[----:B0-----:R-:W-:-:S02]  /*15360*/  F2FP.F16.E4M3.UNPACK_B R21, R37 ;  /* 0x00000025ff15723e */ /* 0x001fc400020006ff */
[-C--:B------:R-:W-:Y:S02]  /*15370*/  F2FP.F16.E4M3.UNPACK_B R48, R39.reuse ;  /* 0x00000027ff30723e */ /* 0x080fe400020006ff */
[----:B------:R-:W-:Y:S01]  /*15380*/  F2FP.F16.E4M3.UNPACK_B R49, R39.H1 ;  /* 0x00000027ff31723e */ /* 0x000fe200030006ff */
[----:B------:R-:W-:Y:S01]  /*15390*/  HADD2.F32 R39, -RZ, R54.H0_H0 ;  /* 0x20000036ff277230 */ /* 0x000fe20000004100 */
[-C--:B------:R-:W-:Y:S01]  /*153a0*/  F2FP.F16.E4M3.UNPACK_B R46, R36.reuse ;  /* 0x00000024ff2e723e */ /* 0x080fe200020006ff */
[----:B------:R-:W-:Y:S01]  /*153b0*/  HADD2.F32 R25, -RZ, R21.H0_H0 ;  /* 0x20000015ff197230 */ /* 0x000fe20000004100 */
[----:B------:R-:W-:Y:S01]  /*153c0*/  F2FP.F16.E4M3.UNPACK_B R47, R36.H1 ;  /* 0x00000024ff2f723e */ /* 0x000fe200030006ff */
[----:B------:R-:W-:Y:S02]  /*153d0*/  HADD2.F32 R36, -RZ, R27.H0_H0 ;  /* 0x2000001bff247230 */ /* 0x000fe40000004100 */
[C---:B------:R-:W-:Y:S01]  /*153e0*/  FMUL.FTZ R40, R6.reuse, R39 ;  /* 0x0000002706287220 */ /* 0x040fe20000410000 */
[----:B------:R-:W-:Y:S01]  /*153f0*/  F2FP.F16.E4M3.UNPACK_B R37, R37.H1 ;  /* 0x00000025ff25723e */ /* 0x000fe200030006ff */
[----:B------:R-:W-:Y:S01]  /*15400*/  HADD2.F32 R54, -RZ, R55.H0_H0 ;  /* 0x20000037ff367230 */ /* 0x000fe20000004100 */
[----:B------:R-:W-:Y:S01]  /*15410*/  F2FP.F16.E4M3.UNPACK_B R4, R38 ;  /* 0x00000026ff04723e */ /* 0x000fe200020006ff */
[-C--:B------:R-:W-:Y:S01]  /*15420*/  FMUL.FTZ R56, R6, R36.reuse ;  /* 0x0000002406387220 */ /* 0x080fe20000410000 */
[----:B------:R-:W-:Y:S01]  /*15430*/  FFMA.FTZ R6, R25, R36, -R40 ;  /* 0x0000002419067223 */ /* 0x000fe20000010828 */
[----:B------:R-:W-:Y:S01]  /*15440*/  F2FP.F16.E4M3.UNPACK_B R36, R24.H1 ;  /* 0x00000018ff24723e */ /* 0x000fe200030006ff */
[----:B------:R-:W-:-:S02]  /*15450*/  HADD2.F32 R24, -RZ, R21.H1_H1 ;  /* 0x30000015ff187230 */ /* 0x000fc40000004100 */
[----:B------:R-:W-:Y:S01]  /*15460*/  FFMA.FTZ R25, R25, R39, R56 ;  /* 0x0000002719197223 */ /* 0x000fe20000010038 */
[----:B------:R-:W-:Y:S01]  /*15470*/  HADD2.F32 R39, -RZ, R27.H1_H1 ;  /* 0x3000001bff277230 */ /* 0x000fe20000004100 */
[----:B------:R-:W-:Y:S01]  /*15480*/  F2FP.F16.E4M3.UNPACK_B R38, R38.H1 ;  /* 0x00000026ff26723e */ /* 0x000fe200030006ff */
[----:B------:R-:W-:Y:S02]  /*15490*/  HADD2.F32 R21, -RZ, R41.H0_H0 ;  /* 0x20000029ff157230 */ /* 0x000fe40000004100 */
[----:B------:R-:W-:Y:S02]  /*154a0*/  HADD2.F32 R40, -RZ, R36.H0_H0 ;  /* 0x20000024ff287230 */ /* 0x000fe40000004100 */
[----:B------:R-:W-:Y:S01]  /*154b0*/  FMUL.FTZ R26, R26, R39 ;  /* 0x000000271a1a7220 */ /* 0x000fe20000410000 */
[----:B------:R-:W-:Y:S02]  /*154c0*/  HADD2.F32 R27, -RZ, R37.H0_H0 ;  /* 0x20000025ff1b7230 */ /* 0x000fe40000004100 */
[----:B------:R-:W-:Y:S01]  /*154d0*/  FMUL.FTZ R56, R21, R54 ;  /* 0x0000003615387220 */ /* 0x000fe20000410000 */
[----:B------:R-:W-:-:S02]  /*154e0*/  HADD2.F32 R41, -RZ, R41.H1_H1 ;  /* 0x30000029ff297230 */ /* 0x000fc40000004100 */
[-C--:B------:R-:W-:Y:S01]  /*154f0*/  FMUL.FTZ R63, R21, R40.reuse ;  /* 0x00000028153f7220 */ /* 0x080fe20000410000 */
[C---:B------:R-:W-:Y:S01]  /*15500*/  FFMA.FTZ R21, R24.reuse, R39, -R61 ;  /* 0x0000002718157223 */ /* 0x040fe2000001083d */
[----:B------:R-:W-:Y:S01]  /*15510*/  FFMA.FTZ R24, R24, R59, R26 ;  /* 0x0000003b18187223 */ /* 0x000fe2000001001a */
[C---:B------:R-:W-:Y:S01]  /*15520*/  FFMA.FTZ R26, R27.reuse, R40, -R56 ;  /* 0x000000281b1a7223 */ /* 0x040fe20000010838 */
[----:B------:R-:W-:Y:S01]  /*15530*/  F2FP.F16.E4M3.UNPACK_B R59, R58 ;  /* 0x0000003aff3b723e */ /* 0x000fe200020006ff */
[----:B------:R-:W-:Y:S01]  /*15540*/  FFMA.FTZ R27, R27, R54, R63 ;  /* 0x000000361b1b7223 */ /* 0x000fe2000001003f */
[----:B------:R-:W-:Y:S01]  /*15550*/  F2FP.F16.E4M3.UNPACK_B R54, R53 ;  /* 0x00000035ff36723e */ /* 0x000fe200020006ff */
[----:B------:R-:W-:Y:S01]  /*15560*/  HADD2.F32 R39, -RZ, R36.H1_H1 ;  /* 0x30000024ff277230 */ /* 0x000fe20000004100 */
[----:B------:R-:W-:Y:S01]  /*15570*/  F2FP.F16.E4M3.UNPACK_B R58, R58.H1 ;  /* 0x0000003aff3a723e */ /* 0x000fe200030006ff */
[----:B------:R-:W-:Y:S02]  /*15580*/  HADD2.F32 R56, -RZ, R55.H1_H1 ;  /* 0x30000037ff387230 */ /* 0x000fe40000004100 */
[----:B------:R-:W-:-:S02]  /*15590*/  HADD2.F32 R36, -RZ, R37.H1_H1 ;  /* 0x30000025ff247230 */ /* 0x000fc40000004100 */
[----:B------:R-:W-:Y:S02]  /*155a0*/  HADD2.F32 R60, -RZ, R59.H0_H0 ;  /* 0x2000003bff3c7230 */ /* 0x000fe40000004100 */
[C---:B------:R-:W-:Y:S01]  /*155b0*/  FMUL.FTZ R61, R41.reuse, R56 ;  /* 0x00000038293d7220 */ /* 0x040fe20000410000 */
[----:B------:R-:W-:Y:S02]  /*155c0*/  HADD2.F32 R37, -RZ, R51.H0_H0 ;  /* 0x20000033ff257230 */ /* 0x000fe40000004100 */
[----:B------:R-:W-:Y:S01]  /*155d0*/  FMUL.FTZ R41, R41, R39 ;  /* 0x0000002729297220 */ /* 0x000fe20000410000 */
[----:B------:R-:W-:Y:S02]  /*155e0*/  HADD2.F32 R55, -RZ, R54.H0_H0 ;  /* 0x20000036ff377230 */ /* 0x000fe40000004100 */
[----:B------:R-:W-:Y:S02]  /*155f0*/  HADD2.F32 R40, -RZ, R48.H0_H0 ;  /* 0x20000030ff287230 */ /* 0x000fe40000004100 */
[----:B------:R-:W-:Y:S01]  /*15600*/  FMUL.FTZ R63, R37, R60 ;  /* 0x0000003c253f7220 */ /* 0x000fe20000410000 */
[----:B------:R-:W-:-:S02]  /*15610*/  HADD2.F32 R59, -RZ, R59.H1_H1 ;  /* 0x3000003bff3b7230 */ /* 0x000fc40000004100 */
[----:B------:R-:W-:Y:S01]  /*15620*/  FMUL.FTZ R65, R37, R55 ;  /* 0x0000003725417220 */ /* 0x000fe20000410000 */
[----:B------:R-:W-:Y:S01]  /*15630*/  FFMA.FTZ R37, R36, R39, -R61 ;  /* 0x0000002724257223 */ /* 0x000fe2000001083d */
[C---:B------:R-:W-:Y:S01]  /*15640*/  FFMA.FTZ R39, R40.reuse, R55, -R63 ;  /* 0x0000003728277223 */ /* 0x040fe2000001083f */
[----:B------:R-:W-:Y:S01]  /*15650*/  HADD2.F32 R55, -RZ, R54.H1_H1 ;  /* 0x30000036ff377230 */ /* 0x000fe20000004100 */
[----:B------:R-:W-:Y:S01]  /*15660*/  F2FP.F16.E4M3.UNPACK_B R54, R53.H1 ;  /* 0x00000035ff36723e */ /* 0x000fe200030006ff */
[----:B------:R-:W-:Y:S02]  /*15670*/  HADD2.F32 R51, -RZ, R51.H1_H1 ;  /* 0x30000033ff337230 */ /* 0x000fe40000004100 */
[----:B------:R-:W-:Y:S01]  /*15680*/  FFMA.FTZ R40, R40, R60, R65 ;  /* 0x0000003c28287223 */ /* 0x000fe20000010041 */
[----:B------:R-:W-:Y:S02]  /*15690*/  HADD2.F32 R48, -RZ, R48.H1_H1 ;  /* 0x30000030ff307230 */ /* 0x000fe40000004100 */
[----:B------:R-:W-:Y:S01]  /*156a0*/  FFMA.FTZ R36, R36, R56, R41 ;  /* 0x0000003824247223 */ /* 0x000fe20000010029 */
[----:B------:R-:W-:-:S02]  /*156b0*/  HADD2.F32 R60, -RZ, R58.H0_H0 ;  /* 0x2000003aff3c7230 */ /* 0x000fc40000004100 */
[C---:B------:R-:W-:Y:S01]  /*156c0*/  FMUL.FTZ R61, R51.reuse, R59 ;  /* 0x0000003b333d7220 */ /* 0x040fe20000410000 */
[----:B------:R-:W-:Y:S02]  /*156d0*/  HADD2.F32 R53, -RZ, R52.H0_H0 ;  /* 0x20000034ff357230 */ /* 0x000fe40000004100 */
[-C--:B------:R-:W-:Y:S01]  /*156e0*/  FMUL.FTZ R64, R51, R55.reuse ;  /* 0x0000003733407220 */ /* 0x080fe20000410000 */
[----:B------:R-:W-:Y:S02]  /*156f0*/  HADD2.F32 R56, -RZ, R54.H0_H0 ;  /* 0x20000036ff387230 */ /* 0x000fe40000004100 */
[----:B------:R-:W-:Y:S01]  /*15700*/  FFMA.FTZ R62, R48, R55, -R61 ;  /* 0x00000037303e7223 */ /* 0x000fe2000001083d */
[----:B------:R-:W-:Y:S02]  /*15710*/  HADD2.F32 R41, -RZ, R49.H0_H0 ;  /* 0x20000031ff297230 */ /* 0x000fe40000004100 */
[C---:B------:R-:W-:Y:S01]  /*15720*/  FMUL.FTZ R66, R53.reuse, R60 ;  /* 0x0000003c35427220 */ /* 0x040fe20000410000 */
[----:B------:R-:W-:Y:S01]  /*15730*/  F2FP.F16.E4M3.UNPACK_B R55, R57.H1 ;  /* 0x00000039ff37723e */ /* 0x000fe200030006ff */
[----:B------:R-:W-:Y:S01]  /*15740*/  FMUL.FTZ R53, R53, R56 ;  /* 0x0000003835357220 */ /* 0x000fe20000410000 */
[----:B------:R-:W-:Y:S01]  /*15750*/  HADD2.F32 R58, -RZ, R58.H1_H1 ;  /* 0x3000003aff3a7230 */ /* 0x000fe20000004100 */
[----:B------:R-:W-:Y:S01]  /*15760*/  F2FP.F16.E4M3.UNPACK_B R51, R45.H1 ;  /* 0x0000002dff33723e */ /* 0x000fe200030006ff */
[----:B------:R-:W-:-:S02]  /*15770*/  HADD2.F32 R52, -RZ, R52.H1_H1 ;  /* 0x30000034ff347230 */ /* 0x000fc40000004100 */
[----:B------:R-:W-:Y:S01]  /*15780*/  FFMA.FTZ R61, R48, R59, R64 ;  /* 0x0000003b303d7223 */ /* 0x000fe20000010040 */
[C---:B------:R-:W-:Y:S01]  /*15790*/  FFMA.FTZ R66, R41.reuse, R56, -R66 ;  /* 0x0000003829427223 */ /* 0x040fe20000010842 */
[----:B------:R-:W-:Y:S01]  /*157a0*/  FFMA.FTZ R63, R41, R60, R53 ;  /* 0x0000003c293f7223 */ /* 0x000fe20000010035 */
[----:B------:R-:W-:Y:S02]  /*157b0*/  HADD2.F32 R54, -RZ, R54.H1_H1 ;  /* 0x30000036ff367230 */ /* 0x000fe40000004100 */
[C---:B------:R-:W-:Y:S01]  /*157c0*/  FMUL.FTZ R60, R52.reuse, R58 ;  /* 0x0000003a343c7220 */ /* 0x040fe20000410000 */
[----:B------:R-:W-:Y:S01]  /*157d0*/  HADD2.F32 R49, -RZ, R49.H1_H1 ;  /* 0x30000031ff317230 */ /* 0x000fe20000004100 */
[----:B------:R-:W-:Y:S01]  /*157e0*/  F2FP.F16.E4M3.UNPACK_B R57, R57 ;  /* 0x00000039ff39723e */ /* 0x000fe200020006ff */
[----:B------:R-:W-:Y:S02]  /*157f0*/  HADD2.F32 R56, -RZ, R55.H0_H0 ;  /* 0x20000037ff387230 */ /* 0x000fe40000004100 */
[----:B------:R-:W-:Y:S01]  /*15800*/  FMUL.FTZ R67, R52, R54 ;  /* 0x0000003634437220 */ /* 0x000fe20000410000 */
[----:B------:R-:W-:-:S02]  /*15810*/  HADD2.F32 R48, -RZ, R50.H0_H0 ;  /* 0x20000032ff307230 */ /* 0x000fc40000004100 */
[C---:B------:R-:W-:Y:S01]  /*15820*/  FFMA.FTZ R65, R49.reuse, R54, -R60 ;  /* 0x0000003631417223 */ /* 0x040fe2000001083c */
[----:B------:R-:W-:Y:S02]  /*15830*/  HADD2.F32 R53, -RZ, R51.H0_H0 ;  /* 0x20000033ff357230 */ /* 0x000fe40000004100 */
[----:B------:R-:W-:Y:S01]  /*15840*/  FFMA.FTZ R64, R49, R58, R67 ;  /* 0x0000003a31407223 */ /* 0x000fe20000010043 */
[----:B------:R-:W-:Y:S02]  /*15850*/  HADD2.F32 R55, -RZ, R55.H1_H1 ;  /* 0x30000037ff377230 */ /* 0x000fe40000004100 */
[C---:B------:R-:W-:Y:S01]  /*15860*/  FMUL.FTZ R52, R48.reuse, R56 ;  /* 0x0000003830347220 */ /* 0x040fe20000410000 */
[----:B------:R-:W-:Y:S02]  /*15870*/  HADD2.F32 R50, -RZ, R50.H1_H1 ;  /* 0x30000032ff327230 */ /* 0x000fe40000004100 */
[----:B------:R-:W-:Y:S01]  /*15880*/  FMUL.FTZ R59, R48, R53 ;  /* 0x00000035303b7220 */ /* 0x000fe20000410000 */
[----:B------:R-:W-:Y:S01]  /*15890*/  HADD2.F32 R51, -RZ, R51.H1_H1 ;  /* 0x30000033ff337230 */ /* 0x000fe20000004100 */
[----:B------:R-:W-:Y:S01]  /*158a0*/  F2FP.F16.E4M3.UNPACK_B R48, R45 ;  /* 0x0000002dff30723e */ /* 0x000fe200020006ff */
[----:B------:R-:W-:-:S02]  /*158b0*/  HADD2.F32 R41, -RZ, R47.H0_H0 ;  /* 0x2000002fff297230 */ /* 0x000fc40000004100 */
[C---:B------:R-:W-:Y:S01]  /*158c0*/  FMUL.FTZ R54, R50.reuse, R55 ;  /* 0x0000003732367220 */ /* 0x040fe20000410000 */
[----:B------:R-:W-:Y:S02]  /*158d0*/  HADD2.F32 R47, -RZ, R47.H1_H1 ;  /* 0x3000002fff2f7230 */ /* 0x000fe40000004100 */
[----:B------:R-:W-:Y:S01]  /*158e0*/  FMUL.FTZ R50, R50, R51 ;  /* 0x0000003332327220 */ /* 0x000fe20000410000 */
[----:B------:R-:W-:Y:S02]  /*158f0*/  HADD2.F32 R45, -RZ, R43.H0_H0 ;  /* 0x2000002bff2d7230 */ /* 0x000fe40000004100 */
[----:B------:R-:W-:Y:S01]  /*15900*/  FFMA.FTZ R53, R41, R53, -R52 ;  /* 0x0000003529357223 */ /* 0x000fe20000010834 */
[----:B------:R-:W-:Y:S02]  /*15910*/  HADD2.F32 R52, -RZ, R57.H0_H0 ;  /* 0x20000039ff347230 */ /* 0x000fe40000004100 */
[----:B------:R-:W-:Y:S01]  /*15920*/  FFMA.FTZ R60, R47, R55, R50 ;  /* 0x000000372f3c7223 */ /* 0x000fe20000010032 */
[----:B------:R-:W-:-:S02]  /*15930*/  HADD2.F32 R50, -RZ, R48.H0_H0 ;  /* 0x20000030ff327230 */ /* 0x000fc40000004100 */
[----:B------:R-:W-:Y:S01]  /*15940*/  FFMA.FTZ R59, R41, R56, R59 ;  /* 0x00000038293b7223 */ /* 0x000fe2000001003b */
[----:B------:R-:W-:Y:S01]  /*15950*/  FFMA.FTZ R58, R47, R51, -R54 ;  /* 0x000000332f3a7223 */ /* 0x000fe20000010836 */
        /* <DEDUP_REMOVED lines=9> */
[----:B------:R-:W-:Y:S01]  /*159f0*/  F2FP.F16.E4M3.UNPACK_B R47, R5.H1 ;  /* 0x00000005ff2f723e */ /* 0x000fe200030006ff */
[CC--:B------:R-:W-:Y:S01]  /*15a00*/  FMUL.FTZ R45, R43.reuse, R57.reuse ;  /* 0x000000392b2d7220 */ /* 0x0c0fe20000410000 */
[----:B------:R-:W-:Y:S01]  /*15a10*/  F2FP.F16.E4M3.UNPACK_B R41, R20.H1 ;  /* 0x00000014ff29723e */ /* 0x000fe200030006ff */
[-C--:B------:R-:W-:Y:S01]  /*15a20*/  FMUL.FTZ R50, R43, R48.reuse ;  /* 0x000000302b327220 */ /* 0x080fe20000410000 */
[----:B------:R-:W-:Y:S02]  /*15a30*/  HADD2.F32 R43, -RZ, R42.H0_H0 ;  /* 0x2000002aff2b7230 */ /* 0x000fe40000004100 */
[C---:B------:R-:W-:Y:S01]  /*15a40*/  FFMA.FTZ R49, R46.reuse, R48, -R45 ;  /* 0x000000302e317223 */ /* 0x040fe2000001082d */
[----:B------:R-:W-:Y:S02]  /*15a50*/  HADD2.F32 R48, -RZ, R47.H0_H0 ;  /* 0x2000002fff307230 */ /* 0x000fe40000004100 */
[----:B------:R-:W-:Y:S01]  /*15a60*/  FFMA.FTZ R57, R46, R57, R50 ;  /* 0x000000392e397223 */ /* 0x000fe20000010032 */
[----:B------:R-:W-:Y:S01]  /*15a70*/  HADD2.F32 R46, -RZ, R41.H0_H0 ;  /* 0x20000029ff2e7230 */ /* 0x000fe20000004100 */
[----:B------:R-:W-:Y:S01]  /*15a80*/  F2FP.F16.E4M3.UNPACK_B R20, R20 ;  /* 0x00000014ff14723e */ /* 0x000fe200020006ff */
[----:B------:R-:W-:-:S02]  /*15a90*/  HADD2.F32 R47, -RZ, R47.H1_H1 ;  /* 0x3000002fff2f7230 */ /* 0x000fc40000004100 */
[C---:B------:R-:W-:Y:S01]  /*15aa0*/  FMUL.FTZ R50, R43.reuse, R48 ;  /* 0x000000302b327220 */ /* 0x040fe20000410000 */
[----:B------:R-:W-:Y:S02]  /*15ab0*/  HADD2.F32 R42, -RZ, R42.H1_H1 ;  /* 0x3000002aff2a7230 */ /* 0x000fe40000004100 */
[-C--:B------:R-:W-:Y:S01]  /*15ac0*/  FMUL.FTZ R52, R43, R46.reuse ;  /* 0x0000002e2b347220 */ /* 0x080fe20000410000 */
[----:B------:R-:W-:Y:S01]  /*15ad0*/  HADD2.F32 R45, -RZ, R41.H1_H1 ;  /* 0x30000029ff2d7230 */ /* 0x000fe20000004100 */
[----:B------:R-:W-:Y:S01]  /*15ae0*/  F2FP.F16.E4M3.UNPACK_B R5, R5 ;  /* 0x00000005ff05723e */ /* 0x000fe200020006ff */
[--C-:B------:R-:W-:Y:S02]  /*15af0*/  HADD2.F32 R41, -RZ, R38.reuse.H0_H0 ;  /* 0x20000026ff297230 */ /* 0x100fe40000004100 */
        /* <DEDUP_REMOVED lines=9> */
[----:B------:R-:W-:Y:S01]  /*15b90*/  F2FP.SATFINITE.E4M3.F32.PACK_AB_MERGE_C R63, R64, R63, RZ ;  /* 0x0000003f403f723e */ /* 0x000fe200048070ff */
        /* <DEDUP_REMOVED lines=27> */
[----:B------:R-:W-:Y:S02]  /*15d50*/  F2FP.SATFINITE.E4M3.F32.PACK_AB_MERGE_C R24, R57, R56, R59 ;  /* 0x000000383918723e */ /* 0x000fe4000480703b */
[----:B------:R-:W-:Y:S01]  /*15d60*/  F2FP.SATFINITE.E4M3.F32.PACK_AB_MERGE_C R26, R20, R45, R26 ;  /* 0x0000002d141a723e */ /* 0x000fe2000480701a */
[----:B------:R1:W-:Y:S04]  /*15d70*/  STS.128 [R68+0x1e200], R4 ;  /* 0x01e2000444007388 */ /* 0x0003e80000000c00 */
[----:B------:R1:W-:Y:S02]  /*15d80*/  STS.128 [R0+0x1e200], R24 ;  /* 0x01e2001800007388 */ /* 0x0003e40000000c00 */
.L_x_2485:
[----:B------:R-:W-:Y:S05]  /*15d90*/  BSYNC B1 ;  /* 0x0000000000017941 */ /* 0x000fea0003800000 */
.L_x_2484:
[----:B------:R-:W-:Y:S04]  /*15da0*/  BSSY B1, `(.L_x_2486) ;  /* 0x0000105000017945 */ /* 0x000fe80003800000 */
[----:B------:R-:W-:Y:S05]  /*15db0*/  @P1 BRA `(.L_x_2487) ;  /* 0x00000010000c1947 */ /* 0x000fea0003800000 */
[----:B------:R-:W3:Y:S01]  /*15dc0*/  LDL R59, [R1+0x64] ;  /* 0x00006400013b7983 */ /* 0x000ee20000100800 */
[----:B-1---5:R-:W-:Y:S01]  /*15dd0*/  IMAD.IADD R4, R22, 0x1, R225 ;  /* 0x0000000116047824 */ /* 0x022fe200078e02e1 */
[----:B------:R-:W-:Y:S02]  /*15de0*/  SHF.R.U32.HI R0, RZ, 0x8, R28 ;  /* 0x00000008ff007819 */ /* 0x000fe4000001161c */
[----:B--2---:R-:W-:Y:S02]  /*15df0*/  LOP3.LUT R21, R31, 0xff, RZ, 0xc0, !PT ;  /* 0x000000ff1f157812 */ /* 0x004fe400078ec0ff */
        /* <DEDUP_REMOVED lines=34> */
[----:B------:R-:W-:-:S02]  /*16020*/  PRMT R45, R0, 0x7604, R25 ;  /* 0x00007604002d7816 */ /* 0x000fc40000000019 */
[----:B------:R-:W-:Y:S02]  /*16030*/  LOP3.LUT R20, R20, 0xff, RZ, 0xc0, !PT ;  /* 0x000000ff14147812 */ /* 0x000fe400078ec0ff */
[----:B------:R-:W-:Y:S02]  /*16040*/  LOP3.LUT R49, R11, 0xff, RZ, 0xc0, !PT ;  /* 0x000000ff0b317812 */ /* 0x000fe400078ec0ff */
[----:B------:R-:W-:Y:S02]  /*16050*/  IADD3 R0, R16, R21, RZ ;  /* 0x0000001510007210 */ /* 0x000fe40007ffe0ff */
[----:B------:R-:W-:Y:S02]  /*16060*/  LOP3.LUT R7, R30, 0xff, RZ, 0xc0, !PT ;  /* 0x000000ff1e077812 */ /* 0x000fe400078ec0ff */
[----:B------:R-:W-:Y:S02]  /*16070*/  LOP3.LUT R6, R6, 0xff, RZ, 0xc0, !PT ;  /* 0x000000ff06067812 */ /* 0x000fe400078ec0ff */
[----:B------:R-:W-:-:S02]  /*16080*/  PRMT R47, R20, 0x7604, R27 ;  /* 0x00007604142f7816 */ /* 0x000fc4000000001b */
[----:B------:R-:W-:Y:S02]  /*16090*/  PRMT R53, R24, 0x7604, R49 ;  /* 0x0000760418357816 */ /* 0x000fe40000000031 */
[----:B------:R-:W0:Y:S01]  /*160a0*/  LDS.128 R24, [R0+0x1e200] ;  /* 0x01e2000000187984 */ /* 0x000e220000000c00 */
[----:B------:R-:W-:Y:S02]  /*160b0*/  PRMT R39, R6, 0x7604, R7 ;  /* 0x0000760406277816 */ /* 0x000fe40000000007 */
[----:B------:R-:W-:Y:S02]  /*160c0*/  SHF.R.U32.HI R21, RZ, 0x10, R29 ;  /* 0x00000010ff157819 */ /* 0x000fe4000001161d */
[----:B------:R-:W-:Y:S02]  /*160d0*/  SHF.R.U32.HI R20, RZ, 0x10, R28 ;  /* 0x00000010ff147819 */ /* 0x000fe4000001161c */
[----:B------:R-:W-:Y:S02]  /*160e0*/  SHF.R.U32.HI R40, RZ, 0x10, R31 ;  /* 0x00000010ff287819 */ /* 0x000fe4000001161f */
[----:B------:R-:W-:-:S02]  /*160f0*/  LOP3.LUT R21, R21, 0xff, RZ, 0xc0, !PT ;  /* 0x000000ff15157812 */ /* 0x000fc400078ec0ff */
[----:B------:R-:W-:Y:S02]  /*16100*/  SHF.R.U32.HI R38, RZ, 0x10, R30 ;  /* 0x00000010ff267819 */ /* 0x000fe4000001161e */
[----:B------:R-:W-:Y:S02]  /*16110*/  LOP3.LUT R20, R20, 0xff, RZ, 0xc0, !PT ;  /* 0x000000ff14147812 */ /* 0x000fe400078ec0ff */
[----:B------:R-:W-:Y:S02]  /*16120*/  LOP3.LUT R40, R40, 0xff, RZ, 0xc0, !PT ;  /* 0x000000ff28287812 */ /* 0x000fe400078ec0ff */
[----:B------:R-:W-:Y:S02]  /*16130*/  PRMT R21, R21, 0x7054, R36 ;  /* 0x0000705415157816 */ /* 0x000fe40000000024 */
[----:B------:R-:W-:Y:S02]  /*16140*/  SHF.R.U32.HI R36, RZ, 0x10, R9 ;  /* 0x00000010ff247819 */ /* 0x000fe40000011609 */
[----:B------:R-:W-:-:S02]  /*16150*/  LOP3.LUT R38, R38, 0xff, RZ, 0xc0, !PT ;  /* 0x000000ff26267812 */ /* 0x000fc400078ec0ff */
[----:B------:R-:W-:Y:S02]  /*16160*/  PRMT R37, R20, 0x7054, R37 ;  /* 0x0000705414257816 */ /* 0x000fe40000000025 */
[----:B------:R-:W-:Y:S02]  /*16170*/  PRMT R41, R40, 0x7054, R41 ;  /* 0x0000705428297816 */ /* 0x000fe40000000029 */
[----:B------:R-:W-:Y:S02]  /*16180*/  SHF.R.U32.HI R20, RZ, 0x10, R8 ;  /* 0x00000010ff147819 */ /* 0x000fe40000011608 */
[----:B------:R-:W-:Y:S02]  /*16190*/  SHF.R.U32.HI R40, RZ, 0x10, R11 ;  /* 0x00000010ff287819 */ /* 0x000fe4000001160b */
[----:B------:R-:W-:Y:S02]  /*161a0*/  LOP3.LUT R36, R36, 0xff, RZ, 0xc0, !PT ;  /* 0x000000ff24247812 */ /* 0x000fe400078ec0ff */
[----:B------:R-:W-:-:S02]  /*161b0*/  PRMT R39, R38, 0x7054, R39 ;  /* 0x0000705426277816 */ /* 0x000fc40000000027 */
[----:B------:R-:W-:Y:S02]  /*161c0*/  SHF.R.U32.HI R38, RZ, 0x10, R10 ;  /* 0x00000010ff267819 */ /* 0x000fe4000001160a */
[----:B------:R-:W-:Y:S02]  /*161d0*/  LOP3.LUT R20, R20, 0xff, RZ, 0xc0, !PT ;  /* 0x000000ff14147812 */ /* 0x000fe400078ec0ff */
[----:B------:R-:W-:Y:S02]  /*161e0*/  LOP3.LUT R40, R40, 0xff, RZ, 0xc0, !PT ;  /* 0x000000ff28287812 */ /* 0x000fe400078ec0ff */
[----:B------:R-:W-:Y:S02]  /*161f0*/  PRMT R49, R36, 0x7054, R45 ;  /* 0x0000705424317816 */ /* 0x000fe4000000002d */
[----:B------:R-:W-:Y:S02]  /*16200*/  LOP3.LUT R38, R38, 0xff, RZ, 0xc0, !PT ;  /* 0x000000ff26267812 */ /* 0x000fe400078ec0ff */
[----:B------:R-:W-:-:S02]  /*16210*/  PRMT R43, R20, 0x7054, R43 ;  /* 0x00007054142b7816 */ /* 0x000fc4000000002b */
[----:B------:R-:W-:Y:S02]  /*16220*/  PRMT R53, R40, 0x7054, R53 ;  /* 0x0000705428357816 */ /* 0x000fe40000000035 */
[----:B------:R-:W-:Y:S02]  /*16230*/  LOP3.LUT R49, R49, 0xff000000, R9, 0xf8, !PT ;  /* 0xff00000031317812 */ /* 0x000fe400078ef809 */
[----:B------:R-:W-:Y:S02]  /*16240*/  LOP3.LUT R21, R21, 0xff000000, R29, 0xf8, !PT ;  /* 0xff00000015157812 */ /* 0x000fe400078ef81d */
[----:B------:R-:W-:Y:S02]  /*16250*/  PRMT R51, R38, 0x7054, R47 ;  /* 0x0000705426337816 */ /* 0x000fe4000000002f */
[----:B------:R-:W-:Y:S02]  /*16260*/  LOP3.LUT R47, R43, 0xff000000, R8, 0xf8, !PT ;  /* 0xff0000002b2f7812 */ /* 0x000fe400078ef808 */
[----:B------:R-:W-:-:S02]  /*16270*/  LOP3.LUT R53, R53, 0xff000000, R11, 0xf8, !PT ;  /* 0xff00000035357812 */ /* 0x000fc400078ef80b */
[----:B------:R-:W-:Y:S02]  /*16280*/  LOP3.LUT R45, R41, 0xff000000, R31, 0xf8, !PT ;  /* 0xff000000292d7812 */ /* 0x000fe400078ef81f */
[----:B------:R-:W-:Y:S02]  /*16290*/  F2FP.F16.E4M3.UNPACK_B R43, R49 ;  /* 0x00000031ff2b723e */ /* 0x000fe400020006ff */
[----:B0-----:R-:W-:Y:S02]  /*162a0*/  F2FP.F16.E4M3.UNPACK_B R11, R25 ;  /* 0x00000019ff0b723e */ /* 0x001fe400020006ff */
[----:B------:R-:W-:Y:S01]  /*162b0*/  F2FP.F16.E4M3.UNPACK_B R41, R21 ;  /* 0x00000015ff29723e */ /* 0x000fe200020006ff */
[----:B------:R-:W-:Y:S01]  /*162c0*/  HADD2.F32 R48, -RZ, R43.H0_H0 ;  /* 0x2000002bff307230 */ /* 0x000fe20000004100 */
        /* <DEDUP_REMOVED lines=13> */
[----:B------:R-:W-:Y:S01]  /*163a0*/  F2FP.F16.E4M3.UNPACK_B R30, R5.H1 ;  /* 0x00000005ff1e723e */ /* 0x000fe200030006ff */
[--C-:B------:R-:W-:Y:S01]  /*163b0*/  HADD2.F32 R5, -RZ, R11.reuse.H0_H0 ;  /* 0x2000000bff057230 */ /* 0x100fe20000004100 */
[-C--:B------:R-:W-:Y:S01]  /*163c0*/  F2FP.F16.E4M3.UNPACK_B R31, R7.reuse ;  /* 0x00000007ff1f723e */ /* 0x080fe200020006ff */
[--C-:B------:R-:W-:Y:S01]  /*163d0*/  HADD2.F32 R9, -RZ, R10.reuse.H0_H0 ;  /* 0x2000000aff097230 */ /* 0x100fe20000004100 */
[----:B------:R-:W-:Y:S01]  /*163e0*/  F2FP.F16.E4M3.UNPACK_B R36, R7.H1 ;  /* 0x00000007ff24723e */ /* 0x000fe200030006ff */
[----:B------:R-:W-:Y:S02]  /*163f0*/  HADD2.F32 R11, -RZ, R11.H1_H1 ;  /* 0x3000000bff0b7230 */ /* 0x000fe40000004100 */
[C---:B------:R-:W-:Y:S01]  /*16400*/  FMUL.FTZ R24, R5.reuse, R48 ;  /* 0x0000003005187220 */ /* 0x040fe20000410000 */
[----:B------:R-:W-:Y:S01]  /*16410*/  FMUL.FTZ R27, R5, R46 ;  /* 0x0000002e051b7220 */ /* 0x000fe20000410000 */
[----:B------:R-:W-:Y:S02]  /*16420*/  F2FP.F16.E4M3.UNPACK_B R29, R4.H1 ;  /* 0x00000004ff1d723e */ /* 0x000fe400030006ff */
[C---:B------:R-:W-:Y:S01]  /*16430*/  FFMA.FTZ R5, R9.reuse, R46, -R24 ;  /* 0x0000002e09057223 */ /* 0x040fe20000010818 */
[----:B------:R-:W-:Y:S01]  /*16440*/  FFMA.FTZ R9, R9, R48, R27 ;  /* 0x0000003009097223 */ /* 0x000fe2000001001b */
[----:B------:R-:W-:Y:S01]  /*16450*/  F2FP.F16.E4M3.UNPACK_B R27, R21.H1 ;  /* 0x00000015ff1b723e */ /* 0x000fe200030006ff */
        /* <DEDUP_REMOVED lines=9> */
[----:B------:R-:W-:Y:S01]  /*164f0*/  F2FP.F16.E4M3.UNPACK_B R7, R6.H1 ;  /* 0x00000006ff07723e */ /* 0x000fe200030006ff */
[----:B------:R-:W-:Y:S02]  /*16500*/  HADD2.F32 R21, -RZ, R30.H0_H0 ;  /* 0x2000001eff157230 */ /* 0x000fe40000004100 */
[C---:B------:R-:W-:Y:S01]  /*16510*/  FMUL.FTZ R50, R10.reuse, R48 ;  /* 0x000000300a327220 */ /* 0x040fe20000410000 */
[----:B------:R-:W-:Y:S02]  /*16520*/  HADD2.F32 R49, -RZ, R49.H1_H1 ;  /* 0x30000031ff317230 */ /* 0x000fe40000004100 */
[----:B------:R-:W-:Y:S01]  /*16530*/  FMUL.FTZ R55, R10, R43 ;  /* 0x0000002b0a377220 */ /* 0x000fe20000410000 */
[C---:B------:R-:W-:Y:S01]  /*16540*/  FFMA.FTZ R10, R24.reuse, R41, -R51 ;  /* 0x00000029180a7223 */ /* 0x040fe20000010833 */
[----:B------:R-:W-:Y:S01]  /*16550*/  FFMA.FTZ R24, R24, R46, R11 ;  /* 0x0000002e18187223 */ /* 0x000fe2000001000b */
[C---:B------:R-:W-:Y:S01]  /*16560*/  FFMA.FTZ R11, R21.reuse, R43, -R50 ;  /* 0x0000002b150b7223 */ /* 0x040fe20000010832 */
        /* <DEDUP_REMOVED lines=8> */
[----:B------:R-:W-:Y:S01]  /*165f0*/  F2FP.F16.E4M3.UNPACK_B R6, R26 ;  /* 0x0000001aff06723e */ /* 0x000fe200020006ff */
[----:B------:R-:W-:-:S02]  /*16600*/  HADD2.F32 R43, -RZ, R27.H1_H1 ;  /* 0x3000001bff2b7230 */ /* 0x000fc40000004100 */
[C---:B------:R-:W-:Y:S01]  /*16610*/  FMUL.FTZ R58, R41.reuse, R52 ;  /* 0x00000034293a7220 */ /* 0x040fe20000410000 */
[----:B------:R-:W-:Y:S02]  /*16620*/  HADD2.F32 R25, -RZ, R25.H1_H1 ;  /* 0x30000019ff197230 */ /* 0x000fe40000004100 */
[----:B------:R-:W-:Y:S01]  /*16630*/  FMUL.FTZ R41, R41, R48 ;  /* 0x0000003029297220 */ /* 0x000fe20000410000 */
[----:B------:R-:W-:Y:S01]  /*16640*/  HADD2.F32 R27, -RZ, R31.H0_H0 ;  /* 0x2000001fff1b7230 */ /* 0x000fe20000004100 */
[----:B------:R-:W-:Y:S01]  /*16650*/  F2FP.F16.E4M3.UNPACK_B R26, R26.H1 ;  /* 0x0000001aff1a723e */ /* 0x000fe200030006ff */
[----:B------:R-:W-:Y:S02]  /*16660*/  HADD2.F32 R30, -RZ, R30.H1_H1 ;  /* 0x3000001eff1e7230 */ /* 0x000fe40000004100 */
[C---:B------:R-:W-:Y:S01]  /*16670*/  FMUL.FTZ R51, R25.reuse, R49 ;  /* 0x0000003119337220 */ /* 0x040fe20000410000 */
[----:B------:R-:W-:Y:S01]  /*16680*/  FMUL.FTZ R56, R25, R43 ;  /* 0x0000002b19387220 */ /* 0x000fe20000410000 */
[C---:B------:R-:W-:Y:S01]  /*16690*/  FFMA.FTZ R25, R27.reuse, R48, -R58 ;  /* 0x000000301b197223 */ /* 0x040fe2000001083a */
[----:B------:R-:W-:Y:S01]  /*166a0*/  FFMA.FTZ R27, R27, R52, R41 ;  /* 0x000000341b1b7223 */ /* 0x000fe20000010029 */
[----:B------:R-:W-:-:S02]  /*166b0*/  HADD2.F32 R50, -RZ, R50.H1_H1 ;  /* 0x30000032ff327230 */ /* 0x000fc40000004100 */
[C---:B------:R-:W-:Y:S01]  /*166c0*/  FFMA.FTZ R54, R30.reuse, R43, -R51 ;  /* 0x0000002b1e367223 */ /* 0x040fe20000010833 */
[----:B------:R-:W-:Y:S02]  /*166d0*/  HADD2.F32 R39, -RZ, R39.H1_H1 ;  /* 0x30000027ff277230 */ /* 0x000fe40000004100 */
[----:B------:R-:W-:Y:S01]  /*166e0*/  FFMA.FTZ R56, R30, R49, R56 ;  /* 0x000000311e387223 */ /* 0x000fe20000010038 */
[----:B------:R-:W-:Y:S02]  /*166f0*/  HADD2.F32 R48, -RZ, R53.H0_H0 ;  /* 0x20000035ff307230 */ /* 0x000fe40000004100 */
[----:B------:R-:W-:Y:S02]  /*16700*/  HADD2.F32 R41, -RZ, R40.H0_H0 ;  /* 0x20000028ff297230 */ /* 0x000fe40000004100 */
[----:B------:R-:W-:Y:S01]  /*16710*/  FMUL.FTZ R52, R39, R50 ;  /* 0x0000003227347220 */ /* 0x000fe20000410000 */
[----:B------:R-:W-:Y:S01]  /*16720*/  HADD2.F32 R46, -RZ, R46.H1_H1 ;  /* 0x3000002eff2e7230 */ /* 0x000fe20000004100 */
[----:B------:R-:W-:Y:S01]  /*16730*/  F2FP.SATFINITE.E4M3.F32.PACK_AB_MERGE_C R11, R54, R11, RZ ;  /* 0x0000000b360b723e */ /* 0x000fe200048070ff */
[----:B------:R-:W-:-:S02]  /*16740*/  HADD2.F32 R43, -RZ, R45.H0_H0 ;  /* 0x2000002dff2b7230 */ /* 0x000fc40000004100 */
[----:B------:R-:W-:Y:S01]  /*16750*/  FMUL.FTZ R49, R41, R48 ;  /* 0x0000003029317220 */ /* 0x000fe20000410000 */
[----:B------:R-:W-:Y:S02]  /*16760*/  HADD2.F32 R30, -RZ, R36.H0_H0 ;  /* 0x20000024ff1e7230 */ /* 0x000fe40000004100 */
[----:B------:R-:W-:Y:S01]  /*16770*/  FMUL.FTZ R39, R39, R46 ;  /* 0x0000002e27277220 */ /* 0x000fe20000410000 */
[----:B------:R-:W-:Y:S02]  /*16780*/  HADD2.F32 R31, -RZ, R31.H1_H1 ;  /* 0x3000001fff1f7230 */ /* 0x000fe40000004100 */
[-C--:B------:R-:W-:Y:S01]  /*16790*/  FMUL.FTZ R41, R41, R43.reuse ;  /* 0x0000002b29297220 */ /* 0x080fe20000410000 */
[----:B------:R-:W-:Y:S02]  /*167a0*/  HADD2.F32 R53, -RZ, R53.H1_H1 ;  /* 0x30000035ff357230 */ /* 0x000fe40000004100 */
[----:B------:R-:W-:Y:S01]  /*167b0*/  FFMA.FTZ R55, R30, R43, -R49 ;  /* 0x0000002b1e377223 */ /* 0x000fe20000010831 */
[----:B------:R-:W-:Y:S01]  /*167c0*/  F2FP.F16.E4M3.UNPACK_B R43, R47.H1 ;  /* 0x0000002fff2b723e */ /* 0x000fe200030006ff */
[----:B------:R-:W-:Y:S01]  /*167d0*/  FFMA.FTZ R58, R31, R50, R39 ;  /* 0x000000321f3a7223 */ /* 0x000fe20000010027 */
[----:B------:R-:W-:Y:S01]  /*167e0*/  F2FP.F16.E4M3.UNPACK_B R39, R42.H1 ;  /* 0x0000002aff27723e */ /* 0x000fe200030006ff */
[----:B------:R-:W-:-:S02]  /*167f0*/  HADD2.F32 R40, -RZ, R40.H1_H1 ;  /* 0x30000028ff287230 */ /* 0x000fc40000004100 */
[----:B------:R-:W-:Y:S01]  /*16800*/  FFMA.FTZ R52, R31, R46, -R52 ;  /* 0x0000002e1f347223 */ /* 0x000fe20000010834 */
[----:B------:R-:W-:Y:S02]  /*16810*/  HADD2.F32 R45, -RZ, R45.H1_H1 ;  /* 0x3000002dff2d7230 */ /* 0x000fe40000004100 */
[----:B------:R-:W-:Y:S01]  /*16820*/  FFMA.FTZ R57, R30, R48, R41 ;  /* 0x000000301e397223 */ /* 0x000fe20000010029 */
[----:B------:R-:W-:Y:S02]  /*16830*/  HADD2.F32 R46, -RZ, R43.H0_H0 ;  /* 0x2000002bff2e7230 */ /* 0x000fe40000004100 */
[C---:B------:R-:W-:Y:S01]  /*16840*/  FMUL.FTZ R51, R40.reuse, R53 ;  /* 0x0000003528337220 */ /* 0x040fe20000410000 */
[----:B------:R-:W-:Y:S02]  /*16850*/  HADD2.F32 R31, -RZ, R38.H0_H0 ;  /* 0x20000026ff1f7230 */ /* 0x000fe40000004100 */
[----:B------:R-:W-:Y:S01]  /*16860*/  FMUL.FTZ R40, R40, R45 ;  /* 0x0000002d28287220 */ /* 0x000fe20000410000 */
[----:B------:R-:W-:Y:S01]  /*16870*/  HADD2.F32 R41, -RZ, R39.H0_H0 ;  /* 0x20000027ff297230 */ /* 0x000fe20000004100 */
[----:B------:R-:W-:Y:S01]  /*16880*/  F2FP.F16.E4M3.UNPACK_B R47, R47 ;  /* 0x0000002fff2f723e */ /* 0x000fe200020006ff */
[----:B------:R-:W-:-:S02]  /*16890*/  HADD2.F32 R36, -RZ, R36.H1_H1 ;  /* 0x30000024ff247230 */ /* 0x000fc40000004100 */
[C---:B------:R-:W-:Y:S01]  /*168a0*/  FMUL.FTZ R49, R31.reuse, R46 ;  /* 0x0000002e1f317220 */ /* 0x040fe20000410000 */
[----:B------:R-:W-:Y:S02]  /*168b0*/  HADD2.F32 R30, -RZ, R29.H0_H0 ;  /* 0x2000001dff1e7230 */ /* 0x000fe40000004100 */
[----:B------:R-:W-:Y:S01]  /*168c0*/  FMUL.FTZ R31, R31, R41 ;  /* 0x000000291f1f7220 */ /* 0x000fe20000410000 */
[----:B------:R-:W-:Y:S02]  /*168d0*/  HADD2.F32 R43, -RZ, R43.H1_H1 ;  /* 0x3000002bff2b7230 */ /* 0x000fe40000004100 */
[----:B------:R-:W-:Y:S01]  /*168e0*/  FFMA.FTZ R62, R36, R53, R40 ;  /* 0x00000035243e7223 */ /* 0x000fe20000010028 */
[----:B------:R-:W-:Y:S02]  /*168f0*/  HADD2.F32 R38, -RZ, R38.H1_H1 ;  /* 0x30000026ff267230 */ /* 0x000fe40000004100 */
[----:B------:R-:W-:Y:S01]  /*16900*/  FFMA.FTZ R49, R30, R41, -R49 ;  /* 0x000000291e317223 */ /* 0x000fe20000010831 */
[----:B------:R-:W-:-:S02]  /*16910*/  HADD2.F32 R39, -RZ, R39.H1_H1 ;  /* 0x30000027ff277230 */ /* 0x000fc40000004100 */
[----:B------:R-:W-:Y:S01]  /*16920*/  FFMA.FTZ R60, R36, R45, -R51 ;  /* 0x0000002d243c7223 */ /* 0x000fe20000010833 */
[----:B------:R-:W-:Y:S02]  /*16930*/  HADD2.F32 R29, -RZ, R29.H1_H1 ;  /* 0x3000001dff1d7230 */ /* 0x000fe40000004100 */
[----:B------:R-:W-:Y:S01]  /*16940*/  FMUL.FTZ R40, R38, R43 ;  /* 0x0000002b26287220 */ /* 0x000fe20000410000 */
[----:B------:R-:W-:Y:S01]  /*16950*/  FFMA.FTZ R41, R30, R46, R31 ;  /* 0x0000002e1e297223 */ /* 0x000fe2000001001f */
[----:B------:R-:W-:Y:S01]  /*16960*/  F2FP.F16.E4M3.UNPACK_B R42, R42 ;  /* 0x0000002aff2a723e */ /* 0x000fe200020006ff */
[-C--:B------:R-:W-:Y:S01]  /*16970*/  FMUL.FTZ R38, R38, R39.reuse ;  /* 0x0000002726267220 */ /* 0x080fe20000410000 */
[----:B------:R-:W-:Y:S02]  /*16980*/  HADD2.F32 R36, -RZ, R47.H0_H0 ;  /* 0x2000002fff247230 */ /* 0x000fe40000004100 */
[----:B------:R-:W-:Y:S01]  /*16990*/  FFMA.FTZ R48, R29, R39, -R40 ;  /* 0x000000271d307223 */ /* 0x000fe20000010828 */
[----:B------:R-:W-:-:S02]  /*169a0*/  HADD2.F32 R30, -RZ, R37.H0_H0 ;  /* 0x20000025ff1e7230 */ /* 0x000fc40000004100 */
[----:B------:R-:W-:Y:S01]  /*169b0*/  FFMA.FTZ R50, R29, R43, R38 ;  /* 0x0000002b1d327223 */ /* 0x000fe20000010026 */
[----:B------:R-:W-:Y:S01]  /*169c0*/  HADD2.F32 R31, -RZ, R42.H0_H0 ;  /* 0x2000002aff1f7230 */ /* 0x000fe20000004100 */
[----:B------:R-:W-:Y:S01]  /*169d0*/  F2FP.SATFINITE.E4M3.F32.PACK_AB_MERGE_C R21, R56, R21, RZ ;  /* 0x000000153815723e */ /* 0x000fe200048070ff */
[----:B------:R-:W-:Y:S02]  /*169e0*/  HADD2.F32 R29, -RZ, R28.H0_H0 ;  /* 0x2000001cff1d7230 */ /* 0x000fe40000004100 */
[C---:B------:R-:W-:Y:S01]  /*169f0*/  FMUL.FTZ R38, R30.reuse, R36 ;  /* 0x000000241e267220 */ /* 0x040fe20000410000 */
[----:B------:R-:W-:Y:S02]  /*16a00*/  HADD2.F32 R47, -RZ, R47.H1_H1 ;  /* 0x3000002fff2f7230 */ /* 0x000fe40000004100 */
[-C--:B------:R-:W-:Y:S01]  /*16a10*/  FMUL.FTZ R30, R30, R31.reuse ;  /* 0x0000001f1e1e7220 */ /* 0x080fe20000410000 */
[----:B------:R-:W-:Y:S02]  /*16a20*/  HADD2.F32 R37, -RZ, R37.H1_H1 ;  /* 0x30000025ff257230 */ /* 0x000fe40000004100 */
[----:B------:R-:W-:Y:S01]  /*16a30*/  FFMA.FTZ R39, R29, R31, -R38 ;  /* 0x0000001f1d277223 */ /* 0x000fe20000010826 */
[----:B------:R-:W-:Y:S01]  /*16a40*/  HADD2.F32 R42, -RZ, R42.H1_H1 ;  /* 0x3000002aff2a7230 */ /* 0x000fe20000004100 */
[----:B------:R-:W-:Y:S01]  /*16a50*/  F2FP.F16.E4M3.UNPACK_B R38, R8.H1 ;  /* 0x00000008ff26723e */ /* 0x000fe200030006ff */
[----:B------:R-:W-:-:S02]  /*16a60*/  HADD2.F32 R28, -RZ, R28.H1_H1 ;  /* 0x3000001cff1c7230 */ /* 0x000fc40000004100 */
[----:B------:R-:W-:Y:S01]  /*16a70*/  FFMA.FTZ R40, R29, R36, R30 ;  /* 0x000000241d287223 */ /* 0x000fe2000001001e */
        /* <DEDUP_REMOVED lines=9> */
[----:B------:R-:W-:-:S02]  /*16b10*/  HADD2.F32 R28, -RZ, R7.H0_H0 ;  /* 0x20000007ff1c7230 */ /* 0x000fc40000004100 */
[C---:B------:R-:W-:Y:S01]  /*16b20*/  FMUL.FTZ R37, R29.reuse, R36 ;  /* 0x000000241d257220 */ /* 0x040fe20000410000 */
[----:B------:R-:W-:Y:S02]  /*16b30*/  HADD2.F32 R30, -RZ, R30.H1_H1 ;  /* 0x3000001eff1e7230 */ /* 0x000fe40000004100 */
[-C--:B------:R-:W-:Y:S01]  /*16b40*/  FMUL.FTZ R29, R29, R31.reuse ;  /* 0x0000001f1d1d7220 */ /* 0x080fe20000410000 */
[----:B------:R-:W-:Y:S02]  /*16b50*/  HADD2.F32 R38, -RZ, R38.H1_H1 ;  /* 0x30000026ff267230 */ /* 0x000fe40000004100 */
[C---:B------:R-:W-:Y:S01]  /*16b60*/  FFMA.FTZ R45, R28.reuse, R31, -R37 ;  /* 0x0000001f1c2d7223 */ /* 0x040fe20000010825 */
[----:B------:R-:W-:Y:S01]  /*16b70*/  HADD2.F32 R26, -RZ, R26.H1_H1 ;  /* 0x3000001aff1a7230 */ /* 0x000fe20000004100 */
[----:B------:R-:W-:Y:S01]  /*16b80*/  F2FP.F16.E4M3.UNPACK_B R8, R8 ;  /* 0x00000008ff08723e */ /* 0x000fe200020006ff */
[----:B------:R-:W-:Y:S02]  /*16b90*/  HADD2.F32 R7, -RZ, R7.H1_H1 ;  /* 0x30000007ff077230 */ /* 0x000fe40000004100 */
[----:B------:R-:W-:Y:S01]  /*16ba0*/  FFMA.FTZ R28, R28, R36, R29 ;  /* 0x000000241c1c7223 */ /* 0x000fe2000001001d */
[----:B------:R-:W-:-:S02]  /*16bb0*/  HADD2.F32 R29, -RZ, R20.H1_H1 ;  /* 0x30000014ff1d7230 */ /* 0x000fc40000004100 */
[C---:B------:R-:W-:Y:S01]  /*16bc0*/  FMUL.FTZ R46, R26.reuse, R38 ;  /* 0x000000261a2e7220 */ /* 0x040fe20000410000 */
[-C--:B------:R-:W-:Y:S01]  /*16bd0*/  FMUL.FTZ R31, R26, R30.reuse ;  /* 0x0000001e1a1f7220 */ /* 0x080fe20000410000 */
[----:B------:R-:W-:Y:S01]  /*16be0*/  HADD2.F32 R26, -RZ, R20.H0_H0 ;  /* 0x20000014ff1a7230 */ /* 0x000fe20000004100 */
[----:B------:R-:W-:Y:S01]  /*16bf0*/  F2FP.SATFINITE.E4M3.F32.PACK_AB_MERGE_C R57, R62, R57, RZ ;  /* 0x000000393e39723e */ /* 0x000fe200048070ff */
[C---:B------:R-:W-:Y:S01]  /*16c00*/  FFMA.FTZ R46, R7.reuse, R30, -R46 ;  /* 0x0000001e072e7223 */ /* 0x040fe2000001082e */
[----:B------:R-:W-:Y:S01]  /*16c10*/  FFMA.FTZ R51, R7, R38, R31 ;  /* 0x0000002607337223 */ /* 0x000fe2000001001f */
[----:B------:R-:W-:Y:S01]  /*16c20*/  HADD2.F32 R20, -RZ, R8.H0_H0 ;  /* 0x20000008ff147230 */ /* 0x000fe20000004100 */
[----:B------:R-:W-:Y:S01]  /*16c30*/  F2FP.SATFINITE.E4M3.F32.PACK_AB_MERGE_C R5, R10, R5, R11 ;  /* 0x000000050a05723e */ /* 0x000fe2000480700b */
[----:B------:R-:W-:Y:S01]  /*16c40*/  HADD2.F32 R7, -RZ, R6.H0_H0 ;  /* 0x20000006ff077230 */ /* 0x000fe20000004100 */
        /* <DEDUP_REMOVED lines=23> */
[----:B------:R-:W-:Y:S02]  /*16dc0*/  F2FP.SATFINITE.E4M3.F32.PACK_AB_MERGE_C R8, R47, R40, R8 ;  /* 0x000000282f08723e */ /* 0x000fe40004807008 */
[----:B------:R-:W-:-:S05]  /*16dd0*/  F2FP.SATFINITE.E4M3.F32.PACK_AB_MERGE_C R10, R31, R20, R28 ;  /* 0x000000141f0a723e */ /* 0x000fca000480701c */
[----:B------:R3:W-:Y:S02]  /*16de0*/  STS.128 [R0+0x1e200], R8 ;  /* 0x01e2000800007388 */ /* 0x0007e40000000c00 */
.L_x_2487:
[----:B------:R-:W-:Y:S05]  /*16df0*/  BSYNC B1 ;  /* 0x0000000000017941 */ /* 0x000fea0003800000 */
.L_x_2486:
[----:B------:R-:W-:Y:S05]  /*16e00*/  @P2 BRA `(.L_x_2468) ;  /* 0x0000000c00ec2947 */ /* 0x000fea0003800000 */
[----:B0-----:R-:W4:Y:S01]  /*16e10*/  LDL R51, [R1+0x60] ;  /* 0x0000600001337983 */ /* 0x001f220000100800 */
[----:B-1-3--:R-:W-:Y:S01]  /*16e20*/  IMAD.IADD R0, R22, 0x1, R224 ;  /* 0x0000000116007824 */ /* 0x00afe200078e02e0 */
        /* <DEDUP_REMOVED lines=10> */
[----:B--2---:R-:W-:-:S02]  /*16ed0*/  PRMT R21, R5, 0x7604, R0 ;  /* 0x0000760405157816 */ /* 0x004fc40000000000 */
        /* <DEDUP_REMOVED lines=16> */
[----:B------:R-:W-:Y:S02]  /*16fe0*/  PRMT R29, R8, 0x7604, R7 ;  /* 0x00007604081d7816 */ /* 0x000fe40000000007 */
[----:B------:R-:W-:Y:S01]  /*16ff0*/  SHF.R.U32.HI R6, RZ, 0x8, R35 ;  /* 0x00000008ff067819 */ /* 0x000fe20000011623 */
        /* <DEDUP_REMOVED lines=8> */
[----:B------:R-:W-:Y:S02]  /*17080*/  LOP3.LUT R26, R13, 0xff, RZ, 0xc0, !PT ;  /* 0x000000ff0d1a7812 */ /* 0x000fe400078ec0ff */
[----:B------:R-:W-:-:S02]  /*17090*/  LOP3.LUT R30, R15, 0xff, RZ, 0xc0, !PT ;  /* 0x000000ff0f1e7812 */ /* 0x000fc400078ec0ff */
[----:B------:R-:W-:Y:S02]  /*170a0*/  LOP3.LUT R31, R31, 0xff, RZ, 0xc0, !PT ;  /* 0x000000ff1f1f7812 */ /* 0x000fe400078ec0ff */
[----:B------:R-:W-:Y:S02]  /*170b0*/  PRMT R26, R3, 0x7604, R26 ;  /* 0x00007604031a7816 */ /* 0x000fe4000000001a */
[----:B------:R-:W-:Y:S02]  /*170c0*/  SHF.R.U32.HI R3, RZ, 0x10, R33 ;  /* 0x00000010ff037819 */ /* 0x000fe40000011621 */
[----:B------:R-:W-:Y:S02]  /*170d0*/  PRMT R30, R31, 0x7604, R30 ;  /* 0x000076041f1e7816 */ /* 0x000fe4000000001e */
[----:B------:R-:W-:Y:S01]  /*170e0*/  SHF.R.U32.HI R31, RZ, 0x10, R13 ;  /* 0x00000010ff1f7819 */ /* 0x000fe2000001160d */
[----:B------:R-:W-:Y:S01]  /*170f0*/  IMAD.U32 R3, R3, 0x10000, RZ ;  /* 0x0001000003037824 */ /* 0x000fe200078e00ff */
[----:B------:R-:W-:-:S02]  /*17100*/  SHF.R.U32.HI R28, RZ, 0x8, R14 ;  /* 0x00000008ff1c7819 */ /* 0x000fc4000001160e */
[----:B------:R-:W-:Y:S02]  /*17110*/  SHF.R.U32.HI R39, RZ, 0x10, R15 ;  /* 0x00000010ff277819 */ /* 0x000fe4000001160f */
[----:B------:R-:W-:Y:S02]  /*17120*/  SHF.L.U32 R31, R31, 0x10, RZ ;  /* 0x000000101f1f7819 */ /* 0x000fe400000006ff */
[----:B------:R-:W-:Y:S01]  /*17130*/  LOP3.LUT R27, R14, 0xff, RZ, 0xc0, !PT ;  /* 0x000000ff0e1b7812 */ /* 0x000fe200078ec0ff */
[----:B------:R-:W-:Y:S01]  /*17140*/  IMAD.U32 R39, R39, 0x10000, RZ ;  /* 0x0001000027277824 */ /* 0x000fe200078e00ff */
[----:B------:R-:W-:Y:S02]  /*17150*/  LOP3.LUT R28, R28, 0xff, RZ, 0xc0, !PT ;  /* 0x000000ff1c1c7812 */ /* 0x000fe400078ec0ff */
[----:B------:R-:W-:Y:S02]  /*17160*/  LOP3.LUT R31, R26, 0xff0000, R31, 0xf8, !PT ;  /* 0x00ff00001a1f7812 */ /* 0x000fe400078ef81f */
[----:B------:R-:W-:-:S02]  /*17170*/  PRMT R37, R28, 0x7604, R27 ;  /* 0x000076041c257816 */ /* 0x000fc4000000001b */
        /* <DEDUP_REMOVED lines=8> */
[----:B------:R-:W-:Y:S02]  /*17200*/  LOP3.LUT R3, R25, 0xff000000, R34, 0xf8, !PT ;  /* 0xff00000019037812 */ /* 0x000fe400078ef822 */
[----:B------:R-:W-:Y:S02]  /*17210*/  F2FP.F16.E4M3.UNPACK_B R40, R39 ;  /* 0x00000027ff28723e */ /* 0x000fe400020006ff */
[----:B0-----:R-:W-:Y:S02]  /*17220*/  F2FP.F16.E4M3.UNPACK_B R28, R9 ;  /* 0x00000009ff1c723e */ /* 0x001fe400020006ff */
[----:B------:R-:W-:Y:S01]  /*17230*/  F2FP.F16.E4M3.UNPACK_B R34, R33 ;  /* 0x00000021ff22723e */ /* 0x000fe200020006ff */
[--C-:B------:R-:W-:Y:S01]  /*17240*/  HADD2.F32 R42, -RZ, R40.reuse.H0_H0 ;  /* 0x20000028ff2a7230 */ /* 0x100fe20000004100 */
[----:B------:R-:W-:Y:S01]  /*17250*/  LOP3.LUT R36, R21, 0xff000000, R32, 0xf8, !PT ;  /* 0xff00000015247812 */ /* 0x000fe200078ef820 */
[----:B------:R-:W-:Y:S01]  /*17260*/  HADD2.F32 R40, -RZ, R40.H1_H1 ;  /* 0x30000028ff287230 */ /* 0x000fe20000004100 */
[----:B------:R-:W-:Y:S01]  /*17270*/  LOP3.LUT R29, R29, 0xff0000, R12, 0xf8, !PT ;  /* 0x00ff00001d1d7812 */ /* 0x000fe200078ef80c */
[--C-:B------:R-:W-:Y:S01]  /*17280*/  HADD2.F32 R38, -RZ, R34.reuse.H0_H0 ;  /* 0x20000022ff267230 */ /* 0x100fe20000004100 */
[----:B------:R-:W-:Y:S01]  /*17290*/  LOP3.LUT R41, R41, 0xff000000, R15, 0xf8, !PT ;  /* 0xff00000029297812 */ /* 0x000fe200078ef80f */
[----:B------:R-:W-:Y:S01]  /*172a0*/  HADD2.F32 R34, -RZ, R34.H1_H1 ;  /* 0x30000022ff227230 */ /* 0x000fe20000004100 */
[----:B------:R-:W-:-:S02]  /*172b0*/  LOP3.LUT R27, R24, 0xff0000, R27, 0xf8, !PT ;  /* 0x00ff0000181b7812 */ /* 0x000fc400078ef81b */
[----:B------:R-:W-:Y:S02]  /*172c0*/  LOP3.LUT R21, R37, 0xff0000, R14, 0xf8, !PT ;  /* 0x00ff000025157812 */ /* 0x000fe400078ef80e */
[----:B------:R-:W-:Y:S02]  /*172d0*/  LOP3.LUT R37, R29, 0xff000000, R12, 0xf8, !PT ;  /* 0xff0000001d257812 */ /* 0x000fe400078ef80c */
[----:B------:R-:W-:Y:S02]  /*172e0*/  LOP3.LUT R35, R27, 0xff000000, R35, 0xf8, !PT ;  /* 0xff0000001b237812 */ /* 0x000fe400078ef823 */
[----:B------:R-:W-:Y:S02]  /*172f0*/  LOP3.LUT R12, R21, 0xff000000, R14, 0xf8, !PT ;  /* 0xff000000150c7812 */ /* 0x000fe400078ef80e */
[-C--:B------:R-:W-:Y:S02]  /*17300*/  F2FP.F16.E4M3.UNPACK_B R26, R8.reuse ;  /* 0x00000008ff1a723e */ /* 0x080fe400020006ff */
[----:B------:R-:W-:-:S02]  /*17310*/  F2FP.F16.E4M3.UNPACK_B R27, R8.H1 ;  /* 0x00000008ff1b723e */ /* 0x000fc400030006ff */
[----:B------:R-:W-:Y:S02]  /*17320*/  F2FP.F16.E4M3.UNPACK_B R29, R9.H1 ;  /* 0x00000009ff1d723e */ /* 0x000fe400030006ff */
[----:B------:R-:W-:Y:S02]  /*17330*/  F2FP.F16.E4M3.UNPACK_B R39, R39.H1 ;  /* 0x00000027ff27723e */ /* 0x000fe400030006ff */
[----:B------:R-:W-:Y:S02]  /*17340*/  F2FP.F16.E4M3.UNPACK_B R33, R33.H1 ;  /* 0x00000021ff21723e */ /* 0x000fe400030006ff */
[----:B------:R-:W-:Y:S02]  /*17350*/  F2FP.F16.E4M3.UNPACK_B R30, R10.H1 ;  /* 0x0000000aff1e723e */ /* 0x000fe400030006ff */
[-C--:B------:R-:W-:Y:S02]  /*17360*/  F2FP.F16.E4M3.UNPACK_B R31, R11.reuse ;  /* 0x0000000bff1f723e */ /* 0x080fe400020006ff */
[----:B------:R-:W-:Y:S01]  /*17370*/  F2FP.F16.E4M3.UNPACK_B R32, R11.H1 ;  /* 0x0000000bff20723e */ /* 0x000fe200030006ff */
[----:B----4-:R-:W0:Y:S02]  /*17380*/  LDS.128 R4, [R51+0x1e200] ;  /* 0x01e2000033047984 */ /* 0x010e240000000c00 */
        /* <DEDUP_REMOVED lines=9> */
[----:B------:R-:W-:Y:S01]  /*17420*/  F2FP.F16.E4M3.UNPACK_B R13, R4 ;  /* 0x00000004ff0d723e */ /* 0x000fe200020006ff */
[----:B------:R-:W-:-:S02]  /*17430*/  HADD2.F32 R15, -RZ, R15.H1_H1 ;  /* 0x3000000fff0f7230 */ /* 0x000fc40000004100 */
[C---:B------:R-:W-:Y:S01]  /*17440*/  FFMA.FTZ R5, R21.reuse, R38, -R8 ;  /* 0x0000002615057223 */ /* 0x040fe20000010808 */
[----:B------:R-:W-:Y:S01]  /*17450*/  F2FP.F16.E4M3.UNPACK_B R14, R4.H1 ;  /* 0x00000004ff0e723e */ /* 0x000fe200030006ff */
[----:B------:R-:W-:Y:S01]  /*17460*/  FFMA.FTZ R9, R21, R42, R9 ;  /* 0x0000002a15097223 */ /* 0x000fe20000010009 */
[----:B------:R-:W-:Y:S01]  /*17470*/  HADD2.F32 R38, -RZ, R39.H0_H0 ;  /* 0x20000027ff267230 */ /* 0x000fe20000004100 */
[-C--:B------:R-:W-:Y:S01]  /*17480*/  F2FP.F16.E4M3.UNPACK_B R4, R6.reuse ;  /* 0x00000006ff04723e */ /* 0x080fe200020006ff */
[----:B------:R-:W-:Y:S01]  /*17490*/  HADD2.F32 R8, -RZ, R29.H0_H0 ;  /* 0x2000001dff087230 */ /* 0x000fe20000004100 */
[----:B------:R-:W-:Y:S01]  /*174a0*/  F2FP.F16.E4M3.UNPACK_B R7, R6.H1 ;  /* 0x00000006ff07723e */ /* 0x000fe200030006ff */
[----:B------:R-:W-:Y:S01]  /*174b0*/  HADD2.F32 R21, -RZ, R33.H0_H0 ;  /* 0x20000021ff157230 */ /* 0x000fe20000004100 */
[----:B------:R-:W-:Y:S01]  /*174c0*/  F2FP.F16.E4M3.UNPACK_B R6, R10 ;  /* 0x0000000aff06723e */ /* 0x000fe200020006ff */
[----:B------:R-:W-:Y:S01]  /*174d0*/  FMUL.FTZ R10, R28, R40 ;  /* 0x000000281c0a7220 */ /* 0x000fe20000410000 */
[----:B------:R-:W-:-:S02]  /*174e0*/  HADD2.F32 R11, -RZ, R20.H0_H0 ;  /* 0x20000014ff0b7230 */ /* 0x000fc40000004100 */
[----:B------:R-:W-:Y:S01]  /*174f0*/  FMUL.FTZ R43, R28, R34 ;  /* 0x000000221c2b7220 */ /* 0x000fe20000410000 */
[C---:B------:R-:W-:Y:S01]  /*17500*/  FMUL.FTZ R28, R8.reuse, R38 ;  /* 0x00000026081c7220 */ /* 0x040fe20000410000 */
[-C--:B------:R-:W-:Y:S01]  /*17510*/  FMUL.FTZ R45, R8, R21.reuse ;  /* 0x00000015082d7220 */ /* 0x080fe20000410000 */
        /* <DEDUP_REMOVED lines=10> */
[----:B------:R-:W-:-:S02]  /*175c0*/  HADD2.F32 R28, -RZ, R21.H0_H0 ;  /* 0x20000015ff1c7230 */ /* 0x000fc40000004100 */
[----:B------:R-:W-:Y:S02]  /*175d0*/  HADD2.F32 R33, -RZ, R33.H1_H1 ;  /* 0x30000021ff217230 */ /* 0x000fe40000004100 */
[C---:B------:R-:W-:Y:S01]  /*175e0*/  FMUL.FTZ R46, R15.reuse, R38 ;  /* 0x000000260f2e7220 */ /* 0x040fe20000410000 */
[----:B------:R-:W-:Y:S02]  /*175f0*/  HADD2.F32 R39, -RZ, R39.H1_H1 ;  /* 0x30000027ff277230 */ /* 0x000fe40000004100 */
[----:B------:R-:W-:Y:S01]  /*17600*/  FMUL.FTZ R15, R15, R28 ;  /* 0x0000001c0f0f7220 */ /* 0x000fe20000410000 */
[----:B------:R-:W-:Y:S02]  /*17610*/  HADD2.F32 R29, -RZ, R29.H1_H1 ;  /* 0x3000001dff1d7230 */ /* 0x000fe40000004100 */
[----:B------:R-:W-:Y:S02]  /*17620*/  HADD2.F32 R11, -RZ, R24.H0_H0 ;  /* 0x20000018ff0b7230 */ /* 0x000fe40000004100 */
[----:B------:R-:W-:-:S02]  /*17630*/  HADD2.F32 R20, -RZ, R20.H1_H1 ;  /* 0x30000014ff147230 */ /* 0x000fc40000004100 */
[C---:B------:R-:W-:Y:S01]  /*17640*/  FMUL.FTZ R43, R29.reuse, R39 ;  /* 0x000000271d2b7220 */ /* 0x040fe20000410000 */
[-C--:B------:R-:W-:Y:S01]  /*17650*/  FMUL.FTZ R42, R29, R33.reuse ;  /* 0x000000211d2a7220 */ /* 0x080fe20000410000 */
[C---:B------:R-:W-:Y:S01]  /*17660*/  FFMA.FTZ R46, R11.reuse, R28, -R46 ;  /* 0x0000001c0b2e7223 */ /* 0x040fe2000001082e */
[----:B------:R-:W-:Y:S01]  /*17670*/  FFMA.FTZ R38, R11, R38, R15 ;  /* 0x000000260b267223 */ /* 0x000fe2000001000f */
[----:B------:R-:W-:Y:S02]  /*17680*/  HADD2.F32 R34, -RZ, R34.H1_H1 ;  /* 0x30000022ff227230 */ /* 0x000fe40000004100 */
[C---:B------:R-:W-:Y:S01]  /*17690*/  FFMA.FTZ R43, R20.reuse, R33, -R43 ;  /* 0x00000021142b7223 */ /* 0x040fe2000001082b */
[----:B------:R-:W-:Y:S02]  /*176a0*/  HADD2.F32 R31, -RZ, R31.H1_H1 ;  /* 0x3000001fff1f7230 */ /* 0x000fe40000004100 */
[----:B------:R-:W-:Y:S01]  /*176b0*/  FFMA.FTZ R42, R20, R39, R42 ;  /* 0x00000027142a7223 */ /* 0x000fe2000001002a */
[----:B------:R-:W-:-:S02]  /*176c0*/  HADD2.F32 R28, -RZ, R41.H0_H0 ;  /* 0x20000029ff1c7230 */ /* 0x000fc40000004100 */
[----:B------:R-:W-:Y:S02]  /*176d0*/  HADD2.F32 R15, -RZ, R32.H0_H0 ;  /* 0x20000020ff0f7230 */ /* 0x000fe40000004100 */
[----:B------:R-:W-:Y:S01]  /*176e0*/  FMUL.FTZ R29, R31, R34 ;  /* 0x000000221f1d7220 */ /* 0x000fe20000410000 */
[----:B------:R-:W-:Y:S01]  /*176f0*/  HADD2.F32 R21, -RZ, R21.H1_H1 ;  /* 0x30000015ff157230 */ /* 0x000fe20000004100 */
[----:B------:R-:W-:Y:S01]  /*17700*/  F2FP.SATFINITE.E4M3.F32.PACK_AB_MERGE_C R40, R43, R40, RZ ;  /* 0x000000282b28723e */ /* 0x000fe200048070ff */
[----:B------:R-:W-:Y:S02]  /*17710*/  HADD2.F32 R24, -RZ, R24.H1_H1 ;  /* 0x30000018ff187230 */ /* 0x000fe40000004100 */
[----:B------:R-:W-:Y:S01]  /*17720*/  FMUL.FTZ R48, R15, R28 ;  /* 0x0000001c0f307220 */ /* 0x000fe20000410000 */
[----:B------:R-:W-:Y:S02]  /*17730*/  HADD2.F32 R20, -RZ, R35.H0_H0 ;  /* 0x20000023ff147230 */ /* 0x000fe40000004100 */
[----:B------:R-:W-:Y:S01]  /*17740*/  FMUL.FTZ R31, R31, R21 ;  /* 0x000000151f1f7220 */ /* 0x000fe20000410000 */
[----:B------:R-:W-:-:S02]  /*17750*/  HADD2.F32 R11, -RZ, R25.H0_H0 ;  /* 0x20000019ff0b7230 */ /* 0x000fc40000004100 */
[C---:B------:R-:W-:Y:S01]  /*17760*/  FFMA.FTZ R39, R24.reuse, R21, -R29 ;  /* 0x0000001518277223 */ /* 0x040fe2000001081d */
[-C--:B------:R-:W-:Y:S01]  /*17770*/  F2FP.F16.E4M3.UNPACK_B R21, R37.reuse.H1 ;  /* 0x00000025ff15723e */ /* 0x080fe200030006ff */
[-C--:B------:R-:W-:Y:S01]  /*17780*/  FMUL.FTZ R15, R15, R20.reuse ;  /* 0x000000140f0f7220 */ /* 0x080fe20000410000 */
[----:B------:R-:W-:Y:S02]  /*17790*/  HADD2.F32 R35, -RZ, R35.H1_H1 ;  /* 0x30000023ff237230 */ /* 0x000fe40000004100 */
[C---:B------:R-:W-:Y:S01]  /*177a0*/  FFMA.FTZ R48, R11.reuse, R20, -R48 ;  /* 0x000000140b307223 */ /* 0x040fe20000010830 */
[----:B------:R-:W-:Y:S01]  /*177b0*/  F2FP.F16.E4M3.UNPACK_B R20, R36.H1 ;  /* 0x00000024ff14723e */ /* 0x000fe200030006ff */
[----:B------:R-:W-:Y:S01]  /*177c0*/  FFMA.FTZ R49, R11, R28, R15 ;  /* 0x0000001c0b317223 */ /* 0x000fe2000001000f */
[----:B------:R-:W-:Y:S02]  /*177d0*/  HADD2.F32 R41, -RZ, R41.H1_H1 ;  /* 0x30000029ff297230 */ /* 0x000fe40000004100 */
[----:B------:R-:W-:Y:S01]  /*177e0*/  FFMA.FTZ R47, R24, R34, R31 ;  /* 0x00000022182f7223 */ /* 0x000fe2000001001f */
[----:B------:R-:W-:Y:S01]  /*177f0*/  HADD2.F32 R32, -RZ, R32.H1_H1 ;  /* 0x30000020ff207230 */ /* 0x000fe20000004100 */
[----:B------:R-:W-:Y:S01]  /*17800*/  F2FP.F16.E4M3.UNPACK_B R37, R37 ;  /* 0x00000025ff25723e */ /* 0x000fe200020006ff */
[----:B------:R-:W-:Y:S01]  /*17810*/  HADD2.F32 R28, -RZ, R21.H0_H0 ;  /* 0x20000015ff1c7230 */ /* 0x000fe20000004100 */
[----:B------:R-:W-:Y:S01]  /*17820*/  F2FP.F16.E4M3.UNPACK_B R36, R36 ;  /* 0x00000024ff24723e */ /* 0x000fe200020006ff */
        /* <DEDUP_REMOVED lines=13> */
[C---:B------:R-:W-:Y:S01]  /*17900*/  FMUL.FTZ R11, R27.reuse, R21 ;  /* 0x000000151b0b7220 */ /* 0x040fe20000410000 */
[----:B------:R-:W-:Y:S02]  /*17910*/  HADD2.F32 R14, -RZ, R14.H1_H1 ;  /* 0x3000000eff0e7230 */ /* 0x000fe40000004100 */
[----:B------:R-:W-:Y:S01]  /*17920*/  FMUL.FTZ R28, R27, R20 ;  /* 0x000000141b1c7220 */ /* 0x000fe20000410000 */
[----:B------:R-:W-:-:S02]  /*17930*/  HADD2.F32 R24, -RZ, R37.H0_H0 ;  /* 0x20000025ff187230 */ /* 0x000fc40000004100 */
[C---:B------:R-:W-:Y:S01]  /*17940*/  FFMA.FTZ R35, R25.reuse, R35, -R34 ;  /* 0x0000002319237223 */ /* 0x040fe20000010822 */
[----:B------:R-:W-:Y:S02]  /*17950*/  HADD2.F32 R15, -RZ, R26.H0_H0 ;  /* 0x2000001aff0f7230 */ /* 0x000fe40000004100 */
[C---:B------:R-:W-:Y:S01]  /*17960*/  FFMA.FTZ R27, R14.reuse, R20, -R11 ;  /* 0x000000140e1b7223 */ /* 0x040fe2000001080b */
[----:B------:R-:W-:Y:S01]  /*17970*/  FFMA.FTZ R34, R14, R21, R28 ;  /* 0x000000150e227223 */ /* 0x000fe2000001001c */
[----:B------:R-:W-:Y:S02]  /*17980*/  HADD2.F32 R14, -RZ, R36.H0_H0 ;  /* 0x20000024ff0e7230 */ /* 0x000fe40000004100 */
[----:B------:R-:W-:Y:S01]  /*17990*/  FFMA.FTZ R50, R25, R41, R50 ;  /* 0x0000002919327223 */ /* 0x000fe20000010032 */
[----:B------:R-:W-:Y:S02]  /*179a0*/  HADD2.F32 R11, -RZ, R13.H0_H0 ;  /* 0x2000000dff0b7230 */ /* 0x000fe40000004100 */
[----:B------:R-:W-:Y:S01]  /*179b0*/  FMUL.FTZ R20, R15, R24 ;  /* 0x000000180f147220 */ /* 0x000fe20000410000 */
[----:B------:R-:W-:-:S02]  /*179c0*/  HADD2.F32 R37, -RZ, R37.H1_H1 ;  /* 0x30000025ff257230 */ /* 0x000fc40000004100 */
[-C--:B------:R-:W-:Y:S01]  /*179d0*/  FMUL.FTZ R28, R15, R14.reuse ;  /* 0x0000000e0f1c7220 */ /* 0x080fe20000410000 */
[----:B------:R-:W-:Y:S02]  /*179e0*/  HADD2.F32 R26, -RZ, R26.H1_H1 ;  /* 0x3000001aff1a7230 */ /* 0x000fe40000004100 */
[C---:B------:R-:W-:Y:S01]  /*179f0*/  FFMA.FTZ R25, R11.reuse, R14, -R20 ;  /* 0x0000000e0b197223 */ /* 0x040fe20000010814 */
[----:B------:R-:W-:Y:S01]  /*17a00*/  HADD2.F32 R36, -RZ, R36.H1_H1 ;  /* 0x30000024ff247230 */ /* 0x000fe20000004100 */
[----:B------:R-:W-:Y:S01]  /*17a10*/  F2FP.F16.E4M3.UNPACK_B R20, R12.H1 ;  /* 0x0000000cff14723e */ /* 0x000fe200030006ff */
[----:B------:R-:W-:Y:S02]  /*17a20*/  HADD2.F32 R13, -RZ, R13.H1_H1 ;  /* 0x3000000dff0d7230 */ /* 0x000fe40000004100 */
[C---:B------:R-:W-:Y:S01]  /*17a30*/  FMUL.FTZ R14, R26.reuse, R37 ;  /* 0x000000251a0e7220 */ /* 0x040fe20000410000 */
[----:B------:R-:W-:Y:S01]  /*17a40*/  FFMA.FTZ R28, R11, R24, R28 ;  /* 0x000000180b1c7223 */ /* 0x000fe2000001001c */
[-C--:B------:R-:W-:Y:S01]  /*17a50*/  F2FP.F16.E4M3.UNPACK_B R11, R3.reuse.H1 ;  /* 0x00000003ff0b723e */ /* 0x080fe200030006ff */
[-C--:B------:R-:W-:Y:S01]  /*17a60*/  FMUL.FTZ R26, R26, R36.reuse ;  /* 0x000000241a1a7220 */ /* 0x080fe20000410000 */
[----:B------:R-:W-:Y:S01]  /*17a70*/  FFMA.FTZ R36, R13, R36, -R14 ;  /* 0x000000240d247223 */ /* 0x000fe2000001080e */
[----:B------:R-:W-:Y:S01]  /*17a80*/  HADD2.F32 R21, -RZ, R20.H0_H0 ;  /* 0x20000014ff157230 */ /* 0x000fe20000004100 */
[----:B------:R-:W-:Y:S01]  /*17a90*/  F2FP.F16.E4M3.UNPACK_B R3, R3 ;  /* 0x00000003ff03723e */ /* 0x000fe200020006ff */
[----:B------:R-:W-:-:S02]  /*17aa0*/  HADD2.F32 R14, -RZ, R30.H0_H0 ;  /* 0x2000001eff0e7230 */ /* 0x000fc40000004100 */
[----:B------:R-:W-:Y:S01]  /*17ab0*/  FFMA.FTZ R37, R13, R37, R26 ;  /* 0x000000250d257223 */ /* 0x000fe2000001001a */
[--C-:B------:R-:W-:Y:S01]  /*17ac0*/  HADD2.F32 R13, -RZ, R11.reuse.H0_H0 ;  /* 0x2000000bff0d7230 */ /* 0x100fe20000004100 */
[----:B------:R-:W-:Y:S01]  /*17ad0*/  F2FP.SATFINITE.E4M3.F32.PACK_AB_MERGE_C R42, R42, R45, RZ ;  /* 0x0000002d2a2a723e */ /* 0x000fe200048070ff */
[----:B------:R-:W-:Y:S02]  /*17ae0*/  HADD2.F32 R15, -RZ, R11.H1_H1 ;  /* 0x3000000bff0f7230 */ /* 0x000fe40000004100 */
[C---:B------:R-:W-:Y:S01]  /*17af0*/  FMUL.FTZ R24, R14.reuse, R21 ;  /* 0x000000150e187220 */ /* 0x040fe20000410000 */
[----:B------:R-:W-:Y:S02]  /*17b00*/  HADD2.F32 R11, -RZ, R7.H0_H0 ;  /* 0x20000007ff0b7230 */ /* 0x000fe40000004100 */
[----:B------:R-:W-:Y:S01]  /*17b10*/  FMUL.FTZ R14, R14, R13 ;  /* 0x0000000d0e0e7220 */ /* 0x000fe20000410000 */
[----:B------:R-:W-:Y:S01]  /*17b20*/  HADD2.F32 R20, -RZ, R20.H1_H1 ;  /* 0x30000014ff147230 */ /* 0x000fe20000004100 */
[----:B------:R-:W-:Y:S01]  /*17b30*/  F2FP.SATFINITE.E4M3.F32.PACK_AB_MERGE_C R29, R34, R29, RZ ;  /* 0x0000001d221d723e */ /* 0x000fe200048070ff */
[----:B------:R-:W-:-:S02]  /*17b40*/  HADD2.F32 R30, -RZ, R30.H1_H1 ;  /* 0x3000001eff1e7230 */ /* 0x000fc40000004100 */
[C---:B------:R-:W-:Y:S01]  /*17b50*/  FFMA.FTZ R26, R11.reuse, R13, -R24 ;  /* 0x0000000d0b1a7223 */ /* 0x040fe20000010818 */
[----:B------:R-:W-:Y:S01]  /*17b60*/  HADD2.F32 R7, -RZ, R7.H1_H1 ;  /* 0x30000007ff077230 */ /* 0x000fe20000004100 */
[----:B------:R-:W-:Y:S01]  /*17b70*/  F2FP.F16.E4M3.UNPACK_B R13, R12 ;  /* 0x0000000cff0d723e */ /* 0x000fe200020006ff */
[----:B------:R-:W-:Y:S01]  /*17b80*/  FFMA.FTZ R21, R11, R21, R14 ;  /* 0x000000150b157223 */ /* 0x000fe2000001000e */
[CC--:B------:R-:W-:Y:S01]  /*17b90*/  FMUL.FTZ R24, R30.reuse, R20.reuse ;  /* 0x000000141e187220 */ /* 0x0c0fe20000410000 */
[----:B------:R-:W-:Y:S01]  /*17ba0*/  FMUL.FTZ R33, R30, R15 ;  /* 0x0000000f1e217220 */ /* 0x000fe20000410000 */
[----:B------:R-:W-:Y:S01]  /*17bb0*/  HADD2.F32 R12, -RZ, R3.H0_H0 ;  /* 0x20000003ff0c7230 */ /* 0x000fe20000004100 */
[----:B------:R-:W-:Y:S01]  /*17bc0*/  F2FP.SATFINITE.E4M3.F32.PACK_AB_MERGE_C R5, R8, R5, R40 ;  /* 0x000000050805723e */ /* 0x000fe20004807028 */
        /* <DEDUP_REMOVED lines=10> */
[----:B------:R-:W-:Y:S02]  /*17c70*/  HADD2.F32 R6, -RZ, R6.H1_H1 ;  /* 0x30000006ff067230 */ /* 0x000fe40000004100 */
[----:B------:R-:W-:Y:S01]  /*17c80*/  FMUL.FTZ R7, R7, R12 ;  /* 0x0000000c07077220 */ /* 0x000fe20000410000 */
[--C-:B------:R-:W-:Y:S01]  /*17c90*/  HADD2.F32 R3, -RZ, R4.reuse.H0_H0 ;  /* 0x20000004ff037230 */ /* 0x100fe20000004100 */
[----:B------:R-:W-:Y:S01]  /*17ca0*/  F2FP.SATFINITE.E4M3.F32.PACK_AB_MERGE_C R8, R37, R28, R29 ;  /* 0x0000001c2508723e */ /* 0x000fe2000480701d */
        /* <DEDUP_REMOVED lines=17> */
.L_x_2468:
[----:B------:R-:W-:Y:S05]  /*17dc0*/  BSYNC B0 ;  /* 0x0000000000007941 */ /* 0x000fea0003800000 */
.L_x_2461:
        /* <DEDUP_REMOVED lines=8> */
.L_x_2459:
[----:B0--3--:R-:W-:-:S05]  /*17e50*/  IMAD.U32 R0, RZ, RZ, UR53 ;  /* 0x00000035ff007e24 */ /* 0x009fca000f8e00ff */
[----:B------:R-:W-:-:S13]  /*17e60*/  ISETP.NE.AND P1, PT, R0, 0x3, PT ;  /* 0x000000030000780c */ /* 0x000fda0003f25270 */
[----:B------:R-:W-:Y:S05]  /*17e70*/  @!P1 BRA `(.L_x_2488) ;  /* 0x0000000000049947 */ /* 0x000fea0003800000 */
[----:B------:R-:W-:Y:S01]  /*17e80*/  BPT.TRAP 0x1 ;  /* 0x000000040000795c */ /* 0x000fe20000300000 */
.L_x_2488:
[----:B------:R-:W-:Y:S01]  /*17e90*/  IMAD R0, R221, 0x8, R16 ;  /* 0x00000008dd007824 */ /* 0x000fe200078e0210 */
[----:B-12---:R-:W-:-:S04]  /*17ea0*/  SHF.L.U32 R3, R222, 0x1f, RZ ;  /* 0x0000001fde037819 */ /* 0x006fc800000006ff */
[----:B------:R0:W1:Y:S01]  /*17eb0*/  SYNCS.PHASECHK.TRANS64.TRYWAIT P0, [R0+URZ+0x33430], R3 ;  /* 0x03343003000075a7 */ /* 0x000062000800017f */
[----:B------:R-:W-:Y:S05]  /*17ec0*/  @!P1 BRA `(.L_x_2489) ;  /* 0x0000000000049947 */ /* 0x000fea0003800000 */
[----:B------:R-:W-:Y:S01]  /*17ed0*/  BPT.TRAP 0x1 ;  /* 0x000000040000795c */ /* 0x000fe20000300000 */
.L_x_2489:
[----:B-----5:R-:W2:Y:S02]  /*17ee0*/  S2R R4, SR_TID.X ;  /* 0x0000000000047919 */ /* 0x020ea40000002100 */
[----:B--2---:R-:W-:-:S04]  /*17ef0*/  LOP3.LUT R4, R4, 0x7f, RZ, 0xc0, !PT ;  /* 0x0000007f04047812 */ /* 0x004fc800078ec0ff */
[----:B------:R-:W-:Y:S01]  /*17f00*/  ISETP.NE.AND P2, PT, R4, RZ, PT ;  /* 0x000000ff0400720c */ /* 0x000fe20003f45270 */
[----:B-1----:R-:W-:-:S12]  /*17f10*/  @P0 BRA `(.L_x_2490) ;  /* 0x0000000000080947 */ /* 0x002fd80003800000 */
[----:B------:R-:W1:Y:S02]  /*17f20*/  SYNCS.PHASECHK.TRANS64.TRYWAIT P0, [R0+URZ+0x33430], R3 ;  /* 0x03343003000075a7 */ /* 0x000e64000800017f */
[----:B-1----:R-:W-:Y:S05]  /*17f30*/  @!P0 BRA `(.L_x_2491) ;  /* 0x000001c000108947 */ /* 0x002fea0003800000 */
.L_x_2490:
        /* <DEDUP_REMOVED lines=8> */
[----:B------:R-:W2:Y:S01]  /*17fc0*/  LDL R109, [R1+0x14] ;  /* 0x00001400016d7983 */ /* 0x000ea20000100800 */
[----:B------:R-:W-:Y:S01]  /*17fd0*/  IMAD.MOV.U32 R11, RZ, RZ, -0x7fffffe0 ;  /* 0x80000020ff0b7424 */ /* 0x000fe200078e00ff */
[----:B------:R-:W-:Y:S01]  /*17fe0*/  LOP3.LUT R3, R3, 0x3fff, RZ, 0xc0, !PT ;  /* 0x00003fff03037812 */ /* 0x000fe200078ec0ff */
[----:B------:R-:W-:Y:S01]  /*17ff0*/  IMAD.MOV.U32 R13, RZ, RZ, -0x7fffffe0 ;  /* 0x80000020ff0d7424 */ /* 0x000fe200078e00ff */
[----:B------:R-:W-:Y:S01]  /*18000*/  UMOV UR5, 0x80000020 ;  /* 0x8000002000057882 */ /* 0x000fe20000000000 */
[----:B------:R-:W3:Y:S01]  /*18010*/  LDL R106, [R1+0x4] ;  /* 0x00000400016a7983 */ /* 0x000ee20000100800 */
[----:B------:R-:W-:-:S03]  /*18020*/  LOP3.LUT R9, R3, 0x10000, RZ, 0xfc, !PT ;  /* 0x0001000003097812 */ /* 0x000fc600078efcff */
[----:B------:R-:W5:Y:S01]  /*18030*/  LDL R108, [R1] ;  /* 0x00000000016c7983 */ /* 0x000f620000100800 */
[----:B------:R-:W-:Y:S01]  /*18040*/  @!P2 VIADD R0, R0, 0x33440 ;  /* 0x000334400000a836 */ /* 0x000fe20000000000 */
[----:B------:R-:W-:Y:S01]  /*18050*/  ULDC UR56, c[0x0][0x988] ;  /* 0x0002620000387ab9 */ /* 0x000fe20000000800 */
[----:B------:R-:W-:Y:S01]  /*18060*/  IMAD R4, R221, 0x780, R9 ;  /* 0x00000780dd047824 */ /* 0x000fe200078e0209 */
[----:B------:R-:W-:Y:S01]  /*18070*/  R2UR UR27, R5 ;  /* 0x00000000051b72ca */ /* 0x000fe200000e0000 */
[----:B------:R-:W-:Y:S01]  /*18080*/  ULOP3.LUT UR44, UR44, 0x10000, URZ, 0xfc, !UPT ;  /* 0x000100002c2c7892 */ /* 0x000fe2000f8efc3f */
[----:B------:R-:W-:Y:S01]  /*18090*/  R2UR UR11, R11 ;  /* 0x000000000b0b72ca */ /* 0x000fe200000e0000 */
[C---:B------:R-:W-:Y:S01]  /*180a0*/  VIADD R6, R4.reuse, 0x80 ;  /* 0x0000008004067836 */ /* 0x040fe20000000000 */
[C---:B------:R-:W-:Y:S01]  /*180b0*/  R2UR UR26, R4.reuse ;  /* 0x00000000041a72ca */ /* 0x040fe200000e0000 */
[----:B------:R-:W-:Y:S01]  /*180c0*/  UMOV UR9, UR25 ;  /* 0x0000001900097c82 */ /* 0x000fe20008000000 */
[C---:B------:R-:W-:Y:S01]  /*180d0*/  IADD3 R10, R4.reuse, 0x100, RZ ;  /* 0x00000100040a7810 */ /* 0x040fe20007ffe0ff */
[----:B------:R-:W-:Y:S01]  /*180e0*/  UMOV UR13, UR25 ;  /* 0x00000019000d7c82 */ /* 0x000fe20008000000 */
[----:B------:R-:W-:Y:S01]  /*180f0*/  UMOV UR24, UR44 ;  /* 0x0000002c00187c82 */ /* 0x000fe20008000000 */
[----:B------:R-:W-:Y:S01]  /*18100*/  UMOV UR17, UR25 ;  /* 0x0000001900117c82 */ /* 0x000fe20008000000 */
[----:B------:R-:W-:Y:S01]  /*18110*/  VIADD R12, R4, 0x2 ;  /* 0x00000002040c7836 */ /* 0x000fe20000000000 */
[----:B------:R-:W-:Y:S01]  /*18120*/  R2UR UR7, R13 ;  /* 0x000000000d0772ca */ /* 0x000fe200000e0000 */
[----:B------:R-:W-:Y:S01]  /*18130*/  UMOV UR21, UR5 ;  /* 0x0000000500157c82 */ /* 0x000fe20008000000 */
[----:B------:R-:W0:Y:S01]  /*18140*/  LDC R5, c[0x0][0x448] ;  /* 0x00011200ff057b82 */ /* 0x000e220000000800 */
[----:B------:R-:W-:-:S03]  /*18150*/  ULDC UR57, c[0x0][0x988] ;  /* 0x0002620000397ab9 */ /* 0x000fc60000000800 */
[----:B------:R-:W-:Y:S01]  /*18160*/  QGMMA.64x32x32.F32.E4M3.E4M3 R88, gdesc[UR24], RZ, !UPT, gsb0 ;  /* 0x00600000185879f3 */ /* 0x000fe2000c0008ff */
[----:B------:R-:W-:Y:S02]  /*18170*/  R2UR UR26, R6 ;  /* 0x00000000061a72ca */ /* 0x000fe400000e0000 */
[----:B------:R-:W-:Y:S01]  /*18180*/  R2UR UR27, R7 ;  /* 0x00000000071b72ca */ /* 0x000fe200000e0000 */
[----:B------:R-:W-:Y:S02]  /*18190*/  WARPGROUP.DEPBAR.LE gsb0, 0x0 ;  /* 0x00008000000079c5 */ /* 0x000fe40000010000 */
[----:B------:R-:W-:-:S10]  /*181a0*/  WARPGROUP.ARRIVE ;  /* 0x00000000000079c5 */ /* 0x000fd40000000000 */
[----:B------:R-:W-:Y:S01]  /*181b0*/  QGMMA.64x32x32.F32.E4M3.E4M3 R72, gdesc[UR24], RZ, !UPT, gsb0 ;  /* 0x00600000184879f3 */ /* 0x000fe2000c0008ff */
[----:B------:R-:W-:Y:S01]  /*181c0*/  R2UR UR10, R10 ;  /* 0x000000000a0a72ca */ /* 0x000fe200000e0000 */
[----:B------:R-:W-:Y:S01]  /*181d0*/  UMOV UR8, UR24 ;  /* 0x0000001800087c82 */ /* 0x000fe20008000000 */
[----:B------:R-:W-:Y:S01]  /*181e0*/  VIADD R6, R4, 0x180 ;  /* 0x0000018004067836 */ /* 0x000fe20000000000 */
[----:B------:R-:W-:Y:S02]  /*181f0*/  WARPGROUP.DEPBAR.LE gsb0, 0x0 ;  /* 0x00008000000079c5 */ /* 0x000fe40000010000 */
[----:B------:R-:W-:-:S08]  /*18200*/  WARPGROUP.ARRIVE ;  /* 0x00000000000079c5 */ /* 0x000fd00000000000 */
[----:B------:R-:W-:Y:S01]  /*18210*/  QGMMA.64x32x32.F32.E4M3.E4M3 R56, gdesc[UR8], RZ, !UPT, gsb0 ;  /* 0x00600000083879f3 */ /* 0x000fe2000c0008ff */
[----:B------:R-:W-:Y:S01]  /*18220*/  IMAD.MOV.U32 R7, RZ, RZ, -0x7fffffe0 ;  /* 0x80000020ff077424 */ /* 0x000fe200078e00ff */
[----:B------:R-:W-:-:S04]  /*18230*/  R2UR UR14, R6 ;  /* 0x00000000060e72ca */ /* 0x000fc800000e0000 */
[----:B------:R-:W-:Y:S01]  /*18240*/  R2UR UR15, R7 ;  /* 0x00000000070f72ca */ /* 0x000fe200000e0000 */
[----:B------:R-:W-:Y:S01]  /*18250*/  UMOV UR12, UR24 ;  /* 0x00000018000c7c82 */ /* 0x000fe20008000000 */
[----:B------:R-:W-:Y:S02]  /*18260*/  WARPGROUP.DEPBAR.LE gsb0, 0x0 ;  /* 0x00008000000079c5 */ /* 0x000fe40000010000 */
[----:B------:R-:W-:-:S09]  /*18270*/  WARPGROUP.ARRIVE ;  /* 0x00000000000079c5 */ /* 0x000fd20000000000 */
[----:B------:R-:W-:Y:S01]  /*18280*/  QGMMA.64x32x32.F32.E4M3.E4M3 R40, gdesc[UR12], RZ, !UPT, gsb0 ;  /* 0x006000000c2879f3 */ /* 0x000fe2000c0008ff */
[----:B------:R-:W-:Y:S01]  /*18290*/  VIADD R10, R4, 0x200 ;  /* 0x00000200040a7836 */ /* 0x000fe20000000000 */
[----:B------:R-:W-:-:S04]  /*182a0*/  MOV R11, 0x80000020 ;  /* 0x80000020000b7802 */ /* 0x000fc80000000f00 */
[----:B------:R-:W-:Y:S02]  /*182b0*/  R2UR UR18, R10 ;  /* 0x000000000a1272ca */ /* 0x000fe400000e0000 */
[----:B------:R-:W-:Y:S01]  /*182c0*/  R2UR UR19, R11 ;  /* 0x000000000b1372ca */ /* 0x000fe200000e0000 */
[----:B------:R-:W-:Y:S01]  /*182d0*/  UMOV UR16, UR24 ;  /* 0x0000001800107c82 */ /* 0x000fe20008000000 */
[----:B------:R-:W-:Y:S02]  /*182e0*/  WARPGROUP.DEPBAR.LE gsb0, 0x0 ;  /* 0x00008000000079c5 */ /* 0x000fe40000010000 */
[----:B------:R-:W-:-:S09]  /*182f0*/  WARPGROUP.ARRIVE ;  /* 0x00000000000079c5 */ /* 0x000fd20000000000 */
[----:B------:R-:W-:Y:S01]  /*18300*/  QGMMA.64x32x32.F32.E4M3.E4M3 R24, gdesc[UR16], RZ, !UPT, gsb0 ;  /* 0x00600000101879f3 */ /* 0x000fe2000c0008ff */
[----:B------:R-:W-:Y:S01]  /*18310*/  R2UR UR6, R12 ;  /* 0x000000000c0672ca */ /* 0x000fe200000e0000 */
[----:B------:R-:W-:Y:S01]  /*18320*/  UIADD3 UR4, UR44, 0x2, URZ ;  /* 0x000000022c047890 */ /* 0x000fe2000fffe03f */
[----:B------:R-:W-:Y:S01]  /*18330*/  VIADD R6, R4, 0x82 ;  /* 0x0000008204067836 */ /* 0x000fe20000000000 */
[----:B------:R-:W-:Y:S02]  /*18340*/  WARPGROUP.DEPBAR.LE gsb0, 0x0 ;  /* 0x00008000000079c5 */ /* 0x000fe40000010000 */
[----:B------:R-:W-:-:S08]  /*18350*/  WARPGROUP.ARRIVE ;  /* 0x00000000000079c5 */ /* 0x000fd00000000000 */
[----:B------:R-:W-:Y:S01]  /*18360*/  QGMMA.64x32x32.F32.E4M3.E4M3 R88, gdesc[UR4], R88, gsb0 ;  /* 0x00600000045879f3 */ /* 0x000fe20008000858 */
[----:B------:R-:W-:Y:S01]  /*18370*/  IMAD.MOV.U32 R7, RZ, RZ, -0x7fffffe0 ;  /* 0x80000020ff077424 */ /* 0x000fe200078e00ff */
[----:B------:R-:W-:-:S04]  /*18380*/  R2UR UR6, R6 ;  /* 0x00000000060672ca */ /* 0x000fc800000e0000 */
[----:B------:R-:W-:Y:S01]  /*18390*/  R2UR UR7, R7 ;  /* 0x00000000070772ca */ /* 0x000fe200000e0000 */
[----:B------:R-:W-:Y:S02]  /*183a0*/  WARPGROUP.DEPBAR.LE gsb0, 0x0 ;  /* 0x00008000000079c5 */ /* 0x000fe40000010000 */
[----:B------:R-:W-:-:S10]  /*183b0*/  WARPGROUP.ARRIVE ;  /* 0x00000000000079c5 */ /* 0x000fd40000000000 */
[----:B------:R-:W-:Y:S01]  /*183c0*/  QGMMA.64x32x32.F32.E4M3.E4M3 R72, gdesc[UR4], R72, gsb0 ;  /* 0x00600000044879f3 */ /* 0x000fe20008000848 */
[----:B------:R-:W-:Y:S02]  /*183d0*/  VIADD R10, R4, 0x102 ;  /* 0x00000102040a7836 */ /* 0x000fe40000000000 */
[----:B------:R-:W-:Y:S01]  /*183e0*/  IMAD.MOV.U32 R11, RZ, RZ, -0x7fffffe0 ;  /* 0x80000020ff0b7424 */ /* 0x000fe200078e00ff */
[----:B------:R-:W-:Y:S01]  /*183f0*/  UMOV UR12, UR4 ;  /* 0x00000004000c7c82 */ /* 0x000fe20008000000 */
[----:B------:R-:W-:Y:S01]  /*18400*/  UMOV UR13, UR5 ;  /* 0x00000005000d7c82 */ /* 0x000fe20008000000 */
[----:B------:R-:W-:Y:S01]  /*18410*/  R2UR UR14, R10 ;  /* 0x000000000a0e72ca */ /* 0x000fe200000e0000 */
[C---:B------:R-:W-:Y:S01]  /*18420*/  VIADD R6, R4.reuse, 0x182 ;  /* 0x0000018204067836 */ /* 0x040fe20000000000 */
[----:B------:R-:W-:Y:S01]  /*18430*/  R2UR UR15, R11 ;  /* 0x000000000b0f72ca */ /* 0x000fe200000e0000 */
[----:B------:R-:W-:Y:S01]  /*18440*/  IMAD.MOV.U32 R7, RZ, RZ, -0x7fffffe0 ;  /* 0x80000020ff077424 */ /* 0x000fe200078e00ff */
[----:B------:R-:W-:Y:S01]  /*18450*/  UMOV UR16, UR4 ;  /* 0x0000000400107c82 */ /* 0x000fe20008000000 */
[----:B------:R-:W-:Y:S01]  /*18460*/  UMOV UR17, UR5 ;  /* 0x0000000500117c82 */ /* 0x000fe20008000000 */
[----:B------:R-:W-:Y:S01]  /*18470*/  UMOV UR20, UR4 ;  /* 0x0000000400147c82 */ /* 0x000fe20008000000 */
[----:B------:R-:W-:-:S02]  /*18480*/  VIADD R12, R4, 0x280 ;  /* 0x00000280040c7836 */ /* 0x000fc40000000000 */
[----:B------:R-:W-:Y:S01]  /*18490*/  IMAD.MOV.U32 R13, RZ, RZ, -0x7fffffe0 ;  /* 0x80000020ff0d7424 */ /* 0x000fe200078e00ff */
[----:B------:R-:W-:Y:S01]  /*184a0*/  UIADD3 UR8, UR44, 0x200, URZ ;  /* 0x000002002c087890 */ /* 0x000fe2000fffe03f */
[----:B------:R-:W-:Y:S01]  /*184b0*/  UMOV UR9, 0x80000020 ;  /* 0x8000002000097882 */ /* 0x000fe20000000000 */
[----:B0-----:R-:W-:Y:S01]  /*184c0*/  ISETP.NE.AND P0, PT, R5, 0x1, PT ;  /* 0x000000010500780c */ /* 0x001fe20003f05270 */
[----:B------:R-:W-:Y:S01]  /*184d0*/  ULDC UR6, c[0x0][0x988] ;  /* 0x0002620000067ab9 */ /* 0x000fe20000000800 */
[----:B------:R-:W-:Y:S02]  /*184e0*/  WARPGROUP.DEPBAR.LE gsb0, 0x0 ;  /* 0x00008000000079c5 */ /* 0x000fe40000010000 */
[----:B------:R-:W-:-:S06]  /*184f0*/  WARPGROUP.ARRIVE ;  /* 0x00000000000079c5 */ /* 0x000fcc0000000000 */
[----:B------:R-:W-:Y:S01]  /*18500*/  QGMMA.64x32x32.F32.E4M3.E4M3 R56, gdesc[UR12], R56, gsb0 ;  /* 0x006000000c3879f3 */ /* 0x000fe20008000838 */
[----:B------:R-:W-:Y:S02]  /*18510*/  R2UR UR18, R6 ;  /* 0x00000000061272ca */ /* 0x000fe400000e0000 */
[----:B------:R-:W-:Y:S01]  /*18520*/  R2UR UR19, R7 ;  /* 0x00000000071372ca */ /* 0x000fe200000e0000 */
[----:B------:R-:W-:Y:S01]  /*18530*/  IMAD.MOV.U32 R11, RZ, RZ, -0x7fffffe0 ;  /* 0x80000020ff0b7424 */ /* 0x000fe200078e00ff */
[----:B------:R-:W-:Y:S02]  /*18540*/  WARPGROUP.DEPBAR.LE gsb0, 0x0 ;  /* 0x00008000000079c5 */ /* 0x000fe40000010000 */
[----:B------:R-:W-:-:S09]  /*18550*/  WARPGROUP.ARRIVE ;  /* 0x00000000000079c5 */ /* 0x000fd20000000000 */
[----:B------:R-:W-:Y:S01]  /*18560*/  QGMMA.64x32x32.F32.E4M3.E4M3 R40, gdesc[UR16], R40, gsb0 ;  /* 0x00600000102879f3 */ /* 0x000fe20008000828 */
[----:B------:R-:W-:Y:S02]  /*18570*/  IADD3 R10, R4, 0x202, RZ ;  /* 0x00000202040a7810 */ /* 0x000fe40007ffe0ff */
[----:B------:R-:W-:Y:S02]  /*18580*/  R2UR UR23, R11 ;  /* 0x000000000b1772ca */ /* 0x000fe400000e0000 */
[----:B------:R-:W-:Y:S01]  /*18590*/  R2UR UR22, R10 ;  /* 0x000000000a1672ca */ /* 0x000fe200000e0000 */
[----:B------:R-:W-:Y:S02]  /*185a0*/  WARPGROUP.DEPBAR.LE gsb0, 0x0 ;  /* 0x00008000000079c5 */ /* 0x000fe40000010000 */
[----:B------:R-:W-:-:S10]  /*185b0*/  WARPGROUP.ARRIVE ;  /* 0x00000000000079c5 */ /* 0x000fd40000000000 */
[----:B------:R-:W-:Y:S01]  /*185c0*/  QGMMA.64x32x32.F32.E4M3.E4M3 R24, gdesc[UR20], R24, gsb0 ;  /* 0x00600000141879f3 */ /* 0x000fe20008000818 */
[----:B------:R-:W-:Y:S02]  /*185d0*/  R2UR UR10, R12 ;  /* 0x000000000c0a72ca */ /* 0x000fe400000e0000 */
[----:B------:R-:W-:Y:S01]  /*185e0*/  R2UR UR11, R13 ;  /* 0x000000000d0b72ca */ /* 0x000fe200000e0000 */
[----:B------:R-:W-:Y:S01]  /*185f0*/  VIADD R6, R4, 0x300 ;  /* 0x0000030004067836 */ /* 0x000fe20000000000 */
[----:B------:R-:W-:Y:S02]  /*18600*/  WARPGROUP.DEPBAR.LE gsb0, 0x0 ;  /* 0x00008000000079c5 */ /* 0x000fe40000010000 */
[----:B------:R-:W-:-:S09]  /*18610*/  WARPGROUP.ARRIVE ;  /* 0x00000000000079c5 */ /* 0x000fd20000000000 */
[----:B------:R-:W-:Y:S01]  /*18620*/  QGMMA.64x32x32.F32.E4M3.E4M3 R88, gdesc[UR8], R88, gsb0 ;  /* 0x00600000085879f3 */ /* 0x000fe20008000858 */
[----:B------:R-:W-:Y:S02]  /*18630*/  MOV R7, 0x80000020 ;  /* 0x8000002000077802 */ /* 0x000fe40000000f00 */
[----:B------:R-:W-:Y:S02]  /*18640*/  R2UR UR10, R6 ;  /* 0x00000000060a72ca */ /* 0x000fe400000e0000 */
[----:B------:R-:W-:Y:S01]  /*18650*/  R2UR UR11, R7 ;  /* 0x00000000070b72ca */ /* 0x000fe200000e0000 */
[----:B------:R-:W-:Y:S02]  /*18660*/  WARPGROUP.DEPBAR.LE gsb0, 0x0 ;  /* 0x00008000000079c5 */ /* 0x000fe40000010000 */
[----:B------:R-:W-:-:S10]  /*18670*/  WARPGROUP.ARRIVE ;  /* 0x00000000000079c5 */ /* 0x000fd40000000000 */
[----:B------:R-:W-:Y:S01]  /*18680*/  QGMMA.64x32x32.F32.E4M3.E4M3 R72, gdesc[UR8], R72, gsb0 ;  /* 0x00600000084879f3 */ /* 0x000fe20008000848 */
[----:B------:R-:W-:Y:S02]  /*18690*/  VIADD R10, R4, 0x380 ;  /* 0x00000380040a7836 */ /* 0x000fe40000000000 */
[----:B------:R-:W-:-:S03]  /*186a0*/  IMAD.MOV.U32 R11, RZ, RZ, -0x7fffffe0 ;  /* 0x80000020ff0b7424 */ /* 0x000fc600078e00ff */
[----:B------:R-:W-:Y:S02]  /*186b0*/  R2UR UR18, R10 ;  /* 0x000000000a1272ca */ /* 0x000fe400000e0000 */
[----:B------:R-:W-:Y:S01]  /*186c0*/  R2UR UR19, R11 ;  /* 0x000000000b1372ca */ /* 0x000fe200000e0000 */
[----:B------:R-:W-:Y:S01]  /*186d0*/  UMOV UR16, UR8 ;  /* 0x0000000800107c82 */ /* 0x000fe20008000000 */
[----:B------:R-:W-:Y:S01]  /*186e0*/  UMOV UR17, UR9 ;  /* 0x0000000900117c82 */ /* 0x000fe20008000000 */
[----:B------:R-:W-:Y:S02]  /*186f0*/  WARPGROUP.DEPBAR.LE gsb0, 0x0 ;  /* 0x00008000000079c5 */ /* 0x000fe40000010000 */
[----:B------:R-:W-:-:S08]  /*18700*/  WARPGROUP.ARRIVE ;  /* 0x00000000000079c5 */ /* 0x000fd00000000000 */
        /* <DEDUP_REMOVED lines=19> */
[----:B------:R-:W-:Y:S01]  /*18840*/  VIADD R12, R4, 0x282 ;  /* 0x00000282040c7836 */ /* 0x000fe20000000000 */
[----:B------:R-:W-:-:S04]  /*18850*/  MOV R13, 0x80000020 ;  /* 0x80000020000d7802 */ /* 0x000fc80000000f00 */
[----:B------:R-:W-:Y:S02]  /*18860*/  R2UR UR14, R12 ;  /* 0x000000000c0e72ca */ /* 0x000fe400000e0000 */
[----:B------:R-:W-:Y:S01]  /*18870*/  R2UR UR15, R13 ;  /* 0x000000000d0f72ca */ /* 0x000fe200000e0000 */
[----:B------:R-:W-:Y:S01]  /*18880*/  UIADD3 UR12, UR44, 0x202, URZ ;  /* 0x000002022c0c7890 */ /* 0x000fe2000fffe03f */
[----:B------:R-:W-:Y:S01]  /*18890*/  UMOV UR13, 0x80000020 ;  /* 0x80000020000d7882 */ /* 0x000fe20000000000 */
[----:B------:R-:W-:Y:S02]  /*188a0*/  WARPGROUP.DEPBAR.LE gsb0, 0x0 ;  /* 0x00008000000079c5 */ /* 0x000fe40000010000 */
[----:B------:R-:W-:-:S08]  /*188b0*/  WARPGROUP.ARRIVE ;  /* 0x00000000000079c5 */ /* 0x000fd00000000000 */
[----:B------:R-:W-:Y:S01]  /*188c0*/  QGMMA.64x32x32.F32.E4M3.E4M3 R88, gdesc[UR12], R88, gsb0 ;  /* 0x006000000c5879f3 */ /* 0x000fe20008000858 */
[----:B------:R-:W-:Y:S02]  /*188d0*/  VIADD R6, R4, 0x302 ;  /* 0x0000030204067836 */ /* 0x000fe40000000000 */
[----:B------:R-:W-:-:S03]  /*188e0*/  IMAD.MOV.U32 R7, RZ, RZ, -0x7fffffe0 ;  /* 0x80000020ff077424 */ /* 0x000fc600078e00ff */
        /* <DEDUP_REMOVED lines=32> */
[----:B------:R-:W-:Y:S01]  /*18af0*/  IMAD.MOV.U32 R13, RZ, RZ, -0x7fffffe0 ;  /* 0x80000020ff0d7424 */ /* 0x000fe200078e00ff */
[----:B------:R-:W-:-:S04]  /*18b00*/  IADD3 R12, R4, 0x500, RZ ;  /* 0x00000500040c7810 */ /* 0x000fc80007ffe0ff */
        /* <DEDUP_REMOVED lines=36> */
[----:B------:R-:W-:Y:S01]  /*18d50*/  UIADD3 UR20, UR44, 0x402, URZ ;  /* 0x000004022c147890 */ /* 0x000fe2000fffe03f */
[----:B------:R-:W-:Y:S02]  /*18d60*/  UMOV UR45, UR17 ;  /* 0x00000011002d7c82 */ /* 0x000fe40008000000 */
[----:B------:R-:W-:Y:S01]  /*18d70*/  UMOV UR44, UR16 ;  /* 0x00000010002c7c82 */ /* 0x000fe20008000000 */
[----:B------:R-:W-:Y:S02]  /*18d80*/  WARPGROUP.DEPBAR.LE gsb0, 0x0 ;  /* 0x00008000000079c5 */ /* 0x000fe40000010000 */
[----:B------:R-:W-:-:S06]  /*18d90*/  WARPGROUP.ARRIVE ;  /* 0x00000000000079c5 */ /* 0x000fcc0000000000 */
[----:B------:R-:W-:Y:S01]  /*18da0*/  QGMMA.64x32x32.F32.E4M3.E4M3 R24, gdesc[UR44], R24, gsb0 ;  /* 0x006000002c1879f3 */ /* 0x000fe20008000818 */
[----:B------:R-:W-:Y:S02]  /*18db0*/  VIADD R12, R4, 0x502 ;  /* 0x00000502040c7836 */ /* 0x000fe40000000000 */
[----:B------:R-:W-:-:S03]  /*18dc0*/  IMAD.MOV.U32 R13, RZ, RZ, -0x7fffffe0 ;  /* 0x80000020ff0d7424 */ /* 0x000fc600078e00ff */
[----:B------:R-:W-:Y:S02]  /*18dd0*/  R2UR UR22, R12 ;  /* 0x000000000c1672ca */ /* 0x000fe400000e0000 */
[----:B------:R-:W-:Y:S01]  /*18de0*/  R2UR UR23, R13 ;  /* 0x000000000d1772ca */ /* 0x000fe200000e0000 */
[----:B------:R-:W-:Y:S01]  /*18df0*/  UMOV UR21, 0x80000020 ;  /* 0x8000002000157882 */ /* 0x000fe20000000000 */
[----:B------:R-:W-:Y:S02]  /*18e00*/  WARPGROUP.DEPBAR.LE gsb0, 0x0 ;  /* 0x00008000000079c5 */ /* 0x000fe40000010000 */
[----:B------:R-:W-:-:S09]  /*18e10*/  WARPGROUP.ARRIVE ;  /* 0x00000000000079c5 */ /* 0x000fd20000000000 */
[----:B------:R-:W-:Y:S01]  /*18e20*/  QGMMA.64x32x32.F32.E4M3.E4M3 R88, gdesc[UR20], R88, gsb0 ;  /* 0x00600000145879f3 */ /* 0x000fe20008000858 */
[----:B------:R-:W-:Y:S01]  /*18e30*/  IMAD.MOV.U32 R7, RZ, RZ, -0x7fffffe0 ;  /* 0x80000020ff077424 */ /* 0x000fe200078e00ff */
[----:B------:R-:W-:-:S04]  /*18e40*/  IADD3 R6, R4, 0x582, RZ ;  /* 0x0000058204067810 */ /* 0x000fc80007ffe0ff */
        /* <DEDUP_REMOVED lines=9> */
[----:B------:R-:W-:Y:S02]  /*18ee0*/  VIADD R6, R4, 0x682 ;  /* 0x0000068204067836 */ /* 0x000fe40000000000 */
[----:B------:R-:W-:Y:S01]  /*18ef0*/  IMAD.MOV.U32 R7, RZ, RZ, -0x7fffffe0 ;  /* 0x80000020ff077424 */ /* 0x000fe200078e00ff */
[----:B------:R-:W-:Y:S02]  /*18f00*/  WARPGROUP.DEPBAR.LE gsb0, 0x0 ;  /* 0x00008000000079c5 */ /* 0x000fe40000010000 */
[----:B------:R-:W-:-:S07]  /*18f10*/  WARPGROUP.ARRIVE ;  /* 0x00000000000079c5 */ /* 0x000fce0000000000 */
[----:B------:R-:W-:Y:S01]  /*18f20*/  QGMMA.64x32x32.F32.E4M3.E4M3 R56, gdesc[UR20], R56, gsb0 ;  /* 0x00600000143879f3 */ /* 0x000fe20008000838 */
[----:B------:R-:W-:Y:S02]  /*18f30*/  R2UR UR22, R6 ;  /* 0x00000000061672ca */ /* 0x000fe400000e0000 */
[----:B------:R-:W0:Y:S01]  /*18f40*/  @P0 LDC R6, c[0x0][0x44c] ;  /* 0x00011300ff060b82 */ /* 0x000e220000000800 */
[----:B------:R-:W-:-:S07]  /*18f50*/  R2UR UR23, R7 ;  /* 0x00000000071772ca */ /* 0x000fce00000e0000 */
[----:B------:R-:W1:Y:S01]  /*18f60*/  @P0 LDC R7, c[0x0][0x450] ;  /* 0x00011400ff070b82 */ /* 0x000e620000000800 */
[----:B--2---:R-:W-:Y:S02]  /*18f70*/  IMAD.IADD R5, R109, 0x1, R236 ;  /* 0x000000016d057824 */ /* 0x004fe400078e02ec */
[C---:B------:R-:W-:Y:S01]  /*18f80*/  FMUL.FTZ R12, R2.reuse, R95 ;  /* 0x0000005f020c7220 */ /* 0x040fe20000410000 */
[C---:B------:R-:W-:Y:S01]  /*18f90*/  FMUL.FTZ R95, R2.reuse, R85 ;  /* 0x00000055025f7220 */ /* 0x040fe20000410000 */
[C---:B------:R-:W-:Y:S01]  /*18fa0*/  FMUL.FTZ R104, R2.reuse, R96 ;  /* 0x0000006002687220 */ /* 0x040fe20000410000 */
[C---:B------:R-:W-:Y:S01]  /*18fb0*/  FMUL.FTZ R96, R2.reuse, R100 ;  /* 0x0000006402607220 */ /* 0x040fe20000410000 */
[C---:B------:R-:W-:Y:S01]  /*18fc0*/  FMUL.FTZ R100, R2.reuse, R101 ;  /* 0x0000006502647220 */ /* 0x040fe20000410000 */
[----:B------:R-:W-:Y:S01]  /*18fd0*/  FMUL.FTZ R101, R2, R81 ;  /* 0x0000005102657220 */ /* 0x000fe20000410000 */
[----:B0-----:R-:W-:-:S04]  /*18fe0*/  @P0 IMAD.HI.U32 R6, R5, R6, RZ ;  /* 0x0000000605060227 */ /* 0x001fc800078e00ff */
        /* <DEDUP_REMOVED lines=10> */
[----:B------:R-:W-:-:S02]  /*19090*/  WARPGROUP.DEPBAR.LE gsb0, 0x0 ;  /* 0x00008000000079c5 */ /* 0x000fc40000010000 */
[C---:B------:R-:W-:Y:S01]  /*190a0*/  FMUL.FTZ R85, R2.reuse, R57 ;  /* 0x0000003902557220 */ /* 0x040fe20000410000 */
[----:B------:R-:W-:Y:S01]  /*190b0*/  WARPGROUP.ARRIVE ;  /* 0x00000000000079c5 */ /* 0x000fe20000000000 */
[C---:B------:R-:W-:Y:S01]  /*190c0*/  FMUL.FTZ R57, R2.reuse, R62 ;  /* 0x0000003e02397220 */ /* 0x040fe20000410000 */
[----:B------:R-:W-:Y:S02]  /*190d0*/  MOV R62, R5 ;  /* 0x00000005003e7202 */ /* 0x000fe40000000f00 */
[----:B-1----:R-:W-:Y:S01]  /*190e0*/  @P0 SHF.R.U32.HI R62, RZ, R7, R6 ;  /* 0x00000007ff3e0219 */ /* 0x002fe20000011606 */
[C---:B------:R-:W-:Y:S01]  /*190f0*/  FMUL.FTZ R81, R2.reuse, R60 ;  /* 0x0000003c02517220 */ /* 0x040fe20000410000 */
[C---:B------:R-:W-:Y:S01]  /*19100*/  FMUL.FTZ R60, R2.reuse, R58 ;  /* 0x0000003a023c7220 */ /* 0x040fe20000410000 */
[----:B------:R-:W-:Y:S01]  /*19110*/  QGMMA.64x32x32.F32.E4M3.E4M3 R40, gdesc[UR20], R40, gsb0 ;  /* 0x00600000142879f3 */ /* 0x000fe20008000828 */
[C---:B------:R-:W-:Y:S02]  /*19120*/  FMUL.FTZ R58, R2.reuse, R63 ;  /* 0x0000003f023a7220 */ /* 0x040fe40000410000 */
[----:B------:R-:W1:Y:S01]  /*19130*/  SHFL.IDX PT, R63, R62, RZ, 0x1c1f ;  /* 0x001c1fff3e3f7589 */ /* 0x000e6200000e0000 */
[----:B------:R-:W-:Y:S01]  /*19140*/  FMUL.FTZ R82, R2, R64 ;  /* 0x0000004002527220 */ /* 0x000fe20000410000 */
[----:B------:R-:W-:-:S02]  /*19150*/  IMAD R64, R107, -0xa0, RZ ;  /* 0xffffff606b407824 */ /* 0x000fc400078e02ff */
[----:B------:R-:W-:Y:S01]  /*19160*/  FMUL.FTZ R7, R2, R66 ;  /* 0x0000004202077220 */ /* 0x000fe20000410000 */
[----:B------:R-:W2:Y:S01]  /*19170*/  MUFU.TANH R10, R10 ;  /* 0x0000000a000a7308 */ /* 0x000ea20000002400 */
[----:B---3--:R-:W-:Y:S01]  /*19180*/  IMAD R66, R107, -0xa0, R106 ;  /* 0xffffff606b427824 */ /* 0x008fe200078e026a */
[----:B------:R-:W-:-:S04]  /*19190*/  IADD3 R97, -R237, 0xa1, R64 ;  /* 0x000000a1ed617810 */ /* 0x000fc80007ffe140 */
[----:B------:R-:W-:Y:S02]  /*191a0*/  IADD3 R64, -R237, 0xa0, R66 ;  /* 0x000000a0ed407810 */ /* 0x000fe40007ffe142 */
[----:B------:R-:W3:Y:S01]  /*191b0*/  MUFU.TANH R89, R89 ;  /* 0x0000005900597308 */ /* 0x000ee20000002400 */
[----:B-----5:R-:W-:-:S07]  /*191c0*/  IADD3 R97, -R108, R97, R106 ;  /* 0x000000616c617210 */ /* 0x020fce0007ffe16a */
[----:B------:R-:W5:Y:S01]  /*191d0*/  MUFU.TANH R92, R92 ;  /* 0x0000005c005c7308 */ /* 0x000f620000002400 */
[----:B-1----:R-:W-:Y:S01]  /*191e0*/  VIADDMNMX R66, R63, R97, R64, PT ;  /* 0x000000613f427246 */ /* 0x002fe20003800140 */
[----:B------:R-:W-:-:S06]  /*191f0*/  VIADD R4, R4, 0x702 ;  /* 0x0000070204047836 */ /* 0x000fcc0000000000 */
[----:B------:R-:W1:Y:S01]  /*19200*/  MUFU.TANH R104, R104 ;  /* 0x0000006800687308 */ /* 0x000e620000002400 */
[C---:B------:R-:W-:Y:S02]  /*19210*/  ISETP.GT.AND P4, PT, R66.reuse, RZ, PT ;  /* 0x000000ff4200720c */ /* 0x040fe40003f84270 */
[C---:B------:R-:W-:Y:S02]  /*19220*/  ISETP.GT.AND P3, PT, R66.reuse, 0x1, PT ;  /* 0x000000014200780c */ /* 0x040fe40003f64270 */
[----:B------:R-:W-:Y:S02]  /*19230*/  ISETP.GT.AND P5, PT, R66, 0x8, PT ;  /* 0x000000084200780c */ /* 0x000fe40003fa4270 */
[----:B0-----:R-:W-:Y:S01]  /*19240*/  FSEL R109, R88, -INF , P4 ;  /* 0xff800000586d7808 */ /* 0x001fe20002000000 */
[----:B------:R-:W0:Y:S01]  /*19250*/  MUFU.TANH R93, R93 ;  /* 0x0000005d005d7308 */ /* 0x000e220000002400 */
[----:B--2---:R-:W-:Y:S02]  /*19260*/  FSEL R117, R10, -INF , P3 ;  /* 0xff8000000a757808 */ /* 0x004fe40001800000 */
[----:B------:R-:W-:-:S02]  /*19270*/  R2UR UR22, R4 ;  /* 0x00000000041672ca */ /* 0x000fc400000e0000 */
[----:B------:R-:W-:Y:S02]  /*19280*/  ISETP.GT.AND P4, PT, R66, 0x9, PT ;  /* 0x000000094200780c */ /* 0x000fe40003f84270 */
[----:B---3--:R-:W-:Y:S01]  /*19290*/  FSEL R119, R89, -INF , P5 ;  /* 0xff80000059777808 */ /* 0x008fe20002800000 */
[----:B------:R-:W2:Y:S01]  /*192a0*/  MUFU.TANH R96, R96 ;  /* 0x0000006000607308 */ /* 0x000ea20000002400 */
[----:B------:R-:W-:Y:S01]  /*192b0*/  FMNMX.FTZ R4, R109, R117, !PT ;  /* 0x000000756d047209 */ /* 0x000fe20007810000 */
[----:B------:R-:W-:Y:S01]  /*192c0*/  FMUL.FTZ R111, R2, R73 ;  /* 0x00000049026f7220 */ /* 0x000fe20000410000 */
[----:B------:R-:W-:Y:S02]  /*192d0*/  ISETP.GT.AND P3, PT, R66, 0x10, PT ;  /* 0x000000104200780c */ /* 0x000fe40003f64270 */
[----:B-----5:R-:W-:Y:S02]  /*192e0*/  FSEL R121, R92, -INF , P4 ;  /* 0xff8000005c797808 */ /* 0x020fe40002000000 */
[----:B------:R-:W-:Y:S01]  /*192f0*/  FMNMX.FTZ R4, R119, R4, !PT ;  /* 0x0000000477047209 */ /* 0x000fe20007810000 */
[----:B------:R-:W3:Y:S01]  /*19300*/  MUFU.TANH R100, R100 ;  /* 0x0000006400647308 */ /* 0x000ee20000002400 */
[----:B------:R-:W-:Y:S01]  /*19310*/  ISETP.GT.AND P5, PT, R66, 0x11, PT ;  /* 0x000000114200780c */ /* 0x000fe20003fa4270 */
[----:B------:R-:W-:Y:S01]  /*19320*/  FMUL.FTZ R113, R2, R76 ;  /* 0x0000004c02717220 */ /* 0x000fe20000410000 */
[----:B-1----:R-:W-:-:S02]  /*19330*/  FSEL R125, R104, -INF , P3 ;  /* 0xff800000687d7808 */ /* 0x002fc40001800000 */
[----:B------:R-:W-:-:S03]  /*19340*/  FMNMX.FTZ R4, R121, R4, !PT ;  /* 0x0000000479047209 */ /* 0x000fc60007810000 */
[----:B------:R-:W1:Y:S01]  /*19350*/  MUFU.TANH R90, R90 ;  /* 0x0000005a005a7308 */ /* 0x000e620000002400 */
[----:B------:R-:W-:Y:S01]  /*19360*/  IMAD.MOV.U32 R5, RZ, RZ, -0x7fffffe0 ;  /* 0x80000020ff057424 */ /* 0x000fe200078e00ff */
[----:B------:R-:W-:Y:S01]  /*19370*/  ISETP.GT.AND P4, PT, R66, 0x18, PT ;  /* 0x000000184200780c */ /* 0x000fe20003f84270 */
[C---:B------:R-:W-:Y:S01]  /*19380*/  FMUL.FTZ R105, R2.reuse, R77 ;  /* 0x0000004d02697220 */ /* 0x040fe20000410000 */
[----:B0-----:R-:W-:Y:S02]  /*19390*/  FSEL R129, R93, -INF , P5 ;  /* 0xff8000005d817808 */ /* 0x001fe40002800000 */
[----:B------:R-:W-:Y:S02]  /*193a0*/  FMNMX.FTZ R4, R125, R4, !PT ;  /* 0x000000047d047209 */ /* 0x000fe40007810000 */
[----:B------:R-:W0:Y:S01]  /*193b0*/  MUFU.TANH R111, R111 ;  /* 0x0000006f006f7308 */ /* 0x000e220000002400 */
[----:B------:R-:W-:Y:S01]  /*193c0*/  FMUL.FTZ R20, R2, R103 ;  /* 0x0000006702147220 */ /* 0x000fe20000410000 */
[----:B------:R-:W-:Y:S01]  /*193d0*/  ISETP.GT.AND P3, PT, R66, 0x19, PT ;  /* 0x000000194200780c */ /* 0x000fe20003f64270 */
[----:B------:R-:W-:Y:S01]  /*193e0*/  FMUL.FTZ R103, R2, R80 ;  /* 0x0000005002677220 */ /* 0x000fe20000410000 */
[----:B--2---:R-:W-:-:S02]  /*193f0*/  FSEL R127, R96, -INF , P4 ;  /* 0xff800000607f7808 */ /* 0x004fc40002000000 */
[----:B------:R-:W-:Y:S02]  /*19400*/  FMNMX.FTZ R4, R129, R4, !PT ;  /* 0x0000000481047209 */ /* 0x000fe40007810000 */
[----:B------:R-:W2:Y:S01]  /*19410*/  MUFU.TANH R113, R113 ;  /* 0x0000007100717308 */ /* 0x000ea20000002400 */
[----:B------:R-:W-:Y:S02]  /*19420*/  R2UR UR23, R5 ;  /* 0x00000000051772ca */ /* 0x000fe400000e0000 */
[----:B------:R-:W-:Y:S02]  /*19430*/  ISETP.GT.AND P4, PT, R66, 0x20, PT ;  /* 0x000000204200780c */ /* 0x000fe40003f84270 */
[----:B---3--:R-:W-:Y:S02]  /*19440*/  FSEL R123, R100, -INF , P3 ;  /* 0xff800000647b7808 */ /* 0x008fe40001800000 */
[----:B------:R-:W-:Y:S01]  /*19450*/  FMNMX.FTZ R4, R127, R4, !PT ;  /* 0x000000047f047209 */ /* 0x000fe20007810000 */
[----:B------:R-:W3:Y:S01]  /*19460*/  MUFU.TANH R105, R105 ;  /* 0x0000006900697308 */ /* 0x000ee20000002400 */
[----:B------:R-:W-:-:S02]  /*19470*/  WARPGROUP.DEPBAR.LE gsb0, 0x0 ;  /* 0x00008000000079c5 */ /* 0x000fc40000010000 */
[----:B----4-:R-:W-:Y:S01]  /*19480*/  FMUL.FTZ R14, R2, R99 ;  /* 0x00000063020e7220 */ /* 0x010fe20000410000 */
[----:B------:R-:W-:Y:S01]  /*19490*/  WARPGROUP.ARRIVE ;  /* 0x00000000000079c5 */ /* 0x000fe20000000000 */
[----:B------:R-:W-:Y:S01]  /*194a0*/  ISETP.GT.AND P3, PT, R66, 0x21, PT ;  /* 0x000000214200780c */ /* 0x000fe20003f64270 */
[----:B------:R-:W-:Y:S01]  /*194b0*/  FMUL.FTZ R99, R2, R84 ;  /* 0x0000005402637220 */ /* 0x000fe20000410000 */
[----:B-1----:R-:W-:Y:S01]  /*194c0*/  FSEL R115, R90, -INF , P4 ;  /* 0xff8000005a737808 */ /* 0x002fe20002000000 */
[----:B------:R-:W1:Y:S01]  /*194d0*/  MUFU.TANH R103, R103 ;  /* 0x0000006700677308 */ /* 0x000e620000002400 */
[----:B------:R-:W-:Y:S01]  /*194e0*/  FMNMX.FTZ R4, R123, R4, !PT ;  /* 0x000000047b047209 */ /* 0x000fe20007810000 */
[----:B------:R-:W-:Y:S01]  /*194f0*/  QGMMA.64x32x32.F32.E4M3.E4M3 R24, gdesc[UR20], R24, gsb0 ;  /* 0x00600000141879f3 */ /* 0x000fe20008000818 */
[----:B------:R-:W-:Y:S02]  /*19500*/  ISETP.GT.AND P4, PT, R66, 0x28, PT ;  /* 0x000000284200780c */ /* 0x000fe40003f84270 */
[----:B0-----:R-:W-:-:S02]  /*19510*/  FSEL R111, R111, -INF , P3 ;  /* 0xff8000006f6f7808 */ /* 0x001fc40001800000 */
[----:B------:R-:W-:Y:S01]  /*19520*/  FMNMX.FTZ R4, R115, R4, !PT ;  /* 0x0000000473047209 */ /* 0x000fe20007810000 */
[----:B------:R-:W0:Y:S01]  /*19530*/  MUFU.TANH R101, R101 ;  /* 0x0000006500657308 */ /* 0x000e220000002400 */
[----:B------:R-:W-:Y:S01]  /*19540*/  ISETP.GT.AND P3, PT, R66, 0x29, PT ;  /* 0x000000294200780c */ /* 0x000fe20003f64270 */
[----:B------:R-:W-:Y:S01]  /*19550*/  FMUL.FTZ R80, R2, R56 ;  /* 0x0000003802507220 */ /* 0x000fe20000410000 */
[----:B--2---:R-:W-:Y:S02]  /*19560*/  FSEL R113, R113, -INF , P4 ;  /* 0xff80000071717808 */ /* 0x004fe40002000000 */
[----:B------:R-:W-:-:S03]  /*19570*/  FMNMX.FTZ R4, R111, R4, !PT ;  /* 0x000000046f047209 */ /* 0x000fc60007810000 */
[----:B------:R-:W2:Y:S01]  /*19580*/  MUFU.TANH R99, R99 ;  /* 0x0000006300637308 */ /* 0x000ea20000002400 */
[----:B------:R-:W-:Y:S02]  /*19590*/  ISETP.GT.AND P4, PT, R66, 0x30, PT ;  /* 0x000000304200780c */ /* 0x000fe40003f84270 */
[----:B---3--:R-:W-:Y:S02]  /*195a0*/  FSEL R105, R105, -INF , P3 ;  /* 0xff80000069697808 */ /* 0x008fe40001800000 */
[----:B------:R-:W-:-:S03]  /*195b0*/  FMNMX.FTZ R4, R113, R4, !PT ;  /* 0x0000000471047209 */ /* 0x000fc60007810000 */
[----:B------:R-:W3:Y:S01]  /*195c0*/  MUFU.TANH R95, R95 ;  /* 0x0000005f005f7308 */ /* 0x000ee20000002400 */
[----:B------:R-:W-:Y:S02]  /*195d0*/  ISETP.GT.AND P3, PT, R66, 0x31, PT ;  /* 0x000000314200780c */ /* 0x000fe40003f64270 */
[----:B-1----:R-:W-:Y:S02]  /*195e0*/  FSEL R103, R103, -INF , P4 ;  /* 0xff80000067677808 */ /* 0x002fe40002000000 */
[----:B------:R-:W-:-:S03]  /*195f0*/  FMNMX.FTZ R4, R105, R4, !PT ;  /* 0x0000000469047209 */ /* 0x000fc60007810000 */
[----:B------:R-:W1:Y:S01]  /*19600*/  MUFU.TANH R80, R80 ;  /* 0x0000005000507308 */ /* 0x000e620000002400 */
[C---:B------:R-:W-:Y:S01]  /*19610*/  FMUL.FTZ R21, R2.reuse, R74 ;  /* 0x0000004a02157220 */ /* 0x040fe20000410000 */
[----:B------:R-:W-:Y:S01]  /*19620*/  FMUL.FTZ R74, R2, R79 ;  /* 0x0000004f024a7220 */ /* 0x000fe20000410000 */
[----:B------:R-:W-:Y:S01]  /*19630*/  ISETP.GT.AND P4, PT, R66, 0x38, PT ;  /* 0x000000384200780c */ /* 0x000fe20003f84270 */
[----:B------:R-:W-:Y:S01]  /*19640*/  FMUL.FTZ R79, R2, R61 ;  /* 0x0000003d024f7220 */ /* 0x000fe20000410000 */
[----:B0-----:R-:W-:Y:S02]  /*19650*/  FSEL R101, R101, -INF , P3 ;  /* 0xff80000065657808 */ /* 0x001fe40001800000 */
[----:B------:R-:W-:Y:S01]  /*19660*/  FMNMX.FTZ R4, R103, R4, !PT ;  /* 0x0000000467047209 */ /* 0x000fe20007810000 */
[----:B------:R-:W0:Y:S01]  /*19670*/  MUFU.TANH R85, R85 ;  /* 0x0000005500557308 */ /* 0x000e220000002400 */
[----:B------:R-:W-:Y:S02]  /*19680*/  ISETP.GT.AND P3, PT, R66, 0x39, PT ;  /* 0x000000394200780c */ /* 0x000fe40003f64270 */
[----:B--2---:R-:W-:-:S02]  /*19690*/  FSEL R99, R99, -INF , P4 ;  /* 0xff80000063637808 */ /* 0x004fc40002000000 */
[----:B------:R-:W-:-:S03]  /*196a0*/  FMNMX.FTZ R4, R101, R4, !PT ;  /* 0x0000000465047209 */ /* 0x000fc60007810000 */
[----:B------:R-:W2:Y:S01]  /*196b0*/  MUFU.TANH R81, R81 ;  /* 0x0000005100517308 */ /* 0x000ea20000002400 */
[----:B------:R-:W-:Y:S01]  /*196c0*/  FMUL.FTZ R5, R2, R40 ;  /* 0x0000002802057220 */ /* 0x000fe20000410000 */
[----:B------:R-:W-:Y:S01]  /*196d0*/  ISETP.GT.AND P4, PT, R66, 0x40, PT ;  /* 0x000000404200780c */ /* 0x000fe20003f84270 */
[----:B------:R-:W-:Y:S01]  /*196e0*/  FMUL.FTZ R65, R2, R65 ;  /* 0x0000004102417220 */ /* 0x000fe20000410000 */
[----:B---3--:R-:W-:Y:S02]  /*196f0*/  FSEL R95, R95, -INF , P3 ;  /* 0xff8000005f5f7808 */ /* 0x008fe40001800000 */
[----:B------:R-:W-:Y:S02]  /*19700*/  FMNMX.FTZ R40, R99, R4, !PT ;  /* 0x0000000463287209 */ /* 0x000fe40007810000 */
[----:B------:R-:W3:Y:S01]  /*19710*/  MUFU.TANH R79, R79 ;  /* 0x0000004f004f7308 */ /* 0x000ee20000002400 */
[----:B------:R-:W-:Y:S01]  /*19720*/  ISETP.GT.AND P3, PT, R66, 0x41, PT ;  /* 0x000000414200780c */ /* 0x000fe20003f64270 */
[----:B------:R-:W-:Y:S01]  /*19730*/  FMUL.FTZ R68, R2, R68 ;  /* 0x0000004402447220 */ /* 0x000fe20000410000 */
[----:B-1----:R-:W-:-:S02]  /*19740*/  FSEL R93, R80, -INF , P4 ;  /* 0xff800000505d7808 */ /* 0x002fc40002000000 */
        /* <DEDUP_REMOVED lines=12> */
[----:B------:R-:W-:Y:S01]  /*19810*/  MUFU.TANH R68, R68 ;  /* 0x0000004400447308 */ /* 0x000fe20000002400 */
[----:B------:R-:W-:Y:S01]  /*19820*/  ISETP.GT.AND P4, PT, R66, 0x50, PT ;  /* 0x000000504200780c */ /* 0x000fe20003f84270 */
[----:B------:R-:W-:Y:S01]  /*19830*/  FMUL.FTZ R10, R2, R41 ;  /* 0x00000029020a7220 */ /* 0x000fe20000410000 */
[----:B---3--:R-:W-:Y:S02]  /*19840*/  FSEL R69, R79, -INF , P3 ;  /* 0xff8000004f457808 */ /* 0x008fe40001800000 */
[----:B------:R-:W-:-:S03]  /*19850*/  FMNMX.FTZ R42, R81, R42, !PT ;  /* 0x0000002a512a7209 */ /* 0x000fc60007810000 */
[----:B------:R-:W2:Y:S01]  /*19860*/  MUFU.TANH R83, R83 ;  /* 0x0000005300537308 */ /* 0x000ea20000002400 */
[C---:B------:R-:W-:Y:S01]  /*19870*/  FMUL.FTZ R61, R2.reuse, R59 ;  /* 0x0000003b023d7220 */ /* 0x040fe20000410000 */
[----:B------:R-:W-:Y:S01]  /*19880*/  FMUL.FTZ R59, R2, R71 ;  /* 0x00000047023b7220 */ /* 0x000fe20000410000 */
[----:B------:R-:W-:Y:S01]  /*19890*/  ISETP.GT.AND P3, PT, R66, 0x51, PT ;  /* 0x000000514200780c */ /* 0x000fe20003f64270 */
[----:B------:R-:W-:Y:S01]  /*198a0*/  FMUL.FTZ R44, R2, R44 ;  /* 0x0000002c022c7220 */ /* 0x000fe20000410000 */
[----:B-1----:R-:W-:Y:S02]  /*198b0*/  FSEL R71, R82, -INF , P4 ;  /* 0xff80000052477808 */ /* 0x002fe40002000000 */
[----:B------:R-:W-:Y:S01]  /*198c0*/  FMNMX.FTZ R42, R69, R42, !PT ;  /* 0x0000002a452a7209 */ /* 0x000fe20007810000 */
[----:B------:R-:W1:Y:S01]  /*198d0*/  MUFU.TANH R5, R5 ;  /* 0x0000000500057308 */ /* 0x000e620000002400 */
[----:B------:R-:W-:Y:S01]  /*198e0*/  FMUL.FTZ R53, R2, R53 ;  /* 0x0000003502357220 */ /* 0x000fe20000410000 */
[----:B------:R-:W-:Y:S01]  /*198f0*/  ISETP.GT.AND P4, PT, R66, 0x58, PT ;  /* 0x000000584200780c */ /* 0x000fe20003f84270 */
[----:B------:R-:W-:Y:S01]  /*19900*/  FMUL.FTZ R45, R2, R45 ;  /* 0x0000002d022d7220 */ /* 0x000fe20000410000 */
[----:B0-----:R-:W-:-:S02]  /*19910*/  FSEL R65, R65, -INF , P3 ;  /* 0xff80000041417808 */ /* 0x001fc40001800000 */
[----:B------:R-:W-:Y:S02]  /*19920*/  FMNMX.FTZ R42, R71, R42, !PT ;  /* 0x0000002a472a7209 */ /* 0x000fe40007810000 */
[----:B------:R-:W0:Y:S01]  /*19930*/  MUFU.TANH R10, R10 ;  /* 0x0000000a000a7308 */ /* 0x000e220000002400 */
[----:B------:R-:W-:Y:S01]  /*19940*/  FMUL.FTZ R56, R2, R67 ;  /* 0x0000004302387220 */ /* 0x000fe20000410000 */
[----:B------:R-:W-:Y:S01]  /*19950*/  ISETP.GT.AND P3, PT, R66, 0x59, PT ;  /* 0x000000594200780c */ /* 0x000fe20003f64270 */
[----:B------:R-:W-:Y:S01]  /*19960*/  FMUL.FTZ R48, R2, R48 ;  /* 0x0000003002307220 */ /* 0x000fe20000410000 */
[----:B------:R-:W-:-:S04]  /*19970*/  FMNMX.FTZ R42, R65, R42, !PT ;  /* 0x0000002a412a7209 */ /* 0x000fc80007810000 */
[----:B------:R-:W-:Y:S01]  /*19980*/  MUFU.TANH R44, R44 ;  /* 0x0000002c002c7308 */ /* 0x000fe20000002400 */
[----:B--2---:R-:W-:Y:S01]  /*19990*/  FSEL R41, R83, -INF , P3 ;  /* 0xff80000053297808 */ /* 0x004fe20001800000 */
[----:B------:R-:W-:-:S06]  /*199a0*/  FMUL.FTZ R49, R2, R49 ;  /* 0x0000003102317220 */ /* 0x000fcc0000410000 */
[----:B------:R2:W-:Y:S01]  /*199b0*/  MUFU.TANH R67, R53 ;  /* 0x0000003500437308 */ /* 0x0005e20000002400 */
[----:B------:R-:W-:Y:S01]  /*199c0*/  FMUL.FTZ R40, R2, R43 ;  /* 0x0000002b02287220 */ /* 0x000fe20000410000 */
[----:B--2---:R-:W-:-:S06]  /*199d0*/  FSEL R53, R68, -INF , P4 ;  /* 0xff80000044357808 */ /* 0x004fcc0002000000 */
[----:B------:R-:W2:Y:S01]  /*199e0*/  MUFU.TANH R45, R45 ;  /* 0x0000002d002d7308 */ /* 0x000ea20000002400 */
[----:B------:R-:W-:Y:S02]  /*199f0*/  ISETP.GT.AND P4, PT, R66, 0x60, PT ;  /* 0x000000604200780c */ /* 0x000fe40003f84270 */
[----:B------:R-:W-:Y:S01]  /*19a00*/  FMNMX.FTZ R42, R53, R42, !PT ;  /* 0x0000002a352a7209 */ /* 0x000fe20007810000 */
[----:B------:R-:W-:Y:S01]  /*19a10*/  FMUL.FTZ R52, R2, R52 ;  /* 0x0000003402347220 */ /* 0x000fe20000410000 */
[----:B------:R-:W-:Y:S02]  /*19a20*/  ISETP.GT.AND P3, PT, R66, 0x61, PT ;  /* 0x000000614200780c */ /* 0x000fe40003f64270 */
[----:B-1----:R-:W-:Y:S01]  /*19a30*/  FSEL R43, R5, -INF , P4 ;  /* 0xff800000052b7808 */ /* 0x002fe20002000000 */
[----:B------:R-:W1:Y:S01]  /*19a40*/  MUFU.TANH R48, R48 ;  /* 0x0000003000307308 */ /* 0x000e620000002400 */
[----:B------:R-:W-:Y:S01]  /*19a50*/  FMNMX.FTZ R42, R41, R42, !PT ;  /* 0x0000002a292a7209 */ /* 0x000fe20007810000 */
[----:B------:R-:W-:-:S02]  /*19a60*/  WARPGROUP.DEPBAR.LE gsb0, 0x0 ;  /* 0x00008000000079c5 */ /* 0x000fc40000010000 */
[----:B------:R-:W-:Y:S01]  /*19a70*/  FMUL.FTZ R25, R2, R25 ;  /* 0x0000001902197220 */ /* 0x000fe20000410000 */
[----:B------:R-:W-:Y:S02]  /*19a80*/  ISETP.GT.AND P4, PT, R66, 0x68, PT ;  /* 0x000000684200780c */ /* 0x000fe40003f84270 */
[----:B0-----:R-:W-:Y:S01]  /*19a90*/  FSEL R5, R10, -INF , P3 ;  /* 0xff8000000a057808 */ /* 0x001fe20001800000 */
[----:B------:R-:W0:Y:S01]  /*19aa0*/  MUFU.TANH R49, R49 ;  /* 0x0000003100317308 */ /* 0x000e220000002400 */
[----:B------:R-:W-:Y:S01]  /*19ab0*/  FMNMX.FTZ R42, R43, R42, !PT ;  /* 0x0000002a2b2a7209 */ /* 0x000fe20007810000 */
[----:B------:R-:W-:Y:S01]  /*19ac0*/  FMUL.FTZ R24, R2, R24 ;  /* 0x0000001802187220 */ /* 0x000fe20000410000 */
[----:B------:R-:W-:Y:S02]  /*19ad0*/  ISETP.GT.AND P3, PT, R66, 0x69, PT ;  /* 0x000000694200780c */ /* 0x000fe40003f64270 */
[----:B------:R-:W-:-:S03]  /*19ae0*/  FMNMX.FTZ R42, R5, R42, !PT ;  /* 0x0000002a052a7209 */ /* 0x000fc60007810000 */
[----:B------:R-:W3:Y:S01]  /*19af0*/  MUFU.TANH R52, R52 ;  /* 0x0000003400347308 */ /* 0x000ee20000002400 */
[----:B------:R-:W-:Y:S01]  /*19b00*/  FMUL.FTZ R10, R2, R29 ;  /* 0x0000001d020a7220 */ /* 0x000fe20000410000 */
[----:B--2---:R-:W-:-:S06]  /*19b10*/  FSEL R29, R45, -INF , P3 ;  /* 0xff8000002d1d7808 */ /* 0x004fcc0001800000 */
[----:B------:R2:W-:Y:S01]  /*19b20*/  MUFU.TANH R68, R25 ;  /* 0x0000001900447308 */ /* 0x0005e20000002400 */
[----:B------:R-:W-:Y:S02]  /*19b30*/  ISETP.GT.AND P3, PT, R66, 0x71, PT ;  /* 0x000000714200780c */ /* 0x000fe40003f64270 */
[----:B--2---:R-:W-:Y:S02]  /*19b40*/  FSEL R25, R44, -INF , P4 ;  /* 0xff8000002c197808 */ /* 0x004fe40002000000 */
[----:B------:R-:W-:Y:S02]  /*19b50*/  ISETP.GT.AND P4, PT, R66, 0x70, PT ;  /* 0x000000704200780c */ /* 0x000fe40003f84270 */
[----:B------:R-:W-:Y:S01]  /*19b60*/  FMNMX.FTZ R42, R25, R42, !PT ;  /* 0x0000002a192a7209 */ /* 0x000fe20007810000 */
[----:B------:R-:W2:Y:S01]  /*19b70*/  MUFU.TANH R24, R24 ;  /* 0x0000001800187308 */ /* 0x000ea20000002400 */
[----:B-1----:R-:W-:Y:S01]  /*19b80*/  FSEL R45, R48, -INF , P4 ;  /* 0xff800000302d7808 */ /* 0x002fe20002000000 */
[----:B------:R-:W-:Y:S01]  /*19b90*/  FMUL.FTZ R28, R2, R28 ;  /* 0x0000001c021c7220 */ /* 0x000fe20000410000 */
[----:B------:R-:W-:-:S02]  /*19ba0*/  FMNMX.FTZ R42, R29, R42, !PT ;  /* 0x0000002a1d2a7209 */ /* 0x000fc40007810000 */
[C---:B------:R-:W-:Y:S02]  /*19bb0*/  ISETP.GT.AND P4, PT, R66.reuse, 0x78, PT ;  /* 0x000000784200780c */ /* 0x040fe40003f84270 */
[----:B0-----:R-:W-:Y:S02]  /*19bc0*/  FSEL R49, R49, -INF , P3 ;  /* 0xff80000031317808 */ /* 0x001fe40001800000 */
[----:B------:R-:W-:Y:S01]  /*19bd0*/  FMNMX.FTZ R42, R45, R42, !PT ;  /* 0x0000002a2d2a7209 */ /* 0x000fe20007810000 */
[----:B------:R-:W0:Y:S01]  /*19be0*/  MUFU.TANH R28, R28 ;  /* 0x0000001c001c7308 */ /* 0x000e220000002400 */
[----:B------:R-:W-:Y:S01]  /*19bf0*/  ISETP.GT.AND P3, PT, R66, 0x79, PT ;  /* 0x000000794200780c */ /* 0x000fe20003f64270 */
[----:B------:R-:W-:Y:S01]  /*19c00*/  FMUL.FTZ R32, R2, R32 ;  /* 0x0000002002207220 */ /* 0x000fe20000410000 */
[----:B---3--:R-:W-:Y:S02]  /*19c10*/  FSEL R63, R52, -INF , P4 ;  /* 0xff800000343f7808 */ /* 0x008fe40002000000 */
[----:B------:R-:W-:-:S03]  /*19c20*/  FMNMX.FTZ R42, R49, R42, !PT ;  /* 0x0000002a312a7209 */ /* 0x000fc60007810000 */
[----:B------:R1:W3:Y:S01]  /*19c30*/  MUFU.TANH R83, R10 ;  /* 0x0000000a00537308 */ /* 0x0002e20000002400 */
[----:B------:R-:W-:Y:S02]  /*19c40*/  ISETP.GT.AND P4, PT, R66, 0x80, PT ;  /* 0x000000804200780c */ /* 0x000fe40003f84270 */
[----:B------:R-:W-:Y:S01]  /*19c50*/  FMNMX.FTZ R42, R63, R42, !PT ;  /* 0x0000002a3f2a7209 */ /* 0x000fe20007810000 */
[----:B-1----:R-:W-:Y:S01]  /*19c60*/  FMUL.FTZ R10, R2, R33 ;  /* 0x00000021020a7220 */ /* 0x002fe20000410000 */
[----:B------:R-:W-:-:S03]  /*19c70*/  FSEL R33, R67, -INF , P3 ;  /* 0xff80000043217808 */ /* 0x000fc60001800000 */
[----:B------:R-:W1:Y:S01]  /*19c80*/  MUFU.TANH R32, R32 ;  /* 0x0000002000207308 */ /* 0x000e620000002400 */
[----:B------:R-:W-:Y:S01]  /*19c90*/  ISETP.GT.AND P3, PT, R66, 0x81, PT ;  /* 0x000000814200780c */ /* 0x000fe20003f64270 */
[----:B------:R-:W-:Y:S01]  /*19ca0*/  FMUL.FTZ R73, R2, R78 ;  /* 0x0000004e02497220 */ /* 0x000fe20000410000 */
[----:B--2---:R-:W-:Y:S01]  /*19cb0*/  FSEL R79, R24, -INF , P4 ;  /* 0xff800000184f7808 */ /* 0x004fe20002000000 */
[C---:B------:R-:W-:Y:S01]  /*19cc0*/  FMUL.FTZ R36, R2.reuse, R36 ;  /* 0x0000002402247220 */ /* 0x040fe20000410000 */
[----:B------:R-:W-:Y:S01]  /*19cd0*/  FMNMX.FTZ R42, R33, R42, !PT ;  /* 0x0000002a212a7209 */ /* 0x000fe20007810000 */
[----:B------:R-:W-:Y:S01]  /*19ce0*/  FMUL.FTZ R78, R2, R87 ;  /* 0x00000057024e7220 */ /* 0x000fe20000410000 */
[----:B------:R-:W-:Y:S01]  /*19cf0*/  ISETP.GT.AND P4, PT, R66, 0x88, PT ;  /* 0x000000884200780c */ /* 0x000fe20003f84270 */
[----:B------:R2:W4:Y:S01]  /*19d00*/  MUFU.TANH R87, R10 ;  /* 0x0000000a00577308 */ /* 0x0005220000002400 */
[----:B------:R-:W-:Y:S02]  /*19d10*/  FSEL R67, R68, -INF , P3 ;  /* 0xff80000044437808 */ /* 0x000fe40001800000 */
[----:B------:R-:W-:-:S02]  /*19d20*/  FMNMX.FTZ R42, R79, R42, !PT ;  /* 0x0000002a4f2a7209 */ /* 0x000fc40007810000 */
[----:B------:R-:W-:Y:S01]  /*19d30*/  ISETP.GT.AND P3, PT, R66, 0x89, PT ;  /* 0x000000894200780c */ /* 0x000fe20003f64270 */
[----:B--2---:R-:W-:Y:S02]  /*19d40*/  FMUL.FTZ R10, R2, R37 ;  /* 0x00000025020a7220 */ /* 0x004fe40000410000 */
[----:B------:R-:W2:Y:S01]  /*19d50*/  MUFU.TANH R36, R36 ;  /* 0x0000002400247308 */ /* 0x000ea20000002400 */
[----:B0-----:R-:W-:Y:S02]  /*19d60*/  FSEL R37, R28, -INF , P4 ;  /* 0xff8000001c257808 */ /* 0x001fe40002000000 */
[----:B------:R-:W-:Y:S02]  /*19d70*/  FMNMX.FTZ R42, R67, R42, !PT ;  /* 0x0000002a432a7209 */ /* 0x000fe40007810000 */
[----:B------:R-:W-:Y:S02]  /*19d80*/  ISETP.GT.AND P4, PT, R66, 0x90, PT ;  /* 0x000000904200780c */ /* 0x000fe40003f84270 */
[----:B---3--:R-:W-:Y:S01]  /*19d90*/  FSEL R83, R83, -INF , P3 ;  /* 0xff80000053537808 */ /* 0x008fe20001800000 */
[----:B------:R-:W0:Y:S01]  /*19da0*/  MUFU.TANH R10, R10 ;  /* 0x0000000a000a7308 */ /* 0x000e220000002400 */
[----:B------:R-:W-:-:S02]  /*19db0*/  FMNMX.FTZ R42, R37, R42, !PT ;  /* 0x0000002a252a7209 */ /* 0x000fc40007810000 */
[----:B------:R-:W-:Y:S02]  /*19dc0*/  ISETP.GT.AND P3, PT, R66, 0x91, PT ;  /* 0x000000914200780c */ /* 0x000fe40003f64270 */
[----:B-1----:R-:W-:Y:S02]  /*19dd0*/  FSEL R89, R32, -INF , P4 ;  /* 0xff80000020597808 */ /* 0x002fe40002000000 */
[----:B------:R-:W-:Y:S02]  /*19de0*/  FMNMX.FTZ R42, R83, R42, !PT ;  /* 0x0000002a532a7209 */ /* 0x000fe40007810000 */
[----:B------:R-:W-:Y:S02]  /*19df0*/  ISETP.GT.AND P4, PT, R66, 0x98, PT ;  /* 0x000000984200780c */ /* 0x000fe40003f84270 */
[----:B----4-:R-:W-:Y:S02]  /*19e00*/  FSEL R87, R87, -INF , P3 ;  /* 0xff80000057577808 */ /* 0x010fe40001800000 */
[----:B------:R-:W-:Y:S01]  /*19e10*/  FMNMX.FTZ R42, R89, R42, !PT ;  /* 0x0000002a592a7209 */ /* 0x000fe20007810000 */
[----:B------:R-:W-:Y:S01]  /*19e20*/  FMUL.FTZ R68, R2, R47 ;  /* 0x0000002f02447220 */ /* 0x000fe20000410000 */
[----:B------:R-:W-:-:S02]  /*19e30*/  ISETP.GT.AND P3, PT, R66, 0x99, PT ;  /* 0x000000994200780c */ /* 0x000fc40003f64270 */
[----:B--2---:R-:W-:Y:S02]  /*19e40*/  FSEL R47, R36, -INF , P4 ;  /* 0xff800000242f7808 */ /* 0x004fe40002000000 */
[----:B------:R-:W-:Y:S01]  /*19e50*/  FMNMX.FTZ R42, R87, R42, !PT ;  /* 0x0000002a572a7209 */ /* 0x000fe20007810000 */
[----:B------:R-:W-:Y:S01]  /*19e60*/  FMUL.FTZ R8, R2, R91 ;  /* 0x0000005b02087220 */ /* 0x000fe20000410000 */
[----:B0-----:R-:W-:Y:S02]  /*19e70*/  FSEL R91, R10, -INF , P3 ;  /* 0xff8000000a5b7808 */ /* 0x001fe40001800000 */
[----:B------:R-:W-:-:S04]  /*19e80*/  FMNMX.FTZ R42, R47, R42, !PT ;  /* 0x0000002a2f2a7209 */ /* 0x000fc80007810000 */
[----:B------:R-:W-:-:S05]  /*19e90*/  FMNMX.FTZ R42, R91, R42, !PT ;  /* 0x0000002a5b2a7209 */ /* 0x000fca0007810000 */
[----:B------:R-:W0:Y:S04]  /*19ea0*/  SHFL.BFLY PT, R131, R42, 0x2, 0x1f ;  /* 0x0c401f002a837f89 */ /* 0x000e2800000e0000 */
[----:B------:R-:W1:Y:S01]  /*19eb0*/  SHFL.IDX PT, R62, R62, 0x1, 0x1c1f ;  /* 0x003c1f003e3e7f89 */ /* 0x000e6200000e0000 */
[----:B0-----:R-:W-:-:S05]  /*19ec0*/  FMNMX.FTZ R131, R42, R131, !PT ;  /* 0x000000832a837209 */ /* 0x001fca0007810000 */
[----:B------:R-:W0:Y:S01]  /*19ed0*/  SHFL.BFLY PT, R122, R131, 0x1, 0x1f ;  /* 0x0c201f00837a7f89 */ /* 0x000e2200000e0000 */
[C---:B------:R-:W-:Y:S01]  /*19ee0*/  FMUL.FTZ R11, R2.reuse, R94 ;  /* 0x0000005e020b7220 */ /* 0x040fe20000410000 */
[----:B------:R-:W2:Y:S01]  /*19ef0*/  MUFU.TANH R3, R3 ;  /* 0x0000000300037308 */ /* 0x000ea20000002400 */
[----:B------:R-:W-:-:S07]  /*19f00*/  FMUL.FTZ R13, R2, R98 ;  /* 0x00000062020d7220 */ /* 0x000fce0000410000 */
[----:B------:R-:W3:Y:S01]  /*19f10*/  MUFU.TANH R8, R8 ;  /* 0x0000000800087308 */ /* 0x000ee20000002400 */
[----:B------:R-:W-:Y:S01]  /*19f20*/  IMAD.U32 R10, RZ, RZ, UR6 ;  /* 0x00000006ff0a7e24 */ /* 0x000fe2000f8e00ff */
[----:B-1----:R-:W-:-:S06]  /*19f30*/  VIADDMNMX R64, R62, R97, R64, PT ;  /* 0x000000613e407246 */ /* 0x002fcc0003800140 */
[----:B------:R-:W1:Y:S01]  /*19f40*/  MUFU.TANH R11, R11 ;  /* 0x0000000b000b7308 */ /* 0x000e620000002400 */
[----:B0-----:R-:W-:-:S07]  /*19f50*/  FMNMX.FTZ R122, R131, R122, !PT ;  /* 0x0000007a837a7209 */ /* 0x001fce0007810000 */
[----:B------:R-:W0:Y:S01]  /*19f60*/  MUFU.TANH R12, R12 ;  /* 0x0000000c000c7308 */ /* 0x000e220000002400 */
[----:B------:R-:W-:Y:S01]  /*19f70*/  ISETP.GT.AND P4, PT, R64, RZ, PT ;  /* 0x000000ff4000720c */ /* 0x000fe20003f84270 */
[----:B------:R-:W-:-:S01]  /*19f80*/  FFMA.FTZ R28, R122, R10, -8 ;  /* 0xc10000007a1c7423 */ /* 0x000fc2000001000a */
[----:B------:R-:W-:Y:S01]  /*19f90*/  FSETP.NEU.FTZ.AND P3, PT, R122, -INF , PT ;  /* 0xff8000007a00780b */ /* 0x000fe20003f7d000 */
[----:B------:R-:W-:Y:S01]  /*19fa0*/  FMUL.FTZ R15, R2, R102 ;  /* 0x00000066020f7220 */ /* 0x000fe20000410000 */
[----:B------:R-:W-:-:S03]  /*19fb0*/  ISETP.GT.AND P5, PT, R64, 0x1, PT ;  /* 0x000000014000780c */ /* 0x000fc60003fa4270 */
[----:B------:R-:W4:Y:S01]  /*19fc0*/  MUFU.TANH R13, R13 ;  /* 0x0000000d000d7308 */ /* 0x000f220000002400 */
[----:B------:R-:W-:Y:S02]  /*19fd0*/  FSEL R28, R28, RZ, P3 ;  /* 0x000000ff1c1c7208 */ /* 0x000fe40001800000 */
[----:B------:R-:W-:Y:S02]  /*19fe0*/  ISETP.GT.AND P3, PT, R64, 0x8, PT ;  /* 0x000000084000780c */ /* 0x000fe40003f64270 */
[----:B--2---:R-:W-:Y:S02]  /*19ff0*/  FSEL R3, R3, -INF , P4 ;  /* 0xff80000003037808 */ /* 0x004fe40002000000 */
[----:B---3--:R-:W-:Y:S01]  /*1a000*/  FSEL R8, R8, -INF , P5 ;  /* 0xff80000008087808 */ /* 0x008fe20002800000 */
[----:B------:R-:W2:Y:S01]  /*1a010*/  MUFU.TANH R14, R14 ;  /* 0x0000000e000e7308 */ /* 0x000ea20000002400 */
[----:B------:R-:W-:Y:S01]  /*1a020*/  FMUL.FTZ R66, R2, R50 ;  /* 0x0000003202427220 */ /* 0x000fe20000410000 */
[----:B------:R-:W-:-:S02]  /*1a030*/  ISETP.GT.AND P4, PT, R64, 0x9, PT ;  /* 0x000000094000780c */ /* 0x000fc40003f84270 */
[----:B-1----:R-:W-:Y:S02]  /*1a040*/  FSEL R11, R11, -INF , P3 ;  /* 0xff8000000b0b7808 */ /* 0x002fe40001800000 */
[----:B------:R-:W-:Y:S02]  /*1a050*/  FMNMX.FTZ R50, R3, R8, !PT ;  /* 0x0000000803327209 */ /* 0x000fe40007810000 */
[----:B------:R-:W1:Y:S01]  /*1a060*/  MUFU.TANH R15, R15 ;  /* 0x0000000f000f7308 */ /* 0x000e620000002400 */
[C---:B------:R-:W-:Y:S01]  /*1a070*/  FMUL.FTZ R6, R2.reuse, R70 ;  /* 0x0000004602067220 */ /* 0x040fe20000410000 */
[----:B------:R-:W-:Y:S01]  /*1a080*/  FMUL.FTZ R70, R2, R51 ;  /* 0x0000003302467220 */ /* 0x000fe20000410000 */
[----:B------:R-:W-:Y:S02]  /*1a090*/  ISETP.GT.AND P3, PT, R64, 0x10, PT ;  /* 0x000000104000780c */ /* 0x000fe40003f64270 */
[----:B0-----:R-:W-:Y:S02]  /*1a0a0*/  FSEL R51, R12, -INF , P4 ;  /* 0xff8000000c337808 */ /* 0x001fe40002000000 */
[----:B------:R-:W-:Y:S01]  /*1a0b0*/  FMNMX.FTZ R50, R11, R50, !PT ;  /* 0x000000320b327209 */ /* 0x000fe20007810000 */
[----:B------:R-:W0:Y:S01]  /*1a0c0*/  MUFU.TANH R20, R20 ;  /* 0x0000001400147308 */ /* 0x000e220000002400 */
[----:B------:R-:W-:-:S02]  /*1a0d0*/  ISETP.GT.AND P4, PT, R64, 0x11, PT ;  /* 0x000000114000780c */ /* 0x000fc40003f84270 */
[----:B----4-:R-:W-:Y:S02]  /*1a0e0*/  FSEL R13, R13, -INF , P3 ;  /* 0xff8000000d0d7808 */ /* 0x010fe40001800000 */
[----:B------:R-:W-:-:S03]  /*1a0f0*/  FMNMX.FTZ R50, R51, R50, !PT ;  /* 0x0000003233327209 */ /* 0x000fc60007810000 */
[----:B------:R-:W3:Y:S01]  /*1a100*/  MUFU.TANH R21, R21 ;  /* 0x0000001500157308 */ /* 0x000ee20000002400 */
[----:B------:R-:W-:Y:S01]  /*1a110*/  FMUL.FTZ R24, R2, R26 ;  /* 0x0000001a02187220 */ /* 0x000fe20000410000 */
[----:B------:R-:W-:Y:S01]  /*1a120*/  ISETP.GT.AND P3, PT, R64, 0x18, PT ;  /* 0x000000184000780c */ /* 0x000fe20003f64270 */
[----:B------:R-:W-:Y:S01]  /*1a130*/  FMUL.FTZ R26, R2, R27 ;  /* 0x0000001b021a7220 */ /* 0x000fe20000410000 */
[----:B--2---:R-:W-:Y:S02]  /*1a140*/  FSEL R97, R14, -INF , P4 ;  /* 0xff8000000e617808 */ /* 0x004fe40002000000 */
[----:B------:R-:W-:Y:S02]  /*1a150*/  FMNMX.FTZ R50, R13, R50, !PT ;  /* 0x000000320d327209 */ /* 0x000fe40007810000 */
[----:B------:R-:W2:Y:S01]  /*1a160*/  MUFU.TANH R72, R72 ;  /* 0x0000004800487308 */ /* 0x000ea20000002400 */
[----:B------:R-:W-:Y:S01]  /*1a170*/  FMUL.FTZ R27, R2, R30 ;  /* 0x0000001e021b7220 */ /* 0x000fe20000410000 */
[----:B------:R-:W-:Y:S01]  /*1a180*/  FFMA.FTZ R30, R109, R10, -R28 ;  /* 0x0000000a6d1e7223 */ /* 0x000fe2000001081c */
[----:B------:R-:W-:-:S02]  /*1a190*/  ISETP.GT.AND P4, PT, R64, 0x19, PT ;  /* 0x000000194000780c */ /* 0x000fc40003f84270 */
[----:B-1----:R-:W-:Y:S02]  /*1a1a0*/  FSEL R109, R15, -INF , P3 ;  /* 0xff8000000f6d7808 */ /* 0x002fe40001800000 */
[----:B------:R-:W-:Y:S01]  /*1a1b0*/  FMNMX.FTZ R50, R97, R50, !PT ;  /* 0x0000003261327209 */ /* 0x000fe20007810000 */
[----:B------:R-:W1:Y:S01]  /*1a1c0*/  MUFU.TANH R73, R73 ;  /* 0x0000004900497308 */ /* 0x000e620000002400 */
[----:B------:R-:W-:-:S01]  /*1a1d0*/  FFMA.FTZ R15, R111, R10, -R28 ;  /* 0x0000000a6f0f7223 */ /* 0x000fc2000001081c */
[----:B------:R-:W-:Y:S02]  /*1a1e0*/  ISETP.GT.AND P3, PT, R64, 0x20, PT ;  /* 0x000000204000780c */ /* 0x000fe40003f64270 */
[----:B0-----:R-:W-:Y:S02]  /*1a1f0*/  FSEL R111, R20, -INF , P4 ;  /* 0xff800000146f7808 */ /* 0x001fe40002000000 */
[----:B------:R-:W-:Y:S02]  /*1a200*/  FMNMX.FTZ R50, R109, R50, !PT ;  /* 0x000000326d327209 */ /* 0x000fe40007810000 */
[----:B------:R-:W0:Y:S01]  /*1a210*/  MUFU.TANH R74, R74 ;  /* 0x0000004a004a7308 */ /* 0x000e220000002400 */
[----:B------:R-:W-:Y:S01]  /*1a220*/  ISETP.GT.AND P4, PT, R64, 0x21, PT ;  /* 0x000000214000780c */ /* 0x000fe20003f84270 */
[----:B------:R-:W-:Y:S01]  /*1a230*/  FMUL.FTZ R76, R2, R86 ;  /* 0x00000056024c7220 */ /* 0x000fe20000410000 */
[----:B---3--:R-:W-:-:S02]  /*1a240*/  FSEL R21, R21, -INF , P3 ;  /* 0xff80000015157808 */ /* 0x008fc40001800000 */
[----:B------:R-:W-:-:S03]  /*1a250*/  FMNMX.FTZ R50, R111, R50, !PT ;  /* 0x000000326f327209 */ /* 0x000fc60007810000 */
[----:B------:R-:W3:Y:S01]  /*1a260*/  MUFU.TANH R75, R75 ;  /* 0x0000004b004b7308 */ /* 0x000ee20000002400 */
[----:B------:R-:W-:-:S01]  /*1a270*/  FFMA.FTZ R14, R113, R10, -R28 ;  /* 0x0000000a710e7223 */ /* 0x000fc2000001081c */
[----:B------:R-:W-:Y:S02]  /*1a280*/  ISETP.GT.AND P3, PT, R64, 0x28, PT ;  /* 0x000000284000780c */ /* 0x000fe40003f64270 */
[----:B--2---:R-:W-:Y:S02]  /*1a290*/  FSEL R113, R72, -INF , P4 ;  /* 0xff80000048717808 */ /* 0x004fe40002000000 */
[----:B------:R-:W-:Y:S02]  /*1a2a0*/  FMNMX.FTZ R50, R21, R50, !PT ;  /* 0x0000003215327209 */ /* 0x000fe40007810000 */
[----:B------:R-:W2:Y:S01]  /*1a2b0*/  MUFU.TANH R77, R77 ;  /* 0x0000004d004d7308 */ /* 0x000ea20000002400 */
[----:B------:R-:W-:Y:S02]  /*1a2c0*/  ISETP.GT.AND P4, PT, R64, 0x29, PT ;  /* 0x000000294000780c */ /* 0x000fe40003f84270 */
[----:B-1----:R-:W-:-:S02]  /*1a2d0*/  FSEL R73, R73, -INF , P3 ;  /* 0xff80000049497808 */ /* 0x002fc40001800000 */
[----:B------:R-:W-:-:S03]  /*1a2e0*/  FMNMX.FTZ R50, R113, R50, !PT ;  /* 0x0000003271327209 */ /* 0x000fc60007810000 */
[----:B------:R-:W1:Y:S01]  /*1a2f0*/  MUFU.TANH R76, R76 ;  /* 0x0000004c004c7308 */ /* 0x000e620000002400 */
[----:B------:R-:W-:-:S01]  /*1a300*/  FFMA.FTZ R12, R115, R10, -R28 ;  /* 0x0000000a730c7223 */ /* 0x000fc2000001081c */
[--C-:B------:R-:W-:Y:S01]  /*1a310*/  FFMA.FTZ R115, R105, R10, -R28.reuse ;  /* 0x0000000a69737223 */ /* 0x100fe2000001081c */
[----:B------:R-:W-:Y:S02]  /*1a320*/  ISETP.GT.AND P3, PT, R64, 0x30, PT ;  /* 0x000000304000780c */ /* 0x000fe40003f64270 */
[----:B0-----:R-:W-:Y:S02]  /*1a330*/  FSEL R105, R74, -INF , P4 ;  /* 0xff8000004a697808 */ /* 0x001fe40002000000 */
[----:B------:R-:W-:Y:S01]  /*1a340*/  FMNMX.FTZ R50, R73, R50, !PT ;  /* 0x0000003249327209 */ /* 0x000fe20007810000 */
[----:B------:R-:W0:Y:S01]  /*1a350*/  MUFU.TANH R78, R78 ;  /* 0x0000004e004e7308 */ /* 0x000e220000002400 */
[----:B------:R-:W-:Y:S01]  /*1a360*/  FMUL.FTZ R42, R2, R31 ;  /* 0x0000001f022a7220 */ /* 0x000fe20000410000 */
[----:B------:R-:W-:Y:S01]  /*1a370*/  FFMA.FTZ R31, R117, R10, -R28 ;  /* 0x0000000a751f7223 */ /* 0x000fe2000001081c */
[----:B------:R-:W-:-:S02]  /*1a380*/  ISETP.GT.AND P4, PT, R64, 0x31, PT ;  /* 0x000000314000780c */ /* 0x000fc40003f84270 */
[----:B---3--:R-:W-:-:S03]  /*1a390*/  FSEL R117, R75, -INF , P3 ;  /* 0xff8000004b757808 */ /* 0x008fc60001800000 */
[----:B------:R-:W3:Y:S01]  /*1a3a0*/  MUFU.TANH R60, R60 ;  /* 0x0000003c003c7308 */ /* 0x000ee20000002400 */
[----:B------:R-:W-:Y:S02]  /*1a3b0*/  FMNMX.FTZ R50, R105, R50, !PT ;  /* 0x0000003269327209 */ /* 0x000fe40007810000 */
[----:B------:R-:W-:Y:S02]  /*1a3c0*/  ISETP.GT.AND P3, PT, R64, 0x38, PT ;  /* 0x000000384000780c */ /* 0x000fe40003f64270 */
[----:B--2---:R-:W-:Y:S02]  /*1a3d0*/  FSEL R77, R77, -INF , P4 ;  /* 0xff8000004d4d7808 */ /* 0x004fe40002000000 */
[----:B------:R-:W-:Y:S01]  /*1a3e0*/  FMNMX.FTZ R50, R117, R50, !PT ;  /* 0x0000003275327209 */ /* 0x000fe20007810000 */
[----:B------:R-:W2:Y:S01]  /*1a3f0*/  MUFU.TANH R61, R61 ;  /* 0x0000003d003d7308 */ /* 0x000ea20000002400 */
[----:B------:R-:W-:-:S01]  /*1a400*/  FFMA.FTZ R20, R103, R10, -R28 ;  /* 0x0000000a67147223 */ /* 0x000fc2000001081c */
[----:B------:R-:W-:-:S02]  /*1a410*/  ISETP.GT.AND P4, PT, R64, 0x39, PT ;  /* 0x000000394000780c */ /* 0x000fc40003f84270 */
[----:B-1----:R-:W-:Y:S02]  /*1a420*/  FSEL R103, R76, -INF , P3 ;  /* 0xff8000004c677808 */ /* 0x002fe40001800000 */
[----:B------:R-:W-:Y:S02]  /*1a430*/  FMNMX.FTZ R50, R77, R50, !PT ;  /* 0x000000324d327209 */ /* 0x000fe40007810000 */
[----:B------:R-:W1:Y:S01]  /*1a440*/  MUFU.TANH R57, R57 ;  /* 0x0000003900397308 */ /* 0x000e620000002400 */
[----:B------:R-:W-:-:S01]  /*1a450*/  FFMA.FTZ R75, R101, R10, -R28 ;  /* 0x0000000a654b7223 */ /* 0x000fc2000001081c */
[----:B------:R-:W-:Y:S02]  /*1a460*/  ISETP.GT.AND P3, PT, R64, 0x40, PT ;  /* 0x000000404000780c */ /* 0x000fe40003f64270 */
[----:B0-----:R-:W-:Y:S02]  /*1a470*/  FSEL R101, R78, -INF , P4 ;  /* 0xff8000004e657808 */ /* 0x001fe40002000000 */
[----:B------:R-:W-:-:S02]  /*1a480*/  FMNMX.FTZ R50, R103, R50, !PT ;  /* 0x0000003267327209 */ /* 0x000fc40007810000 */
[----:B------:R-:W0:Y:S01]  /*1a490*/  MUFU.TANH R58, R58 ;  /* 0x0000003a003a7308 */ /* 0x000e220000002400 */
[----:B------:R-:W-:-:S01]  /*1a4a0*/  FFMA.FTZ R32, R119, R10, -R28 ;  /* 0x0000000a77207223 */ /* 0x000fc2000001081c */
[----:B---3--:R-:W-:Y:S02]  /*1a4b0*/  FSEL R119, R60, -INF , P3 ;  /* 0xff8000003c777808 */ /* 0x008fe40001800000 */
[C---:B------:R-:W-:Y:S02]  /*1a4c0*/  ISETP.GT.AND P4, PT, R64.reuse, 0x41, PT ;  /* 0x000000414000780c */ /* 0x040fe40003f84270 */
[----:B------:R-:W-:Y:S02]  /*1a4d0*/  FMNMX.FTZ R60, R101, R50, !PT ;  /* 0x00000032653c7209 */ /* 0x000fe40007810000 */
[----:B------:R-:W3:Y:S01]  /*1a4e0*/  MUFU.TANH R7, R7 ;  /* 0x0000000700077308 */ /* 0x000ee20000002400 */
[----:B------:R-:W-:Y:S02]  /*1a4f0*/  ISETP.GT.AND P3, PT, R64, 0x48, PT ;  /* 0x000000484000780c */ /* 0x000fe40003f64270 */
[----:B--2---:R-:W-:-:S02]  /*1a500*/  FSEL R61, R61, -INF , P4 ;  /* 0xff8000003d3d7808 */ /* 0x004fc40002000000 */
[----:B------:R-:W-:-:S03]  /*1a510*/  FMNMX.FTZ R60, R119, R60, !PT ;  /* 0x0000003c773c7209 */ /* 0x000fc60007810000 */
[----:B------:R-:W2:Y:S01]  /*1a520*/  MUFU.TANH R56, R56 ;  /* 0x0000003800387308 */ /* 0x000ea20000002400 */
[----:B------:R-:W-:Y:S02]  /*1a530*/  ISETP.GT.AND P4, PT, R64, 0x49, PT ;  /* 0x000000494000780c */ /* 0x000fe40003f84270 */
[----:B-1----:R-:W-:Y:S02]  /*1a540*/  FSEL R57, R57, -INF , P3 ;  /* 0xff80000039397808 */ /* 0x002fe40001800000 */
[----:B------:R-:W-:-:S03]  /*1a550*/  FMNMX.FTZ R60, R61, R60, !PT ;  /* 0x0000003c3d3c7209 */ /* 0x000fc60007810000 */
[----:B------:R-:W1:Y:S01]  /*1a560*/  MUFU.TANH R6, R6 ;  /* 0x0000000600067308 */ /* 0x000e620000002400 */
[----:B------:R-:W-:-:S01]  /*1a570*/  FFMA.FTZ R62, R99, R10, -R28 ;  /* 0x0000000a633e7223 */ /* 0x000fc2000001081c */
[----:B------:R-:W-:Y:S02]  /*1a580*/  ISETP.GT.AND P3, PT, R64, 0x50, PT ;  /* 0x000000504000780c */ /* 0x000fe40003f64270 */
[----:B0-----:R-:W-:Y:S02]  /*1a590*/  FSEL R99, R58, -INF , P4 ;  /* 0xff8000003a637808 */ /* 0x001fe40002000000 */
[----:B------:R-:W-:Y:S02]  /*1a5a0*/  FMNMX.FTZ R60, R57, R60, !PT ;  /* 0x0000003c393c7209 */ /* 0x000fe40007810000 */
[----:B------:R-:W0:Y:S01]  /*1a5b0*/  MUFU.TANH R59, R59 ;  /* 0x0000003b003b7308 */ /* 0x000e220000002400 */
[----:B------:R-:W-:Y:S01]  /*1a5c0*/  FMUL.FTZ R44, R2, R35 ;  /* 0x00000023022c7220 */ /* 0x000fe20000410000 */
[----:B------:R-:W-:Y:S01]  /*1a5d0*/  FFMA.FTZ R35, R121, R10, -R28 ;  /* 0x0000000a79237223 */ /* 0x000fe2000001081c */
[----:B------:R-:W-:Y:S01]  /*1a5e0*/  ISETP.GT.AND P4, PT, R64, 0x51, PT ;  /* 0x000000514000780c */ /* 0x000fe20003f84270 */
[----:B------:R-:W-:Y:S01]  /*1a5f0*/  FMUL.FTZ R52, R2, R46 ;  /* 0x0000002e02347220 */ /* 0x000fe20000410000 */
[----:B---3--:R-:W-:-:S02]  /*1a600*/  FSEL R121, R7, -INF , P3 ;  /* 0xff80000007797808 */ /* 0x008fc40001800000 */
[----:B------:R-:W-:Y:S01]  /*1a610*/  FMNMX.FTZ R60, R99, R60, !PT ;  /* 0x0000003c633c7209 */ /* 0x000fe20007810000 */
[----:B------:R-:W3:Y:S01]  /*1a620*/  MUFU.TANH R4, R4 ;  /* 0x0000000400047308 */ /* 0x000ee20000002400 */
[----:B------:R-:W-:Y:S01]  /*1a630*/  FMUL.FTZ R36, R2, R34 ;  /* 0x0000002202247220 */ /* 0x000fe20000410000 */
[--C-:B------:R-:W-:Y:S01]  /*1a640*/  FFMA.FTZ R34, R125, R10, -R28.reuse ;  /* 0x0000000a7d227223 */ /* 0x100fe2000001081c */
        /* <DEDUP_REMOVED lines=15> */
[----:B------:R-:W-:Y:S01]  /*1a740*/  ISETP.GT.AND P4, PT, R64, 0x61, PT ;  /* 0x000000614000780c */ /* 0x000fe20003f84270 */
[----:B------:R-:W-:Y:S01]  /*1a750*/  FMUL.FTZ R54, R2, R54 ;  /* 0x0000003602367220 */ /* 0x000fe20000410000 */
[----:B---3--:R-:W-:Y:S02]  /*1a760*/  FSEL R85, R4, -INF , P3 ;  /* 0xff80000004557808 */ /* 0x008fe40001800000 */
[----:B------:R-:W-:Y:S02]  /*1a770*/  FMNMX.FTZ R60, R127, R60, !PT ;  /* 0x0000003c7f3c7209 */ /* 0x000fe40007810000 */
[----:B------:R-:W3:Y:S01]  /*1a780*/  MUFU.TANH R66, R66 ;  /* 0x0000004200427308 */ /* 0x000ee20000002400 */
[----:B------:R-:W-:-:S01]  /*1a790*/  FFMA.FTZ R4, R81, R10, -R28 ;  /* 0x0000000a51047223 */ /* 0x000fc2000001081c */
[----:B------:R-:W-:Y:S01]  /*1a7a0*/  ISETP.GT.AND P3, PT, R64, 0x68, PT ;  /* 0x000000684000780c */ /* 0x000fe20003f64270 */
[----:B------:R-:W-:Y:S01]  /*1a7b0*/  FMUL.FTZ R80, R2, R55 ;  /* 0x0000003702507220 */ /* 0x000fe20000410000 */
[----:B--2---:R-:W-:-:S02]  /*1a7c0*/  FSEL R81, R40, -INF , P4 ;  /* 0xff80000028517808 */ /* 0x004fc40002000000 */
[----:B------:R-:W-:Y:S02]  /*1a7d0*/  FMNMX.FTZ R60, R85, R60, !PT ;  /* 0x0000003c553c7209 */ /* 0x000fe40007810000 */
[----:B------:R-:W2:Y:S01]  /*1a7e0*/  MUFU.TANH R70, R70 ;  /* 0x0000004600467308 */ /* 0x000ea20000002400 */
[----:B------:R-:W-:Y:S01]  /*1a7f0*/  FMUL.FTZ R46, R2, R39 ;  /* 0x00000027022e7220 */ /* 0x000fe20000410000 */
[--C-:B------:R-:W-:Y:S01]  /*1a800*/  FFMA.FTZ R39, R129, R10, -R28.reuse ;  /* 0x0000000a81277223 */ /* 0x100fe2000001081c */
[----:B------:R-:W-:Y:S02]  /*1a810*/  ISETP.GT.AND P4, PT, R64, 0x69, PT ;  /* 0x000000694000780c */ /* 0x000fe40003f84270 */
[----:B-1----:R-:W-:Y:S02]  /*1a820*/  FSEL R129, R52, -INF , P3 ;  /* 0xff80000034817808 */ /* 0x002fe40001800000 */
[----:B------:R-:W-:Y:S01]  /*1a830*/  FMNMX.FTZ R60, R81, R60, !PT ;  /* 0x0000003c513c7209 */ /* 0x000fe20007810000 */
[----:B------:R-:W1:Y:S01]  /*1a840*/  MUFU.TANH R54, R54 ;  /* 0x0000003600367308 */ /* 0x000e620000002400 */
[----:B------:R-:W-:-:S01]  /*1a850*/  FFMA.FTZ R59, R69, R10, -R28 ;  /* 0x0000000a453b7223 */ /* 0x000fc2000001081c */
[----:B------:R-:W-:-:S02]  /*1a860*/  ISETP.GT.AND P3, PT, R64, 0x70, PT ;  /* 0x000000704000780c */ /* 0x000fc40003f64270 */
[----:B0-----:R-:W-:Y:S02]  /*1a870*/  FSEL R69, R68, -INF , P4 ;  /* 0xff80000044457808 */ /* 0x001fe40002000000 */
[----:B------:R-:W-:Y:S02]  /*1a880*/  FMNMX.FTZ R60, R129, R60, !PT ;  /* 0x0000003c813c7209 */ /* 0x000fe40007810000 */
[----:B------:R-:W0:Y:S01]  /*1a890*/  MUFU.TANH R80, R80 ;  /* 0x0000005000507308 */ /* 0x000e220000002400 */
[----:B------:R-:W-:Y:S02]  /*1a8a0*/  ISETP.GT.AND P4, PT, R64, 0x71, PT ;  /* 0x000000714000780c */ /* 0x000fe40003f84270 */
[----:B---3--:R-:W-:Y:S02]  /*1a8b0*/  FSEL R131, R66, -INF , P3 ;  /* 0xff80000042837808 */ /* 0x008fe40001800000 */
        /* <DEDUP_REMOVED lines=11> */
[----:B------:R-:W-:Y:S02]  /*1a970*/  ISETP.GT.AND P3, PT, R64, 0x80, PT ;  /* 0x000000804000780c */ /* 0x000fe40003f64270 */
[----:B0-----:R-:W-:Y:S02]  /*1a980*/  FSEL R135, R80, -INF , P4 ;  /* 0xff80000050877808 */ /* 0x001fe40002000000 */
[----:B------:R-:W-:-:S03]  /*1a990*/  FMNMX.FTZ R60, R133, R60, !PT ;  /* 0x0000003c853c7209 */ /* 0x000fc60007810000 */
[----:B------:R-:W0:Y:S01]  /*1a9a0*/  MUFU.TANH R42, R42 ;  /* 0x0000002a002a7308 */ /* 0x000e220000002400 */
[----:B------:R-:W-:Y:S01]  /*1a9b0*/  ISETP.GT.AND P4, PT, R64, 0x81, PT ;  /* 0x000000814000780c */ /* 0x000fe20003f84270 */
[----:B------:R-:W-:Y:S01]  /*1a9c0*/  FMUL.FTZ R38, R2, R38 ;  /* 0x0000002602267220 */ /* 0x000fe20000410000 */
        /* <DEDUP_REMOVED lines=13> */
[----:B------:R-:W-:Y:S02]  /*1aaa0*/  ISETP.GT.AND P3, PT, R64, 0x90, PT ;  /* 0x000000904000780c */ /* 0x000fe40003f64270 */
[----:B0-----:R-:W-:Y:S02]  /*1aab0*/  FSEL R41, R42, -INF , P4 ;  /* 0xff8000002a297808 */ /* 0x001fe40002000000 */
[----:B------:R-:W-:Y:S02]  /*1aac0*/  FMNMX.FTZ R60, R139, R60, !PT ;  /* 0x0000003c8b3c7209 */ /* 0x000fe40007810000 */
[----:B------:R-:W0:Y:S01]  /*1aad0*/  MUFU.TANH R46, R46 ;  /* 0x0000002e002e7308 */ /* 0x000e220000002400 */
[----:B------:R-:W-:Y:S02]  /*1aae0*/  ISETP.GT.AND P4, PT, R64, 0x91, PT ;  /* 0x000000914000780c */ /* 0x000fe40003f84270 */
[----:B---3--:R-:W-:-:S02]  /*1aaf0*/  FSEL R141, R36, -INF , P3 ;  /* 0xff800000248d7808 */ /* 0x008fc40001800000 */
[----:B------:R-:W-:Y:S01]  /*1ab00*/  FMNMX.FTZ R60, R41, R60, !PT ;  /* 0x0000003c293c7209 */ /* 0x000fe20007810000 */
[----:B------:R-:W-:Y:S01]  /*1ab10*/  FFMA.FTZ R204, R43, R10, -R28 ;  /* 0x0000000a2bcc7223 */ /* 0x000fe2000001081c */
[----:B------:R-:W-:Y:S02]  /*1ab20*/  ISETP.GT.AND P3, PT, R64, 0x98, PT ;  /* 0x000000984000780c */ /* 0x000fe40003f64270 */
[----:B--2---:R-:W-:Y:S02]  /*1ab30*/  FSEL R43, R44, -INF , P4 ;  /* 0xff8000002c2b7808 */ /* 0x004fe40002000000 */
[----:B------:R-:W-:Y:S02]  /*1ab40*/  FMNMX.FTZ R60, R141, R60, !PT ;  /* 0x0000003c8d3c7209 */ /* 0x000fe40007810000 */
[----:B------:R-:W-:Y:S02]  /*1ab50*/  ISETP.GT.AND P4, PT, R64, 0x99, PT ;  /* 0x000000994000780c */ /* 0x000fe40003f84270 */
[----:B-1----:R-:W-:-:S02]  /*1ab60*/  FSEL R143, R38, -INF , P3 ;  /* 0xff800000268f7808 */ /* 0x002fc40001800000 */
[----:B------:R-:W-:Y:S02]  /*1ab70*/  FMNMX.FTZ R60, R43, R60, !PT ;  /* 0x0000003c2b3c7209 */ /* 0x000fe40007810000 */
[----:B0-----:R-:W-:Y:S02]  /*1ab80*/  FSEL R145, R46, -INF , P4 ;  /* 0xff8000002e917808 */ /* 0x001fe40002000000 */
[----:B------:R-:W-:-:S04]  /*1ab90*/  FMNMX.FTZ R60, R143, R60, !PT ;  /* 0x0000003c8f3c7209 */ /* 0x000fc80007810000 */
[----:B------:R-:W-:Y:S01]  /*1aba0*/  FMNMX.FTZ R60, R145, R60, !PT ;  /* 0x0000003c913c7209 */ /* 0x000fe20007810000 */
[----:B------:R-:W-:-:S04]  /*1abb0*/  FFMA.FTZ R55, R123, R10, -R28 ;  /* 0x0000000a7b377223 */ /* 0x000fc8000001081c */
[----:B------:R-:W0:Y:S02]  /*1abc0*/  SHFL.BFLY PT, R123, R60, 0x2, 0x1f ;  /* 0x0c401f003c7b7f89 */ /* 0x000e2400000e0000 */
[----:B0-----:R-:W-:-:S05]  /*1abd0*/  FMNMX.FTZ R44, R60, R123, !PT ;  /* 0x0000007b3c2c7209 */ /* 0x001fca0007810000 */
[----:B------:R-:W0:Y:S01]  /*1abe0*/  SHFL.BFLY PT, R123, R44, 0x1, 0x1f ;  /* 0x0c201f002c7b7f89 */ /* 0x000e2200000e0000 */
        /* <DEDUP_REMOVED lines=15> */
[----:B0-----:R-:W-:Y:S01]  /*1ace0*/  FMNMX.FTZ R123, R44, R123, !PT ;  /* 0x0000007b2c7b7209 */ /* 0x001fe20007810000 */
[----:B------:R-:W-:-:S03]  /*1acf0*/  FFMA.FTZ R44, R47, R10, -R28 ;  /* 0x0000000a2f2c7223 */ /* 0x000fc6000001081c */
[C---:B------:R-:W-:Y:S01]  /*1ad00*/  FSETP.NEU.FTZ.AND P3, PT, R123.reuse, -INF , PT ;  /* 0xff8000007b00780b */ /* 0x040fe20003f7d000 */
[----:B------:R-:W-:-:S01]  /*1ad10*/  FFMA.FTZ R46, R123, R10, -8 ;  /* 0xc10000007b2e7423 */ /* 0x000fc2000001000a */
[----:B------:R-:W-:-:S04]  /*1ad20*/  FFMA.FTZ R47, R91, R10, -R28 ;  /* 0x0000000a5b2f7223 */ /* 0x000fc8000001081c */
[----:B------:R-:W-:Y:S01]  /*1ad30*/  FSEL R28, R46, RZ, P3 ;  /* 0x000000ff2e1c7208 */ /* 0x000fe20001800000 */
[----:B------:R-:W-:Y:S04]  /*1ad40*/  MUFU.EX2 R30, R30 ;  /* 0x0000001e001e7308 */ /* 0x000fe80000000800 */
[----:B------:R-:W-:-:S01]  /*1ad50*/  FFMA.FTZ R217, R3, R10, -R28 ;  /* 0x0000000a03d97223 */ /* 0x000fc2000001081c */
[-CC-:B------:R-:W-:Y:S01]  /*1ad60*/  FFMA.FTZ R8, R8, R10.reuse, -R28.reuse ;  /* 0x0000000a08087223 */ /* 0x180fe2000001081c */
[----:B------:R-:W-:-:S02]  /*1ad70*/  FFMA.FTZ R3, R11, R10, -R28 ;  /* 0x0000000a0b037223 */ /* 0x000fc4000001081c */
[----:B------:R-:W0:Y:S01]  /*1ad80*/  MUFU.EX2 R31, R31 ;  /* 0x0000001f001f7308 */ /* 0x000e220000000800 */
[----:B------:R-:W-:-:S01]  /*1ad90*/  FFMA.FTZ R52, R51, R10, -R28 ;  /* 0x0000000a33347223 */ /* 0x000fc2000001081c */
[----:B------:R-:W-:-:S06]  /*1ada0*/  FFMA.FTZ R219, R13, R10, -R28 ;  /* 0x0000000a0ddb7223 */ /* 0x000fcc000001081c */
[----:B------:R-:W-:Y:S08]  /*1adb0*/  MUFU.EX2 R217, R217 ;  /* 0x000000d900d97308 */ /* 0x000ff00000000800 */
[----:B------:R-:W1:Y:S01]  /*1adc0*/  MUFU.EX2 R8, R8 ;  /* 0x0000000800087308 */ /* 0x000e620000000800 */
[----:B------:R-:W-:-:S07]  /*1add0*/  FFMA.FTZ R60, R61, R10, -R28 ;  /* 0x0000000a3d3c7223 */ /* 0x000fce000001081c */
[----:B------:R-:W2:Y:S01]  /*1ade0*/  MUFU.EX2 R32, R32 ;  /* 0x0000002000207308 */ /* 0x000ea20000000800 */
[----:B------:R-:W-:-:S01]  /*1adf0*/  FFMA.FTZ R46, R97, R10, -R28 ;  /* 0x0000000a612e7223 */ /* 0x000fc2000001081c */
[----:B------:R-:W-:-:S06]  /*1ae00*/  @!P2 PRMT R61, RZ, 0x654, R0 ;  /* 0x00000654ff3da816 */ /* 0x000fcc0000000000 */
[----:B------:R-:W-:Y:S01]  /*1ae10*/  MUFU.EX2 R35, R35 ;  /* 0x0000002300237308 */ /* 0x000fe20000000800 */
[----:B------:R-:W-:-:S01]  /*1ae20*/  FFMA.FTZ R11, R109, R10, -R28 ;  /* 0x0000000a6d0b7223 */ /* 0x000fc2000001081c */
[----:B------:R0:W-:Y:S06]  /*1ae30*/  @!P2 SYNCS.ARRIVE.TRANS64.RED.A1T0 RZ, [R61+URZ], RZ ;  /* 0x000000ff3dffa9a7 */ /* 0x0001ec000810043f */
[----:B------:R-:W3:Y:S08]  /*1ae40*/  MUFU.EX2 R3, R3 ;  /* 0x0000000300037308 */ /* 0x000ef00000000800 */
[----:B------:R-:W4:Y:S01]  /*1ae50*/  MUFU.EX2 R52, R52 ;  /* 0x0000003400347308 */ /* 0x000f220000000800 */
[----:B0-----:R-:W-:-:S07]  /*1ae60*/  FADD.FTZ R61, R30, R31 ;  /* 0x0000001f1e3d7221 */ /* 0x001fce0000010000 */
[----:B------:R-:W0:Y:S01]  /*1ae70*/  MUFU.EX2 R34, R34 ;  /* 0x0000002200227308 */ /* 0x000e220000000800 */
[----:B-1----:R-:W-:-:S01]  /*1ae80*/  FADD.FTZ R74, R217, R8 ;  /* 0x00000008d94a7221 */ /* 0x002fc20000010000 */
[----:B------:R-:W-:-:S06]  /*1ae90*/  FFMA.FTZ R56, R111, R10, -R28 ;  /* 0x0000000a6f387223 */ /* 0x000fcc000001081c */
[----:B------:R-:W1:Y:S01]  /*1aea0*/  MUFU.EX2 R219, R219 ;  /* 0x000000db00db7308 */ /* 0x000e620000000800 */
[----:B--2---:R-:W-:-:S07]  /*1aeb0*/  FADD.FTZ R76, R32, R61 ;  /* 0x0000003d204c7221 */ /* 0x004fce0000010000 */
[----:B------:R-:W2:Y:S01]  /*1aec0*/  MUFU.EX2 R39, R39 ;  /* 0x0000002700277308 */ /* 0x000ea20000000800 */
[----:B---3--:R-:W-:-:S01]  /*1aed0*/  FADD.FTZ R61, R3, R74 ;  /* 0x0000004a033d7221 */ /* 0x008fc20000010000 */
[----:B------:R-:W-:-:S06]  /*1aee0*/  FFMA.FTZ R213, R21, R10, -R28 ;  /* 0x0000000a15d57223 */ /* 0x000fcc000001081c */
[----:B------:R-:W3:Y:S01]  /*1aef0*/  MUFU.EX2 R46, R46 ;  /* 0x0000002e002e7308 */ /* 0x000ee20000000800 */
[----:B------:R-:W-:-:S07]  /*1af00*/  FADD.FTZ R63, R35, R76 ;  /* 0x0000004c233f7221 */ /* 0x000fce0000010000 */
[----:B------:R-:W5:Y:S01]  /*1af10*/  MUFU.EX2 R48, R48 ;  /* 0x0000003000307308 */ /* 0x000f620000000800 */
[----:B----4-:R-:W-:-:S01]  /*1af20*/  FADD.FTZ R74, R52, R61 ;  /* 0x0000003d344a7221 */ /* 0x010fc20000010000 */
[----:B------:R-:W-:-:S06]  /*1af30*/  FFMA.FTZ R54, R113, R10, -R28 ;  /* 0x0000000a71367223 */ /* 0x000fcc000001081c */
        /* <DEDUP_REMOVED lines=8> */
[----:B---3--:R-:W-:-:S07]  /*1afc0*/  FADD.FTZ R74, R46, R63 ;  /* 0x0000003f2e4a7221 */ /* 0x008fce0000010000 */
[----:B------:R-:W3:Y:S01]  /*1afd0*/  MUFU.EX2 R213, R213 ;  /* 0x000000d500d57308 */ /* 0x000ee20000000800 */
[----:B-----5:R-:W-:-:S07]  /*1afe0*/  FADD.FTZ R76, R48, R67 ;  /* 0x00000043304c7221 */ /* 0x020fce0000010000 */
[----:B------:R-:W5:Y:S01]  /*1aff0*/  MUFU.EX2 R15, R15 ;  /* 0x0000000f000f7308 */ /* 0x000f620000000800 */
[----:B----4-:R-:W-:-:S01]  /*1b000*/  FADD.FTZ R63, R11, R74 ;  /* 0x0000004a0b3f7221 */ /* 0x010fc20000010000 */
[----:B------:R-:W-:-:S06]  /*1b010*/  FFMA.FTZ R215, R117, R10, -R28 ;  /* 0x0000000a75d77223 */ /* 0x000fcc000001081c */
[----:B------:R-:W4:Y:S01]  /*1b020*/  MUFU.EX2 R54, R54 ;  /* 0x0000003600367308 */ /* 0x000f220000000800 */
[----:B0-----:R-:W-:-:S07]  /*1b030*/  FADD.FTZ R67, R55, R76 ;  /* 0x0000004c37437221 */ /* 0x001fce0000010000 */
[----:B------:R0:W-:Y:S01]  /*1b040*/  MUFU.EX2 R50, R62 ;  /* 0x0000003e00327308 */ /* 0x0001e20000000800 */
[----:B-1----:R-:W-:-:S07]  /*1b050*/  FADD.FTZ R74, R56, R63 ;  /* 0x0000003f384a7221 */ /* 0x002fce0000010000 */
[----:B------:R-:W1:Y:S01]  /*1b060*/  MUFU.EX2 R14, R14 ;  /* 0x0000000e000e7308 */ /* 0x000e620000000800 */
[----:B0-----:R-:W-:-:S01]  /*1b070*/  FFMA.FTZ R62, R105, R10, -R28 ;  /* 0x0000000a693e7223 */ /* 0x001fc2000001081c */
[----:B------:R-:W-:-:S06]  /*1b080*/  FFMA.FTZ R58, R77, R10, -R28 ;  /* 0x0000000a4d3a7223 */ /* 0x000fcc000001081c */
[----:B------:R-:W0:Y:S01]  /*1b090*/  MUFU.EX2 R13, R13 ;  /* 0x0000000d000d7308 */ /* 0x000e220000000800 */
[----:B--2---:R-:W-:-:S07]  /*1b0a0*/  FADD.FTZ R76, R12, R67 ;  /* 0x000000430c4c7221 */ /* 0x004fce0000010000 */
[----:B------:R-:W2:Y:S01]  /*1b0b0*/  MUFU.EX2 R115, R115 ;  /* 0x0000007300737308 */ /* 0x000ea20000000800 */
[----:B---3--:R-:W-:-:S01]  /*1b0c0*/  FADD.FTZ R63, R213, R74 ;  /* 0x0000004ad53f7221 */ /* 0x008fc20000010000 */
[----:B------:R-:W-:-:S06]  /*1b0d0*/  FFMA.FTZ R21, R103, R10, -R28 ;  /* 0x0000000a67157223 */ /* 0x000fcc000001081c */
[----:B------:R-:W3:Y:S01]  /*1b0e0*/  MUFU.EX2 R62, R62 ;  /* 0x0000003e003e7308 */ /* 0x000ee20000000800 */
[----:B-----5:R-:W-:-:S07]  /*1b0f0*/  FADD.FTZ R67, R15, R76 ;  /* 0x0000004c0f437221 */ /* 0x020fce0000010000 */
[----:B------:R-:W5:Y:S01]  /*1b100*/  MUFU.EX2 R20, R20 ;  /* 0x0000001400147308 */ /* 0x000f620000000800 */
[----:B------:R-:W-:-:S01]  /*1b110*/  FFMA.FTZ R66, R101, R10, -R28 ;  /* 0x0000000a65427223 */ /* 0x000fc2000001081c */
[----:B----4-:R-:W-:-:S06]  /*1b120*/  FADD.FTZ R74, R54, R63 ;  /* 0x0000003f364a7221 */ /* 0x010fcc0000010000 */
[----:B------:R-:W4:Y:S01]  /*1b130*/  MUFU.EX2 R215, R215 ;  /* 0x000000d700d77308 */ /* 0x000f220000000800 */
[----:B-1----:R-:W-:-:S01]  /*1b140*/  FADD.FTZ R76, R14, R67 ;  /* 0x000000430e4c7221 */ /* 0x002fc20000010000 */
[----:B------:R-:W-:-:S06]  /*1b150*/  F2FP.SATFINITE.E4M3.F32.PACK_AB_MERGE_C R216, R35, R32, RZ ;  /* 0x0000002023d8723e */ /* 0x000fcc00048070ff */
[----:B------:R-:W1:Y:S01]  /*1b160*/  MUFU.EX2 R75, R75 ;  /* 0x0000004b004b7308 */ /* 0x000e620000000800 */
[----:B0-----:R-:W-:-:S01]  /*1b170*/  FADD.FTZ R35, R13, R74 ;  /* 0x0000004a0d237221 */ /* 0x001fc20000010000 */
[----:B------:R-:W-:-:S06]  /*1b180*/  FFMA.FTZ R209, R119, R10, -R28 ;  /* 0x0000000a77d17223 */ /* 0x000fcc000001081c */
[----:B------:R-:W0:Y:S01]  /*1b190*/  MUFU.EX2 R58, R58 ;  /* 0x0000003a003a7308 */ /* 0x000e220000000800 */
[----:B------:R-:W-:Y:S01]  /*1b1a0*/  F2FP.SATFINITE.E4M3.F32.PACK_AB_MERGE_C R63, R52, R3, RZ ;  /* 0x00000003343f723e */ /* 0x000fe200048070ff */
[----:B--2---:R-:W-:Y:S01]  /*1b1b0*/  FADD.FTZ R3, R115, R76 ;  /* 0x0000004c73037221 */ /* 0x004fe20000010000 */
[----:B------:R-:W-:-:S05]  /*1b1c0*/  F2FP.SATFINITE.E4M3.F32.PACK_AB_MERGE_C R218, R55, R48, RZ ;  /* 0x0000003037da723e */ /* 0x000fca00048070ff */
[----:B------:R-:W2:Y:S01]  /*1b1d0*/  MUFU.EX2 R21, R21 ;  /* 0x0000001500157308 */ /* 0x000ea20000000800 */
[----:B---3--:R-:W-:-:S01]  /*1b1e0*/  FADD.FTZ R48, R62, R35 ;  /* 0x000000233e307221 */ /* 0x008fc20000010000 */
[----:B-----5:R-:W-:-:S06]  /*1b1f0*/  FADD.FTZ R52, R20, R3 ;  /* 0x0000000314347221 */ /* 0x020fcc0000010000 */
[----:B------:R-:W3:Y:S01]  /*1b200*/  MUFU.EX2 R95, R95 ;  /* 0x0000005f005f7308 */ /* 0x000ee20000000800 */
[----:B----4-:R-:W-:-:S07]  /*1b210*/  FADD.FTZ R3, R215, R48 ;  /* 0x00000030d7037221 */ /* 0x010fce0000010000 */
[----:B------:R-:W4:Y:S01]  /*1b220*/  MUFU.EX2 R66, R66 ;  /* 0x0000004200427308 */ /* 0x000f220000000800 */
[----:B------:R-:W-:-:S01]  /*1b230*/  FFMA.FTZ R51, R57, R10, -R28 ;  /* 0x0000000a39337223 */ /* 0x000fc2000001081c */
[----:B------:R-:W-:Y:S01]  /*1b240*/  F2FP.SATFINITE.E4M3.F32.PACK_AB_MERGE_C R56, R56, R11, RZ ;  /* 0x0000000b3838723e */ /* 0x000fe200048070ff */
[----:B-1----:R-:W-:-:S05]  /*1b250*/  FADD.FTZ R11, R75, R52 ;  /* 0x000000344b0b7221 */ /* 0x002fca0000010000 */
[----:B------:R-:W1:Y:S01]  /*1b260*/  MUFU.EX2 R7, R7 ;  /* 0x0000000700077308 */ /* 0x000e620000000800 */
[----:B------:R-:W-:Y:S01]  /*1b270*/  F2FP.SATFINITE.E4M3.F32.PACK_AB_MERGE_C R212, R115, R14, RZ ;  /* 0x0000000e73d4723e */ /* 0x000fe200048070ff */
[----:B------:R-:W-:Y:S01]  /*1b280*/  FFMA.FTZ R68, R99, R10, -R28 ;  /* 0x0000000a63447223 */ /* 0x000fe2000001081c */
[----:B0-----:R-:W-:-:S05]  /*1b290*/  FADD.FTZ R14, R58, R3 ;  /* 0x000000033a0e7221 */ /* 0x001fca0000010000 */
[----:B------:R-:W0:Y:S01]  /*1b2a0*/  MUFU.EX2 R209, R209 ;  /* 0x000000d100d17308 */ /* 0x000e220000000800 */
[----:B------:R-:W-:-:S07]  /*1b2b0*/  FADD.FTZ R48, R50, R11 ;  /* 0x0000000b32307221 */ /* 0x000fce0000010000 */
[----:B------:R-:W5:Y:S01]  /*1b2c0*/  MUFU.EX2 R208, R208 ;  /* 0x000000d000d07308 */ /* 0x000f620000000800 */
[----:B--2---:R-:W-:-:S01]  /*1b2d0*/  FADD.FTZ R3, R21, R14 ;  /* 0x0000000e15037221 */ /* 0x004fc20000010000 */
[----:B------:R-:W-:-:S06]  /*1b2e0*/  FFMA.FTZ R211, R121, R10, -R28 ;  /* 0x0000000a79d37223 */ /* 0x000fcc000001081c */
[----:B------:R-:W2:Y:S01]  /*1b2f0*/  MUFU.EX2 R60, R60 ;  /* 0x0000003c003c7308 */ /* 0x000ea20000000800 */
[----:B---3--:R-:W-:-:S01]  /*1b300*/  FADD.FTZ R48, R95, R48 ;  /* 0x000000305f307221 */ /* 0x008fc20000010000 */
[----:B----4-:R-:W-:-:S06]  /*1b310*/  F2FP.SATFINITE.E4M3.F32.PACK_AB_MERGE_C R21, R66, R21, RZ ;  /* 0x000000154215723e */ /* 0x010fcc00048070ff */
[----:B------:R-:W3:Y:S01]  /*1b320*/  MUFU.EX2 R4, R4 ;  /* 0x0000000400047308 */ /* 0x000ee20000000800 */
[----:B------:R-:W-:-:S01]  /*1b330*/  FADD.FTZ R66, R66, R3 ;  /* 0x0000000342427221 */ /* 0x000fc20000010000 */
[----:B------:R-:W-:-:S06]  /*1b340*/  FFMA.FTZ R64, R125, R10, -R28 ;  /* 0x0000000a7d407223 */ /* 0x000fcc000001081c */
[----:B------:R-:W4:Y:S01]  /*1b350*/  MUFU.EX2 R51, R51 ;  /* 0x0000003300337308 */ /* 0x000f220000000800 */
[----:B-1----:R-:W-:-:S07]  /*1b360*/  FADD.FTZ R3, R7, R48 ;  /* 0x0000003007037221 */ /* 0x002fce0000010000 */
[----:B------:R-:W1:Y:S01]  /*1b370*/  MUFU.EX2 R59, R59 ;  /* 0x0000003b003b7308 */ /* 0x000e620000000800 */
[----:B0-----:R-:W-:-:S07]  /*1b380*/  FADD.FTZ R11, R209, R66 ;  /* 0x00000042d10b7221 */ /* 0x001fce0000010000 */
[----:B------:R-:W0:Y:S01]  /*1b390*/  MUFU.EX2 R68, R68 ;  /* 0x0000004400447308 */ /* 0x000e220000000800 */
[----:B------:R-:W-:-:S01]  /*1b3a0*/  FFMA.FTZ R57, R93, R10, -R28 ;  /* 0x0000000a5d397223 */ /* 0x000fc2000001081c */
[----:B-----5:R-:W-:-:S06]  /*1b3b0*/  FADD.FTZ R3, R208, R3 ;  /* 0x00000003d0037221 */ /* 0x020fcc0000010000 */
[----:B------:R-:W5:Y:S01]  /*1b3c0*/  MUFU.EX2 R6, R6 ;  /* 0x0000000600067308 */ /* 0x000f620000000800 */
[----:B------:R-:W-:Y:S01]  /*1b3d0*/  F2FP.SATFINITE.E4M3.F32.PACK_AB_MERGE_C R217, R8, R217, R63 ;  /* 0x000000d908d9723e */ /* 0x000fe2000480703f */
[----:B--2---:R-:W-:-:S06]  /*1b3e0*/  FADD.FTZ R8, R60, R11 ;  /* 0x0000000b3c087221 */ /* 0x004fcc0000010000 */
[----:B------:R-:W2:Y:S01]  /*1b3f0*/  MUFU.EX2 R211, R211 ;  /* 0x000000d300d37308 */ /* 0x000ea20000000800 */
[----:B------:R-:W-:Y:S01]  /*1b400*/  F2FP.SATFINITE.E4M3.F32.PACK_AB_MERGE_C R216, R31, R30, R216 ;  /* 0x0000001e1fd8723e */ /* 0x000fe200048070d8 */
[----:B---3--:R-:W-:-:S06]  /*1b410*/  FADD.FTZ R30, R4, R3 ;  /* 0x00000003041e7221 */ /* 0x008fcc0000010000 */
[----:B------:R-:W3:Y:S01]  /*1b420*/  MUFU.EX2 R65, R65 ;  /* 0x0000004100417308 */ /* 0x000ee20000000800 */
[----:B------:R-:W-:-:S01]  /*1b430*/  FFMA.FTZ R127, R127, R10, -R28 ;  /* 0x0000000a7f7f7223 */ /* 0x000fc2000001081c */
[----:B------:R-:W-:Y:S01]  /*1b440*/  F2FP.SATFINITE.E4M3.F32.PACK_AB_MERGE_C R212, R15, R12, R212 ;  /* 0x0000000c0fd4723e */ /* 0x000fe200048070d4 */
[----:B----4-:R-:W-:-:S05]  /*1b450*/  FADD.FTZ R3, R51, R8 ;  /* 0x0000000833037221 */ /* 0x010fca0000010000 */
[----:B------:R-:W4:Y:S01]  /*1b460*/  MUFU.EX2 R64, R64 ;  /* 0x0000004000407308 */ /* 0x000f220000000800 */
[----:B------:R-:W-:-:S01]  /*1b470*/  FFMA.FTZ R205, R85, R10, -R28 ;  /* 0x0000000a55cd7223 */ /* 0x000fc2000001081c */
[C---:B-1----:R-:W-:Y:S01]  /*1b480*/  F2FP.SATFINITE.E4M3.F32.PACK_AB_MERGE_C R15, R59.reuse, R4, RZ ;  /* 0x000000043b0f723e */ /* 0x042fe200048070ff */
[----:B------:R-:W-:-:S05]  /*1b490*/  FADD.FTZ R59, R59, R30 ;  /* 0x0000001e3b3b7221 */ /* 0x000fca0000010000 */
[----:B------:R-:W1:Y:S01]  /*1b4a0*/  MUFU.EX2 R24, R24 ;  /* 0x0000001800187308 */ /* 0x000e620000000800 */
[C---:B0-----:R-:W-:Y:S01]  /*1b4b0*/  F2FP.SATFINITE.E4M3.F32.PACK_AB_MERGE_C R51, R68.reuse, R51, RZ ;  /* 0x000000334433723e */ /* 0x041fe200048070ff */
[----:B------:R-:W-:-:S06]  /*1b4c0*/  FADD.FTZ R68, R68, R3 ;  /* 0x0000000344447221 */ /* 0x000fcc0000010000 */
[----:B------:R-:W0:Y:S01]  /*1b4d0*/  MUFU.EX2 R57, R57 ;  /* 0x0000003900397308 */ /* 0x000e220000000800 */
[----:B------:R-:W-:-:S01]  /*1b4e0*/  FFMA.FTZ R70, R81, R10, -R28 ;  /* 0x0000000a51467223 */ /* 0x000fc2000001081c */
[----:B-----5:R-:W-:-:S06]  /*1b4f0*/  FADD.FTZ R8, R6, R59 ;  /* 0x0000003b06087221 */ /* 0x020fcc0000010000 */
[----:B------:R-:W5:Y:S01]  /*1b500*/  MUFU.EX2 R27, R27 ;  /* 0x0000001b001b7308 */ /* 0x000f620000000800 */
[----:B--2---:R-:W-:-:S07]  /*1b510*/  FADD.FTZ R3, R211, R68 ;  /* 0x00000044d3037221 */ /* 0x004fce0000010000 */
[----:B------:R-:W2:Y:S01]  /*1b520*/  MUFU.EX2 R0, R127 ;  /* 0x0000007f00007308 */ /* 0x000ea20000000800 */
[----:B---3--:R-:W-:-:S01]  /*1b530*/  FADD.FTZ R11, R65, R8 ;  /* 0x00000008410b7221 */ /* 0x008fc20000010000 */
[----:B------:R-:W-:-:S06]  /*1b540*/  FFMA.FTZ R129, R129, R10, -R28 ;  /* 0x0000000a81817223 */ /* 0x000fcc000001081c */
[----:B------:R-:W3:Y:S01]  /*1b550*/  MUFU.EX2 R204, R204 ;  /* 0x000000cc00cc7308 */ /* 0x000ee20000000800 */
[----:B------:R-:W-:-:S01]  /*1b560*/  FFMA.FTZ R72, R69, R10, -R28 ;  /* 0x0000000a45487223 */ /* 0x000fc2000001081c */
[----:B----4-:R-:W-:-:S06]  /*1b570*/  FADD.FTZ R8, R64, R3 ;  /* 0x0000000340087221 */ /* 0x010fcc0000010000 */
[----:B------:R-:W4:Y:S01]  /*1b580*/  MUFU.EX2 R205, R205 ;  /* 0x000000cd00cd7308 */ /* 0x000f220000000800 */
[----:B------:R-:W-:-:S01]  /*1b590*/  FFMA.FTZ R61, R53, R10, -R28 ;  /* 0x0000000a353d7223 */ /* 0x000fc2000001081c */
[----:B-1----:R-:W-:-:S06]  /*1b5a0*/  FADD.FTZ R12, R24, R11 ;  /* 0x0000000b180c7221 */ /* 0x002fcc0000010000 */
[----:B------:R-:W1:Y:S01]  /*1b5b0*/  MUFU.EX2 R5, R5 ;  /* 0x0000000500057308 */ /* 0x000e620000000800 */
[----:B0-----:R-:W-:-:S01]  /*1b5c0*/  FADD.FTZ R3, R57, R8 ;  /* 0x0000000839037221 */ /* 0x001fc20000010000 */
[----:B------:R-:W-:-:S06]  /*1b5d0*/  FFMA.FTZ R207, R131, R10, -R28 ;  /* 0x0000000a83cf7223 */ /* 0x000fcc000001081c */
[----:B------:R-:W0:Y:S01]  /*1b5e0*/  MUFU.EX2 R70, R70 ;  /* 0x0000004600467308 */ /* 0x000e220000000800 */
[C---:B-----5:R-:W-:Y:S01]  /*1b5f0*/  F2FP.SATFINITE.E4M3.F32.PACK_AB_MERGE_C R210, R27.reuse, R24, RZ ;  /* 0x000000181bd2723e */ /* 0x060fe200048070ff */
[----:B------:R-:W-:-:S06]  /*1b600*/  FADD.FTZ R27, R27, R12 ;  /* 0x0000000c1b1b7221 */ /* 0x000fcc0000010000 */
[----:B------:R-:W5:Y:S01]  /*1b610*/  MUFU.EX2 R25, R25 ;  /* 0x0000001900197308 */ /* 0x000f620000000800 */
[----:B--2---:R-:W-:-:S07]  /*1b620*/  FADD.FTZ R8, R0, R3 ;  /* 0x0000000300087221 */ /* 0x004fce0000010000 */
[----:B------:R-:W2:Y:S01]  /*1b630*/  MUFU.EX2 R53, R129 ;  /* 0x0000008100357308 */ /* 0x000ea20000000800 */
[----:B---3--:R-:W-:-:S01]  /*1b640*/  FADD.FTZ R12, R204, R27 ;  /* 0x0000001bcc0c7221 */ /* 0x008fc20000010000 */
[----:B------:R-:W-:-:S06]  /*1b650*/  FFMA.FTZ R71, R71, R10, -R28 ;  /* 0x0000000a47477223 */ /* 0x000fcc000001081c */
[----:B------:R-:W3:Y:S01]  /*1b660*/  MUFU.EX2 R26, R26 ;  /* 0x0000001a001a7308 */ /* 0x000ee20000000800 */
[----:B----4-:R-:W-:-:S07]  /*1b670*/  FADD.FTZ R3, R205, R8 ;  /* 0x00000008cd037221 */ /* 0x010fce0000010000 */
[----:B------:R-:W4:Y:S01]  /*1b680*/  MUFU.EX2 R72, R72 ;  /* 0x0000004800487308 */ /* 0x000f220000000800 */
[----:B-1----:R-:W-:-:S01]  /*1b690*/  FADD.FTZ R12, R5, R12 ;  /* 0x0000000c050c7221 */ /* 0x002fc20000010000 */
[----:B------:R-:W-:-:S06]  /*1b6a0*/  F2FP.SATFINITE.E4M3.F32.PACK_AB_MERGE_C R210, R65, R6, R210 ;  /* 0x0000000641d2723e */ /* 0x000fcc00048070d2 */
[----:B------:R-:W1:Y:S01]  /*1b6b0*/  MUFU.EX2 R206, R206 ;  /* 0x000000ce00ce7308 */ /* 0x000e620000000800 */
[----:B------:R-:W-:-:S01]  /*1b6c0*/  FFMA.FTZ R133, R133, R10, -R28 ;  /* 0x0000000a85857223 */ /* 0x000fc2000001081c */
[----:B0-----:R-:W-:Y:S01]  /*1b6d0*/  FADD.FTZ R6, R70, R3 ;  /* 0x0000000346067221 */ /* 0x001fe20000010000 */
[----:B------:R-:W-:-:S05]  /*1b6e0*/  FFMA.FTZ R135, R135, R10, -R28 ;  /* 0x0000000a87877223 */ /* 0x000fca000001081c */
[----:B------:R-:W-:Y:S01]  /*1b6f0*/  MUFU.EX2 R29, R29 ;  /* 0x0000001d001d7308 */ /* 0x000fe20000000800 */
[----:B-----5:R-:W-:-:S01]  /*1b700*/  FADD.FTZ R3, R25, R12 ;  /* 0x0000000c19037221 */ /* 0x020fc20000010000 */
[----:B------:R-:W-:Y:S01]  /*1b710*/  F2FP.SATFINITE.E4M3.F32.PACK_AB_MERGE_C R208, R208, R7, R15 ;  /* 0x00000007d0d0723e */ /* 0x000fe2000480700f */
[----:B------:R-:W0:Y:S05]  /*1b720*/  @P0 LDC R11, c[0x0][0x44c] ;  /* 0x00011300ff0b0b82 */ /* 0x000e2a0000000800 */
[----:B------:R-:W5:Y:S01]  /*1b730*/  MUFU.EX2 R207, R207 ;  /* 0x000000cf00cf7308 */ /* 0x000f620000000800 */
[----:B------:R-:W-:Y:S01]  /*1b740*/  F2FP.SATFINITE.E4M3.F32.PACK_AB_MERGE_C R214, R95, R50, RZ ;  /* 0x000000325fd6723e */ /* 0x000fe200048070ff */
[----:B--2---:R-:W-:-:S06]  /*1b750*/  FADD.FTZ R7, R53, R6 ;  /* 0x0000000635077221 */ /* 0x004fcc0000010000 */
[----:B------:R-:W2:Y:S01]  /*1b760*/  MUFU.EX2 R32, R71 ;  /* 0x0000004700207308 */ /* 0x000ea20000000800 */
[----:B---3--:R-:W-:-:S07]  /*1b770*/  FADD.FTZ R3, R26, R3 ;  /* 0x000000031a037221 */ /* 0x008fce0000010000 */
[----:B------:R-:W-:Y:S01]  /*1b780*/  MUFU.EX2 R36, R36 ;  /* 0x0000002400247308 */ /* 0x000fe20000000800 */
[----:B----4-:R-:W-:-:S07]  /*1b790*/  F2FP.SATFINITE.E4M3.F32.PACK_AB_MERGE_C R53, R72, R53, RZ ;  /* 0x000000354835723e */ /* 0x010fce00048070ff */
[----:B------:R-:W3:Y:S01]  /*1b7a0*/  MUFU.EX2 R33, R33 ;  /* 0x0000002100217308 */ /* 0x000ee20000000800 */
[----:B------:R-:W-:Y:S01]  /*1b7b0*/  F2FP.SATFINITE.E4M3.F32.PACK_AB_MERGE_C R214, R75, R20, R214 ;  /* 0x000000144bd6723e */ /* 0x000fe200048070d6 */
[----:B------:R-:W-:Y:S01]  /*1b7c0*/  FADD.FTZ R72, R72, R7 ;  /* 0x0000000748487221 */ /* 0x000fe20000010000 */
[----:B------:R-:W-:Y:S01]  /*1b7d0*/  F2FP.SATFINITE.E4M3.F32.PACK_AB_MERGE_C R25, R26, R25, RZ ;  /* 0x000000191a19723e */ /* 0x000fe200048070ff */
[----:B------:R-:W4:Y:S04]  /*1b7e0*/  @P0 LDC R20, c[0x0][0x450] ;  /* 0x00011400ff140b82 */ /* 0x000f280000000800 */
[----:B------:R-:W-:Y:S01]  /*1b7f0*/  MUFU.EX2 R133, R133 ;  /* 0x0000008500857308 */ /* 0x000fe20000000800 */
[----:B------:R-:W-:-:S01]  /*1b800*/  FFMA.FTZ R137, R137, R10, -R28 ;  /* 0x0000000a89897223 */ /* 0x000fc2000001081c */
[----:B-1----:R-:W-:-:S06]  /*1b810*/  FADD.FTZ R8, R206, R3 ;  /* 0x00000003ce087221 */ /* 0x002fcc0000010000 */
[----:B------:R-:W1:Y:S01]  /*1b820*/  MUFU.EX2 R14, R135 ;  /* 0x00000087000e7308 */ /* 0x000e620000000800 */
[----:B-----5:R-:W-:-:S01]  /*1b830*/  FADD.FTZ R3, R207, R72 ;  /* 0x00000048cf037221 */ /* 0x020fc20000010000 */
[----:B------:R-:W-:Y:S01]  /*1b840*/  F2FP.SATFINITE.E4M3.F32.PACK_AB_MERGE_C R204, R5, R204, R25 ;  /* 0x000000cc05cc723e */ /* 0x000fe20004807019 */
[----:B------:R-:W-:-:S05]  /*1b850*/  FFMA.FTZ R139, R139, R10, -R28 ;  /* 0x0000000a8b8b7223 */ /* 0x000fca000001081c */
[----:B------:R-:W5:Y:S01]  /*1b860*/  MUFU.EX2 R38, R38 ;  /* 0x0000002600267308 */ /* 0x000f620000000800 */
[----:B------:R-:W-:-:S01]  /*1b870*/  FADD.FTZ R5, R29, R8 ;  /* 0x000000081d057221 */ /* 0x000fc20000010000 */
[----:B------:R-:W-:Y:S01]  /*1b880*/  FFMA.FTZ R41, R41, R10, -R28 ;  /* 0x0000000a29297223 */ /* 0x000fe2000001081c */
[----:B--2---:R-:W-:-:S01]  /*1b890*/  FADD.FTZ R8, R32, R3 ;  /* 0x0000000320087221 */ /* 0x004fc20000010000 */
[----:B---3--:R-:W-:-:S04]  /*1b8a0*/  F2FP.SATFINITE.E4M3.F32.PACK_AB_MERGE_C R3, R33, R36, RZ ;  /* 0x000000242103723e */ /* 0x008fc800048070ff */
[----:B------:R-:W2:Y:S01]  /*1b8b0*/  MUFU.EX2 R45, R45 ;  /* 0x0000002d002d7308 */ /* 0x000ea20000000800 */
[----:B------:R-:W-:-:S01]  /*1b8c0*/  FADD.FTZ R36, R36, R5 ;  /* 0x0000000524247221 */ /* 0x000fc20000010000 */
[----:B------:R-:W-:-:S06]  /*1b8d0*/  F2FP.SATFINITE.E4M3.F32.PACK_AB_MERGE_C R57, R0, R57, RZ ;  /* 0x000000390039723e */ /* 0x000fcc00048070ff */
[----:B------:R-:W-:Y:S01]  /*1b8e0*/  MUFU.EX2 R37, R37 ;  /* 0x0000002500257308 */ /* 0x000fe20000000800 */
[----:B------:R-:W-:-:S07]  /*1b8f0*/  FADD.FTZ R33, R33, R36 ;  /* 0x0000002421217221 */ /* 0x000fce0000010000 */
[----:B------:R-:W-:Y:S01]  /*1b900*/  MUFU.EX2 R40, R40 ;  /* 0x0000002800287308 */ /* 0x000fe20000000800 */
[----:B-1----:R-:W-:-:S07]  /*1b910*/  F2FP.SATFINITE.E4M3.F32.PACK_AB_MERGE_C R7, R14, R133, RZ ;  /* 0x000000850e07723e */ /* 0x002fce00048070ff */
[----:B------:R-:W1:Y:S01]  /*1b920*/  MUFU.EX2 R137, R137 ;  /* 0x0000008900897308 */ /* 0x000e620000000800 */
[----:B------:R-:W-:-:S01]  /*1b930*/  FFMA.FTZ R141, R141, R10, -R28 ;  /* 0x0000000a8d8d7223 */ /* 0x000fc2000001081c */
[-CC-:B------:R-:W-:Y:S01]  /*1b940*/  FFMA.FTZ R43, R43, R10.reuse, -R28.reuse ;  /* 0x0000000a2b2b7223 */ /* 0x180fe2000001081c */
[----:B------:R-:W-:-:S05]  /*1b950*/  FFMA.FTZ R143, R143, R10, -R28 ;  /* 0x0000000a8f8f7223 */ /* 0x000fca000001081c */
[----:B------:R-:W3:Y:S01]  /*1b960*/  MUFU.EX2 R4, R61 ;  /* 0x0000003d00047308 */ /* 0x000ee20000000800 */
[----:B------:R-:W-:-:S01]  /*1b970*/  FADD.FTZ R133, R133, R8 ;  /* 0x0000000885857221 */ /* 0x000fc20000010000 */
[----:B------:R-:W-:-:S06]  /*1b980*/  FFMA.FTZ R28, R145, R10, -R28 ;  /* 0x0000000a911c7223 */ /* 0x000fcc000001081c */
[----:B------:R-:W-:Y:S01]  /*1b990*/  MUFU.EX2 R139, R139 ;  /* 0x0000008b008b7308 */ /* 0x000fe20000000800 */
[----:B-----5:R-:W-:-:S07]  /*1b9a0*/  FADD.FTZ R8, R38, R33 ;  /* 0x0000002126087221 */ /* 0x020fce0000010000 */
[----:B------:R-:W5:Y:S01]  /*1b9b0*/  MUFU.EX2 R0, R41 ;  /* 0x0000002900007308 */ /* 0x000f620000000800 */
[----:B------:R-:W-:Y:S01]  /*1b9c0*/  F2FP.SATFINITE.E4M3.F32.PACK_AB_MERGE_C R207, R32, R207, R7 ;  /* 0x000000cf20cf723e */ /* 0x000fe20004807007 */
[----:B0-----:R-:W-:-:S04]  /*1b9d0*/  @P0 IMAD.HI.U32 R7, R236, R11, RZ ;  /* 0x0000000bec070227 */ /* 0x001fc800078e00ff */
[----:B------:R-:W-:-:S02]  /*1b9e0*/  FADD.FTZ R14, R14, R133 ;  /* 0x000000850e0e7221 */ /* 0x000fc40000010000 */
[----:B------:R-:W0:Y:S01]  /*1b9f0*/  MUFU.EX2 R42, R42 ;  /* 0x0000002a002a7308 */ /* 0x000e220000000800 */
[----:B--2---:R-:W-:-:S01]  /*1ba00*/  FADD.FTZ R8, R45, R8 ;  /* 0x000000082d087221 */ /* 0x004fc20000010000 */
[----:B------:R-:W-:Y:S01]  /*1ba10*/  F2FP.SATFINITE.E4M3.F32.PACK_AB_MERGE_C R206, R29, R206, R3 ;  /* 0x000000ce1dce723e */ /* 0x000fe20004807003 */
[----:B------:R-:W-:Y:S02]  /*1ba20*/  IMAD.MOV.U32 R5, RZ, RZ, R236 ;  /* 0x000000ffff057224 */ /* 0x000fe400078e00ec */
[----:B-1----:R-:W-:-:S03]  /*1ba30*/  FADD.FTZ R3, R137, R14 ;  /* 0x0000000e89037221 */ /* 0x002fc60000010000 */
[----:B------:R-:W1:Y:S01]  /*1ba40*/  MUFU.EX2 R49, R49 ;  /* 0x0000003100317308 */ /* 0x000e620000000800 */
[----:B------:R-:W-:Y:S01]  /*1ba50*/  F2FP.SATFINITE.E4M3.F32.PACK_AB_MERGE_C R200, R40, R37, RZ ;  /* 0x0000002528c8723e */ /* 0x000fe200048070ff */
[----:B------:R-:W-:Y:S01]  /*1ba60*/  FADD.FTZ R37, R37, R8 ;  /* 0x0000000825257221 */ /* 0x000fe20000010000 */
[----:B----4-:R-:W-:-:S05]  /*1ba70*/  @P0 SHF.R.U32.HI R5, RZ, R20, R7 ;  /* 0x00000014ff050219 */ /* 0x010fca0000011607 */
[----:B------:R-:W2:Y:S01]  /*1ba80*/  MUFU.EX2 R141, R141 ;  /* 0x0000008d008d7308 */ /* 0x000ea20000000800 */
[----:B---3--:R-:W-:-:S01]  /*1ba90*/  FADD.FTZ R12, R4, R3 ;  /* 0x00000003040c7221 */ /* 0x008fc20000010000 */
[----:B-----5:R-:W-:-:S06]  /*1baa0*/  F2FP.SATFINITE.E4M3.F32.PACK_AB_MERGE_C R201, R0, R139, RZ ;  /* 0x0000008b00c9723e */ /* 0x020fcc00048070ff */
[----:B------:R-:W-:Y:S01]  /*1bab0*/  MUFU.EX2 R143, R143 ;  /* 0x0000008f008f7308 */ /* 0x000fe20000000800 */
[----:B------:R-:W-:Y:S01]  /*1bac0*/  IADD3 R5, R5, R106, -R108 ;  /* 0x0000006a05057210 */ /* 0x000fe20007ffe86c */
[----:B------:R-:W-:-:S06]  /*1bad0*/  FADD.FTZ R37, R40, R37 ;  /* 0x0000002528257221 */ /* 0x000fcc0000010000 */
[----:B------:R-:W3:Y:S01]  /*1bae0*/  MUFU.EX2 R28, R28 ;  /* 0x0000001c001c7308 */ /* 0x000ee20000000800 */
[----:B------:R-:W-:-:S01]  /*1baf0*/  FADD.FTZ R3, R139, R12 ;  /* 0x0000000c8b037221 */ /* 0x000fc20000010000 */
[----:B------:R-:W-:-:S06]  /*1bb00*/  F2FP.SATFINITE.E4M3.F32.PACK_AB_MERGE_C R201, R4, R137, R201 ;  /* 0x0000008904c9723e */ /* 0x000fcc00048070c9 */
[----:B------:R-:W4:Y:S01]  /*1bb10*/  MUFU.EX2 R6, R43 ;  /* 0x0000002b00067308 */ /* 0x000f220000000800 */
[----:B0-----:R-:W-:-:S01]  /*1bb20*/  FADD.FTZ R4, R42, R37 ;  /* 0x000000252a047221 */ /* 0x001fc20000010000 */
[----:B------:R-:W-:-:S04]  /*1bb30*/  IMAD.HI R7, R5, 0x66666667, RZ ;  /* 0x6666666705077827 */ /* 0x000fc800078e02ff */
[----:B------:R-:W-:-:S01]  /*1bb40*/  FADD.FTZ R0, R0, R3 ;  /* 0x0000000300007221 */ /* 0x000fc20000010000 */
[----:B-1----:R-:W-:Y:S01]  /*1bb50*/  FADD.FTZ R5, R49, R4 ;  /* 0x0000000431057221 */ /* 0x002fe20000010000 */
[----:B------:R-:W-:Y:S02]  /*1bb60*/  SHF.R.U32.HI R4, RZ, 0x1f, R7 ;  /* 0x0000001fff047819 */ /* 0x000fe40000011607 */
[----:B--2---:R-:W-:Y:S01]  /*1bb70*/  FADD.FTZ R3, R141, R0 ;  /* 0x000000008d037221 */ /* 0x004fe20000010000 */
[----:B---3--:R-:W-:Y:S01]  /*1bb80*/  F2FP.SATFINITE.E4M3.F32.PACK_AB_MERGE_C R203, R28, R143, RZ ;  /* 0x0000008f1ccb723e */ /* 0x008fe200048070ff */
[----:B------:R-:W-:Y:S01]  /*1bb90*/  MUFU.EX2 R44, R44 ;  /* 0x0000002c002c7308 */ /* 0x000fe20000000800 */
[----:B------:R-:W-:-:S07]  /*1bba0*/  LEA.HI.SX32 R4, R7, R4, 0x1a ;  /* 0x0000000407047211 */ /* 0x000fce00078fd2ff */
[----:B------:R-:W0:Y:S01]  /*1bbb0*/  MUFU.EX2 R47, R47 ;  /* 0x0000002f002f7308 */ /* 0x000e220000000800 */
[----:B----4-:R-:W-:-:S01]  /*1bbc0*/  FADD.FTZ R0, R6, R3 ;  /* 0x0000000306007221 */ /* 0x010fc20000010000 */
[----:B------:R-:W-:Y:S01]  /*1bbd0*/  F2FP.SATFINITE.E4M3.F32.PACK_AB_MERGE_C R203, R6, R141, R203 ;  /* 0x0000008d06cb723e */ /* 0x000fe200048070cb */
[----:B------:R-:W-:Y:S01]  /*1bbe0*/  VIADD R6, R107, 0xfffffffe ;  /* 0xfffffffe6b067836 */ /* 0x000fe20000000000 */
[----:B------:R-:W-:-:S04]  /*1bbf0*/  VIMNMX R14, R235, R4, !PT ;  /* 0x00000004eb0e7248 */ /* 0x000fc80007fe0100 */
[----:B------:R-:W-:Y:S01]  /*1bc00*/  ISETP.GE.AND P2, PT, R6, R14, PT ;  /* 0x0000000e0600720c */ /* 0x000fe20003f46270 */
[----:B------:R-:W-:-:S01]  /*1bc10*/  FADD.FTZ R143, R143, R0 ;  /* 0x000000008f8f7221 */ /* 0x000fc20000010000 */
[----:B------:R-:W-:Y:S02]  /*1bc20*/  F2FP.SATFINITE.E4M3.F32.PACK_AB_MERGE_C R13, R62, R13, RZ ;  /* 0x0000000d3e0d723e */ /* 0x000fe400048070ff */
[----:B------:R-:W-:Y:S02]  /*1bc30*/  CS2R R24, SRZ ;  /* 0x0000000000187805 */ /* 0x000fe4000001ff00 */
[----:B------:R-:W-:Y:S02]  /*1bc40*/  F2FP.SATFINITE.E4M3.F32.PACK_AB_MERGE_C R218, R39, R34, R218 ;  /* 0x0000002227da723e */ /* 0x000fe400048070da */
[C---:B0-----:R-:W-:Y:S01]  /*1bc50*/  F2FP.SATFINITE.E4M3.F32.PACK_AB_MERGE_C R202, R47.reuse, R44, RZ ;  /* 0x0000002c2fca723e */ /* 0x041fe200048070ff */
[----:B------:R-:W-:Y:S01]  /*1bc60*/  FADD.FTZ R44, R44, R5 ;  /* 0x000000052c2c7221 */ /* 0x000fe20000010000 */
[----:B------:R-:W-:Y:S01]  /*1bc70*/  F2FP.SATFINITE.E4M3.F32.PACK_AB_MERGE_C R219, R46, R219, R56 ;  /* 0x000000db2edb723e */ /* 0x000fe20004807038 */
[----:B------:R-:W-:Y:S01]  /*1bc80*/  FADD.FTZ R0, R28, R143 ;  /* 0x0000008f1c007221 */ /* 0x000fe20000010000 */
[----:B------:R-:W-:Y:S01]  /*1bc90*/  F2FP.SATFINITE.E4M3.F32.PACK_AB_MERGE_C R213, R54, R213, R13 ;  /* 0x000000d536d5723e */ /* 0x000fe2000480700d */
[----:B------:R-:W-:Y:S01]  /*1bca0*/  FADD.FTZ R3, R47, R44 ;  /* 0x0000002c2f037221 */ /* 0x000fe20000010000 */
[----:B------:R-:W-:-:S02]  /*1bcb0*/  F2FP.SATFINITE.E4M3.F32.PACK_AB_MERGE_C R215, R58, R215, R21 ;  /* 0x000000d73ad7723e */ /* 0x000fc40004807015 */
[----:B------:R-:W-:Y:S02]  /*1bcc0*/  CS2R R26, SRZ ;  /* 0x00000000001a7805 */ /* 0x000fe4000001ff00 */
[----:B------:R-:W-:Y:S02]  /*1bcd0*/  F2FP.SATFINITE.E4M3.F32.PACK_AB_MERGE_C R209, R60, R209, R51 ;  /* 0x000000d13cd1723e */ /* 0x000fe40004807033 */
[----:B------:R-:W-:Y:S02]  /*1bce0*/  CS2R R28, SRZ ;  /* 0x00000000001c7805 */ /* 0x000fe4000001ff00 */
[----:B------:R-:W-:Y:S02]  /*1bcf0*/  F2FP.SATFINITE.E4M3.F32.PACK_AB_MERGE_C R211, R64, R211, R57 ;  /* 0x000000d340d3723e */ /* 0x000fe40004807039 */
[----:B------:R-:W-:Y:S02]  /*1bd00*/  CS2R R30, SRZ ;  /* 0x00000000001e7805 */ /* 0x000fe4000001ff00 */
[----:B------:R-:W-:-:S02]  /*1bd10*/  F2FP.SATFINITE.E4M3.F32.PACK_AB_MERGE_C R205, R70, R205, R53 ;  /* 0x000000cd46cd723e */ /* 0x000fc40004807035 */
[----:B------:R-:W-:Y:S02]  /*1bd20*/  CS2R R32, SRZ ;  /* 0x0000000000207805 */ /* 0x000fe4000001ff00 */
[----:B------:R-:W-:Y:S02]  /*1bd30*/  F2FP.SATFINITE.E4M3.F32.PACK_AB_MERGE_C R200, R45, R38, R200 ;  /* 0x000000262dc8723e */ /* 0x000fe400048070c8 */
[----:B------:R-:W-:Y:S02]  /*1bd40*/  CS2R R34, SRZ ;  /* 0x0000000000227805 */ /* 0x000fe4000001ff00 */
[----:B------:R-:W-:Y:S02]  /*1bd50*/  F2FP.SATFINITE.E4M3.F32.PACK_AB_MERGE_C R202, R49, R42, R202 ;  /* 0x0000002a31ca723e */ /* 0x000fe400048070ca */
        /* <DEDUP_REMOVED lines=42> */
[----:B------:R-:W-:Y:S06]  /*1c000*/  @!P2 BRA `(.L_x_2492) ;  /* 0x0000004c0078a947 */ /* 0x000fec0003800000 */
[----:B------:R-:W-:Y:S01]  /*1c010*/  MOV R4, R123 ;  /* 0x0000007b00047202 */ /* 0x000fe20000000f00 */
[----:B------:R-:W-:Y:S01]  /*1c020*/  IMAD.MOV.U32 R5, RZ, RZ, R122 ;  /* 0x000000ffff057224 */ /* 0x000fe200078e007a */
[----:B------:R-:W-:Y:S01]  /*1c030*/  CS2R R118, SRZ ;  /* 0x0000000000767805 */ /* 0x000fe2000001ff00 */
[----:B------:R-:W-:Y:S01]  /*1c040*/  IMAD.MOV.U32 R7, RZ, RZ, R222 ;  /* 0x000000ffff077224 */ /* 0x000fe200078e00de */
        /* <DEDUP_REMOVED lines=47> */
.L_x_2503:
        /* <DEDUP_REMOVED lines=8> */
.L_x_2494:
        /* <DEDUP_REMOVED lines=8> */
.L_x_2495:
[----:B------:R-:W-:Y:S04]  /*1c440*/  BSSY B0, `(.L_x_2493) ;  /* 0x0000004000007945 */ /* 0x000fe80003800000 */
[----:B-1----:R-:W-:Y:S05]  /*1c450*/  @P3 BRA `(.L_x_2496) ;  /* 0x0000000000083947 */ /* 0x002fea0003800000 */
[----:B------:R-:W1:Y:S02]  /*1c460*/  SYNCS.PHASECHK.TRANS64.TRYWAIT P3, [R11+URZ+0x33430], R8 ;  /* 0x033430080b0075a7 */ /* 0x000e64000806017f */
[----:B-1----:R-:W-:Y:S05]  /*1c470*/  @!P3 BRA `(.L_x_2497) ;  /* 0x0000017800d4b947 */ /* 0x002fea0003800000 */
.L_x_2496:
[----:B------:R-:W-:Y:S05]  /*1c480*/  BSYNC B0 ;  /* 0x0000000000007941 */ /* 0x000fea0003800000 */
.L_x_2493:
[----:B01----:R-:W0:Y:S01]  /*1c490*/  S2R R8, SR_TID.X ;  /* 0x0000000000087919 */ /* 0x003e220000002100 */
[----:B------:R-:W-:Y:S05]  /*1c4a0*/  WARPSYNC.ALL ;  /* 0x0000000000007948 */ /* 0x000fea0003800000 */
[----:B------:R-:W-:Y:S01]  /*1c4b0*/  IMAD.MOV.U32 R11, RZ, RZ, -0x7fffffe0 ;  /* 0x80000020ff0b7424 */ /* 0x000fe200078e00ff */
[----:B------:R-:W-:Y:S01]  /*1c4c0*/  UMOV UR48, UR24 ;  /* 0x0000001800307c82 */ /* 0x000fe20008000000 */
[----:B------:R-:W-:Y:S01]  /*1c4d0*/  UMOV UR49, UR25 ;  /* 0x0000001900317c82 */ /* 0x000fe20008000000 */
[----:B------:R-:W-:Y:S01]  /*1c4e0*/  IMAD.MOV.U32 R121, RZ, RZ, -0x7fffffe0 ;  /* 0x80000020ff797424 */ /* 0x000fe200078e00ff */
[----:B------:R-:W-:Y:S01]  /*1c4f0*/  UMOV UR44, UR24 ;  /* 0x00000018002c7c82 */ /* 0x000fe20008000000 */
[----:B------:R-:W-:Y:S01]  /*1c500*/  R2UR UR51, R11 ;  /* 0x000000000b3372ca */ /* 0x000fe200000e0000 */
[----:B------:R-:W-:Y:S01]  /*1c510*/  UMOV UR45, UR25 ;  /* 0x00000019002d7c82 */ /* 0x000fe20008000000 */
[----:B------:R-:W-:Y:S01]  /*1c520*/  IMAD.MOV.U32 R13, RZ, RZ, -0x7fffffe0 ;  /* 0x80000020ff0d7424 */ /* 0x000fe200078e00ff */
[----:B------:R-:W-:Y:S01]  /*1c530*/  R2UR UR47, R121 ;  /* 0x00000000792f72ca */ /* 0x000fe200000e0000 */
[----:B------:R-:W-:Y:S01]  /*1c540*/  UMOV UR32, UR24 ;  /* 0x0000001800207c82 */ /* 0x000fe20008000000 */
[----:B------:R-:W-:Y:S01]  /*1c550*/  MOV R21, 0x80000020 ;  /* 0x8000002000157802 */ /* 0x000fe20000000f00 */
        /* <DEDUP_REMOVED lines=8> */
[----:B------:R-:W-:Y:S01]  /*1c5e0*/  IMAD.MOV.U32 R13, RZ, RZ, -0x7fffffe0 ;  /* 0x80000020ff0d7424 */ /* 0x000fe200078e00ff */
[----:B------:R-:W-:-:S02]  /*1c5f0*/  MOV R11, 0x80000020 ;  /* 0x80000020000b7802 */ /* 0x000fc40000000f00 */
[----:B0-----:R-:W-:Y:S01]  /*1c600*/  SHF.R.U32.HI R10, RZ, 0x7, R8 ;  /* 0x00000007ff0a7819 */ /* 0x001fe20000011608 */
[----:B------:R-:W-:-:S04]  /*1c610*/  VIADD R8, R221, 0x1 ;  /* 0x00000001dd087836 */ /* 0x000fc80000000000 */
[----:B------:R-:W-:-:S05]  /*1c620*/  VIADD R15, R10, 0x8 ;  /* 0x000000080a0f7836 */ /* 0x000fca0000000000 */
[----:B------:R0:W-:Y:S01]  /*1c630*/  BAR.SYNC.DEFER_BLOCKING R15, 0x100 ;  /* 0x0004000f0000751d */ /* 0x0001e20000010000 */
[----:B------:R-:W-:-:S04]  /*1c640*/  ISETP.NE.AND P3, PT, R8, 0x2, PT ;  /* 0x000000020800780c */ /* 0x000fc80003f65270 */
[----:B------:R-:W-:-:S05]  /*1c650*/  SEL R8, R8, RZ, P3 ;  /* 0x000000ff08087207 */ /* 0x000fca0001800000 */
[----:B------:R-:W-:-:S04]  /*1c660*/  IMAD R10, R8, 0x780, R9 ;  /* 0x00000780080a7824 */ /* 0x000fc800078e0209 */
[C---:B------:R-:W-:Y:S01]  /*1c670*/  VIADD R12, R10.reuse, 0x100 ;  /* 0x000001000a0c7836 */ /* 0x040fe20000000000 */
[C---:B------:R-:W-:Y:S01]  /*1c680*/  R2UR UR50, R10.reuse ;  /* 0x000000000a3272ca */ /* 0x040fe200000e0000 */
[C---:B------:R-:W-:Y:S01]  /*1c690*/  VIADD R20, R10.reuse, 0x180 ;  /* 0x000001800a147836 */ /* 0x040fe20000000000 */
[----:B------:R-:W-:Y:S02]  /*1c6a0*/  IADD3 R120, R10, 0x80, RZ ;  /* 0x000000800a787810 */ /* 0x000fe40007ffe0ff */
        /* <DEDUP_REMOVED lines=8> */
[----:B------:R-:W-:Y:S01]  /*1c730*/  R2UR UR30, R120 ;  /* 0x00000000781e72ca */ /* 0x000fe200000e0000 */
[----:B------:R-:W-:-:S02]  /*1c740*/  VIADD R12, R10, 0x102 ;  /* 0x000001020a0c7836 */ /* 0x000fc40000000000 */
        /* <DEDUP_REMOVED lines=14> */
[----:B------:R-:W-:Y:S02]  /*1c830*/  WARPGROUP.DEPBAR.LE gsb0, 0x0 ;  /* 0x00008000000079c5 */ /* 0x000fe40000010000 */
[----:B------:R-:W-:-:S06]  /*1c840*/  WARPGROUP.ARRIVE ;  /* 0x00000000000079c5 */ /* 0x000fcc0000000000 */
[----:B------:R-:W-:Y:S03]  /*1c850*/  QGMMA.64x32x32.F32.E4M3.E4M3 R152, gdesc[UR24], RZ, !UPT, gsb0 ;  /* 0x00600000189879f3 */ /* 0x000fe6000c0008ff */
[----:B------:R-:W-:Y:S02]  /*1c860*/  WARPGROUP.DEPBAR.LE gsb0, 0x0 ;  /* 0x00008000000079c5 */ /* 0x000fe40000010000 */
[----:B------:R-:W-:-:S06]  /*1c870*/  WARPGROUP.ARRIVE ;  /* 0x00000000000079c5 */ /* 0x000fcc0000000000 */
[----:B------:R-:W-:Y:S01]  /*1c880*/  QGMMA.64x32x32.F32.E4M3.E4M3 R136, gdesc[UR32], RZ, !UPT, gsb0 ;  /* 0x00600000208879f3 */ /* 0x000fe2000c0008ff */
[----:B------:R-:W-:Y:S01]  /*1c890*/  UMOV UR32, UR4 ;  /* 0x0000000400207c82 */ /* 0x000fe20008000000 */
        /* <DEDUP_REMOVED lines=38> */
[----:B------:R-:W-:Y:S01]  /*1cb00*/  IMAD.MOV.U32 R13, RZ, RZ, -0x7fffffe0 ;  /* 0x80000020ff0d7424 */ /* 0x000fe200078e00ff */
[----:B------:R-:W-:Y:S01]  /*1cb10*/  IADD3 R12, R10, 0x380, RZ ;  /* 0x000003800a0c7810 */ /* 0x000fe20007ffe0ff */
        /* <DEDUP_REMOVED lines=15> */
[----:B------:R-:W-:Y:S02]  /*1cc10*/  R2UR UR51, R13 ;  /* 0x000000000d3372ca */ /* 0x000fe400000e0000 */
[----:B------:R-:W-:Y:S02]  /*1cc20*/  MOV R13, 0x80000020 ;  /* 0x80000020000d7802 */ /* 0x000fe40000000f00 */
[----:B------:R-:W-:Y:S01]  /*1cc30*/  R2UR UR14, R12 ;  /* 0x000000000c0e72ca */ /* 0x000fe200000e0000 */
[----:B------:R-:W-:Y:S01]  /*1cc40*/  VIADD R12, R10, 0x302 ;  /* 0x000003020a0c7836 */ /* 0x000fe20000000000 */
[----:B------:R-:W-:Y:S01]  /*1cc50*/  R2UR UR15, R13 ;  /* 0x000000000d0f72ca */ /* 0x000fe200000e0000 */
[----:B------:R-:W-:Y:S01]  /*1cc60*/  IMAD.MOV.U32 R13, RZ, RZ, -0x7fffffe0 ;  /* 0x80000020ff0d7424 */ /* 0x000fe200078e00ff */
[----:B------:R-:W-:-:S02]  /*1cc70*/  WARPGROUP.DEPBAR.LE gsb0, 0x0 ;  /* 0x00008000000079c5 */ /* 0x000fc40000010000 */
        /* <DEDUP_REMOVED lines=81> */
[----:B------:R-:W-:Y:S02]  /*1d190*/  R2UR UR22, R12 ;  /* 0x000000000c1672ca */ /* 0x000fe400000e0000 */
[----:B------:R-:W-:Y:S01]  /*1d1a0*/  R2UR UR23, R13 ;  /* 0x000000000d1772ca */ /* 0x000fe200000e0000 */
[----:B------:R-:W-:Y:S01]  /*1d1b0*/  IMAD.MOV.U32 R13, RZ, RZ, -0x7fffffe0 ;  /* 0x80000020ff0d7424 */ /* 0x000fe200078e00ff */
[----:B------:R-:W-:Y:S01]  /*1d1c0*/  IADD3 R12, R10, 0x582, RZ ;  /* 0x000005820a0c7810 */ /* 0x000fe20007ffe0ff */
        /* <DEDUP_REMOVED lines=55> */
.L_x_2499:
[----:B------:R-:W-:Y:S01]  /*1d540*/  SHF.L.U32 R7, R7, 0x1f, RZ ;  /* 0x0000001f07077819 */ /* 0x000fe200000006ff */
[----:B------:R-:W-:-:S04]  /*1d550*/  IMAD R10, R221, 0x8, R16 ;  /* 0x00000008dd0a7824 */ /* 0x000fc800078e0210 */
[----:B------:R0:W1:Y:S01]  /*1d560*/  SYNCS.PHASECHK.TRANS64.TRYWAIT P2, [R10+URZ+0x33450], R7 ;  /* 0x033450070a0075a7 */ /* 0x000062000804017f */
[----:B------:R-:W-:Y:S05]  /*1d570*/  @!P1 BRA `(.L_x_2500) ;  /* 0x0000000000049947 */ /* 0x000fea0003800000 */
[----:B------:R-:W-:Y:S01]  /*1d580*/  BPT.TRAP 0x1 ;  /* 0x000000040000795c */ /* 0x000fe20000300000 */
.L_x_2500:
[----:B-1----:R-:W-:Y:S05]  /*1d590*/  @P2 BRA `(.L_x_2498) ;  /* 0x0000000000082947 */ /* 0x002fea0003800000 */
[----:B------:R-:W1:Y:S02]  /*1d5a0*/  SYNCS.PHASECHK.TRANS64.TRYWAIT P2, [R10+URZ+0x33450], R7 ;  /* 0x033450070a0075a7 */ /* 0x000e64000804017f */
[----:B-1----:R-:W-:Y:S05]  /*1d5b0*/  @!P2 BRA `(.L_x_2501) ;  /* 0x000001680098a947 */ /* 0x002fea0003800000 */
.L_x_2498:
[----:B01----:R-:W-:Y:S01]  /*1d5c0*/  VIADD R7, R16, 0x200 ;  /* 0x0000020010077836 */ /* 0x003fe20000000000 */
[----:B------:R-:W2:Y:S01]  /*1d5d0*/  LDL R15, [R1+0x14] ;  /* 0x00001400010f7983 */ /* 0x000ea20000100800 */
[----:B------:R-:W-:Y:S01]  /*1d5e0*/  IMAD.MOV.U32 R11, RZ, RZ, -0x3ffffff0 ;  /* 0xc0000010ff0b7424 */ /* 0x000fe200078e00ff */
[----:B------:R-:W-:Y:S05]  /*1d5f0*/  WARPSYNC.ALL ;  /* 0x0000000000007948 */ /* 0x000fea0003800000 */
[----:B------:R-:W-:Y:S01]  /*1d600*/  SHF.R.U32.HI R7, RZ, 0x4, R7 ;  /* 0x00000004ff077819 */ /* 0x000fe20000011607 */
[----:B------:R-:W-:Y:S01]  /*1d610*/  WARPGROUP.ARRIVE ;  /* 0x00000000000079c5 */ /* 0x000fe20000000000 */
[----:B------:R-:W-:Y:S01]  /*1d620*/  R2UR UR7, R11 ;  /* 0x000000000b0772ca */ /* 0x000fe200000e0000 */
[----:B------:R-:W-:Y:S01]  /*1d630*/  IMAD.MOV.U32 R13, RZ, RZ, -0x3ffffff0 ;  /* 0xc0000010ff0d7424 */ /* 0x000fe200078e00ff */
[----:B------:R-:W-:Y:S01]  /*1d640*/  LOP3.LUT R7, R7, 0x3fff, RZ, 0xc0, !PT ;  /* 0x00003fff07077812 */ /* 0x000fe200078ec0ff */
[----:B------:R-:W-:-:S03]  /*1d650*/  IMAD.MOV.U32 R11, RZ, RZ, -0x3ffffff0 ;  /* 0xc0000010ff0b7424 */ /* 0x000fc600078e00ff */
[----:B------:R-:W-:-:S05]  /*1d660*/  LOP3.LUT R7, R7, 0x10000, RZ, 0xfc, !PT ;  /* 0x0001000007077812 */ /* 0x000fca00078efcff */
[----:B------:R-:W-:Y:S02]  /*1d670*/  IMAD R10, R221, 0x780, R7 ;  /* 0x00000780dd0a7824 */ /* 0x000fe400078e0207 */
[----:B------:R-:W0:Y:S02]  /*1d680*/  @P0 LDC R7, c[0x0][0x44c] ;  /* 0x00011300ff070b82 */ /* 0x000e240000000800 */
[C---:B------:R-:W-:Y:S01]  /*1d690*/  VIADD R12, R10.reuse, 0x180 ;  /* 0x000001800a0c7836 */ /* 0x040fe20000000000 */
[----:B------:R-:W-:-:S13]  /*1d6a0*/  R2UR UR6, R10 ;  /* 0x000000000a0672ca */ /* 0x000fda00000e0000 */
[----:B------:R-:W-:Y:S01]  /*1d6b0*/  QGMMA.64x192x32.F32.E4M3.E4M3 R24, R216, gdesc[UR4], R24, gsb0 ;  /* 0x02e00004d8187df3 */ /* 0x000fe20008000818 */
[----:B------:R-:W-:Y:S01]  /*1d6c0*/  R2UR UR6, R12 ;  /* 0x000000000c0672ca */ /* 0x000fe200000e0000 */
[----:B------:R-:W-:Y:S01]  /*1d6d0*/  VIADD R12, R10, 0x300 ;  /* 0x000003000a0c7836 */ /* 0x000fe20000000000 */
[----:B------:R-:W-:Y:S02]  /*1d6e0*/  R2UR UR7, R13 ;  /* 0x000000000d0772ca */ /* 0x000fe400000e0000 */
[----:B------:R-:W-:Y:S01]  /*1d6f0*/  MOV R13, 0xc0000010 ;  /* 0xc0000010000d7802 */ /* 0x000fe20000000f00 */
[----:B------:R-:W-:Y:S02]  /*1d700*/  WARPGROUP.DEPBAR.LE gsb0, 0x0 ;  /* 0x00008000000079c5 */ /* 0x000fe40000010000 */
[----:B------:R-:W-:-:S12]  /*1d710*/  WARPGROUP.ARRIVE ;  /* 0x00000000000079c5 */ /* 0x000fd80000000000 */
[----:B------:R-:W-:Y:S01]  /*1d720*/  QGMMA.64x192x32.F32.E4M3.E4M3 R24, R212, gdesc[UR4], R24, gsb0 ;  /* 0x02e00004d4187df3 */ /* 0x000fe20008000818 */
[----:B------:R-:W-:Y:S01]  /*1d730*/  R2UR UR6, R12 ;  /* 0x000000000c0672ca */ /* 0x000fe200000e0000 */
[C---:B------:R-:W-:Y:S01]  /*1d740*/  VIADD R12, R10.reuse, 0x480 ;  /* 0x000004800a0c7836 */ /* 0x040fe20000000000 */
[----:B------:R-:W-:Y:S01]  /*1d750*/  R2UR UR7, R13 ;  /* 0x000000000d0772ca */ /* 0x000fe200000e0000 */
[----:B------:R-:W-:Y:S02]  /*1d760*/  IMAD.MOV.U32 R13, RZ, RZ, -0x3ffffff0 ;  /* 0xc0000010ff0d7424 */ /* 0x000fe400078e00ff */
[----:B------:R-:W-:Y:S01]  /*1d770*/  VIADD R10, R10, 0x600 ;  /* 0x000006000a0a7836 */ /* 0x000fe20000000000 */
[----:B------:R-:W-:Y:S02]  /*1d780*/  WARPGROUP.DEPBAR.LE gsb0, 0x0 ;  /* 0x00008000000079c5 */ /* 0x000fe40000010000 */
[----:B------:R-:W-:-:S11]  /*1d790*/  WARPGROUP.ARRIVE ;  /* 0x00000000000079c5 */ /* 0x000fd60000000000 */
[----:B------:R-:W-:Y:S01]  /*1d7a0*/  QGMMA.64x192x32.F32.E4M3.E4M3 R24, R208, gdesc[UR4], R24, gsb0 ;  /* 0x02e00004d0187df3 */ /* 0x000fe20008000818 */
[----:B------:R-:W-:Y:S02]  /*1d7b0*/  R2UR UR6, R12 ;  /* 0x000000000c0672ca */ /* 0x000fe400000e0000 */
[----:B------:R-:W-:Y:S01]  /*1d7c0*/  R2UR UR7, R13 ;  /* 0x000000000d0772ca */ /* 0x000fe200000e0000 */
[----:B------:R-:W-:Y:S02]  /*1d7d0*/  WARPGROUP.DEPBAR.LE gsb0, 0x0 ;  /* 0x00008000000079c5 */ /* 0x000fe40000010000 */
[----:B------:R-:W-:-:S14]  /*1d7e0*/  WARPGROUP.ARRIVE ;  /* 0x00000000000079c5 */ /* 0x000fdc0000000000 */
[----:B------:R-:W-:Y:S01]  /*1d7f0*/  QGMMA.64x192x32.F32.E4M3.E4M3 R24, R204, gdesc[UR4], R24, gsb0 ;  /* 0x02e00004cc187df3 */ /* 0x000fe20008000818 */
[----:B------:R-:W-:Y:S02]  /*1d800*/  R2UR UR6, R10 ;  /* 0x000000000a0672ca */ /* 0x000fe400000e0000 */
[----:B------:R-:W-:Y:S01]  /*1d810*/  R2UR UR7, R11 ;  /* 0x000000000b0772ca */ /* 0x000fe200000e0000 */
[----:B------:R-:W1:Y:S01]  /*1d820*/  @P0 LDC R10, c[0x0][0x450] ;  /* 0x00011400ff0a0b82 */ /* 0x000e620000000800 */
[----:B--2---:R-:W-:Y:S01]  /*1d830*/  IMAD.IADD R11, R15, 0x1, R236 ;  /* 0x000000010f0b7824 */ /* 0x004fe200078e02ec */
[----:B------:R-:W-:Y:S02]  /*1d840*/  WARPGROUP.DEPBAR.LE gsb0, 0x0 ;  /* 0x00008000000079c5 */ /* 0x000fe40000010000 */
[----:B------:R-:W-:-:S12]  /*1d850*/  WARPGROUP.ARRIVE ;  /* 0x00000000000079c5 */ /* 0x000fd80000000000 */
[----:B------:R-:W-:Y:S03]  /*1d860*/  QGMMA.64x192x32.F32.E4M3.E4M3 R24, R200, gdesc[UR4], R24, gsb0 ;  /* 0x02e00004c8187df3 */ /* 0x000fe60008000818 */
[----:B------:R-:W-:Y:S02]  /*1d870*/  WARPGROUP.DEPBAR.LE gsb0, 0x0 ;  /* 0x00008000000079c5 */ /* 0x000fe40000010000 */
[----:B------:R-:W2:Y:S04]  /*1d880*/  LDL R201, [R1+0x4] ;  /* 0x0000040001c97983 */ /* 0x000ea80000100800 */
[----:B------:R-:W2:Y:S01]  /*1d890*/  LDL R200, [R1] ;  /* 0x0000000001c87983 */ /* 0x000ea20000100800 */
[----:B0-----:R-:W-:-:S04]  /*1d8a0*/  @P0 IMAD.HI.U32 R12, R11, R7, RZ ;  /* 0x000000070b0c0227 */ /* 0x001fc800078e00ff */
[C---:B------:R-:W-:Y:S01]  /*1d8b0*/  FMUL.FTZ R13, R2.reuse, R187 ;  /* 0x000000bb020d7220 */ /* 0x040fe20000410000 */
[C---:B------:R-:W-:Y:S01]  /*1d8c0*/  FMUL.FTZ R187, R2.reuse, R193 ;  /* 0x000000c102bb7220 */ /* 0x040fe20000410000 */
[C---:B------:R-:W-:Y:S01]  /*1d8d0*/  FMUL.FTZ R193, R2.reuse, R168 ;  /* 0x000000a802c17220 */ /* 0x040fe20000410000 */
[----:B------:R-:W-:Y:S02]  /*1d8e0*/  IMAD.MOV.U32 R7, RZ, RZ, R11 ;  /* 0x000000ffff077224 */ /* 0x000fe400078e000b */
[C---:B------:R-:W-:Y:S01]  /*1d8f0*/  FMUL.FTZ R11, R2.reuse, R186 ;  /* 0x000000ba020b7220 */ /* 0x040fe20000410000 */
        /* <DEDUP_REMOVED lines=10> */
[----:B------:R-:W0:Y:S01]  /*1d9a0*/  SHFL.IDX PT, R181, R7, RZ, 0x1c1f ;  /* 0x001c1fff07b57589 */ /* 0x000e2200000e0000 */
[C---:B------:R-:W-:Y:S01]  /*1d9b0*/  FMUL.FTZ R170, R2.reuse, R172 ;  /* 0x000000ac02aa7220 */ /* 0x040fe20000410000 */
[C---:B------:R-:W-:Y:S01]  /*1d9c0*/  FMUL.FTZ R172, R2.reuse, R175 ;  /* 0x000000af02ac7220 */ /* 0x040fe20000410000 */
[C---:B------:R-:W-:Y:S01]  /*1d9d0*/  FMUL.FTZ R10, R2.reuse, R184 ;  /* 0x000000b8020a7220 */ /* 0x040fe20000410000 */
[C---:B------:R-:W-:Y:S01]  /*1d9e0*/  FMUL.FTZ R175, R2.reuse, R178 ;  /* 0x000000b202af7220 */ /* 0x040fe20000410000 */
[----:B------:R-:W-:Y:S01]  /*1d9f0*/  FMUL.FTZ R178, R2, R180 ;  /* 0x000000b402b27220 */ /* 0x000fe20000410000 */
[----:B------:R-:W-:-:S02]  /*1da00*/  IMAD R180, R6, -0xa0, RZ ;  /* 0xffffff6006b47824 */ /* 0x000fc400078e02ff */
[C---:B------:R-:W-:Y:S01]  /*1da10*/  FMUL.FTZ R12, R2.reuse, R185 ;  /* 0x000000b9020c7220 */ /* 0x040fe20000410000 */
[C---:B------:R-:W-:Y:S01]  /*1da20*/  FMUL.FTZ R15, R2.reuse, R188 ;  /* 0x000000bc020f7220 */ /* 0x040fe20000410000 */
[----:B------:R-:W1:Y:S01]  /*1da30*/  MUFU.TANH R10, R10 ;  /* 0x0000000a000a7308 */ /* 0x000e620000002400 */
[C---:B------:R-:W-:Y:S01]  /*1da40*/  FMUL.FTZ R21, R2.reuse, R189 ;  /* 0x000000bd02157220 */ /* 0x040fe20000410000 */
[----:B------:R-:W-:Y:S01]  /*1da50*/  IADD3 R180, -R237, 0x1, R180 ;  /* 0x00000001edb47810 */ /* 0x000fe20007ffe1b4 */
        /* <DEDUP_REMOVED lines=58> */
[----:B------:R-:W-:Y:S01]  /*1de00*/  FMUL.FTZ R126, R2, R126 ;  /* 0x0000007e027e7220 */ /* 0x000fe20000410000 */
[----:B------:R-:W0:Y:S02]  /*1de10*/  S2R R219, SR_TID.X ;  /* 0x0000000000db7919 */ /* 0x000e240000002100 */
[----:B------:R-:W5:Y:S08]  /*1de20*/  MUFU.TANH R193, R193 ;  /* 0x000000c100c17308 */ /* 0x000f700000002400 */
[----:B------:R-:W5:Y:S08]  /*1de30*/  MUFU.TANH R194, R194 ;  /* 0x000000c200c27308 */ /* 0x000f700000002400 */
[----:B------:R-:W5:Y:S08]  /*1de40*/  MUFU.TANH R170, R170 ;  /* 0x000000aa00aa7308 */ /* 0x000f700000002400 */
[----:B------:R-:W5:Y:S01]  /*1de50*/  MUFU.TANH R173, R173 ;  /* 0x000000ad00ad7308 */ /* 0x000f620000002400 */
[----:B0-----:R-:W-:-:S07]  /*1de60*/  LOP3.LUT R197, R219, 0x7f, RZ, 0xc0, !PT ;  /* 0x0000007fdbc57812 */ /* 0x001fce00078ec0ff */
[----:B------:R-:W0:Y:S01]  /*1de70*/  MUFU.TANH R174, R174 ;  /* 0x000000ae00ae7308 */ /* 0x000e220000002400 */
[----:B------:R-:W1:Y:S07]  /*1de80*/  S2R R219, SR_TID.X ;  /* 0x0000000000db7919 */ /* 0x000e6e0000002100 */
[----:B------:R-:W0:Y:S08]  /*1de90*/  MUFU.TANH R176, R176 ;  /* 0x000000b000b07308 */ /* 0x000e300000002400 */
[----:B------:R-:W0:Y:S08]  /*1dea0*/  MUFU.TANH R178, R178 ;  /* 0x000000b200b27308 */ /* 0x000e300000002400 */
[----:B------:R-:W0:Y:S08]  /*1deb0*/  MUFU.TANH R179, R179 ;  /* 0x000000b300b37308 */ /* 0x000e300000002400 */
[----:B------:R-:W0:Y:S01]  /*1dec0*/  MUFU.TANH R152, R152 ;  /* 0x0000009800987308 */ /* 0x000e220000002400 */
[----:B-1----:R-:W-:-:S07]  /*1ded0*/  SHF.R.U32.HI R198, RZ, 0x7, R219 ;  /* 0x00000007ffc67819 */ /* 0x002fce00000116db */
[----:B------:R-:W1:Y:S08]  /*1dee0*/  MUFU.TANH R153, R153 ;  /* 0x0000009900997308 */ /* 0x000e700000002400 */
        /* <DEDUP_REMOVED lines=16> */
[----:B------:R-:W1:Y:S01]  /*1dff0*/  MUFU.TANH R124, R124 ;  /* 0x0000007c007c7308 */ /* 0x000e620000002400 */
[----:B--2---:R-:W-:-:S04]  /*1e000*/  IADD3 R180, -R200, R180, R201 ;  /* 0x000000b4c8b47210 */ /* 0x004fc80007ffe1c9 */
[----:B------:R-:W-:-:S03]  /*1e010*/  IADD3 R125, R180, R181, RZ ;  /* 0x000000b5b47d7210 */ /* 0x000fc60007ffe0ff */
[----:B------:R-:W2:Y:S01]  /*1e020*/  MUFU.TANH R182, R196 ;  /* 0x000000c400b67308 */ /* 0x000ea20000002400 */
[C---:B------:R-:W-:Y:S02]  /*1e030*/  ISETP.GT.AND P4, PT, R125.reuse, RZ, PT ;  /* 0x000000ff7d00720c */ /* 0x040fe40003f84270 */
[C---:B------:R-:W-:Y:S02]  /*1e040*/  ISETP.GT.AND P5, PT, R125.reuse, 0x1, PT ;  /* 0x000000017d00780c */ /* 0x040fe40003fa4270 */
[----:B------:R-:W-:Y:S02]  /*1e050*/  FSEL R181, R10, -INF , P4 ;  /* 0xff8000000ab57808 */ /* 0x000fe40002000000 */
[----:B------:R-:W-:Y:S01]  /*1e060*/  ISETP.GT.AND P2, PT, R125, 0x8, PT ;  /* 0x000000087d00780c */ /* 0x000fe20003f44270 */
[----:B------:R-:W-:Y:S01]  /*1e070*/  MUFU.TANH R13, R13 ;  /* 0x0000000d000d7308 */ /* 0x000fe20000002400 */
[----:B---3--:R-:W-:Y:S02]  /*1e080*/  FSEL R12, R12, -INF , P5 ;  /* 0xff8000000c0c7808 */ /* 0x008fe40002800000 */
[----:B------:R-:W-:-:S02]  /*1e090*/  FMNMX.FTZ R10, R181, R5, !PT ;  /* 0x00000005b50a7209 */ /* 0x000fc40007810000 */
[----:B------:R-:W-:Y:S02]  /*1e0a0*/  ISETP.GT.AND P3, PT, R125, 0x9, PT ;  /* 0x000000097d00780c */ /* 0x000fe40003f64270 */
[----:B----4-:R-:W-:Y:S01]  /*1e0b0*/  FSEL R15, R15, -INF , P2 ;  /* 0xff8000000f0f7808 */ /* 0x010fe20001000000 */
[----:B------:R-:W-:Y:S01]  /*1e0c0*/  MUFU.TANH R184, R184 ;  /* 0x000000b800b87308 */ /* 0x000fe20000002400 */
[----:B------:R-:W-:Y:S02]  /*1e0d0*/  FMNMX.FTZ R10, R12, R10, !PT ;  /* 0x0000000a0c0a7209 */ /* 0x000fe40007810000 */
[----:B------:R-:W-:Y:S02]  /*1e0e0*/  ISETP.GT.AND P4, PT, R125, 0x10, PT ;  /* 0x000000107d00780c */ /* 0x000fe40003f84270 */
[----:B-----5:R-:W-:Y:S02]  /*1e0f0*/  FSEL R21, R21, -INF , P3 ;  /* 0xff80000015157808 */ /* 0x020fe40001800000 */
[----:B------:R-:W-:Y:S01]  /*1e100*/  FMNMX.FTZ R10, R15, R10, !PT ;  /* 0x0000000a0f0a7209 */ /* 0x000fe20007810000 */
[----:B------:R-:W-:Y:S01]  /*1e110*/  MUFU.TANH R188, R188 ;  /* 0x000000bc00bc7308 */ /* 0x000fe20000002400 */
[----:B------:R-:W-:-:S02]  /*1e120*/  ISETP.GT.AND P5, PT, R125, 0x11, PT ;  /* 0x000000117d00780c */ /* 0x000fc40003fa4270 */
[----:B------:R-:W-:Y:S02]  /*1e130*/  FSEL R185, R185, -INF , P4 ;  /* 0xff800000b9b97808 */ /* 0x000fe40002000000 */
[----:B------:R-:W-:Y:S02]  /*1e140*/  FMNMX.FTZ R10, R21, R10, !PT ;  /* 0x0000000a150a7209 */ /* 0x000fe40007810000 */
[----:B------:R-:W-:Y:S01]  /*1e150*/  ISETP.GT.AND P2, PT, R125, 0x18, PT ;  /* 0x000000187d00780c */ /* 0x000fe20003f44270 */
[----:B------:R-:W-:Y:S01]  /*1e160*/  MUFU.TANH R192, R192 ;  /* 0x000000c000c07308 */ /* 0x000fe20000002400 */
[----:B------:R-:W-:Y:S02]  /*1e170*/  FSEL R187, R187, -INF , P5 ;  /* 0xff800000bbbb7808 */ /* 0x000fe40002800000 */
[----:B------:R-:W-:Y:S02]  /*1e180*/  FMNMX.FTZ R10, R185, R10, !PT ;  /* 0x0000000ab90a7209 */ /* 0x000fe40007810000 */
[----:B------:R-:W-:-:S02]  /*1e190*/  ISETP.GT.AND P3, PT, R125, 0x19, PT ;  /* 0x000000197d00780c */ /* 0x000fc40003f64270 */
[----:B------:R-:W-:Y:S01]  /*1e1a0*/  FSEL R189, R189, -INF , P2 ;  /* 0xff800000bdbd7808 */ /* 0x000fe20001000000 */
[----:B------:R-:W-:Y:S01]  /*1e1b0*/  MUFU.TANH R169, R169 ;  /* 0x000000a900a97308 */ /* 0x000fe20000002400 */
[----:B------:R-:W-:Y:S02]  /*1e1c0*/  FMNMX.FTZ R10, R187, R10, !PT ;  /* 0x0000000abb0a7209 */ /* 0x000fe40007810000 */
[----:B------:R-:W-:Y:S02]  /*1e1d0*/  ISETP.GT.AND P4, PT, R125, 0x20, PT ;  /* 0x000000207d00780c */ /* 0x000fe40003f84270 */
[----:B------:R-:W-:Y:S02]  /*1e1e0*/  FSEL R191, R191, -INF , P3 ;  /* 0xff800000bfbf7808 */ /* 0x000fe40001800000 */
        /* <DEDUP_REMOVED lines=18> */
[----:B0-----:R-:W-:Y:S02]  /*1e310*/  FSEL R174, R174, -INF , P4 ;  /* 0xff800000aeae7808 */ /* 0x001fe40002000000 */
[----:B------:R-:W-:Y:S02]  /*1e320*/  FMNMX.FTZ R10, R173, R10, !PT ;  /* 0x0000000aad0a7209 */ /* 0x000fe40007810000 */
[C---:B------:R-:W-:Y:S01]  /*1e330*/  ISETP.GT.AND P2, PT, R125.reuse, 0x38, PT ;  /* 0x000000387d00780c */ /* 0x040fe20003f44270 */
        /* <DEDUP_REMOVED lines=16> */
[----:B-1----:R-:W-:Y:S02]  /*1e440*/  FSEL R153, R153, -INF , P5 ;  /* 0xff80000099997808 */ /* 0x002fe40002800000 */
        /* <DEDUP_REMOVED lines=35> */
[----:B------:R-:W-:Y:S02]  /*1e680*/  FSEL R141, R141, -INF , P3 ;  /* 0xff8000008d8d7808 */ /* 0x000fe40001800000 */
[C---:B------:R-:W-:Y:S02]  /*1e690*/  ISETP.GT.AND P4, PT, R125.reuse, 0x70, PT ;  /* 0x000000707d00780c */ /* 0x040fe40003f84270 */
[C---:B------:R-:W-:Y:S01]  /*1e6a0*/  ISETP.GT.AND P5, PT, R125.reuse, 0x71, PT ;  /* 0x000000717d00780c */ /* 0x040fe20003fa4270 */
[----:B------:R-:W-:Y:S01]  /*1e6b0*/  MUFU.TANH R150, R150 ;  /* 0x0000009600967308 */ /* 0x000fe20000002400 */
[----:B------:R-:W-:-:S02]  /*1e6c0*/  ISETP.GT.AND P2, PT, R125, 0x78, PT ;  /* 0x000000787d00780c */ /* 0x000fc40003f44270 */
[----:B------:R-:W-:Y:S02]  /*1e6d0*/  ISETP.GT.AND P3, PT, R125, 0x79, PT ;  /* 0x000000797d00780c */ /* 0x000fe40003f64270 */
[----:B------:R-:W-:Y:S02]  /*1e6e0*/  FMNMX.FTZ R10, R140, R10, !PT ;  /* 0x0000000a8c0a7209 */ /* 0x000fe40007810000 */
[----:B------:R-:W-:Y:S01]  /*1e6f0*/  FSEL R144, R144, -INF , P4 ;  /* 0xff80000090907808 */ /* 0x000fe20002000000 */
[----:B------:R-:W-:Y:S01]  /*1e700*/  MUFU.TANH R123, R123 ;  /* 0x0000007b007b7308 */ /* 0x000fe20000002400 */
[----:B------:R-:W-:Y:S02]  /*1e710*/  FSEL R145, R145, -INF , P5 ;  /* 0xff80000091917808 */ /* 0x000fe40002800000 */
[----:B------:R-:W-:Y:S02]  /*1e720*/  FSEL R148, R148, -INF , P2 ;  /* 0xff80000094947808 */ /* 0x000fe40001000000 */
[----:B------:R-:W-:-:S02]  /*1e730*/  FSEL R149, R149, -INF , P3 ;  /* 0xff80000095957808 */ /* 0x000fc40001800000 */
[C---:B------:R-:W-:Y:S01]  /*1e740*/  ISETP.GT.AND P4, PT, R125.reuse, 0x80, PT ;  /* 0x000000807d00780c */ /* 0x040fe20003f84270 */
[----:B------:R-:W-:Y:S01]  /*1e750*/  MUFU.TANH R20, R20 ;  /* 0x0000001400147308 */ /* 0x000fe20000002400 */
[C---:B------:R-:W-:Y:S02]  /*1e760*/  ISETP.GT.AND P5, PT, R125.reuse, 0x81, PT ;  /* 0x000000817d00780c */ /* 0x040fe40003fa4270 */
[C---:B------:R-:W-:Y:S02]  /*1e770*/  ISETP.GT.AND P2, PT, R125.reuse, 0x88, PT ;  /* 0x000000887d00780c */ /* 0x040fe40003f44270 */
[----:B------:R-:W-:Y:S02]  /*1e780*/  ISETP.GT.AND P3, PT, R125, 0x89, PT ;  /* 0x000000897d00780c */ /* 0x000fe40003f64270 */
[----:B------:R-:W-:Y:S01]  /*1e790*/  FMNMX.FTZ R10, R141, R10, !PT ;  /* 0x0000000a8d0a7209 */ /* 0x000fe20007810000 */
[----:B------:R-:W-:Y:S01]  /*1e7a0*/  MUFU.TANH R190, R190 ;  /* 0x000000be00be7308 */ /* 0x000fe20000002400 */
[----:B------:R-:W-:-:S02]  /*1e7b0*/  FSEL R120, R120, -INF , P4 ;  /* 0xff80000078787808 */ /* 0x000fc40002000000 */
[----:B------:R-:W-:Y:S02]  /*1e7c0*/  FSEL R121, R121, -INF , P5 ;  /* 0xff80000079797808 */ /* 0x000fe40002800000 */
[----:B------:R-:W-:Y:S02]  /*1e7d0*/  FSEL R124, R124, -INF , P2 ;  /* 0xff8000007c7c7808 */ /* 0x000fe40001000000 */
[----:B--2---:R-:W-:Y:S01]  /*1e7e0*/  FSEL R182, R182, -INF , P3 ;  /* 0xff800000b6b67808 */ /* 0x004fe20001800000 */
[----:B------:R-:W-:Y:S01]  /*1e7f0*/  MUFU.TANH R171, R171 ;  /* 0x000000ab00ab7308 */ /* 0x000fe20000002400 */
[----:B------:R-:W-:Y:S02]  /*1e800*/  FMNMX.FTZ R10, R144, R10, !PT ;  /* 0x0000000a900a7209 */ /* 0x000fe40007810000 */
[C---:B------:R-:W-:Y:S02]  /*1e810*/  ISETP.GT.AND P4, PT, R125.reuse, 0x90, PT ;  /* 0x000000907d00780c */ /* 0x040fe40003f84270 */
[----:B------:R-:W-:-:S02]  /*1e820*/  ISETP.GT.AND P5, PT, R125, 0x91, PT ;  /* 0x000000917d00780c */ /* 0x000fc40003fa4270 */
[C---:B------:R-:W-:Y:S01]  /*1e830*/  ISETP.GT.AND P2, PT, R125.reuse, 0x98, PT ;  /* 0x000000987d00780c */ /* 0x040fe20003f44270 */
[----:B------:R-:W-:Y:S01]  /*1e840*/  MUFU.TANH R177, R177 ;  /* 0x000000b100b17308 */ /* 0x000fe20000002400 */
[----:B------:R-:W-:Y:S01]  /*1e850*/  ISETP.GT.AND P3, PT, R125, 0x99, PT ;  /* 0x000000997d00780c */ /* 0x000fe20003f64270 */
[C---:B------:R-:W-:Y:S01]  /*1e860*/  FMUL.FTZ R125, R2.reuse, R183 ;  /* 0x000000b7027d7220 */ /* 0x040fe20000410000 */
[----:B------:R-:W-:Y:S01]  /*1e870*/  FMUL.FTZ R183, R2, R128 ;  /* 0x0000008002b77220 */ /* 0x000fe20000410000 */
[----:B------:R-:W-:-:S04]  /*1e880*/  FMNMX.FTZ R128, R145, R10, !PT ;  /* 0x0000000a91807209 */ /* 0x000fc80007810000 */
[----:B------:R-:W-:Y:S01]  /*1e890*/  FMNMX.FTZ R128, R148, R128, !PT ;  /* 0x0000008094807209 */ /* 0x000fe20007810000 */
[----:B------:R-:W-:Y:S08]  /*1e8a0*/  MUFU.TANH R183, R183 ;  /* 0x000000b700b77308 */ /* 0x000ff00000002400 */
[----:B------:R0:W-:Y:S08]  /*1e8b0*/  MUFU.TANH R10, R129 ;  /* 0x00000081000a7308 */ /* 0x0001f00000002400 */
[----:B------:R-:W-:Y:S01]  /*1e8c0*/  MUFU.TANH R125, R125 ;  /* 0x0000007d007d7308 */ /* 0x000fe20000002400 */
[----:B0-----:R-:W-:-:S04]  /*1e8d0*/  FMNMX.FTZ R129, R149, R128, !PT ;  /* 0x0000008095817209 */ /* 0x001fc80007810000 */
[----:B------:R-:W-:-:S03]  /*1e8e0*/  FMNMX.FTZ R129, R120, R129, !PT ;  /* 0x0000008178817209 */ /* 0x000fc60007810000 */
[----:B------:R0:W1:Y:S08]  /*1e8f0*/  MUFU.TANH R128, R132 ;  /* 0x0000008400807308 */ /* 0x0000700000002400 */
[----:B------:R-:W-:Y:S01]  /*1e900*/  MUFU.TANH R154, R154 ;  /* 0x0000009a009a7308 */ /* 0x000fe20000002400 */
[----:B0-----:R-:W-:-:S07]  /*1e910*/  FMNMX.FTZ R132, R121, R129, !PT ;  /* 0x0000008179847209 */ /* 0x001fce0007810000 */
[----:B------:R0:W2:Y:S01]  /*1e920*/  MUFU.TANH R129, R133 ;  /* 0x0000008500817308 */ /* 0x0000a20000002400 */
[----:B-1----:R-:W-:-:S07]  /*1e930*/  FSEL R128, R128, -INF , P2 ;  /* 0xff80000080807808 */ /* 0x002fce0001000000 */
[----:B------:R-:W-:Y:S01]  /*1e940*/  MUFU.TANH R159, R159 ;  /* 0x0000009f009f7308 */ /* 0x000fe20000002400 */
[----:B0-----:R-:W-:Y:S02]  /*1e950*/  FMNMX.FTZ R133, R124, R132, !PT ;  /* 0x000000847c857209 */ /* 0x001fe40007810000 */
[----:B------:R-:W-:Y:S02]  /*1e960*/  FSEL R132, R183, -INF , P4 ;  /* 0xff800000b7847808 */ /* 0x000fe40002000000 */
[----:B------:R-:W-:Y:S02]  /*1e970*/  FMNMX.FTZ R183, R182, R133, !PT ;  /* 0x00000085b6b77209 */ /* 0x000fe40007810000 */
[----:B------:R-:W-:Y:S01]  /*1e980*/  FSEL R133, R10, -INF , P5 ;  /* 0xff8000000a857808 */ /* 0x000fe20002800000 */
[----:B------:R-:W-:Y:S01]  /*1e990*/  MUFU.TANH R166, R166 ;  /* 0x000000a600a67308 */ /* 0x000fe20000002400 */
[----:B------:R-:W-:Y:S02]  /*1e9a0*/  FMNMX.FTZ R183, R132, R183, !PT ;  /* 0x000000b784b77209 */ /* 0x000fe40007810000 */
[----:B--2---:R-:W-:-:S02]  /*1e9b0*/  FSEL R129, R129, -INF , P3 ;  /* 0xff80000081817808 */ /* 0x004fc40001800000 */
[----:B------:R-:W-:-:S03]  /*1e9c0*/  FMNMX.FTZ R183, R133, R183, !PT ;  /* 0x000000b785b77209 */ /* 0x000fc60007810000 */
[----:B------:R-:W-:Y:S01]  /*1e9d0*/  MUFU.TANH R139, R139 ;  /* 0x0000008b008b7308 */ /* 0x000fe20000002400 */
[----:B------:R-:W-:-:S04]  /*1e9e0*/  FMNMX.FTZ R183, R128, R183, !PT ;  /* 0x000000b780b77209 */ /* 0x000fc80007810000 */
[----:B------:R-:W-:Y:S01]  /*1e9f0*/  FMNMX.FTZ R196, R129, R183, !PT ;  /* 0x000000b781c47209 */ /* 0x000fe20007810000 */
[----:B------:R-:W-:Y:S02]  /*1ea00*/  FMUL.FTZ R183, R2, R122 ;  /* 0x0000007a02b77220 */ /* 0x000fe40000410000 */
[----:B------:R-:W-:Y:S02]  /*1ea10*/  MUFU.TANH R146, R146 ;  /* 0x0000009200927308 */ /* 0x000fe40000002400 */
[----:B------:R-:W0:Y:S06]  /*1ea20*/  SHFL.BFLY PT, R10, R196, 0x2, 0x1f ;  /* 0x0c401f00c40a7f89 */ /* 0x000e2c00000e0000 */
[----:B------:R-:W1:Y:S08]  /*1ea30*/  MUFU.TANH R183, R183 ;  /* 0x000000b700b77308 */ /* 0x000e700000002400 */
[----:B------:R-:W-:Y:S08]  /*1ea40*/  MUFU.TANH R151, R151 ;  /* 0x0000009700977308 */ /* 0x000ff00000002400 */
[----:B------:R-:W-:Y:S01]  /*1ea50*/  MUFU.TANH R126, R126 ;  /* 0x0000007e007e7308 */ /* 0x000fe20000002400 */
[----:B0-----:R-:W-:-:S02]  /*1ea60*/  FMNMX.FTZ R10, R196, R10, !PT ;  /* 0x0000000ac40a7209 */ /* 0x001fc40007810000 */
[----:B------:R0:W2:Y:S04]  /*1ea70*/  SHFL.IDX PT, R196, R7, 0x1, 0x1c1f ;  /* 0x003c1f0007c47f89 */ /* 0x0000a800000e0000 */
[----:B------:R-:W3:Y:S01]  /*1ea80*/  SHFL.BFLY PT, R122, R10, 0x1, 0x1f ;  /* 0x0c201f000a7a7f89 */ /* 0x000ee200000e0000 */
[----:B0-----:R0:W4:Y:S02]  /*1ea90*/  MUFU.TANH R7, R127 ;  /* 0x0000007f00077308 */ /* 0x0011240000002400 */
[C---:B0-----:R-:W-:Y:S01]  /*1eaa0*/  FMUL.FTZ R127, R2.reuse, R130 ;  /* 0x00000082027f7220 */ /* 0x041fe20000410000 */
[C---:B------:R-:W-:Y:S01]  /*1eab0*/  FMUL.FTZ R130, R2.reuse, R131 ;  /* 0x0000008302827220 */ /* 0x040fe20000410000 */
[C---:B------:R-:W-:Y:S01]  /*1eac0*/  FMUL.FTZ R131, R2.reuse, R134 ;  /* 0x0000008602837220 */ /* 0x040fe20000410000 */
[----:B------:R-:W-:-:S03]  /*1ead0*/  FMUL.FTZ R134, R2, R135 ;  /* 0x0000008702867220 */ /* 0x000fc60000410000 */
[----:B------:R-:W0:Y:S01]  /*1eae0*/  MUFU.TANH R127, R127 ;  /* 0x0000007f007f7308 */ /* 0x000e220000002400 */
[----:B--2---:R-:W-:Y:S01]  /*1eaf0*/  IMAD.IADD R196, R180, 0x1, R196 ;  /* 0x00000001b4c47824 */ /* 0x004fe200078e02c4 */
[----:B---3--:R-:W-:Y:S01]  /*1eb00*/  FMNMX.FTZ R122, R10, R122, !PT ;  /* 0x0000007a0a7a7209 */ /* 0x008fe20007810000 */
[----:B------:R-:W-:-:S03]  /*1eb10*/  IMAD.U32 R10, RZ, RZ, UR57 ;  /* 0x00000039ff0a7e24 */ /* 0x000fc6000f8e00ff */
[C---:B------:R-:W-:Y:S02]  /*1eb20*/  ISETP.GT.AND P5, PT, R196.reuse, 0x1, PT ;  /* 0x00000001c400780c */ /* 0x040fe40003fa4270 */
[----:B------:R-:W2:Y:S01]  /*1eb30*/  MUFU.TANH R130, R130 ;  /* 0x0000008200827308 */ /* 0x000ea20000002400 */
[----:B------:R-:W-:Y:S01]  /*1eb40*/  ISETP.GT.AND P4, PT, R196, 0x9, PT ;  /* 0x00000009c400780c */ /* 0x000fe20003f84270 */
[----:B------:R-:W-:-:S01]  /*1eb50*/  FFMA.FTZ R135, R122, R10, -8 ;  /* 0xc10000007a877423 */ /* 0x000fc2000001000a */
[----:B------:R-:W-:Y:S02]  /*1eb60*/  FSEL R13, R13, -INF , P5 ;  /* 0xff8000000d0d7808 */ /* 0x000fe40002800000 */
[----:B------:R-:W-:Y:S02]  /*1eb70*/  ISETP.GT.AND P5, PT, R196, 0x11, PT ;  /* 0x00000011c400780c */ /* 0x000fe40003fa4270 */
[----:B------:R-:W-:Y:S01]  /*1eb80*/  FSEL R184, R184, -INF , P4 ;  /* 0xff800000b8b87808 */ /* 0x000fe20002000000 */
[----:B------:R-:W3:Y:S01]  /*1eb90*/  MUFU.TANH R131, R131 ;  /* 0x0000008300837308 */ /* 0x000ee20000002400 */
[----:B------:R-:W-:-:S02]  /*1eba0*/  ISETP.GT.AND P4, PT, R196, 0x19, PT ;  /* 0x00000019c400780c */ /* 0x000fc40003f84270 */
[----:B------:R-:W-:Y:S02]  /*1ebb0*/  FSEL R188, R188, -INF , P5 ;  /* 0xff800000bcbc7808 */ /* 0x000fe40002800000 */
[----:B------:R-:W-:Y:S02]  /*1ebc0*/  ISETP.GT.AND P5, PT, R196, 0x21, PT ;  /* 0x00000021c400780c */ /* 0x000fe40003fa4270 */
[----:B------:R-:W-:Y:S01]  /*1ebd0*/  FSEL R192, R192, -INF , P4 ;  /* 0xff800000c0c07808 */ /* 0x000fe20002000000 */
[----:B------:R-:W5:Y:S01]  /*1ebe0*/  MUFU.TANH R134, R134 ;  /* 0x0000008600867308 */ /* 0x000f620000002400 */
[C---:B------:R-:W-:Y:S02]  /*1ebf0*/  ISETP.GT.AND P4, PT, R196.reuse, 0x29, PT ;  /* 0x00000029c400780c */ /* 0x040fe40003f84270 */
[----:B------:R-:W-:Y:S02]  /*1ec00*/  FSEL R169, R169, -INF , P5 ;  /* 0xff800000a9a97808 */ /* 0x000fe40002800000 */
[----:B------:R-:W-:-:S02]  /*1ec10*/  ISETP.GT.AND P5, PT, R196, 0x30, PT ;  /* 0x00000030c400780c */ /* 0x000fc40003fa4270 */
[----:B------:R-:W-:Y:S02]  /*1ec20*/  ISETP.GT.AND P2, PT, R196, RZ, PT ;  /* 0x000000ffc400720c */ /* 0x000fe40003f44270 */
[----:B------:R-:W-:Y:S02]  /*1ec30*/  FSEL R172, R172, -INF , P4 ;  /* 0xff800000acac7808 */ /* 0x000fe40002000000 */
[C---:B------:R-:W-:Y:S02]  /*1ec40*/  ISETP.GT.AND P4, PT, R196.reuse, 0x38, PT ;  /* 0x00000038c400780c */ /* 0x040fe40003f84270 */
[----:B------:R-:W-:Y:S02]  /*1ec50*/  FSEL R175, R175, -INF , P5 ;  /* 0xff800000afaf7808 */ /* 0x000fe40002800000 */
[----:B------:R-:W-:Y:S02]  /*1ec60*/  ISETP.GT.AND P5, PT, R196, 0x39, PT ;  /* 0x00000039c400780c */ /* 0x000fe40003fa4270 */
[----:B------:R-:W-:-:S02]  /*1ec70*/  FSEL R11, R11, -INF , P2 ;  /* 0xff8000000b0b7808 */ /* 0x000fc40001000000 */
[C---:B------:R-:W-:Y:S02]  /*1ec80*/  ISETP.GT.AND P2, PT, R196.reuse, 0x10, PT ;  /* 0x00000010c400780c */ /* 0x040fe40003f44270 */
[----:B------:R-:W-:Y:S02]  /*1ec90*/  FSEL R195, R195, -INF , P4 ;  /* 0xff800000c3c37808 */ /* 0x000fe40002000000 */
[C---:B------:R-:W-:Y:S02]  /*1eca0*/  ISETP.GT.AND P4, PT, R196.reuse, 0x41, PT ;  /* 0x00000041c400780c */ /* 0x040fe40003f84270 */
[----:B------:R-:W-:Y:S02]  /*1ecb0*/  FSEL R125, R125, -INF , P5 ;  /* 0xff8000007d7d7808 */ /* 0x000fe40002800000 */
[----:B------:R-:W-:Y:S02]  /*1ecc0*/  ISETP.GT.AND P5, PT, R196, 0x48, PT ;  /* 0x00000048c400780c */ /* 0x000fe40003fa4270 */
[----:B------:R-:W-:-:S02]  /*1ecd0*/  FSEL R186, R186, -INF , P2 ;  /* 0xff800000baba7808 */ /* 0x000fc40001000000 */
[C---:B------:R-:W-:Y:S02]  /*1ece0*/  ISETP.GT.AND P2, PT, R196.reuse, 0x20, PT ;  /* 0x00000020c400780c */ /* 0x040fe40003f44270 */
[----:B------:R-:W-:Y:S02]  /*1ecf0*/  FSEL R155, R155, -INF , P4 ;  /* 0xff8000009b9b7808 */ /* 0x000fe40002000000 */
[----:B------:R-:W-:Y:S02]  /*1ed00*/  ISETP.GT.AND P4, PT, R196, 0x50, PT ;  /* 0x00000050c400780c */ /* 0x000fe40003f84270 */
[----:B------:R-:W-:Y:S02]  /*1ed10*/  FSEL R158, R158, -INF , P5 ;  /* 0xff8000009e9e7808 */ /* 0x000fe40002800000 */
[----:B------:R-:W-:Y:S02]  /*1ed20*/  ISETP.GT.AND P5, PT, R196, 0x51, PT ;  /* 0x00000051c400780c */ /* 0x000fe40003fa4270 */
[----:B------:R-:W-:-:S02]  /*1ed30*/  FSEL R168, R168, -INF , P2 ;  /* 0xff800000a8a87808 */ /* 0x000fc40001000000 */
[----:B------:R-:W-:Y:S02]  /*1ed40*/  FSETP.NEU.FTZ.AND P2, PT, R122, -INF , PT ;  /* 0xff8000007a00780b */ /* 0x000fe40003f5d000 */
[----:B------:R-:W-:Y:S02]  /*1ed50*/  FSEL R162, R162, -INF , P4 ;  /* 0xff800000a2a27808 */ /* 0x000fe40002000000 */
[C---:B------:R-:W-:Y:S02]  /*1ed60*/  ISETP.GT.AND P4, PT, R196.reuse, 0x59, PT ;  /* 0x00000059c400780c */ /* 0x040fe40003f84270 */
[----:B------:R-:W-:Y:S02]  /*1ed70*/  FSEL R163, R163, -INF , P5 ;  /* 0xff800000a3a37808 */ /* 0x000fe40002800000 */
[----:B------:R-:W-:Y:S02]  /*1ed80*/  ISETP.GT.AND P5, PT, R196, 0x60, PT ;  /* 0x00000060c400780c */ /* 0x000fe40003fa4270 */
[----:B------:R-:W-:-:S02]  /*1ed90*/  FSEL R135, R135, RZ, P2 ;  /* 0x000000ff87877208 */ /* 0x000fc40001000000 */
[----:B------:R-:W-:Y:S02]  /*1eda0*/  FSEL R167, R167, -INF , P4 ;  /* 0xff800000a7a77808 */ /* 0x000fe40002000000 */
[----:B------:R-:W-:Y:S01]  /*1edb0*/  ISETP.GT.AND P4, PT, R196, 0x68, PT ;  /* 0x00000068c400780c */ /* 0x000fe20003f84270 */
[-CC-:B------:R-:W-:Y:S01]  /*1edc0*/  FFMA.FTZ R180, R181, R10.reuse, -R135.reuse ;  /* 0x0000000ab5b47223 */ /* 0x180fe20000010887 */
[----:B------:R-:W-:Y:S01]  /*1edd0*/  FSEL R138, R138, -INF , P5 ;  /* 0xff8000008a8a7808 */ /* 0x000fe20002800000 */
[-CC-:B------:R-:W-:Y:S01]  /*1ede0*/  FFMA.FTZ R185, R185, R10.reuse, -R135.reuse ;  /* 0x0000000ab9b97223 */ /* 0x180fe20000010887 */
[----:B------:R-:W-:Y:S01]  /*1edf0*/  ISETP.GT.AND P5, PT, R196, 0x69, PT ;  /* 0x00000069c400780c */ /* 0x000fe20003fa4270 */
[-CC-:B------:R-:W-:Y:S01]  /*1ee00*/  FFMA.FTZ R187, R187, R10.reuse, -R135.reuse ;  /* 0x0000000abbbb7223 */ /* 0x180fe20000010887 */
[----:B------:R-:W-:Y:S01]  /*1ee10*/  FSEL R181, R142, -INF , P4 ;  /* 0xff8000008eb57808 */ /* 0x000fe20002000000 */
[-CC-:B------:R-:W-:Y:S01]  /*1ee20*/  FFMA.FTZ R189, R189, R10.reuse, -R135.reuse ;  /* 0x0000000abdbd7223 */ /* 0x180fe20000010887 */
[----:B------:R-:W-:Y:S01]  /*1ee30*/  ISETP.GT.AND P4, PT, R196, 0x71, PT ;  /* 0x00000071c400780c */ /* 0x000fe20003f84270 */
[----:B------:R1:W-:Y:S01]  /*1ee40*/  MUFU.EX2 R142, R185 ;  /* 0x000000b9008e7308 */ /* 0x0003e20000000800 */
[----:B------:R-:W-:Y:S01]  /*1ee50*/  FSEL R143, R143, -INF , P5 ;  /* 0xff8000008f8f7808 */ /* 0x000fe20002800000 */
[-CC-:B------:R-:W-:Y:S01]  /*1ee60*/  FFMA.FTZ R128, R128, R10.reuse, -R135.reuse ;  /* 0x0000000a80807223 */ /* 0x180fe20000010887 */
[----:B------:R-:W-:Y:S01]  /*1ee70*/  ISETP.GT.AND P5, PT, R196, 0x78, PT ;  /* 0x00000078c400780c */ /* 0x000fe20003fa4270 */
[-CC-:B------:R-:W-:Y:S01]  /*1ee80*/  FFMA.FTZ R12, R12, R10.reuse, -R135.reuse ;  /* 0x0000000a0c0c7223 */ /* 0x180fe20000010887 */
[----:B------:R-:W-:Y:S01]  /*1ee90*/  ISETP.GT.AND P3, PT, R196, 0x8, PT ;  /* 0x00000008c400780c */ /* 0x000fe20003f64270 */
[-CC-:B------:R-:W-:Y:S01]  /*1eea0*/  FFMA.FTZ R15, R15, R10.reuse, -R135.reuse ;  /* 0x0000000a0f0f7223 */ /* 0x180fe20000010887 */
[----:B------:R-:W-:Y:S01]  /*1eeb0*/  FSEL R150, R150, -INF , P5 ;  /* 0xff80000096967808 */ /* 0x000fe20002800000 */
[-CC-:B------:R-:W-:Y:S01]  /*1eec0*/  FFMA.FTZ R21, R21, R10.reuse, -R135.reuse ;  /* 0x0000000a15157223 */ /* 0x180fe20000010887 */
[----:B-1----:R-:W-:Y:S01]  /*1eed0*/  FSEL R185, R147, -INF , P4 ;  /* 0xff80000093b97808 */ /* 0x002fe20002000000 */
[-CC-:B------:R-:W-:Y:S01]  /*1eee0*/  FFMA.FTZ R193, R193, R10.reuse, -R135.reuse ;  /* 0x0000000ac1c17223 */ /* 0x180fe20000010887 */
[C---:B------:R-:W-:Y:S01]  /*1eef0*/  ISETP.GT.AND P4, PT, R196.reuse, 0x80, PT ;  /* 0x00000080c400780c */ /* 0x040fe20003f84270 */
[----:B------:R1:W-:Y:S01]  /*1ef00*/  MUFU.EX2 R147, R187 ;  /* 0x000000bb00937308 */ /* 0x0003e20000000800 */
[----:B------:R-:W-:Y:S01]  /*1ef10*/  ISETP.GT.AND P5, PT, R196, 0x81, PT ;  /* 0x00000081c400780c */ /* 0x000fe20003fa4270 */
[-CC-:B------:R-:W-:Y:S01]  /*1ef20*/  FFMA.FTZ R194, R194, R10.reuse, -R135.reuse ;  /* 0x0000000ac2c27223 */ /* 0x180fe20000010887 */
[----:B------:R-:W-:Y:S01]  /*1ef30*/  FSEL R20, R20, -INF , P3 ;  /* 0xff80000014147808 */ /* 0x000fe20001800000 */
[-CC-:B------:R-:W-:Y:S01]  /*1ef40*/  FFMA.FTZ R170, R170, R10.reuse, -R135.reuse ;  /* 0x0000000aaaaa7223 */ /* 0x180fe20000010887 */
[----:B------:R-:W-:Y:S01]  /*1ef50*/  ISETP.GT.AND P3, PT, R196, 0x18, PT ;  /* 0x00000018c400780c */ /* 0x000fe20003f64270 */
[-CC-:B------:R-:W-:Y:S01]  /*1ef60*/  FFMA.FTZ R173, R173, R10.reuse, -R135.reuse ;  /* 0x0000000aadad7223 */ /* 0x180fe20000010887 */
[----:B------:R-:W-:-:S01]  /*1ef70*/  FFMA.FTZ R174, R174, R10, -R135 ;  /* 0x0000000aaeae7223 */ /* 0x000fc20000010887 */
[-CC-:B------:R-:W-:Y:S01]  /*1ef80*/  FFMA.FTZ R176, R176, R10.reuse, -R135.reuse ;  /* 0x0000000ab0b07223 */ /* 0x180fe20000010887 */
[----:B-1----:R-:W-:Y:S01]  /*1ef90*/  FSEL R187, R183, -INF , P4 ;  /* 0xff800000b7bb7808 */ /* 0x002fe20002000000 */
[-CC-:B------:R-:W-:Y:S01]  /*1efa0*/  FFMA.FTZ R178, R178, R10.reuse, -R135.reuse ;  /* 0x0000000ab2b27223 */ /* 0x180fe20000010887 */
        /* <DEDUP_REMOVED lines=11> */
[----:B----4-:R-:W-:Y:S01]  /*1f060*/  FSEL R191, R7, -INF , P4 ;  /* 0xff80000007bf7808 */ /* 0x010fe20002000000 */
[-CC-:B------:R-:W-:Y:S01]  /*1f070*/  FFMA.FTZ R160, R160, R10.reuse, -R135.reuse ;  /* 0x0000000aa0a07223 */ /* 0x180fe20000010887 */
[----:B------:R-:W-:Y:S01]  /*1f080*/  FSEL R171, R171, -INF , P3 ;  /* 0xff800000abab7808 */ /* 0x000fe20001800000 */
[----:B------:R1:W-:Y:S01]  /*1f090*/  MUFU.EX2 R7, R123 ;  /* 0x0000007b00077308 */ /* 0x0003e20000000800 */
[C---:B------:R-:W-:Y:S01]  /*1f0a0*/  ISETP.GT.AND P3, PT, R196.reuse, 0x31, PT ;  /* 0x00000031c400780c */ /* 0x040fe20003f64270 */
[-CC-:B------:R-:W-:Y:S01]  /*1f0b0*/  FFMA.FTZ R161, R161, R10.reuse, -R135.reuse ;  /* 0x0000000aa1a17223 */ /* 0x180fe20000010887 */
[----:B------:R-:W-:Y:S01]  /*1f0c0*/  ISETP.GT.AND P5, PT, R196, 0x90, PT ;  /* 0x00000090c400780c */ /* 0x000fe20003fa4270 */
[-CC-:B------:R-:W-:Y:S01]  /*1f0d0*/  FFMA.FTZ R164, R164, R10.reuse, -R135.reuse ;  /* 0x0000000aa4a47223 */ /* 0x180fe20000010887 */
[----:B------:R-:W-:Y:S01]  /*1f0e0*/  FSEL R177, R177, -INF , P3 ;  /* 0xff800000b1b17808 */ /* 0x000fe20001800000 */
[-CC-:B------:R-:W-:Y:S01]  /*1f0f0*/  FFMA.FTZ R165, R165, R10.reuse, -R135.reuse ;  /* 0x0000000aa5a57223 */ /* 0x180fe20000010887 */
[----:B------:R-:W-:Y:S01]  /*1f100*/  ISETP.GT.AND P3, PT, R196, 0x40, PT ;  /* 0x00000040c400780c */ /* 0x000fe20003f64270 */
[--C-:B------:R-:W-:Y:S01]  /*1f110*/  FFMA.FTZ R136, R136, R10, -R135.reuse ;  /* 0x0000000a88887223 */ /* 0x100fe20000010887 */
[----:B-1----:R-:W-:Y:S01]  /*1f120*/  FMNMX.FTZ R123, R11, R4, !PT ;  /* 0x000000040b7b7209 */ /* 0x002fe20007810000 */
[-CC-:B------:R-:W-:Y:S01]  /*1f130*/  FFMA.FTZ R137, R137, R10.reuse, -R135.reuse ;  /* 0x0000000a89897223 */ /* 0x180fe20000010887 */
[----:B------:R-:W-:Y:S01]  /*1f140*/  FSEL R154, R154, -INF , P3 ;  /* 0xff8000009a9a7808 */ /* 0x000fe20001800000 */
[-CC-:B------:R-:W-:Y:S01]  /*1f150*/  FFMA.FTZ R141, R141, R10.reuse, -R135.reuse ;  /* 0x0000000a8d8d7223 */ /* 0x180fe20000010887 */
[----:B------:R-:W-:Y:S01]  /*1f160*/  FMNMX.FTZ R123, R13, R123, !PT ;  /* 0x0000007b0d7b7209 */ /* 0x000fe20007810000 */
[-CC-:B------:R-:W-:Y:S01]  /*1f170*/  FFMA.FTZ R144, R144, R10.reuse, -R135.reuse ;  /* 0x0000000a90907223 */ /* 0x180fe20000010887 */
[----:B------:R-:W-:Y:S01]  /*1f180*/  ISETP.GT.AND P3, PT, R196, 0x49, PT ;  /* 0x00000049c400780c */ /* 0x000fe20003f64270 */
[-CC-:B------:R-:W-:Y:S01]  /*1f190*/  FFMA.FTZ R145, R145, R10.reuse, -R135.reuse ;  /* 0x0000000a91917223 */ /* 0x180fe20000010887 */
[----:B------:R-:W-:Y:S01]  /*1f1a0*/  FMNMX.FTZ R123, R20, R123, !PT ;  /* 0x0000007b147b7209 */ /* 0x000fe20007810000 */
        /* <DEDUP_REMOVED lines=14> */
[----:B------:R-:W-:Y:S01]  /*1f290*/  FFMA.FTZ R133, R133, R10, -R135 ;  /* 0x0000000a85857223 */ /* 0x000fe20000010887 */
[----:B------:R-:W-:Y:S01]  /*1f2a0*/  FMNMX.FTZ R123, R190, R123, !PT ;  /* 0x0000007bbe7b7209 */ /* 0x000fe20007810000 */
[----:B------:R-:W-:Y:S01]  /*1f2b0*/  MUFU.EX2 R180, R180 ;  /* 0x000000b400b47308 */ /* 0x000fe20000000800 */
[----:B------:R-:W-:-:S02]  /*1f2c0*/  FSEL R139, R139, -INF , P3 ;  /* 0xff8000008b8b7808 */ /* 0x000fc40001800000 */
[----:B------:R-:W-:Y:S02]  /*1f2d0*/  FMNMX.FTZ R123, R192, R123, !PT ;  /* 0x0000007bc07b7209 */ /* 0x000fe40007810000 */
[----:B------:R-:W-:Y:S02]  /*1f2e0*/  ISETP.GT.AND P3, PT, R196, 0x70, PT ;  /* 0x00000070c400780c */ /* 0x000fe40003f64270 */
[----:B------:R-:W-:Y:S01]  /*1f2f0*/  FMNMX.FTZ R123, R168, R123, !PT ;  /* 0x0000007ba87b7209 */ /* 0x000fe20007810000 */
[----:B------:R-:W-:Y:S01]  /*1f300*/  MUFU.EX2 R12, R12 ;  /* 0x0000000c000c7308 */ /* 0x000fe20000000800 */
[----:B------:R-:W-:Y:S02]  /*1f310*/  FSEL R146, R146, -INF , P3 ;  /* 0xff80000092927808 */ /* 0x000fe40001800000 */
[----:B------:R-:W-:Y:S02]  /*1f320*/  FMNMX.FTZ R123, R169, R123, !PT ;  /* 0x0000007ba97b7209 */ /* 0x000fe40007810000 */
[----:B------:R-:W-:-:S02]  /*1f330*/  ISETP.GT.AND P3, PT, R196, 0x79, PT ;  /* 0x00000079c400780c */ /* 0x000fc40003f64270 */
[----:B------:R-:W-:Y:S01]  /*1f340*/  FMNMX.FTZ R123, R171, R123, !PT ;  /* 0x0000007bab7b7209 */ /* 0x000fe20007810000 */
[----:B------:R-:W-:Y:S01]  /*1f350*/  MUFU.EX2 R15, R15 ;  /* 0x0000000f000f7308 */ /* 0x000fe20000000800 */
[----:B------:R-:W-:Y:S02]  /*1f360*/  FSEL R151, R151, -INF , P3 ;  /* 0xff80000097977808 */ /* 0x000fe40001800000 */
[----:B------:R-:W-:Y:S02]  /*1f370*/  FMNMX.FTZ R123, R172, R123, !PT ;  /* 0x0000007bac7b7209 */ /* 0x000fe40007810000 */
[----:B------:R-:W-:Y:S02]  /*1f380*/  ISETP.GT.AND P3, PT, R196, 0x88, PT ;  /* 0x00000088c400780c */ /* 0x000fe40003f64270 */
[----:B------:R-:W-:Y:S01]  /*1f390*/  FMNMX.FTZ R123, R175, R123, !PT ;  /* 0x0000007baf7b7209 */ /* 0x000fe20007810000 */
[----:B------:R-:W-:Y:S01]  /*1f3a0*/  MUFU.EX2 R21, R21 ;  /* 0x0000001500157308 */ /* 0x000fe20000000800 */
[----:B------:R-:W-:-:S02]  /*1f3b0*/  FSEL R126, R126, -INF , P3 ;  /* 0xff8000007e7e7808 */ /* 0x000fc40001800000 */
[----:B------:R-:W-:Y:S02]  /*1f3c0*/  FMNMX.FTZ R123, R177, R123, !PT ;  /* 0x0000007bb17b7209 */ /* 0x000fe40007810000 */
[C---:B------:R-:W-:Y:S02]  /*1f3d0*/  ISETP.GT.AND P3, PT, R196.reuse, 0x91, PT ;  /* 0x00000091c400780c */ /* 0x040fe40003f64270 */
[----:B------:R-:W-:Y:S01]  /*1f3e0*/  FMNMX.FTZ R123, R195, R123, !PT ;  /* 0x0000007bc37b7209 */ /* 0x000fe20007810000 */
[----:B------:R-:W-:Y:S01]  /*1f3f0*/  MUFU.EX2 R193, R193 ;  /* 0x000000c100c17308 */ /* 0x000fe20000000800 */
[----:B0-----:R-:W-:Y:S02]  /*1f400*/  FSEL R127, R127, -INF , P5 ;  /* 0xff8000007f7f7808 */ /* 0x001fe40002800000 */
[----:B------:R-:W-:Y:S02]  /*1f410*/  FMNMX.FTZ R123, R125, R123, !PT ;  /* 0x0000007b7d7b7209 */ /* 0x000fe40007810000 */
[----:B------:R-:W-:-:S02]  /*1f420*/  ISETP.GT.AND P4, PT, R196, 0x98, PT ;  /* 0x00000098c400780c */ /* 0x000fc40003f84270 */
[----:B------:R-:W-:Y:S01]  /*1f430*/  FMNMX.FTZ R123, R154, R123, !PT ;  /* 0x0000007b9a7b7209 */ /* 0x000fe20007810000 */
[----:B------:R-:W-:Y:S01]  /*1f440*/  MUFU.EX2 R194, R194 ;  /* 0x000000c200c27308 */ /* 0x000fe20000000800 */
[----:B--2---:R-:W-:Y:S02]  /*1f450*/  FSEL R130, R130, -INF , P3 ;  /* 0xff80000082827808 */ /* 0x004fe40001800000 */
[----:B------:R-:W-:Y:S02]  /*1f460*/  FMNMX.FTZ R123, R155, R123, !PT ;  /* 0x0000007b9b7b7209 */ /* 0x000fe40007810000 */
[----:B------:R-:W-:Y:S01]  /*1f470*/  ISETP.GT.AND P5, PT, R196, 0x99, PT ;  /* 0x00000099c400780c */ /* 0x000fe20003fa4270 */
[----:B------:R-:W-:Y:S01]  /*1f480*/  FFMA.FTZ R196, R140, R10, -R135 ;  /* 0x0000000a8cc47223 */ /* 0x000fe20000010887 */
[----:B------:R-:W-:Y:S01]  /*1f490*/  FMNMX.FTZ R123, R158, R123, !PT ;  /* 0x0000007b9e7b7209 */ /* 0x000fe20007810000 */
[----:B------:R-:W-:Y:S01]  /*1f4a0*/  MUFU.EX2 R170, R170 ;  /* 0x000000aa00aa7308 */ /* 0x000fe20000000800 */
[----:B---3--:R-:W-:-:S02]  /*1f4b0*/  FSEL R140, R131, -INF , P4 ;  /* 0xff800000838c7808 */ /* 0x008fc40002000000 */
[----:B------:R-:W-:Y:S02]  /*1f4c0*/  FMNMX.FTZ R123, R159, R123, !PT ;  /* 0x0000007b9f7b7209 */ /* 0x000fe40007810000 */
[----:B-----5:R-:W-:Y:S02]  /*1f4d0*/  FSEL R134, R134, -INF , P5 ;  /* 0xff80000086867808 */ /* 0x020fe40002800000 */
[----:B------:R-:W-:Y:S01]  /*1f4e0*/  FMNMX.FTZ R123, R162, R123, !PT ;  /* 0x0000007ba27b7209 */ /* 0x000fe20007810000 */
[----:B------:R-:W-:Y:S01]  /*1f4f0*/  MUFU.EX2 R131, R196 ;  /* 0x000000c400837308 */ /* 0x000fe20000000800 */
[----:B------:R-:W-:Y:S02]  /*1f500*/  ISETP.NE.AND P4, PT, R197, RZ, PT ;  /* 0x000000ffc500720c */ /* 0x000fe40003f85270 */
[----:B------:R-:W-:Y:S02]  /*1f510*/  FMNMX.FTZ R123, R163, R123, !PT ;  /* 0x0000007ba37b7209 */ /* 0x000fe40007810000 */
[----:B------:R-:W-:-:S02]  /*1f520*/  FSEL R197, R122, RZ, P2 ;  /* 0x000000ff7ac57208 */ /* 0x000fc40001000000 */
[----:B------:R-:W-:Y:S01]  /*1f530*/  FMNMX.FTZ R123, R166, R123, !PT ;  /* 0x0000007ba67b7209 */ /* 0x000fe20007810000 */
[----:B------:R-:W-:Y:S02]  /*1f540*/  MUFU.EX2 R173, R173 ;  /* 0x000000ad00ad7308 */ /* 0x000fe40000000800 */
[----:B------:R-:W-:-:S01]  /*1f550*/  FADD.FTZ R197, -R197, R5 ;  /* 0x00000005c5c57221 */ /* 0x000fc20000010100 */
[----:B------:R-:W-:-:S03]  /*1f560*/  FMNMX.FTZ R123, R167, R123, !PT ;  /* 0x0000007ba77b7209 */ /* 0x000fc60007810000 */
[----:B------:R-:W-:Y:S01]  /*1f570*/  FMUL.FTZ R197, R197, R10 ;  /* 0x0000000ac5c57220 */ /* 0x000fe20000410000 */
        /* <DEDUP_REMOVED lines=8> */
[----:B------:R-:W-:-:S04]  /*1f600*/  FMNMX.FTZ R123, R185, R123, !PT ;  /* 0x0000007bb97b7209 */ /* 0x000fc80007810000 */
[----:B------:R-:W-:Y:S01]  /*1f610*/  FMNMX.FTZ R123, R150, R123, !PT ;  /* 0x0000007b967b7209 */ /* 0x000fe20007810000 */
[----:B------:R-:W-:Y:S01]  /*1f620*/  MUFU.EX2 R178, R178 ;  /* 0x000000b200b27308 */ /* 0x000fe20000000800 */
[----:B0-----:R-:W-:-:S02]  /*1f630*/  FFMA.FTZ R3, R197, R3, R180 ;  /* 0x00000003c5037223 */ /* 0x001fc400000100b4 */
[----:B------:R-:W-:Y:S02]  /*1f640*/  FMNMX.FTZ R123, R151, R123, !PT ;  /* 0x0000007b977b7209 */ /* 0x000fe40007810000 */
[----:B------:R-:W-:-:S02]  /*1f650*/  FADD.FTZ R3, R12, R3 ;  /* 0x000000030c037221 */ /* 0x000fc40000010000 */
        /* <DEDUP_REMOVED lines=23> */
[----:B------:R-:W-:-:S03]  /*1f7d0*/  FFMA.FTZ R196, R129, R10, -R135 ;  /* 0x0000000a81c47223 */ /* 0x000fc60000010887 */
[----:B------:R-:W-:-:S03]  /*1f7e0*/  FSETP.NEU.FTZ.AND P3, PT, R123, -INF , PT ;  /* 0xff8000007b00780b */ /* 0x000fc60003f7d000 */
[----:B------:R-:W-:Y:S01]  /*1f7f0*/  MUFU.EX2 R129, R128 ;  /* 0x0000008000817308 */ /* 0x000fe20000000800 */
[----:B------:R-:W-:-:S05]  /*1f800*/  FFMA.FTZ R135, R123, R10, -8 ;  /* 0xc10000007b877423 */ /* 0x000fca000001000a */
[----:B------:R-:W-:Y:S02]  /*1f810*/  FSEL R135, R135, RZ, P3 ;  /* 0x000000ff87877208 */ /* 0x000fe40001800000 */
[----:B------:R0:W-:Y:S03]  /*1f820*/  MUFU.EX2 R128, R196 ;  /* 0x000000c400807308 */ /* 0x0001e60000000800 */
[----:B------:R-:W-:-:S01]  /*1f830*/  FFMA.FTZ R11, R11, R10, -R135 ;  /* 0x0000000a0b0b7223 */ /* 0x000fc20000010887 */
[-CC-:B------:R-:W-:Y:S01]  /*1f840*/  FFMA.FTZ R13, R13, R10.reuse, -R135.reuse ;  /* 0x0000000a0d0d7223 */ /* 0x180fe20000010887 */
[----:B------:R-:W-:-:S01]  /*1f850*/  FFMA.FTZ R20, R20, R10, -R135 ;  /* 0x0000000a14147223 */ /* 0x000fc20000010887 */
[-CC-:B------:R-:W-:Y:S01]  /*1f860*/  FFMA.FTZ R184, R184, R10.reuse, -R135.reuse ;  /* 0x0000000ab8b87223 */ /* 0x180fe20000010887 */
[----:B------:R-:W-:-:S01]  /*1f870*/  FFMA.FTZ R186, R186, R10, -R135 ;  /* 0x0000000ababa7223 */ /* 0x000fc20000010887 */
[-CC-:B------:R-:W-:Y:S01]  /*1f880*/  FFMA.FTZ R188, R188, R10.reuse, -R135.reuse ;  /* 0x0000000abcbc7223 */ /* 0x180fe20000010887 */
[----:B0-----:R-:W-:Y:S01]  /*1f890*/  FSEL R196, R123, RZ, P3 ;  /* 0x000000ff7bc47208 */ /* 0x001fe20001800000 */
[----:B------:R-:W-:Y:S01]  /*1f8a0*/  MUFU.EX2 R11, R11 ;  /* 0x0000000b000b7308 */ /* 0x000fe20000000800 */
[----:B------:R-:W-:-:S01]  /*1f8b0*/  FFMA.FTZ R190, R190, R10, -R135 ;  /* 0x0000000abebe7223 */ /* 0x000fc20000010887 */
[-CC-:B------:R-:W-:Y:S01]  /*1f8c0*/  FFMA.FTZ R192, R192, R10.reuse, -R135.reuse ;  /* 0x0000000ac0c07223 */ /* 0x180fe20000010887 */
[----:B------:R-:W-:-:S01]  /*1f8d0*/  FFMA.FTZ R168, R168, R10, -R135 ;  /* 0x0000000aa8a87223 */ /* 0x000fc20000010887 */
[----:B------:R-:W-:Y:S01]  /*1f8e0*/  FADD.FTZ R196, -R196, R4 ;  /* 0x00000004c4c47221 */ /* 0x000fe20000010100 */
[----:B------:R-:W-:Y:S01]  /*1f8f0*/  IADD3 R4, -R198, 0xb, RZ ;  /* 0x0000000bc6047810 */ /* 0x000fe20007ffe1ff */
[-CC-:B------:R-:W-:Y:S01]  /*1f900*/  FFMA.FTZ R169, R169, R10.reuse, -R135.reuse ;  /* 0x0000000aa9a97223 */ /* 0x180fe20000010887 */
        /* <DEDUP_REMOVED lines=28> */
[----:B------:R0:W-:Y:S06]  /*1fad0*/  BAR.ARV R4, 0x100 ;  /* 0x000400040000751d */ /* 0x0001ec0000002000 */
[----:B------:R-:W3:Y:S01]  /*1fae0*/  MUFU.EX2 R186, R186 ;  /* 0x000000ba00ba7308 */ /* 0x000ee20000000800 */
[----:B------:R-:W-:-:S01]  /*1faf0*/  FFMA.FTZ R187, R187, R10, -R135 ;  /* 0x0000000abbbb7223 */ /* 0x000fc20000010887 */
[----:B0-----:R-:W-:Y:S01]  /*1fb00*/  FADD.FTZ R4, R13, R0 ;  /* 0x000000000d047221 */ /* 0x001fe20000010000 */
[----:B------:R-:W-:-:S01]  /*1fb10*/  FADD.FTZ R0, R15, R3 ;  /* 0x000000030f007221 */ /* 0x000fc20000010000 */
[-CC-:B------:R-:W-:Y:S01]  /*1fb20*/  FFMA.FTZ R189, R189, R10.reuse, -R135.reuse ;  /* 0x0000000abdbd7223 */ /* 0x180fe20000010887 */
[----:B------:R-:W-:-:S01]  /*1fb30*/  FFMA.FTZ R126, R126, R10, -R135 ;  /* 0x0000000a7e7e7223 */ /* 0x000fc20000010887 */
[----:B-1----:R-:W-:Y:S01]  /*1fb40*/  FADD.FTZ R3, R20, R4 ;  /* 0x0000000414037221 */ /* 0x002fe20000010000 */
[----:B------:R-:W-:-:S01]  /*1fb50*/  FADD.FTZ R0, R21, R0 ;  /* 0x0000000015007221 */ /* 0x000fc20000010000 */
[----:B------:R-:W0:Y:S01]  /*1fb60*/  MUFU.EX2 R188, R188 ;  /* 0x000000bc00bc7308 */ /* 0x000e220000000800 */
[----:B------:R-:W-:-:S01]  /*1fb70*/  FFMA.FTZ R191, R191, R10, -R135 ;  /* 0x0000000abfbf7223 */ /* 0x000fc20000010887 */
[----:B--2---:R-:W-:Y:S01]  /*1fb80*/  FADD.FTZ R3, R184, R3 ;  /* 0x00000003b8037221 */ /* 0x004fe20000010000 */
[----:B------:R-:W-:-:S01]  /*1fb90*/  FADD.FTZ R0, R142, R0 ;  /* 0x000000008e007221 */ /* 0x000fc20000010000 */
[-CC-:B------:R-:W-:Y:S01]  /*1fba0*/  FFMA.FTZ R127, R127, R10.reuse, -R135.reuse ;  /* 0x0000000a7f7f7223 */ /* 0x180fe20000010887 */
[----:B------:R-:W-:-:S01]  /*1fbb0*/  FFMA.FTZ R130, R130, R10, -R135 ;  /* 0x0000000a82827223 */ /* 0x000fc20000010887 */
[----:B------:R-:W-:Y:S01]  /*1fbc0*/  FFMA.FTZ R140, R140, R10, -R135 ;  /* 0x0000000a8c8c7223 */ /* 0x000fe20000010887 */
[----:B------:R-:W-:-:S01]  /*1fbd0*/  FADD.FTZ R0, R147, R0 ;  /* 0x0000000093007221 */ /* 0x000fc20000010000 */
[----:B------:R-:W1:Y:S01]  /*1fbe0*/  MUFU.EX2 R190, R190 ;  /* 0x000000be00be7308 */ /* 0x000e620000000800 */
[----:B---3--:R-:W-:-:S01]  /*1fbf0*/  FADD.FTZ R3, R186, R3 ;  /* 0x00000003ba037221 */ /* 0x008fc20000010000 */
[----:B------:R-:W-:Y:S01]  /*1fc00*/  FFMA.FTZ R134, R134, R10, -R135 ;  /* 0x0000000a86867223 */ /* 0x000fe20000010887 */
[----:B------:R-:W-:-:S04]  /*1fc10*/  FADD.FTZ R0, R183, R0 ;  /* 0x00000000b7007221 */ /* 0x000fc80000010000 */
[----:B------:R-:W-:Y:S01]  /*1fc20*/  FADD.FTZ R0, R7, R0 ;  /* 0x0000000007007221 */ /* 0x000fe20000010000 */
[----:B------:R-:W2:Y:S01]  /*1fc30*/  MUFU.EX2 R192, R192 ;  /* 0x000000c000c07308 */ /* 0x000ea20000000800 */
[----:B0-----:R-:W-:-:S02]  /*1fc40*/  FADD.FTZ R3, R188, R3 ;  /* 0x00000003bc037221 */ /* 0x001fc40000010000 */
[----:B------:R-:W-:-:S04]  /*1fc50*/  FADD.FTZ R0, R193, R0 ;  /* 0x00000000c1007221 */ /* 0x000fc80000010000 */
[----:B------:R-:W-:Y:S01]  /*1fc60*/  FADD.FTZ R0, R194, R0 ;  /* 0x00000000c2007221 */ /* 0x000fe20000010000 */
[----:B------:R-:W0:Y:S01]  /*1fc70*/  MUFU.EX2 R168, R168 ;  /* 0x000000a800a87308 */ /* 0x000e220000000800 */
[----:B-1----:R-:W-:-:S02]  /*1fc80*/  FADD.FTZ R3, R190, R3 ;  /* 0x00000003be037221 */ /* 0x002fc40000010000 */
[----:B------:R-:W-:-:S04]  /*1fc90*/  FADD.FTZ R0, R170, R0 ;  /* 0x00000000aa007221 */ /* 0x000fc80000010000 */
[----:B------:R-:W-:Y:S01]  /*1fca0*/  FADD.FTZ R0, R173, R0 ;  /* 0x00000000ad007221 */ /* 0x000fe20000010000 */
[----:B------:R-:W1:Y:S01]  /*1fcb0*/  MUFU.EX2 R169, R169 ;  /* 0x000000a900a97308 */ /* 0x000e620000000800 */
[----:B--2---:R-:W-:-:S02]  /*1fcc0*/  FADD.FTZ R3, R192, R3 ;  /* 0x00000003c0037221 */ /* 0x004fc40000010000 */
        /* <DEDUP_REMOVED lines=28> */
[----:B------:R-:W-:-:S05]  /*1fe90*/  FADD.FTZ R0, R131, R0 ;  /* 0x0000000083007221 */ /* 0x000fca0000010000 */
[----:B------:R-:W0:Y:S01]  /*1fea0*/  MUFU.EX2 R155, R155 ;  /* 0x0000009b009b7308 */ /* 0x000e220000000800 */
[----:B-1----:R-:W-:-:S07]  /*1feb0*/  FADD.FTZ R3, R125, R3 ;  /* 0x000000037d037221 */ /* 0x002fce0000010000 */
[----:B------:R-:W1:Y:S01]  /*1fec0*/  MUFU.EX2 R158, R158 ;  /* 0x0000009e009e7308 */ /* 0x000e620000000800 */
[----:B--2---:R-:W-:-:S07]  /*1fed0*/  FADD.FTZ R3, R154, R3 ;  /* 0x000000039a037221 */ /* 0x004fce0000010000 */
[----:B------:R2:W3:Y:S01]  /*1fee0*/  MUFU.EX2 R5, R159 ;  /* 0x0000009f00057308 */ /* 0x0004e20000000800 */
[----:B0-----:R-:W-:-:S07]  /*1fef0*/  FADD.FTZ R3, R155, R3 ;  /* 0x000000039b037221 */ /* 0x001fce0000010000 */
[----:B------:R-:W0:Y:S01]  /*1ff00*/  MUFU.EX2 R162, R162 ;  /* 0x000000a200a27308 */ /* 0x000e220000000800 */
[----:B-1----:R-:W-:-:S01]  /*1ff10*/  FADD.FTZ R3, R158, R3 ;  /* 0x000000039e037221 */ /* 0x002fc20000010000 */
[----:B--2---:R-:W-:-:S04]  /*1ff20*/  @!P4 IMAD R159, R8, 0x8, R16 ;  /* 0x00000008089fc824 */ /* 0x004fc800078e0210 */
[----:B------:R-:W-:Y:S02]  /*1ff30*/  @!P4 VIADD R159, R159, 0x33440 ;  /* 0x000334409f9fc836 */ /* 0x000fe40000000000 */
[----:B------:R-:W1:Y:S01]  /*1ff40*/  MUFU.EX2 R163, R163 ;  /* 0x000000a300a37308 */ /* 0x000e620000000800 */
[----:B---3--:R-:W-:-:S02]  /*1ff50*/  FADD.FTZ R3, R5, R3 ;  /* 0x0000000305037221 */ /* 0x008fc40000010000 */
[----:B------:R-:W-:-:S04]  /*1ff60*/  @!P4 PRMT R159, RZ, 0x654, R159 ;  /* 0x00000654ff9fc816 */ /* 0x000fc8000000009f */
[----:B------:R2:W-:Y:S01]  /*1ff70*/  @!P4 SYNCS.ARRIVE.TRANS64.RED.A1T0 RZ, [R159+URZ], RZ ;  /* 0x000000ff9fffc9a7 */ /* 0x0005e2000810043f */
        /* <DEDUP_REMOVED lines=55> */
[----:B0-----:R-:W-:-:S04]  /*202f0*/  FADD.FTZ R0, R133, R0 ;  /* 0x0000000085007221 */ /* 0x001fc80000010000 */
[----:B------:R-:W-:-:S03]  /*20300*/  FADD.FTZ R0, R129, R0 ;  /* 0x0000000081007221 */ /* 0x000fc60000010000 */
[----:B------:R-:W0:Y:S01]  /*20310*/  MUFU.EX2 R134, R134 ;  /* 0x0000008600867308 */ /* 0x000e220000000800 */
[----:B-1----:R-:W-:-:S04]  /*20320*/  FADD.FTZ R3, R130, R3 ;  /* 0x0000000382037221 */ /* 0x002fc80000010000 */
[----:B---3--:R-:W-:Y:S01]  /*20330*/  FADD.FTZ R4, R140, R3 ;  /* 0x000000038c047221 */ /* 0x008fe20000010000 */
[----:B------:R-:W-:-:S03]  /*20340*/  FADD.FTZ R3, R128, R0 ;  /* 0x0000000080037221 */ /* 0x000fc60000010000 */
[----:B0-----:R-:W-:Y:S01]  /*20350*/  FADD.FTZ R0, R134, R4 ;  /* 0x0000000486007221 */ /* 0x001fe20000010000 */
[----:B--2---:R-:W-:Y:S06]  /*20360*/  @!P1 BRA `(.L_x_2502) ;  /* 0x0000000000049947 */ /* 0x004fec0003800000 */
[----:B------:R-:W-:Y:S01]  /*20370*/  BPT.TRAP 0x1 ;  /* 0x000000040000795c */ /* 0x000fe20000300000 */
.L_x_2502:
[----:B------:R-:W-:Y:S01]  /*20380*/  IMAD R4, R221, 0x8, R16 ;  /* 0x00000008dd047824 */ /* 0x000fe200078e0210 */
[----:B------:R-:W-:Y:S01]  /*20390*/  ISETP.GT.AND P2, PT, R6, R14, PT ;  /* 0x0000000e0600720c */ /* 0x000fe20003f44270 */
[----:B------:R-:W-:Y:S01]  /*203a0*/  FMUL.FTZ R24, R24, R197 ;  /* 0x000000c518187220 */ /* 0x000fe20000410000 */
[----:B------:R-:W-:Y:S01]  /*203b0*/  MOV R135, UR42 ;  /* 0x0000002a00877c02 */ /* 0x000fe20008000f00 */
[----:B------:R-:W-:Y:S01]  /*203c0*/  VIADD R4, R4, 0x33460 ;  /* 0x0003346004047836 */ /* 0x000fe20000000000 */
        /* <DEDUP_REMOVED lines=43> */
[----:B------:R-:W-:Y:S01]  /*20680*/  FMUL.FTZ R65, R65, R197 ;  /* 0x000000c541417220 */ /* 0x000fe20000410000 */
        /* <DEDUP_REMOVED lines=23> */
[----:B------:R-:W-:Y:S01]  /*20800*/  FMUL.FTZ R89, R89, R197 ;  /* 0x000000c559597220 */ /* 0x000fe20000410000 */
        /* <DEDUP_REMOVED lines=69> */
[----:B------:R-:W-:Y:S01]  /*20c60*/  VIADD R6, R6, 0xffffffff ;  /* 0xffffffff06067836 */ /* 0x000fe20000000000 */
[----:B------:R-:W-:Y:S01]  /*20c70*/  MOV R217, R20 ;  /* 0x0000001400d97202 */ /* 0x000fe20000000f00 */
[----:B0-----:R-:W-:Y:S01]  /*20c80*/  IMAD.MOV.U32 R4, RZ, RZ, R123 ;  /* 0x000000ffff047224 */ /* 0x001fe200078e007b */
        /* <DEDUP_REMOVED lines=19> */
[----:B------:R-:W-:Y:S01]  /*20dc0*/  IMAD.MOV.U32 R201, RZ, RZ, R126 ;  /* 0x000000ffffc97224 */ /* 0x000fe200078e007e */
[----:B------:R-:W-:Y:S06]  /*20dd0*/  @P2 BRA `(.L_x_2503) ;  /* 0xffffffb400582947 */ /* 0x000fec000383ffff */
[----:B------:R-:W-:-:S07]  /*20de0*/  IMAD.MOV.U32 R221, RZ, RZ, R8 ;  /* 0x000000ffffdd7224 */ /* 0x000fce00078e0008 */
.L_x_2492:
[----:B------:R-:W-:-:S13]  /*20df0*/  ISETP.GE.AND P0, PT, R6, R235, PT ;  /* 0x000000eb0600720c */ /* 0x000fda0003f06270 */
[----:B------:R-:W-:Y:S05]  /*20e00*/  @!P0 BRA `(.L_x_2504) ;  /* 0x0000003c00c48947 */ /* 0x000fea0003800000 */
[----:B------:R-:W-:Y:S01]  /*20e10*/  IMAD.MOV.U32 R4, RZ, RZ, R123 ;  /* 0x000000ffff047224 */ /* 0x000fe200078e007b */
[----:B------:R-:W-:Y:S01]  /*20e20*/  MOV R8, R221 ;  /* 0x000000dd00087202 */ /* 0x000fe20000000f00 */
[----:B------:R-:W-:Y:S02]  /*20e30*/  IMAD.MOV.U32 R5, RZ, RZ, R122 ;  /* 0x000000ffff057224 */ /* 0x000fe400078e007a */
[----:B------:R-:W-:-:S07]  /*20e40*/  IMAD.MOV.U32 R7, RZ, RZ, R222 ;  /* 0x000000ffff077224 */ /* 0x000fce00078e00de */
.L_x_2515:
[----:B------:R-:W-:Y:S01]  /*20e50*/  ISETP.NE.AND P2, PT, R229, RZ, PT ;  /* 0x000000ffe500720c */ /* 0x000fe20003f45270 */
[----:B------:R-:W-:Y:S01]  /*20e60*/  VIADD R221, R8, 0x1 ;  /* 0x0000000108dd7836 */ /* 0x000fe20000000000 */
[----:B------:R-:W-:Y:S05]  /*20e70*/  YIELD ;  /* 0x0000000000007946 */ /* 0x000fea0003800000 */
[----:B------:R-:W-:-:S04]  /*20e80*/  ISETP.NE.AND P0, PT, R221, 0x2, PT ;  /* 0x00000002dd00780c */ /* 0x000fc80003f05270 */
[----:B------:R-:W-:Y:S02]  /*20e90*/  SEL R222, RZ, 0x1, P0 ;  /* 0x00000001ffde7807 */ /* 0x000fe40000000000 */
[----:B------:R-:W-:Y:S02]  /*20ea0*/  SEL R221, R221, RZ, P0 ;  /* 0x000000ffdddd7207 */ /* 0x000fe40000000000 */
[----:B------:R-:W-:Y:S01]  /*20eb0*/  LOP3.LUT R222, R7, R222, RZ, 0x3c, !PT ;  /* 0x000000de07de7212 */ /* 0x000fe200078e3cff */
[----:B------:R-:W-:Y:S06]  /*20ec0*/  @P2 BRA `(.L_x_2505) ;  /* 0x0000000000302947 */ /* 0x000fec0003800000 */
[----:B------:R-:W-:Y:S05]  /*20ed0*/  @!P1 BRA `(.L_x_2506) ;  /* 0x0000000000049947 */ /* 0x000fea0003800000 */
[----:B------:R-:W-:Y:S01]  /*20ee0*/  BPT.TRAP 0x1 ;  /* 0x000000040000795c */ /* 0x000fe20000300000 */
.L_x_2506:
[----:B------:R-:W-:Y:S01]  /*20ef0*/  IMAD R10, R221, 0x8, R16 ;  /* 0x00000008dd0a7824 */ /* 0x000fe200078e0210 */
[----:B------:R-:W-:-:S04]  /*20f00*/  SHF.L.U32 R11, R222, 0x1f, RZ ;  /* 0x0000001fde0b7819 */ /* 0x000fc800000006ff */
[----:B------:R0:W1:Y:S01]  /*20f10*/  SYNCS.PHASECHK.TRANS64.TRYWAIT P0, [R10+URZ+0x33430], R11 ;  /* 0x0334300b0a0075a7 */ /* 0x000062000800017f */
[----:B------:R-:W-:Y:S05]  /*20f20*/  @!P1 BRA `(.L_x_2507) ;  /* 0x0000000000049947 */ /* 0x000fea0003800000 */
[----:B------:R-:W-:Y:S01]  /*20f30*/  BPT.TRAP 0x1 ;  /* 0x000000040000795c */ /* 0x000fe20000300000 */
.L_x_2507:
[----:B------:R-:W-:Y:S04]  /*20f40*/  BSSY B0, `(.L_x_2505) ;  /* 0x0000004000007945 */ /* 0x000fe80003800000 */
[----:B-1----:R-:W-:Y:S05]  /*20f50*/  @P0 BRA `(.L_x_2508) ;  /* 0x0000000000080947 */ /* 0x002fea0003800000 */
[----:B------:R-:W1:Y:S02]  /*20f60*/  SYNCS.PHASECHK.TRANS64.TRYWAIT P0, [R10+URZ+0x33430], R11 ;  /* 0x0334300b0a0075a7 */ /* 0x000e64000800017f */
[----:B-1----:R-:W-:Y:S05]  /*20f70*/  @!P0 BRA `(.L_x_2509) ;  /* 0x00000130003c8947 */ /* 0x002fea0003800000 */
.L_x_2508:
[----:B------:R-:W-:Y:S05]  /*20f80*/  BSYNC B0 ;  /* 0x0000000000007941 */ /* 0x000fea0003800000 */
.L_x_2505:
        /* <DEDUP_REMOVED lines=11> */
[----:B------:R-:W-:Y:S01]  /*21040*/  IMAD.MOV.U32 R15, RZ, RZ, -0x7fffffe0 ;  /* 0x80000020ff0f7424 */ /* 0x000fe200078e00ff */
[----:B------:R-:W-:Y:S01]  /*21050*/  UMOV UR32, UR24 ;  /* 0x0000001800207c82 */ /* 0x000fe20008000000 */
        /* <DEDUP_REMOVED lines=10> */
[----:B0-----:R-:W-:-:S05]  /*21100*/  SHF.R.U32.HI R10, RZ, 0x7, R10 ;  /* 0x00000007ff0a7819 */ /* 0x001fca000001160a */
[----:B------:R-:W-:Y:S02]  /*21110*/  VIADD R120, R10, 0x8 ;  /* 0x000000080a787836 */ /* 0x000fe40000000000 */
[----:B------:R-:W-:-:S03]  /*21120*/  IMAD R10, R221, 0x780, R9 ;  /* 0x00000780dd0a7824 */ /* 0x000fc600078e0209 */
[----:B------:R0:W-:Y:S01]  /*21130*/  BAR.SYNC.DEFER_BLOCKING R120, 0x100 ;  /* 0x000400780000751d */ /* 0x0001e20000010000 */
        /* <DEDUP_REMOVED lines=9> */
[----:B------:R-:W-:Y:S01]  /*211d0*/  VIADD R14, R10, 0x82 ;  /* 0x000000820a0e7836 */ /* 0x000fe20000000000 */
[----:B------:R-:W-:-:S02]  /*211e0*/  R2UR UR30, R20 ;  /* 0x00000000141e72ca */ /* 0x000fc400000e0000 */
[----:B------:R-:W-:Y:S02]  /*211f0*/  R2UR UR6, R12 ;  /* 0x000000000c0672ca */ /* 0x000fe400000e0000 */
[----:B------:R-:W-:Y:S01]  /*21200*/  IADD3 R12, R10, 0x102, RZ ;  /* 0x000001020a0c7810 */ /* 0x000fe20007ffe0ff */
        /* <DEDUP_REMOVED lines=24> */
[----:B0-----:R-:W-:-:S06]  /*21390*/  WARPGROUP.ARRIVE ;  /* 0x00000000000079c5 */ /* 0x001fcc0000000000 */
[----:B------:R-:W-:Y:S01]  /*213a0*/  QGMMA.64x32x32.F32.E4M3.E4M3 R120, gdesc[UR28], RZ, !UPT, gsb0 ;  /* 0x006000001c7879f3 */ /* 0x000fe2000c0008ff */
        /* <DEDUP_REMOVED lines=9> */
[----:B------:R-:W-:-:S04]  /*21440*/  IADD3 R12, R10, 0x280, RZ ;  /* 0x000002800a0c7810 */ /* 0x000fc80007ffe0ff */
        /* <DEDUP_REMOVED lines=185> */
[----:B------:R-:W-:Y:S05]  /*21fe0*/  @P2 BRA `(.L_x_2510) ;  /* 0x0000000000282947 */ /* 0x000fea0003800000 */
[----:B------:R-:W-:Y:S05]  /*21ff0*/  @!P1 BRA `(.L_x_2511) ;  /* 0x0000000000049947 */ /* 0x000fea0003800000 */
[----:B------:R-:W-:Y:S01]  /*22000*/  BPT.TRAP 0x1 ;  /* 0x000000040000795c */ /* 0x000fe20000300000 */
.L_x_2511:
[----:B------:R-:W-:Y:S01]  /*22010*/  SHF.L.U32 R7, R7, 0x1f, RZ ;  /* 0x0000001f07077819 */ /* 0x000fe200000006ff */
[----:B------:R-:W-:-:S04]  /*22020*/  IMAD R10, R8, 0x8, R16 ;  /* 0x00000008080a7824 */ /* 0x000fc800078e0210 */
[----:B------:R0:W1:Y:S01]  /*22030*/  SYNCS.PHASECHK.TRANS64.TRYWAIT P0, [R10+URZ+0x33450], R7 ;  /* 0x033450070a0075a7 */ /* 0x000062000800017f */
[----:B------:R-:W-:Y:S05]  /*22040*/  @!P1 BRA `(.L_x_2512) ;  /* 0x0000000000049947 */ /* 0x000fea0003800000 */
[----:B------:R-:W-:Y:S01]  /*22050*/  BPT.TRAP 0x1 ;  /* 0x000000040000795c */ /* 0x000fe20000300000 */
.L_x_2512:
[----:B-1----:R-:W-:Y:S05]  /*22060*/  @P0 BRA `(.L_x_2510) ;  /* 0x0000000000080947 */ /* 0x002fea0003800000 */
[----:B------:R-:W1:Y:S02]  /*22070*/  SYNCS.PHASECHK.TRANS64.TRYWAIT P0, [R10+URZ+0x33450], R7 ;  /* 0x033450070a0075a7 */ /* 0x000e64000800017f */
[----:B-1----:R-:W-:Y:S05]  /*22080*/  @!P0 BRA `(.L_x_2513) ;  /* 0x00000120000c8947 */ /* 0x002fea0003800000 */
.L_x_2510:
[----:B01----:R-:W-:Y:S01]  /*22090*/  VIADD R7, R16, 0x200 ;  /* 0x0000020010077836 */ /* 0x003fe20000000000 */
[----:B------:R-:W-:Y:S01]  /*220a0*/  MOV R11, 0xc0000010 ;  /* 0xc0000010000b7802 */ /* 0x000fe20000000f00 */
        /* <DEDUP_REMOVED lines=8> */
[C---:B------:R-:W-:Y:S01]  /*22130*/  FMUL.FTZ R20, R2.reuse, R190 ;  /* 0x000000be02147220 */ /* 0x040fe20000410000 */
        /* <DEDUP_REMOVED lines=37> */
[----:B0-----:R-:W-:Y:S01]  /*22390*/  FMNMX.FTZ R193, R7, R5, !PT ;  /* 0x0000000507c17209 */ /* 0x001fe20007810000 */
[C---:B------:R-:W-:Y:S01]  /*223a0*/  FMUL.FTZ R182, R2.reuse, R182 ;  /* 0x000000b602b67220 */ /* 0x040fe20000410000 */
[C---:B------:R-:W-:Y:S01]  /*223b0*/  FMUL.FTZ R181, R2.reuse, R181 ;  /* 0x000000b502b57220 */ /* 0x040fe20000410000 */
[C---:B------:R-:W-:Y:S01]  /*223c0*/  FMUL.FTZ R183, R2.reuse, R183 ;  /* 0x000000b702b77220 */ /* 0x040fe20000410000 */
[----:B------:R-:W-:Y:S01]  /*223d0*/  FMNMX.FTZ R193, R11, R193, !PT ;  /* 0x000000c10bc17209 */ /* 0x000fe20007810000 */
[C---:B------:R-:W-:Y:S01]  /*223e0*/  FMUL.FTZ R152, R2.reuse, R152 ;  /* 0x0000009802987220 */ /* 0x040fe20000410000 */
[----:B------:R-:W-:Y:S01]  /*223f0*/  FMUL.FTZ R154, R2, R154 ;  /* 0x0000009a029a7220 */ /* 0x000fe20000410000 */
[----:B------:R-:W-:Y:S01]  /*22400*/  MUFU.TANH R21, R21 ;  /* 0x0000001500157308 */ /* 0x000fe20000002400 */
[----:B------:R-:W-:Y:S01]  /*22410*/  FMNMX.FTZ R193, R14, R193, !PT ;  /* 0x000000c10ec17209 */ /* 0x000fe20007810000 */
        /* <DEDUP_REMOVED lines=31> */
[----:B-1----:R-:W-:Y:S01]  /*22610*/  FMNMX.FTZ R193, R185, R193, !PT ;  /* 0x000000c1b9c17209 */ /* 0x002fe20007810000 */
[C---:B------:R-:W-:Y:S01]  /*22620*/  FMUL.FTZ R147, R2.reuse, R147 ;  /* 0x0000009302937220 */ /* 0x040fe20000410000 */
[C---:B------:R-:W-:Y:S01]  /*22630*/  FMUL.FTZ R148, R2.reuse, R148 ;  /* 0x0000009402947220 */ /* 0x040fe20000410000 */
[C---:B------:R-:W-:Y:S01]  /*22640*/  FMUL.FTZ R150, R2.reuse, R150 ;  /* 0x0000009602967220 */ /* 0x040fe20000410000 */
[C---:B------:R-:W-:Y:S01]  /*22650*/  FMUL.FTZ R149, R2.reuse, R149 ;  /* 0x0000009502957220 */ /* 0x040fe20000410000 */
[C---:B------:R-:W-:Y:S01]  /*22660*/  FMUL.FTZ R151, R2.reuse, R151 ;  /* 0x0000009702977220 */ /* 0x040fe20000410000 */
[----:B------:R-:W-:Y:S01]  /*22670*/  FMUL.FTZ R124, R2, R124 ;  /* 0x0000007c027c7220 */ /* 0x000fe20000410000 */
[----:B------:R-:W-:Y:S01]  /*22680*/  MUFU.TANH R189, R189 ;  /* 0x000000bd00bd7308 */ /* 0x000fe20000002400 */
[----:B--2---:R-:W-:Y:S01]  /*22690*/  FMNMX.FTZ R193, R188, R193, !PT ;  /* 0x000000c1bcc17209 */ /* 0x004fe20007810000 */
        /* <DEDUP_REMOVED lines=31> */
[----:B------:R-:W0:Y:S01]  /*22890*/  S2R R219, SR_TID.X ;  /* 0x0000000000db7919 */ /* 0x000e220000002100 */
[----:B------:R-:W-:Y:S01]  /*228a0*/  MUFU.TANH R154, R154 ;  /* 0x0000009a009a7308 */ /* 0x000fe20000002400 */
[----:B------:R-:W-:Y:S01]  /*228b0*/  QGMMA.64x192x32.F32.E4M3.E4M3 R24, R212, gdesc[UR4], R24, gsb0 ;  /* 0x02e00004d4187df3 */ /* 0x000fe20008000818 */
[----:B------:R-:W-:Y:S01]  /*228c0*/  R2UR UR6, R12 ;  /* 0x000000000c0672ca */ /* 0x000fe200000e0000 */
[----:B------:R-:W-:Y:S01]  /*228d0*/  VIADD R12, R10, 0x480 ;  /* 0x000004800a0c7836 */ /* 0x000fe20000000000 */
[----:B------:R-:W-:Y:S01]  /*228e0*/  R2UR UR7, R13 ;  /* 0x000000000d0772ca */ /* 0x000fe200000e0000 */
[----:B------:R-:W-:-:S03]  /*228f0*/  IMAD.MOV.U32 R13, RZ, RZ, -0x3ffffff0 ;  /* 0xc0000010ff0d7424 */ /* 0x000fc600078e00ff */
[----:B------:R-:W-:Y:S08]  /*22900*/  MUFU.TANH R153, R153 ;  /* 0x0000009900997308 */ /* 0x000ff00000002400 */
[----:B------:R-:W-:Y:S08]  /*22910*/  MUFU.TANH R155, R155 ;  /* 0x0000009b009b7308 */ /* 0x000ff00000002400 */
[----:B------:R-:W-:Y:S01]  /*22920*/  MUFU.TANH R156, R156 ;  /* 0x0000009c009c7308 */ /* 0x000fe20000002400 */
[----:B0-----:R-:W-:-:S07]  /*22930*/  LOP3.LUT R219, R219, 0x7f, RZ, 0xc0, !PT ;  /* 0x0000007fdbdb7812 */ /* 0x001fce00078ec0ff */
[----:B------:R-:W-:Y:S01]  /*22940*/  MUFU.TANH R158, R158 ;  /* 0x0000009e009e7308 */ /* 0x000fe20000002400 */
[----:B------:R-:W-:Y:S02]  /*22950*/  ISETP.NE.AND P0, PT, R219, RZ, PT ;  /* 0x000000ffdb00720c */ /* 0x000fe40003f05270 */
[----:B------:R-:W0:Y:S05]  /*22960*/  S2R R219, SR_TID.X ;  /* 0x0000000000db7919 */ /* 0x000e2a0000002100 */
        /* <DEDUP_REMOVED lines=31> */
[C---:B------:R-:W-:Y:S01]  /*22b60*/  FMUL.FTZ R187, R2.reuse, R195 ;  /* 0x000000c302bb7220 */ /* 0x040fe20000410000 */
[----:B------:R-:W-:Y:S01]  /*22b70*/  MUFU.TANH R148, R148 ;  /* 0x0000009400947308 */ /* 0x000fe20000002400 */
[----:B------:R-:W-:-:S07]  /*22b80*/  FMUL.FTZ R195, R2, R123 ;  /* 0x0000007b02c37220 */ /* 0x000fce0000410000 */
[----:B------:R-:W0:Y:S08]  /*22b90*/  MUFU.TANH R12, R12 ;  /* 0x0000000c000c7308 */ /* 0x000e300000002400 */
[----:B------:R-:W1:Y:S08]  /*22ba0*/  MUFU.TANH R13, R13 ;  /* 0x0000000d000d7308 */ /* 0x000e700000002400 */
[----:B------:R-:W2:Y:S01]  /*22bb0*/  MUFU.TANH R186, R186 ;  /* 0x000000ba00ba7308 */ /* 0x000ea20000002400 */
[----:B0-----:R-:W-:-:S07]  /*22bc0*/  FMNMX.FTZ R194, R12, R4, !PT ;  /* 0x000000040cc27209 */ /* 0x001fce0007810000 */
[----:B------:R-:W0:Y:S01]  /*22bd0*/  MUFU.TANH R187, R187 ;  /* 0x000000bb00bb7308 */ /* 0x000e220000002400 */
[----:B-1----:R-:W-:-:S04]  /*22be0*/  FMNMX.FTZ R194, R13, R194, !PT ;  /* 0x000000c20dc27209 */ /* 0x002fc80007810000 */
[----:B------:R-:W-:-:S03]  /*22bf0*/  FMNMX.FTZ R194, R20, R194, !PT ;  /* 0x000000c214c27209 */ /* 0x000fc60007810000 */
[----:B------:R-:W-:Y:S01]  /*22c00*/  MUFU.TANH R150, R150 ;  /* 0x0000009600967308 */ /* 0x000fe20000002400 */
[----:B------:R-:W-:-:S04]  /*22c10*/  FMNMX.FTZ R194, R21, R194, !PT ;  /* 0x000000c215c27209 */ /* 0x000fc80007810000 */
[----:B--2---:R-:W-:Y:S01]  /*22c20*/  FMNMX.FTZ R120, R186, R194, !PT ;  /* 0x000000c2ba787209 */ /* 0x004fe20007810000 */
[----:B------:R-:W-:Y:S01]  /*22c30*/  FMUL.FTZ R194, R2, R121 ;  /* 0x0000007902c27220 */ /* 0x000fe20000410000 */
[----:B------:R-:W-:Y:S01]  /*22c40*/  FMNMX.FTZ R121, R189, R193, !PT ;  /* 0x000000c1bd797209 */ /* 0x000fe20007810000 */
[----:B------:R-:W1:Y:S01]  /*22c50*/  MUFU.TANH R149, R149 ;  /* 0x0000009500957308 */ /* 0x000e620000002400 */
[----:B0-----:R-:W-:Y:S02]  /*22c60*/  FMNMX.FTZ R120, R187, R120, !PT ;  /* 0x00000078bb787209 */ /* 0x001fe40007810000 */
[----:B------:R-:W-:Y:S02]  /*22c70*/  FMNMX.FTZ R121, R168, R121, !PT ;  /* 0x00000079a8797209 */ /* 0x000fe40007810000 */
[----:B------:R-:W-:Y:S02]  /*22c80*/  FMNMX.FTZ R120, R190, R120, !PT ;  /* 0x00000078be787209 */ /* 0x000fe40007810000 */
[----:B------:R-:W-:Y:S01]  /*22c90*/  FMNMX.FTZ R121, R169, R121, !PT ;  /* 0x00000079a9797209 */ /* 0x000fe20007810000 */
[----:B------:R0:W-:Y:S01]  /*22ca0*/  MUFU.TANH R193, R194 ;  /* 0x000000c200c17308 */ /* 0x0001e20000002400 */
[----:B------:R-:W-:-:S02]  /*22cb0*/  FMNMX.FTZ R120, R191, R120, !PT ;  /* 0x00000078bf787209 */ /* 0x000fc40007810000 */
[----:B------:R-:W-:Y:S02]  /*22cc0*/  FMNMX.FTZ R121, R172, R121, !PT ;  /* 0x00000079ac797209 */ /* 0x000fe40007810000 */
[----:B------:R-:W-:Y:S02]  /*22cd0*/  FMNMX.FTZ R120, R170, R120, !PT ;  /* 0x00000078aa787209 */ /* 0x000fe40007810000 */
[----:B------:R-:W-:Y:S01]  /*22ce0*/  FMNMX.FTZ R121, R173, R121, !PT ;  /* 0x00000079ad797209 */ /* 0x000fe20007810000 */
[----:B------:R-:W-:Y:S01]  /*22cf0*/  MUFU.TANH R151, R151 ;  /* 0x0000009700977308 */ /* 0x000fe20000002400 */
[----:B------:R-:W-:Y:S01]  /*22d00*/  FMNMX.FTZ R120, R171, R120, !PT ;  /* 0x00000078ab787209 */ /* 0x000fe20007810000 */
[----:B0-----:R-:W-:Y:S01]  /*22d10*/  FMUL.FTZ R194, R2, R122 ;  /* 0x0000007a02c27220 */ /* 0x001fe20000410000 */
[----:B------:R-:W-:Y:S02]  /*22d20*/  FMNMX.FTZ R121, R176, R121, !PT ;  /* 0x00000079b0797209 */ /* 0x000fe40007810000 */
[----:B------:R-:W-:-:S02]  /*22d30*/  FMNMX.FTZ R120, R174, R120, !PT ;  /* 0x00000078ae787209 */ /* 0x000fc40007810000 */
[----:B------:R-:W-:Y:S01]  /*22d40*/  FMNMX.FTZ R121, R177, R121, !PT ;  /* 0x00000079b1797209 */ /* 0x000fe20007810000 */
[----:B------:R-:W0:Y:S01]  /*22d50*/  MUFU.TANH R192, R192 ;  /* 0x000000c000c07308 */ /* 0x000e220000002400 */
[----:B------:R-:W-:Y:S02]  /*22d60*/  FMNMX.FTZ R120, R175, R120, !PT ;  /* 0x00000078af787209 */ /* 0x000fe40007810000 */
[----:B------:R-:W-:Y:S02]  /*22d70*/  FMNMX.FTZ R121, R180, R121, !PT ;  /* 0x00000079b4797209 */ /* 0x000fe40007810000 */
[----:B------:R-:W-:Y:S02]  /*22d80*/  FMNMX.FTZ R120, R178, R120, !PT ;  /* 0x00000078b2787209 */ /* 0x000fe40007810000 */
[----:B------:R-:W-:Y:S01]  /*22d90*/  FMNMX.FTZ R121, R181, R121, !PT ;  /* 0x00000079b5797209 */ /* 0x000fe20007810000 */
[----:B------:R-:W-:Y:S01]  /*22da0*/  MUFU.TANH R194, R194 ;  /* 0x000000c200c27308 */ /* 0x000fe20000002400 */
[----:B------:R-:W-:-:S02]  /*22db0*/  FMNMX.FTZ R120, R179, R120, !PT ;  /* 0x00000078b3787209 */ /* 0x000fc40007810000 */
[----:B------:R-:W-:Y:S02]  /*22dc0*/  FMNMX.FTZ R121, R152, R121, !PT ;  /* 0x0000007998797209 */ /* 0x000fe40007810000 */
[----:B------:R-:W-:Y:S02]  /*22dd0*/  FMNMX.FTZ R120, R182, R120, !PT ;  /* 0x00000078b6787209 */ /* 0x000fe40007810000 */
[----:B------:R-:W-:Y:S01]  /*22de0*/  FMNMX.FTZ R121, R153, R121, !PT ;  /* 0x0000007999797209 */ /* 0x000fe20007810000 */
[----:B------:R-:W-:Y:S01]  /*22df0*/  MUFU.TANH R195, R195 ;  /* 0x000000c300c37308 */ /* 0x000fe20000002400 */
        /* <DEDUP_REMOVED lines=14> */
[----:B------:R-:W3:Y:S01]  /*22ee0*/  MUFU.TANH R125, R125 ;  /* 0x0000007d007d7308 */ /* 0x000ee20000002400 */
[----:B------:R-:W-:Y:S02]  /*22ef0*/  FMNMX.FTZ R120, R163, R120, !PT ;  /* 0x00000078a3787209 */ /* 0x000fe40007810000 */
[----:B------:R-:W-:Y:S02]  /*22f00*/  FMNMX.FTZ R121, R136, R121, !PT ;  /* 0x0000007988797209 */ /* 0x000fe40007810000 */
[----:B------:R-:W-:-:S02]  /*22f10*/  FMNMX.FTZ R120, R166, R120, !PT ;  /* 0x00000078a6787209 */ /* 0x000fc40007810000 */
[----:B------:R-:W-:Y:S01]  /*22f20*/  FMNMX.FTZ R121, R137, R121, !PT ;  /* 0x0000007989797209 */ /* 0x000fe20007810000 */
[----:B------:R-:W-:Y:S01]  /*22f30*/  MUFU.TANH R127, R127 ;  /* 0x0000007f007f7308 */ /* 0x000fe20000002400 */
[----:B------:R-:W-:Y:S02]  /*22f40*/  FMNMX.FTZ R120, R167, R120, !PT ;  /* 0x00000078a7787209 */ /* 0x000fe40007810000 */
[----:B------:R-:W-:Y:S02]  /*22f50*/  FMNMX.FTZ R121, R140, R121, !PT ;  /* 0x000000798c797209 */ /* 0x000fe40007810000 */
[----:B------:R-:W-:Y:S02]  /*22f60*/  FMNMX.FTZ R120, R138, R120, !PT ;  /* 0x000000788a787209 */ /* 0x000fe40007810000 */
[----:B------:R-:W-:Y:S01]  /*22f70*/  FMNMX.FTZ R121, R141, R121, !PT ;  /* 0x000000798d797209 */ /* 0x000fe20007810000 */
[----:B------:R-:W4:Y:S01]  /*22f80*/  MUFU.TANH R128, R128 ;  /* 0x0000008000807308 */ /* 0x000f220000002400 */
        /* <DEDUP_REMOVED lines=8> */
[----:B-1----:R-:W-:Y:S01]  /*23010*/  FMNMX.FTZ R121, R149, R121, !PT ;  /* 0x0000007995797209 */ /* 0x002fe20007810000 */
[----:B------:R-:W1:Y:S01]  /*23020*/  MUFU.TANH R129, R129 ;  /* 0x0000008100817308 */ /* 0x000e620000002400 */
[----:B------:R-:W-:Y:S02]  /*23030*/  FMNMX.FTZ R120, R147, R120, !PT ;  /* 0x0000007893787209 */ /* 0x000fe40007810000 */
[----:B0-----:R-:W-:Y:S02]  /*23040*/  FMNMX.FTZ R121, R192, R121, !PT ;  /* 0x00000079c0797209 */ /* 0x001fe40007810000 */
[----:B------:R-:W-:Y:S02]  /*23050*/  FMNMX.FTZ R120, R150, R120, !PT ;  /* 0x0000007896787209 */ /* 0x000fe40007810000 */
[----:B------:R-:W-:Y:S01]  /*23060*/  FMNMX.FTZ R121, R193, R121, !PT ;  /* 0x00000079c1797209 */ /* 0x000fe20007810000 */
[----:B------:R-:W0:Y:S01]  /*23070*/  MUFU.TANH R131, R131 ;  /* 0x0000008300837308 */ /* 0x000e220000002400 */
[----:B------:R-:W-:-:S02]  /*23080*/  FMNMX.FTZ R120, R151, R120, !PT ;  /* 0x0000007897787209 */ /* 0x000fc40007810000 */
[----:B--2---:R-:W-:Y:S02]  /*23090*/  FMNMX.FTZ R121, R124, R121, !PT ;  /* 0x000000797c797209 */ /* 0x004fe40007810000 */
[----:B------:R-:W-:Y:S02]  /*230a0*/  FMNMX.FTZ R120, R194, R120, !PT ;  /* 0x00000078c2787209 */ /* 0x000fe40007810000 */
[----:B---3--:R-:W-:Y:S01]  /*230b0*/  FMNMX.FTZ R121, R125, R121, !PT ;  /* 0x000000797d797209 */ /* 0x008fe20007810000 */
[----:B------:R-:W2:Y:S01]  /*230c0*/  MUFU.TANH R132, R132 ;  /* 0x0000008400847308 */ /* 0x000ea20000002400 */
[----:B------:R-:W-:Y:S02]  /*230d0*/  FMNMX.FTZ R120, R195, R120, !PT ;  /* 0x00000078c3787209 */ /* 0x000fe40007810000 */
[----:B----4-:R-:W-:Y:S02]  /*230e0*/  FMNMX.FTZ R121, R128, R121, !PT ;  /* 0x0000007980797209 */ /* 0x010fe40007810000 */
[----:B------:R-:W-:-:S02]  /*230f0*/  FMNMX.FTZ R120, R126, R120, !PT ;  /* 0x000000787e787209 */ /* 0x000fc40007810000 */
[----:B-1----:R-:W-:Y:S01]  /*23100*/  FMNMX.FTZ R121, R129, R121, !PT ;  /* 0x0000007981797209 */ /* 0x002fe20007810000 */
[----:B------:R-:W1:Y:S01]  /*23110*/  MUFU.TANH R134, R134 ;  /* 0x0000008600867308 */ /* 0x000e620000002400 */
[----:B------:R-:W-:-:S04]  /*23120*/  FMNMX.FTZ R120, R127, R120, !PT ;  /* 0x000000787f787209 */ /* 0x000fc80007810000 */
[----:B------:R-:W-:-:S03]  /*23130*/  FMNMX.FTZ R120, R130, R120, !PT ;  /* 0x0000007882787209 */ /* 0x000fc60007810000 */
[----:B------:R-:W3:Y:S01]  /*23140*/  MUFU.TANH R133, R133 ;  /* 0x0000008500857308 */ /* 0x000ee20000002400 */
[----:B0-----:R-:W-:Y:S02]  /*23150*/  FMNMX.FTZ R120, R131, R120, !PT ;  /* 0x0000007883787209 */ /* 0x001fe40007810000 */
[----:B--2---:R-:W-:-:S05]  /*23160*/  FMNMX.FTZ R121, R132, R121, !PT ;  /* 0x0000007984797209 */ /* 0x004fca0007810000 */
[----:B------:R-:W0:Y:S01]  /*23170*/  MUFU.TANH R135, R135 ;  /* 0x0000008700877308 */ /* 0x000e220000002400 */
[----:B-1----:R-:W-:Y:S02]  /*23180*/  FMNMX.FTZ R120, R134, R120, !PT ;  /* 0x0000007886787209 */ /* 0x002fe40007810000 */
[----:B---3--:R-:W-:-:S05]  /*23190*/  FMNMX.FTZ R121, R133, R121, !PT ;  /* 0x0000007985797209 */ /* 0x008fca0007810000 */
[----:B------:R-:W1:Y:S01]  /*231a0*/  SHFL.BFLY PT, R123, R121, 0x2, 0x1f ;  /* 0x0c401f00797b7f89 */ /* 0x000e6200000e0000 */
[----:B------:R-:W-:Y:S02]  /*231b0*/  WARPGROUP.DEPBAR.LE gsb0, 0x0 ;  /* 0x00008000000079c5 */ /* 0x000fe40000010000 */
[----:B------:R-:W-:Y:S01]  /*231c0*/  WARPGROUP.ARRIVE ;  /* 0x00000000000079c5 */ /* 0x000fe20000000000 */
[----:B0-----:R-:W-:Y:S02]  /*231d0*/  FMNMX.FTZ R122, R135, R120, !PT ;  /* 0x00000078877a7209 */ /* 0x001fe40007810000 */
[----:B------:R-:W-:-:S03]  /*231e0*/  IADD3 R120, R10, 0x600, RZ ;  /* 0x000006000a787810 */ /* 0x000fc60007ffe0ff */
[----:B------:R-:W-:Y:S01]  /*231f0*/  QGMMA.64x192x32.F32.E4M3.E4M3 R24, R204, gdesc[UR4], R24, gsb0 ;  /* 0x02e00004cc187df3 */ /* 0x000fe20008000818 */
[----:B------:R-:W0:Y:S01]  /*23200*/  SHFL.BFLY PT, R196, R122, 0x2, 0x1f ;  /* 0x0c401f007ac47f89 */ /* 0x000e2200000e0000 */
[----:B------:R-:W-:Y:S02]  /*23210*/  R2UR UR6, R120 ;  /* 0x00000000780672ca */ /* 0x000fe400000e0000 */
[----:B-1----:R-:W-:Y:S01]  /*23220*/  FMNMX.FTZ R123, R121, R123, !PT ;  /* 0x0000007b797b7209 */ /* 0x002fe20007810000 */
[----:B------:R-:W-:-:S05]  /*23230*/  IMAD.MOV.U32 R121, RZ, RZ, -0x3ffffff0 ;  /* 0xc0000010ff797424 */ /* 0x000fca00078e00ff */
[----:B------:R-:W-:Y:S02]  /*23240*/  R2UR UR7, R121 ;  /* 0x00000000790772ca */ /* 0x000fe400000e0000 */
[----:B0-----:R-:W-:Y:S02]  /*23250*/  FMNMX.FTZ R196, R122, R196, !PT ;  /* 0x000000c47ac47209 */ /* 0x001fe40007810000 */
[----:B------:R-:W0:Y:S04]  /*23260*/  SHFL.BFLY PT, R122, R123, 0x1, 0x1f ;  /* 0x0c201f007b7a7f89 */ /* 0x000e2800000e0000 */
[----:B------:R-:W1:Y:S01]  /*23270*/  SHFL.BFLY PT, R10, R196, 0x1, 0x1f ;  /* 0x0c201f00c40a7f89 */ /* 0x000e6200000e0000 */
[----:B0-----:R-:W-:Y:S02]  /*23280*/  FMNMX.FTZ R122, R123, R122, !PT ;  /* 0x0000007a7b7a7209 */ /* 0x001fe40007810000 */
[----:B-1----:R-:W-:Y:S01]  /*23290*/  FMNMX.FTZ R123, R196, R10, !PT ;  /* 0x0000000ac47b7209 */ /* 0x002fe20007810000 */
[----:B------:R-:W-:-:S02]  /*232a0*/  IMAD.U32 R10, RZ, RZ, UR56 ;  /* 0x00000038ff0a7e24 */ /* 0x000fc4000f8e00ff */
[C---:B------:R-:W-:Y:S01]  /*232b0*/  FADD.FTZ R5, -R122.reuse, R5 ;  /* 0x000000057a057221 */ /* 0x040fe20000010100 */
[----:B------:R-:W-:Y:S01]  /*232c0*/  IADD3 R196, -R219, 0xb, RZ ;  /* 0x0000000bdbc47810 */ /* 0x000fe20007ffe1ff */
[----:B------:R-:W-:Y:S01]  /*232d0*/  FFMA.FTZ R121, R122, R10, -8 ;  /* 0xc10000007a797423 */ /* 0x000fe2000001000a */
[----:B------:R-:W-:-:S01]  /*232e0*/  FADD.FTZ R4, -R123, R4 ;  /* 0x000000047b047221 */ /* 0x000fc20000010100 */
[-C--:B------:R-:W-:Y:S02]  /*232f0*/  FMUL.FTZ R5, R5, R10.reuse ;  /* 0x0000000a05057220 */ /* 0x080fe40000410000 */
        /* <DEDUP_REMOVED lines=39> */
[-C--:B------:R-:W-:Y:S01]  /*23570*/  FFMA.FTZ R121, R133, R10.reuse, -R121 ;  /* 0x0000000a85797223 */ /* 0x080fe20000010879 */
[----:B------:R-:W-:-:S01]  /*23580*/  FFMA.FTZ R133, R123, R10, -8 ;  /* 0xc10000007b857423 */ /* 0x000fc2000001000a */
        /* <DEDUP_REMOVED lines=52> */
[----:B------:R-:W-:-:S05]  /*238d0*/  @!P0 VIADD R193, R193, 0x33440 ;  /* 0x00033440c1c18836 */ /* 0x000fca0000000000 */
[----:B------:R-:W0:Y:S01]  /*238e0*/  MUFU.EX2 R20, R20 ;  /* 0x0000001400147308 */ /* 0x000e220000000800 */
[----:B--2---:R-:W-:-:S01]  /*238f0*/  FADD.FTZ R135, R13, R0 ;  /* 0x000000000d877221 */ /* 0x004fc20000010000 */
[----:B------:R-:W-:-:S06]  /*23900*/  @!P0 PRMT R193, RZ, 0x654, R193 ;  /* 0x00000654ffc18816 */ /* 0x000fcc00000000c1 */
        /* <DEDUP_REMOVED lines=158> */
.L_x_2514:
[----:B------:R-:W-:Y:S01]  /*242f0*/  IMAD R8, R8, 0x8, R16 ;  /* 0x0000000808087824 */ /* 0x000fe200078e0210 */
[----:B------:R-:W-:Y:S01]  /*24300*/  ISETP.GT.AND P0, PT, R6, R235, PT ;  /* 0x000000eb0600720c */ /* 0x000fe20003f04270 */
[-C--:B------:R-:W-:Y:S01]  /*24310*/  FMUL.FTZ R24, R24, R5.reuse ;  /* 0x0000000518187220 */ /* 0x080fe20000410000 */
        /* <DEDUP_REMOVED lines=33> */
[----:B------:R-:W-:Y:S01]  /*24530*/  FMUL.FTZ R56, R56, R5 ;  /* 0x0000000538387220 */ /* 0x000fe20000410000 */
        /* <DEDUP_REMOVED lines=124> */
[----:B------:R-:W-:Y:S01]  /*24d00*/  IMAD.MOV.U32 R206, RZ, RZ, R148 ;  /* 0x000000ffffce7224 */ /* 0x000fe200078e0094 */
[----:B------:R-:W-:Y:S06]  /*24d10*/  @P0 BRA `(.L_x_2515) ;  /* 0xffffffc0004c0947 */ /* 0x000fec000383ffff */
.L_x_2504:
[----:B------:R-:W-:Y:S05]  /*24d20*/  WARPSYNC.ALL ;  /* 0x0000000000007948 */ /* 0x000fea0003800000 */
[----:B------:R-:W-:Y:S06]  /*24d30*/  BAR.ARV 0x8, 0x180 ;  /* 0x0206000000007b1d */ /* 0x000fec0000002000 */
[----:B------:R-:W-:Y:S05]  /*24d40*/  @!P1 BRA `(.L_x_2516) ;  /* 0x0000000000049947 */ /* 0x000fea0003800000 */
[----:B------:R-:W-:Y:S01]  /*24d50*/  BPT.TRAP 0x1 ;  /* 0x000000040000795c */ /* 0x000fe20000300000 */
.L_x_2516:
[----:B------:R-:W-:Y:S02]  /*24d60*/  LEA R2, R221, R16, 0x3 ;  /* 0x00000010dd027211 */ /* 0x000fe400078e18ff */
[----:B------:R-:W-:-:S04]  /*24d70*/  SHF.L.U32 R5, R222, 0x1f, RZ ;  /* 0x0000001fde057819 */ /* 0x000fc800000006ff */
[----:B------:R0:W1:Y:S01]  /*24d80*/  SYNCS.PHASECHK.TRANS64.TRYWAIT P0, [R2+URZ+0x33450], R5 ;  /* 0x03345005020075a7 */ /* 0x000062000800017f */
[----:B------:R-:W-:Y:S05]  /*24d90*/  @!P1 BRA `(.L_x_2517) ;  /* 0x0000000000049947 */ /* 0x000fea0003800000 */
[----:B------:R-:W-:Y:S01]  /*24da0*/  BPT.TRAP 0x1 ;  /* 0x000000040000795c */ /* 0x000fe20000300000 */
.L_x_2517:
[----:B------:R-:W-:-:S05]  /*24db0*/  VIADD R16, R16, 0x200 ;  /* 0x0000020010107836 */ /* 0x000fca0000000000 */
[----:B------:R-:W-:-:S04]  /*24dc0*/  SHF.R.U32.HI R16, RZ, 0x4, R16 ;  /* 0x00000004ff107819 */ /* 0x000fc80000011610 */
[----:B------:R-:W-:-:S04]  /*24dd0*/  LOP3.LUT R16, R16, 0x3fff, RZ, 0xc0, !PT ;  /* 0x00003fff10107812 */ /* 0x000fc800078ec0ff */
[----:B------:R-:W-:Y:S01]  /*24de0*/  LOP3.LUT R16, R16, 0x10000, RZ, 0xfc, !PT ;  /* 0x0001000010107812 */ /* 0x000fe200078efcff */
[----:B-1----:R-:W-:Y:S06]  /*24df0*/  @P0 BRA `(.L_x_2518) ;  /* 0x0000000000080947 */ /* 0x002fec0003800000 */
[----:B------:R-:W1:Y:S02]  /*24e00*/  SYNCS.PHASECHK.TRANS64.TRYWAIT P0, [R2+URZ+0x33450], R5 ;  /* 0x03345005020075a7 */ /* 0x000e64000800017f */
[----:B-1----:R-:W-:Y:S05]  /*24e10*/  @!P0 BRA `(.L_x_2519) ;  /* 0x000000f000bc8947 */ /* 0x002fea0003800000 */
.L_x_2518:
[----:B------:R-:W-:Y:S01]  /*24e20*/  IMAD R4, R221, 0x780, R16 ;  /* 0x00000780dd047824 */ /* 0x000fe200078e0210 */
[----:B------:R-:W2:Y:S01]  /*24e30*/  LDL R12, [R1+0x28] ;  /* 0x00002800010c7983 */ /* 0x000ea20000100800 */
[----:B01----:R-:W-:Y:S01]  /*24e40*/  IMAD.MOV.U32 R5, RZ, RZ, -0x3ffffff0 ;  /* 0xc0000010ff057424 */ /* 0x003fe200078e00ff */
[----:B------:R-:W-:Y:S05]  /*24e50*/  WARPSYNC.ALL ;  /* 0x0000000000007948 */ /* 0x000fea0003800000 */
[----:B------:R-:W-:Y:S01]  /*24e60*/  R2UR UR6, R4 ;  /* 0x00000000040672ca */ /* 0x000fe200000e0000 */
[----:B------:R-:W3:Y:S01]  /*24e70*/  LDL R13, [R1+0x18] ;  /* 0x00001800010d7983 */ /* 0x000ee20000100800 */
[----:B------:R-:W-:Y:S01]  /*24e80*/  R2UR UR7, R5 ;  /* 0x00000000050772ca */ /* 0x000fe200000e0000 */
[----:B------:R-:W-:-:S02]  /*24e90*/  WARPGROUP.ARRIVE ;  /* 0x00000000000079c5 */ /* 0x000fc40000000000 */
[----:B------:R-:W4:Y:S01]  /*24ea0*/  LDL R11, [R1+0x8] ;  /* 0x00000800010b7983 */ /* 0x000f220000100800 */
[----:B------:R-:W-:Y:S01]  /*24eb0*/  VIADD R6, R4, 0x180 ;  /* 0x0000018004067836 */ /* 0x000fe20000000000 */
[----:B------:R-:W-:Y:S01]  /*24ec0*/  ULDC.64 UR4, c[0x0][0x9a0] ;  /* 0x0002680000047ab9 */ /* 0x000fe20000000a00 */
[----:B------:R-:W-:Y:S01]  /*24ed0*/  IMAD.MOV.U32 R7, RZ, RZ, -0x3ffffff0 ;  /* 0xc0000010ff077424 */ /* 0x000fe200078e00ff */
[----:B------:R-:W-:-:S04]  /*24ee0*/  ISETP.NE.U32.AND P0, PT, RZ, UR4, PT ;  /* 0x00000004ff007c0c */ /* 0x000fc8000bf05070 */
[----:B------:R-:W-:Y:S02]  /*24ef0*/  ISETP.NE.AND.EX P0, PT, RZ, UR5, PT, P0 ;  /* 0x00000005ff007c0c */ /* 0x000fe4000bf05300 */
[----:B------:R-:W-:Y:S01]  /*24f00*/  QGMMA.64x192x32.F32.E4M3.E4M3 R24, R216, gdesc[UR4], R24, gsb0 ;  /* 0x02e00004d8187df3 */ /* 0x000fe20008000818 */
[----:B------:R-:W-:Y:S01]  /*24f10*/  R2UR UR6, R6 ;  /* 0x00000000060672ca */ /* 0x000fe200000e0000 */
[----:B------:R-:W-:Y:S01]  /*24f20*/  VIADD R6, R4, 0x300 ;  /* 0x0000030004067836 */ /* 0x000fe20000000000 */
[----:B------:R-:W-:Y:S01]  /*24f30*/  R2UR UR7, R7 ;  /* 0x00000000070772ca */ /* 0x000fe200000e0000 */
[----:B------:R-:W-:-:S07]  /*24f40*/  IMAD.MOV.U32 R7, RZ, RZ, -0x3ffffff0 ;  /* 0xc0000010ff077424 */ /* 0x000fce00078e00ff */
[----:B------:R-:W2:Y:S01]  /*24f50*/  @P0 LDC.64 R8, c[0x0][0x9c8] ;  /* 0x00027200ff080b82 */ /* 0x000ea20000000a00 */
[----:B------:R-:W-:Y:S02]  /*24f60*/  WARPGROUP.DEPBAR.LE gsb0, 0x0 ;  /* 0x00008000000079c5 */ /* 0x000fe40000010000 */
[----:B------:R-:W-:-:S06]  /*24f70*/  WARPGROUP.ARRIVE ;  /* 0x00000000000079c5 */ /* 0x000fcc0000000000 */
[----:B------:R-:W-:Y:S01]  /*24f80*/  QGMMA.64x192x32.F32.E4M3.E4M3 R24, R212, gdesc[UR4], R24, gsb0 ;  /* 0x02e00004d4187df3 */ /* 0x000fe20008000818 */
[----:B------:R-:W-:Y:S02]  /*24f90*/  R2UR UR6, R6 ;  /* 0x00000000060672ca */ /* 0x000fe400000e0000 */
[----:B------:R-:W-:Y:S02]  /*24fa0*/  R2UR UR7, R7 ;  /* 0x00000000070772ca */ /* 0x000fe400000e0000 */
[----:B------:R-:W4:Y:S01]  /*24fb0*/  @P0 LDC.64 R6, c[0x0][0x9d0] ;  /* 0x00027400ff060b82 */ /* 0x000f220000000a00 */
[----:B--2---:R-:W-:-:S04]  /*24fc0*/  @P0 IMAD R12, R12, R8, RZ ;  /* 0x000000080c0c0224 */ /* 0x004fc800078e02ff */
[C---:B---3--:R-:W-:Y:S02]  /*24fd0*/  @P0 IMAD R5, R13.reuse, R9, R12 ;  /* 0x000000090d050224 */ /* 0x048fe400078e020c */
[----:B------:R-:W-:-:S05]  /*24fe0*/  @P0 IMAD.WIDE.U32 R8, R13, R8, RZ ;  /* 0x000000080d080225 */ /* 0x000fca00078e00ff */
[----:B------:R-:W-:-:S03]  /*24ff0*/  @P0 IADD3 R9, R9, R5, RZ ;  /* 0x0000000509090210 */ /* 0x000fc60007ffe0ff */
[----:B----4-:R-:W-:-:S04]  /*25000*/  @P0 IMAD.WIDE.U32 R8, R11, R6, R8 ;  /* 0x000000060b080225 */ /* 0x010fc800078e0008 */
        /* <DEDUP_REMOVED lines=12> */
[----:B------:R-:W-:Y:S02]  /*250d0*/  VIADD R4, R4, 0x600 ;  /* 0x0000060004047836 */ /* 0x000fe40000000000 */
[----:B------:R-:W-:Y:S01]  /*250e0*/  IMAD.MOV.U32 R5, RZ, RZ, -0x3ffffff0 ;  /* 0xc0000010ff057424 */ /* 0x000fe200078e00ff */
[----:B------:R-:W0:Y:S01]  /*250f0*/  SHFL.BFLY PT, R9, R0, 0x2, 0x1f ;  /* 0x0c401f0000097f89 */ /* 0x000e2200000e0000 */
[----:B------:R-:W-:Y:S02]  /*25100*/  WARPGROUP.DEPBAR.LE gsb0, 0x0 ;  /* 0x00008000000079c5 */ /* 0x000fe40000010000 */
[----:B------:R-:W-:-:S06]  /*25110*/  WARPGROUP.ARRIVE ;  /* 0x00000000000079c5 */ /* 0x000fcc0000000000 */
        /* <DEDUP_REMOVED lines=8> */
[----:B0-----:R-:W-:-:S01]  /*251a0*/  FADD.FTZ R6, R9, R6 ;  /* 0x0000000609067221 */ /* 0x001fc20000010000 */
[----:B------:R-:W-:-:S03]  /*251b0*/  IMAD.MOV.U32 R3, RZ, RZ, RZ ;  /* 0x000000ffff037224 */ /* 0x000fc600078e00ff */
[----:B------:R-:W-:Y:S01]  /*251c0*/  FMUL.FTZ R13, R6, 0.00390625 ;  /* 0x3b800000060d7820 */ /* 0x000fe20000410000 */
[----:B-1----:R-:W-:-:S05]  /*251d0*/  FADD.FTZ R11, R4, R5 ;  /* 0x00000005040b7221 */ /* 0x002fca0000010000 */
[C---:B------:R-:W-:Y:S01]  /*251e0*/  FSETP.NE.FTZ.AND P0, PT, R11.reuse, RZ, PT ;  /* 0x000000ff0b00720b */ /* 0x040fe20003f15000 */
[----:B------:R-:W-:Y:S01]  /*251f0*/  FMUL.FTZ R12, R11, 0.00390625 ;  /* 0x3b8000000b0c7820 */ /* 0x000fe20000410000 */
[----:B------:R-:W-:-:S04]  /*25200*/  FSETP.NE.FTZ.AND P3, PT, R13, RZ, PT ;  /* 0x000000ff0d00720b */ /* 0x000fc80003f75000 */
[----:B------:R-:W-:-:S07]  /*25210*/  FSETP.NE.FTZ.AND P2, PT, R12, RZ, PT ;  /* 0x000000ff0c00720b */ /* 0x000fce0003f55000 */
[----:B------:R-:W-:Y:S01]  /*25220*/  @P0 MUFU.RCP R3, R11 ;  /* 0x0000000b00030308 */ /* 0x000fe20000001000 */
[----:B------:R-:W-:Y:S02]  /*25230*/  FSETP.NE.FTZ.AND P0, PT, R6, RZ, PT ;  /* 0x000000ff0600720b */ /* 0x000fe40003f15000 */
[----:B------:R-:W-:-:S05]  /*25240*/  MOV R7, RZ ;  /* 0x000000ff00077202 */ /* 0x000fca0000000f00 */
        /* <DEDUP_REMOVED lines=19> */
.L_x_2520:
[----:B------:R-:W-:Y:S02]  /*25380*/  VIADD R221, R221, 0x1 ;  /* 0x00000001dddd7836 */ /* 0x000fe40000000000 */
[-C--:B------:R-:W-:Y:S01]  /*25390*/  FMUL.FTZ R20, R69, R15.reuse ;  /* 0x0000000f45147220 */ /* 0x080fe20000410000 */
[----:B------:R-:W-:Y:S02]  /*253a0*/  VIADD R4, R2, 0x33460 ;  /* 0x0003346002047836 */ /* 0x000fe40000000000 */
[----:B------:R-:W-:Y:S01]  /*253b0*/  FMUL.FTZ R123, R105, R15 ;  /* 0x0000000f697b7220 */ /* 0x000fe20000410000 */
[----:B------:R-:W-:Y:S01]  /*253c0*/  IMAD.U32 R5, RZ, RZ, UR42 ;  /* 0x0000002aff057e24 */ /* 0x000fe2000f8e00ff */
[----:B------:R-:W-:Y:S01]  /*253d0*/  ISETP.NE.AND P1, PT, R221, 0x2, PT ;  /* 0x00000002dd00780c */ /* 0x000fe20003f25270 */
[----:B------:R-:W-:Y:S01]  /*253e0*/  FMUL.FTZ R149, R27, R3 ;  /* 0x000000031b957220 */ /* 0x000fe20000410000 */
[-C--:B------:R-:W-:Y:S01]  /*253f0*/  FMUL.FTZ R0, R24, R15.reuse ;  /* 0x0000000f18007220 */ /* 0x080fe20000410000 */
[-C--:B------:R-:W-:Y:S01]  /*25400*/  FMUL.FTZ R2, R29, R15.reuse ;  /* 0x0000000f1d027220 */ /* 0x080fe20000410000 */
[----:B------:R-:W-:Y:S01]  /*25410*/  PRMT R12, R5, 0x654, R4 ;  /* 0x00000654050c7816 */ /* 0x000fe20000000004 */
        /* <DEDUP_REMOVED lines=74> */
[-C--:B0-----:R-:W-:Y:S01]  /*258c0*/  FMUL.FTZ R12, R114, R3.reuse ;  /* 0x00000003720c7220 */ /* 0x081fe20000410000 */
        /* <DEDUP_REMOVED lines=22> */
.L_x_2452:
        /* <DEDUP_REMOVED lines=16> */
[----:B------:R-:W1:Y:S01]  /*25b30*/  S2R R164, SR_TID.X ;  /* 0x0000000000a47919 */ /* 0x000e620000002100 */
[----:B------:R-:W3:Y:S01]  /*25b40*/  S2R R27, SR_SWINHI ;  /* 0x00000000001b7919 */ /* 0x000ee20000002f00 */
[----:B-1----:R-:W-:Y:S02]  /*25b50*/  SHF.L.U32 R3, R164, 0x2, RZ ;  /* 0x00000002a4037819 */ /* 0x002fe400000006ff */
[----:B------:R-:W-:Y:S02]  /*25b60*/  MOV R86, R16 ;  /* 0x0000001000567202 */ /* 0x000fe40000000f00 */
[----:B---3--:R-:W-:Y:S02]  /*25b70*/  MOV R87, R27 ;  /* 0x0000001b00577202 */ /* 0x008fe40000000f00 */
        /* <DEDUP_REMOVED lines=22> */
[----:B------:R-:W-:Y:S02]  /*25ce0*/  LOP3.LUT R30, R31, 0x380, RZ, 0xc0, !PT ;  /* 0x000003801f1e7812 */ /* 0x000fe400078ec0ff */
[----:B------:R-:W-:Y:S02]  /*25cf0*/  LOP3.LUT R34, R35, 0x380, RZ, 0xc0, !PT ;  /* 0x0000038023227812 */ /* 0x000fe400078ec0ff */
[----:B------:R-:W-:-:S02]  /*25d00*/  LOP3.LUT R36, R37, 0x380, RZ, 0xc0, !PT ;  /* 0x0000038025247812 */ /* 0x000fc400078ec0ff */
[----:B------:R-:W-:Y:S02]  /*25d10*/  LOP3.LUT R38, R39, 0x380, RZ, 0xc0, !PT ;  /* 0x0000038027267812 */ /* 0x000fe400078ec0ff */
[----:B------:R-:W-:Y:S02]  /*25d20*/  LOP3.LUT R66, R67, 0x380, RZ, 0xc0, !PT ;  /* 0x0000038043427812 */ /* 0x000fe400078ec0ff */
[----:B------:R-:W-:Y:S02]  /*25d30*/  SHF.R.U64 R30, R30, 0x3, RZ ;  /* 0x000000031e1e7819 */ /* 0x000fe400000012ff */
[----:B------:R-:W-:Y:S02]  /*25d40*/  SHF.R.U64 R34, R34, 0x3, RZ ;  /* 0x0000000322227819 */ /* 0x000fe400000012ff */
[----:B------:R-:W-:Y:S02]  /*25d50*/  SHF.R.U64 R36, R36, 0x3, RZ ;  /* 0x0000000324247819 */ /* 0x000fe400000012ff */
[----:B------:R-:W-:-:S02]  /*25d60*/  SHF.R.U64 R38, R38, 0x3, RZ ;  /* 0x0000000326267819 */ /* 0x000fc400000012ff */
        /* <DEDUP_REMOVED lines=11> */
[C---:B------:R-:W-:Y:S02]  /*25e20*/  IADD3 R71, P4, R84.reuse, 0x4020, RZ ;  /* 0x0000402054477810 */ /* 0x040fe40007f9e0ff */
[C---:B------:R-:W-:Y:S02]  /*25e30*/  IADD3 R75, P5, R84.reuse, 0x4000, RZ ;  /* 0x00004000544b7810 */ /* 0x040fe40007fbe0ff */
[C---:B------:R-:W-:Y:S02]  /*25e40*/  IADD3 R79, P1, R84.reuse, 0x60, RZ ;  /* 0x00000060544f7810 */ /* 0x040fe40007f3e0ff */
[C---:B------:R-:W-:Y:S02]  /*25e50*/  IADD3 R81, P2, R84.reuse, 0x40, RZ ;  /* 0x0000004054517810 */ /* 0x040fe40007f5e0ff */
[----:B------:R-:W-:-:S02]  /*25e60*/  IADD3 R83, P3, R84, 0x20, RZ ;  /* 0x0000002054537810 */ /* 0x000fc40007f7e0ff */
[----:B------:R-:W-:Y:S02]  /*25e70*/  LOP3.LUT R70, R71, 0x380, RZ, 0xc0, !PT ;  /* 0x0000038047467812 */ /* 0x000fe400078ec0ff */
[----:B------:R-:W-:Y:S02]  /*25e80*/  LOP3.LUT R74, R75, 0x380, RZ, 0xc0, !PT ;  /* 0x000003804b4a7812 */ /* 0x000fe400078ec0ff */
[----:B------:R-:W-:Y:S02]  /*25e90*/  LOP3.LUT R78, R79, 0x380, RZ, 0xc0, !PT ;  /* 0x000003804f4e7812 */ /* 0x000fe400078ec0ff */
[----:B------:R-:W-:Y:S02]  /*25ea0*/  LOP3.LUT R80, R81, 0x380, RZ, 0xc0, !PT ;  /* 0x0000038051507812 */ /* 0x000fe400078ec0ff */
[----:B------:R-:W-:Y:S02]  /*25eb0*/  LOP3.LUT R82, R83, 0x380, RZ, 0xc0, !PT ;  /* 0x0000038053527812 */ /* 0x000fe400078ec0ff */
[----:B-1----:R-:W-:-:S02]  /*25ec0*/  LOP3.LUT R45, R84, 0x380, RZ, 0xc0, !PT ;  /* 0x00000380542d7812 */ /* 0x002fc400078ec0ff */
[----:B------:R-:W-:Y:S02]  /*25ed0*/  SHF.R.U64 R70, R70, 0x3, RZ ;  /* 0x0000000346467819 */ /* 0x000fe400000012ff */
[----:B------:R-:W-:Y:S02]  /*25ee0*/  SHF.R.U64 R74, R74, 0x3, RZ ;  /* 0x000000034a4a7819 */ /* 0x000fe400000012ff */
[----:B------:R-:W-:Y:S02]  /*25ef0*/  SHF.R.U64 R78, R78, 0x3, RZ ;  /* 0x000000034e4e7819 */ /* 0x000fe400000012ff */
[----:B------:R-:W-:Y:S02]  /*25f00*/  SHF.R.U64 R80, R80, 0x3, RZ ;  /* 0x0000000350507819 */ /* 0x000fe400000012ff */
[----:B------:R-:W-:Y:S02]  /*25f10*/  SHF.R.U64 R82, R82, 0x3, RZ ;  /* 0x0000000352527819 */ /* 0x000fe400000012ff */
[----:B------:R-:W-:-:S02]  /*25f20*/  SHF.R.U64 R45, R45, 0x3, RZ ;  /* 0x000000032d2d7819 */ /* 0x000fc400000012ff */
        /* <DEDUP_REMOVED lines=57> */
[----:B------:R-:W-:Y:S01]  /*262c0*/  LOP3.LUT R77, R44, 0x2, RZ, 0x3c, !PT ;  /* 0x000000022c4d7812 */ /* 0x000fe200078e3cff */
        /* <DEDUP_REMOVED lines=12> */
[----:B------:R-:W1:Y:S01]  /*26390*/  SHFL.IDX PT, R9, R9, R77, 0x1c1f ;  /* 0x001c1f4d09097589 */ /* 0x000e6200000e0000 */
        /* <DEDUP_REMOVED lines=29> */
[----:B------:R-:W2:Y:S01]  /*26570*/  SHFL.IDX PT, R29, R29, R77, 0x1c1f ;  /* 0x001c1f4d1d1d7589 */ /* 0x000ea200000e0000 */
        /* <DEDUP_REMOVED lines=14> */
[----:B------:R1:W-:Y:S01]  /*26660*/  SHFL.IDX PT, R75, R8, R77, 0x1c1f ;  /* 0x001c1f4d084b7589 */ /* 0x0003e200000e0000 */
        /* <DEDUP_REMOVED lines=20> */
[----:B------:R-:W3:Y:S01]  /*267b0*/  SHFL.IDX PT, R103, R2, R77, 0x1c1f ;  /* 0x001c1f4d02677589 */ /* 0x000ee200000e0000 */
[----:B------:R-:W-:-:S02]  /*267c0*/  SEL R73, R73, R95, P0 ;  /* 0x0000005f49497207 */ /* 0x000fc40000000000 */
[----:B------:R-:W-:Y:S01]  /*267d0*/  SEL R45, R12, R46, P0 ;  /* 0x0000002e0c2d7207 */ /* 0x000fe20000000000 */
[----:B------:R-:W-:Y:S01]  /*267e0*/  SHFL.IDX PT, R95, R92, R44, 0x1c1f ;  /* 0x001c1f2c5c5f7589 */ /* 0x000fe200000e0000 */
[----:B------:R-:W-:Y:S02]  /*267f0*/  SEL R112, R104, R123, P0 ;  /* 0x0000007b68707207 */ /* 0x000fe40000000000 */
[----:B------:R-:W-:Y:S01]  /*26800*/  SEL R125, R135, R68, P0 ;  /* 0x00000044877d7207 */ /* 0x000fe20000000000 */
[----:B------:R3:W4:Y:S01]  /*26810*/  SHFL.IDX PT, R99, R85, R44, 0x1c1f ;  /* 0x001c1f2c55637589 */ /* 0x00072200000e0000 */
[----:B------:R-:W-:Y:S02]  /*26820*/  SEL R49, R119, R49, P0 ;  /* 0x0000003177317207 */ /* 0x000fe40000000000 */
[----:B------:R-:W-:Y:S01]  /*26830*/  SEL R53, R53, R106, P0 ;  /* 0x0000006a35357207 */ /* 0x000fe20000000000 */
[----:B------:R0:W4:Y:S01]  /*26840*/  SHFL.IDX PT, R2, R0, R77, 0x1c1f ;  /* 0x001c1f4d00027589 */ /* 0x00012200000e0000 */
[----:B------:R-:W-:-:S02]  /*26850*/  SEL R78, R118, R76, P0 ;  /* 0x0000004c764e7207 */ /* 0x000fc40000000000 */
[----:B------:R-:W-:Y:S01]  /*26860*/  SEL R46, R46, R12, P0 ;  /* 0x0000000c2e2e7207 */ /* 0x000fe20000000000 */
[----:B------:R-:W4:Y:S01]  /*26870*/  SHFL.IDX PT, R92, R7, R77, 0x1c1f ;  /* 0x001c1f4d075c7589 */ /* 0x000f2200000e0000 */
[----:B------:R-:W-:Y:S02]  /*26880*/  SEL R68, R68, R135, P0 ;  /* 0x0000008744447207 */ /* 0x000fe40000000000 */
[----:B------:R-:W-:Y:S01]  /*26890*/  SEL R76, R76, R118, P0 ;  /* 0x000000764c4c7207 */ /* 0x000fe20000000000 */
[----:B------:R-:W-:Y:S01]  /*268a0*/  SHFL.IDX PT, R12, R71, R77, 0x1c1f ;  /* 0x001c1f4d470c7589 */ /* 0x000fe200000e0000 */
[----:B-1----:R-:W-:Y:S02]  /*268b0*/  SEL R8, R25, R9, P0 ;  /* 0x0000000919087207 */ /* 0x002fe40000000000 */
[----:B--2---:R-:W-:Y:S01]  /*268c0*/  SEL R28, R34, R29, P0 ;  /* 0x0000001d221c7207 */ /* 0x004fe20000000000 */
[----:B------:R-:W-:Y:S01]  /*268d0*/  SHFL.IDX PT, R118, R110, R44, 0x1c1f ;  /* 0x001c1f2c6e767589 */ /* 0x000fe200000e0000 */
[----:B---3--:R-:W-:-:S02]  /*268e0*/  SEL R85, R101, R103, P0 ;  /* 0x0000006765557207 */ /* 0x008fc40000000000 */
[----:B0-----:R-:W-:Y:S01]  /*268f0*/  SEL R0, R103, R101, P0 ;  /* 0x0000006567007207 */ /* 0x001fe20000000000 */
[----:B------:R-:W0:Y:S01]  /*26900*/  SHFL.IDX PT, R98, R94, R44, 0x1c1f ;  /* 0x001c1f2c5e627589 */ /* 0x000e2200000e0000 */
[----:B------:R-:W-:Y:S02]  /*26910*/  SEL R4, R105, R93, P0 ;  /* 0x0000005d69047207 */ /* 0x000fe40000000000 */
[----:B------:R-:W-:Y:S01]  /*26920*/  SEL R9, R9, R25, P0 ;  /* 0x0000001909097207 */ /* 0x000fe20000000000 */
[----:B------:R-:W1:Y:S01]  /*26930*/  SHFL.IDX PT, R104, R137, R44, 0x1c1f ;  /* 0x001c1f2c89687589 */ /* 0x000e6200000e0000 */
[----:B----4-:R-:W-:Y:S02]  /*26940*/  SEL R5, R99, R139, P0 ;  /* 0x0000008b63057207 */ /* 0x010fe40000000000 */
[----:B------:R-:W-:Y:S01]  /*26950*/  SEL R29, R29, R34, P0 ;  /* 0x000000221d1d7207 */ /* 0x000fe20000000000 */
[----:B------:R-:W2:Y:S01]  /*26960*/  SHFL.IDX PT, R71, R32, R77, 0x1c1f ;  /* 0x001c1f4d20477589 */ /* 0x000ea200000e0000 */
[----:B------:R-:W-:-:S02]  /*26970*/  SEL R138, R3, R2, P0 ;  /* 0x00000002038a7207 */ /* 0x000fc40000000000 */
[----:B------:R-:W-:Y:S01]  /*26980*/  SEL R2, R2, R3, P0 ;  /* 0x0000000302027207 */ /* 0x000fe20000000000 */
[----:B------:R-:W3:Y:S01]  /*26990*/  SHFL.IDX PT, R106, R128, R44, 0x1c1f ;  /* 0x001c1f2c806a7589 */ /* 0x000ee200000e0000 */
[----:B------:R-:W-:Y:S02]  /*269a0*/  SEL R7, R97, R92, P0 ;  /* 0x0000005c61077207 */ /* 0x000fe40000000000 */
[----:B------:R-:W-:Y:S01]  /*269b0*/  SEL R92, R92, R97, P0 ;  /* 0x000000615c5c7207 */ /* 0x000fe20000000000 */
[----:B------:R-:W-:Y:S01]  /*269c0*/  SHFL.IDX PT, R115, R115, R44, 0x1c1f ;  /* 0x001c1f2c73737589 */ /* 0x000fe200000e0000 */
[----:B------:R-:W-:-:S03]  /*269d0*/  SEL R3, R93, R105, P0 ;  /* 0x000000695d037207 */ /* 0x000fc60000000000 */
[----:B------:R-:W-:Y:S04]  /*269e0*/  SHFL.IDX PT, R119, R116, R44, 0x1c1f ;  /* 0x001c1f2c74777589 */ /* 0x000fe800000e0000 */
[----:B------:R-:W-:Y:S01]  /*269f0*/  SHFL.IDX PT, R134, R80, R44, 0x1c1f ;  /* 0x001c1f2c50867589 */ /* 0x000fe200000e0000 */
[----:B0-----:R-:W-:Y:S02]  /*26a00*/  SEL R97, R98, R27, P0 ;  /* 0x0000001b62617207 */ /* 0x001fe40000000000 */
[----:B------:R-:W-:Y:S01]  /*26a10*/  SEL R98, R27, R98, P0 ;  /* 0x000000621b627207 */ /* 0x000fe20000000000 */
[----:B------:R-:W-:Y:S01]  /*26a20*/  SHFL.IDX PT, R127, R89, R44, 0x1c1f ;  /* 0x001c1f2c597f7589 */ /* 0x000fe200000e0000 */
[----:B-1----:R-:W-:Y:S02]  /*26a30*/  SEL R103, R104, R82, P0 ;  /* 0x0000005268677207 */ /* 0x002fe40000000000 */
[----:B------:R-:W-:Y:S01]  /*26a40*/  SEL R104, R82, R104, P0 ;  /* 0x0000006852687207 */ /* 0x000fe20000000000 */
[----:B------:R-:W-:Y:S01]  /*26a50*/  SHFL.IDX PT, R84, R124, R44, 0x1c1f ;  /* 0x001c1f2c7c547589 */ /* 0x000fe200000e0000 */
[----:B--2---:R-:W-:-:S02]  /*26a60*/  SEL R32, R132, R71, P0 ;  /* 0x0000004784207207 */ /* 0x004fc40000000000 */
[----:B------:R-:W-:Y:S01]  /*26a70*/  SEL R33, R71, R132, P0 ;  /* 0x0000008447217207 */ /* 0x000fe20000000000 */
[----:B------:R-:W-:Y:S01]  /*26a80*/  SHFL.IDX PT, R130, R126, R44, 0x1c1f ;  /* 0x001c1f2c7e827589 */ /* 0x000fe200000e0000 */
[----:B---3--:R-:W-:Y:S02]  /*26a90*/  SEL R105, R106, R11, P0 ;  /* 0x0000000b6a697207 */ /* 0x008fe40000000000 */
[----:B------:R-:W-:Y:S01]  /*26aa0*/  SEL R106, R11, R106, P0 ;  /* 0x0000006a0b6a7207 */ /* 0x000fe20000000000 */
[----:B------:R-:W-:Y:S01]  /*26ab0*/  SHFL.IDX PT, R83, R57, R44, 0x1c1f ;  /* 0x001c1f2c39537589 */ /* 0x000fe200000e0000 */
[----:B------:R-:W-:-:S03]  /*26ac0*/  IMAD.MOV.U32 R11, RZ, RZ, RZ ;  /* 0x000000ffff0b7224 */ /* 0x000fc600078e00ff */
[----:B------:R0:W1:Y:S04]  /*26ad0*/  SHFL.IDX PT, R140, R6, R77, 0x1c1f ;  /* 0x001c1f4d068c7589 */ /* 0x00006800000e0000 */
[----:B------:R2:W3:Y:S04]  /*26ae0*/  SHFL.IDX PT, R142, R10, R77, 0x1c1f ;  /* 0x001c1f4d0a8e7589 */ /* 0x0004e800000e0000 */
[----:B------:R-:W4:Y:S01]  /*26af0*/  SHFL.IDX PT, R141, R21, R77, 0x1c1f ;  /* 0x001c1f4d158d7589 */ /* 0x000f2200000e0000 */
[----:B0-----:R-:W-:-:S03]  /*26b00*/  SEL R6, R139, R99, P0 ;  /* 0x000000638b067207 */ /* 0x001fc60000000000 */
[----:B------:R-:W0:Y:S01]  /*26b10*/  SHFL.IDX PT, R40, R40, R77, 0x1c1f ;  /* 0x001c1f4d28287589 */ /* 0x000e2200000e0000 */
[----:B------:R-:W-:Y:S02]  /*26b20*/  SEL R99, R100, R70, P0 ;  /* 0x0000004664637207 */ /* 0x000fe40000000000 */
[----:B------:R-:W-:Y:S01]  /*26b30*/  SEL R100, R70, R100, P0 ;  /* 0x0000006446647207 */ /* 0x000fe20000000000 */
[----:B------:R-:W-:Y:S01]  /*26b40*/  SHFL.IDX PT, R69, R69, R77, 0x1c1f ;  /* 0x001c1f4d45457589 */ /* 0x000fe200000e0000 */
[----:B--2---:R-:W-:Y:S02]  /*26b50*/  SEL R10, R20, R75, P0 ;  /* 0x0000004b140a7207 */ /* 0x004fe40000000000 */
[----:B------:R-:W-:Y:S01]  /*26b60*/  SEL R20, R75, R20, P0 ;  /* 0x000000144b147207 */ /* 0x000fe20000000000 */
[----:B------:R-:W-:Y:S04]  /*26b70*/  SHFL.IDX PT, R81, R81, R77, 0x1c1f ;  /* 0x001c1f4d51517589 */ /* 0x000fe800000e0000 */
[----:B------:R2:W0:Y:S01]  /*26b80*/  SHFL.IDX PT, R145, R30, R77, 0x1c1f ;  /* 0x001c1f4d1e917589 */ /* 0x00042200000e0000 */
[----:B-1----:R-:W-:-:S02]  /*26b90*/  SEL R93, R95, R140, P0 ;  /* 0x0000008c5f5d7207 */ /* 0x002fc40000000000 */
[----:B------:R-:W-:Y:S01]  /*26ba0*/  SEL R94, R140, R95, P0 ;  /* 0x0000005f8c5e7207 */ /* 0x000fe20000000000 */
[----:B------:R-:W1:Y:S01]  /*26bb0*/  SHFL.IDX PT, R146, R35, R77, 0x1c1f ;  /* 0x001c1f4d23927589 */ /* 0x000e6200000e0000 */
[----:B---3--:R-:W-:-:S03]  /*26bc0*/  SEL R25, R122, R142, P0 ;  /* 0x0000008e7a197207 */ /* 0x008fc60000000000 */
[----:B------:R3:W1:Y:S01]  /*26bd0*/  SHFL.IDX PT, R150, R38, R77, 0x1c1f ;  /* 0x001c1f4d26967589 */ /* 0x00066200000e0000 */
[----:B----4-:R-:W-:Y:S02]  /*26be0*/  SEL R21, R136, R141, P0 ;  /* 0x0000008d88157207 */ /* 0x010fe40000000000 */
[----:B--2---:R-:W-:Y:S01]  /*26bf0*/  SEL R30, R31, R36, P0 ;  /* 0x000000241f1e7207 */ /* 0x004fe20000000000 */
[----:B------:R-:W-:Y:S01]  /*26c00*/  SHFL.IDX PT, R79, R79, R77, 0x1c1f ;  /* 0x001c1f4d4f4f7589 */ /* 0x000fe200000e0000 */
[----:B------:R-:W-:Y:S02]  /*26c10*/  SEL R31, R36, R31, P0 ;  /* 0x0000001f241f7207 */ /* 0x000fe40000000000 */
[----:B0-----:R-:W-:Y:S01]  /*26c20*/  SEL R110, R111, R40, P0 ;  /* 0x000000286f6e7207 */ /* 0x001fe20000000000 */
[----:B------:R-:W-:Y:S01]  /*26c30*/  SHFL.IDX PT, R109, R108, R44, 0x1c1f ;  /* 0x001c1f2c6c6d7589 */ /* 0x000fe200000e0000 */
[----:B------:R-:W-:Y:S02]  /*26c40*/  SEL R111, R40, R111, P0 ;  /* 0x0000006f286f7207 */ /* 0x000fe40000000000 */
[----:B---3--:R-:W-:Y:S01]  /*26c50*/  SEL R38, R129, R147, P0 ;  /* 0x0000009381267207 */ /* 0x008fe20000000000 */
[----:B------:R0:W-:Y:S04]  /*26c60*/  SHFL.IDX PT, R117, R112, R44, 0x1c1f ;  /* 0x001c1f2c70757589 */ /* 0x0001e800000e0000 */
[----:B------:R2:W-:Y:S01]  /*26c70*/  SHFL.IDX PT, R123, R114, R44, 0x1c1f ;  /* 0x001c1f2c727b7589 */ /* 0x0005e200000e0000 */
[----:B------:R-:W-:-:S02]  /*26c80*/  SEL R34, R134, R145, P0 ;  /* 0x0000009186227207 */ /* 0x000fc40000000000 */
[----:B------:R-:W-:Y:S01]  /*26c90*/  SEL R35, R145, R134, P0 ;  /* 0x0000008691237207 */ /* 0x000fe20000000000 */
[----:B------:R-:W-:Y:S01]  /*26ca0*/  SHFL.IDX PT, R89, R88, R44, 0x1c1f ;  /* 0x001c1f2c58597589 */ /* 0x000fe200000e0000 */
[----:B-1----:R-:W-:Y:S02]  /*26cb0*/  SEL R36, R127, R146, P0 ;  /* 0x000000927f247207 */ /* 0x002fe40000000000 */
[----:B0-----:R-:W-:Y:S01]  /*26cc0*/  SEL R112, R118, R113, P0 ;  /* 0x0000007176707207 */ /* 0x001fe20000000000 */
[----:B------:R-:W-:Y:S01]  /*26cd0*/  SHFL.IDX PT, R128, R90, R44, 0x1c1f ;  /* 0x001c1f2c5a807589 */ /* 0x000fe200000e0000 */
[----:B------:R-:W-:Y:S02]  /*26ce0*/  SEL R113, R113, R118, P0 ;  /* 0x0000007671717207 */ /* 0x000fe40000000000 */
[----:B--2---:R-:W-:Y:S01]  /*26cf0*/  SEL R114, R115, R69, P0 ;  /* 0x0000004573727207 */ /* 0x004fe20000000000 */
        /* <DEDUP_REMOVED lines=10> */
[----:B------:R-:W0:Y:S04]  /*26da0*/  SHFL.IDX PT, R60, R60, R77, 0x1c1f ;  /* 0x001c1f4d3c3c7589 */ /* 0x000e2800000e0000 */
[----:B------:R-:W1:Y:S04]  /*26db0*/  SHFL.IDX PT, R66, R66, R77, 0x1c1f ;  /* 0x001c1f4d42427589 */ /* 0x000e6800000e0000 */
[----:B------:R2:W3:Y:S04]  /*26dc0*/  SHFL.IDX PT, R144, R24, R77, 0x1c1f ;  /* 0x001c1f4d18907589 */ /* 0x0004e800000e0000 */
[----:B------:R4:W3:Y:S04]  /*26dd0*/  SHFL.IDX PT, R143, R26, R77, 0x1c1f ;  /* 0x001c1f4d1a8f7589 */ /* 0x0008e800000e0000 */
[----:B------:R-:W3:Y:S01]  /*26de0*/  SHFL.IDX PT, R65, R65, R77, 0x1c1f ;  /* 0x001c1f4d41417589 */ /* 0x000ee200000e0000 */
[----:B--2---:R-:W-:-:S03]  /*26df0*/  SEL R24, R141, R136, P0 ;  /* 0x000000888d187207 */ /* 0x004fc60000000000 */
[----:B------:R-:W-:Y:S01]  /*26e00*/  SHFL.IDX PT, R64, R64, R77, 0x1c1f ;  /* 0x001c1f4d40407589 */ /* 0x000fe200000e0000 */
[----:B----4-:R-:W-:-:S03]  /*26e10*/  SEL R26, R142, R122, P0 ;  /* 0x0000007a8e1a7207 */ /* 0x010fc60000000000 */
[----:B------:R-:W2:Y:S01]  /*26e20*/  SHFL.IDX PT, R47, R47, R77, 0x1c1f ;  /* 0x001c1f4d2f2f7589 */ /* 0x000ea200000e0000 */
[----:B0-----:R-:W-:Y:S02]  /*26e30*/  SEL R95, R96, R60, P0 ;  /* 0x0000003c605f7207 */ /* 0x001fe40000000000 */
[----:B------:R-:W-:Y:S01]  /*26e40*/  SEL R122, R123, R12, P0 ;  /* 0x0000000c7b7a7207 */ /* 0x000fe20000000000 */
[----:B------:R-:W0:Y:S01]  /*26e50*/  SHFL.IDX PT, R51, R51, R77, 0x1c1f ;  /* 0x001c1f4d33337589 */ /* 0x000e2200000e0000 */
[----:B-1----:R-:W-:Y:S02]  /*26e60*/  SEL R101, R102, R66, P0 ;  /* 0x0000004266657207 */ /* 0x002fe40000000000 */
[----:B------:R-:W-:Y:S01]  /*26e70*/  SEL R96, R60, R96, P0 ;  /* 0x000000603c607207 */ /* 0x000fe20000000000 */
[----:B------:R-:W1:Y:S01]  /*26e80*/  SHFL.IDX PT, R58, R58, R77, 0x1c1f ;  /* 0x001c1f4d3a3a7589 */ /* 0x000e6200000e0000 */
[----:B---3--:R-:W-:Y:S02]  /*26e90*/  SEL R108, R109, R144, P0 ;  /* 0x000000906d6c7207 */ /* 0x008fe40000000000 */
[----:B------:R-:W-:Y:S01]  /*26ea0*/  SEL R102, R66, R102, P0 ;  /* 0x0000006642667207 */ /* 0x000fe20000000000 */
[----:B------:R-:W3:Y:S01]  /*26eb0*/  SHFL.IDX PT, R59, R59, R77, 0x1c1f ;  /* 0x001c1f4d3b3b7589 */ /* 0x000ee200000e0000 */
[----:B------:R-:W-:-:S02]  /*26ec0*/  SEL R27, R107, R143, P0 ;  /* 0x0000008f6b1b7207 */ /* 0x000fc40000000000 */
[----:B------:R-:W-:Y:S01]  /*26ed0*/  SEL R109, R144, R109, P0 ;  /* 0x0000006d906d7207 */ /* 0x000fe20000000000 */
[----:B------:R-:W4:Y:S01]  /*26ee0*/  SHFL.IDX PT, R63, R63, R77, 0x1c1f ;  /* 0x001c1f4d3f3f7589 */ /* 0x000f2200000e0000 */
[----:B------:R-:W-:Y:S02]  /*26ef0*/  SEL R116, R117, R65, P0 ;  /* 0x0000004175747207 */ /* 0x000fe40000000000 */
[----:B------:R-:W-:Y:S01]  /*26f00*/  SEL R107, R143, R107, P0 ;  /* 0x0000006b8f6b7207 */ /* 0x000fe20000000000 */
[----:B------:R-:W4:Y:S01]  /*26f10*/  SHFL.IDX PT, R57, R73, R77, 0x1c1f ;  /* 0x001c1f4d49397589 */ /* 0x000f2200000e0000 */
[----:B------:R-:W-:Y:S02]  /*26f20*/  SEL R117, R65, R117, P0 ;  /* 0x0000007541757207 */ /* 0x000fe40000000000 */
[----:B------:R-:W-:Y:S01]  /*26f30*/  SEL R123, R12, R123, P0 ;  /* 0x0000007b0c7b7207 */ /* 0x000fe20000000000 */
[----:B------:R-:W-:Y:S01]  /*26f40*/  SHFL.IDX PT, R91, R91, R44, 0x1c1f ;  /* 0x001c1f2c5b5b7589 */ /* 0x000fe200000e0000 */
[----:B--2---:R-:W-:-:S02]  /*26f50*/  SEL R74, R80, R47, P0 ;  /* 0x0000002f504a7207 */ /* 0x004fc40000000000 */
[----:B------:R-:W-:Y:S01]  /*26f60*/  SEL R75, R47, R80, P0 ;  /* 0x000000502f4b7207 */ /* 0x000fe20000000000 */
[----:B------:R-:W-:Y:S01]  /*26f70*/  SHFL.IDX PT, R88, R125, R44, 0x1c1f ;  /* 0x001c1f2c7d587589 */ /* 0x000fe200000e0000 */
[----:B0-----:R-:W-:Y:S02]  /*26f80*/  SEL R82, R83, R51, P0 ;  /* 0x0000003353527207 */ /* 0x001fe40000000000 */
[----:B------:R-:W-:Y:S01]  /*26f90*/  SEL R83, R51, R83, P0 ;  /* 0x0000005333537207 */ /* 0x000fe20000000000 */
[----:B------:R-:W-:Y:S01]  /*26fa0*/  SHFL.IDX PT, R55, R55, R44, 0x1c1f ;  /* 0x001c1f2c37377589 */ /* 0x000fe200000e0000 */
[----:B-1----:R-:W-:Y:S02]  /*26fb0*/  SEL R132, R133, R58, P0 ;  /* 0x0000003a85847207 */ /* 0x002fe40000000000 */
[----:B------:R-:W-:Y:S01]  /*26fc0*/  SEL R133, R58, R133, P0 ;  /* 0x000000853a857207 */ /* 0x000fe20000000000 */
[----:B------:R-:W-:Y:S01]  /*26fd0*/  SHFL.IDX PT, R54, R54, R44, 0x1c1f ;  /* 0x001c1f2c36367589 */ /* 0x000fe200000e0000 */
[----:B---3--:R-:W-:-:S02]  /*26fe0*/  SEL R84, R131, R59, P0 ;  /* 0x0000003b83547207 */ /* 0x008fc40000000000 */
[----:B------:R-:W-:Y:S01]  /*26ff0*/  SEL R131, R59, R131, P0 ;  /* 0x000000833b837207 */ /* 0x000fe20000000000 */
[----:B------:R-:W-:Y:S01]  /*27000*/  SHFL.IDX PT, R56, R56, R44, 0x1c1f ;  /* 0x001c1f2c38387589 */ /* 0x000fe200000e0000 */
[----:B----4-:R-:W-:Y:S02]  /*27010*/  SEL R136, R137, R63, P0 ;  /* 0x0000003f89887207 */ /* 0x010fe40000000000 */
[----:B------:R-:W-:Y:S01]  /*27020*/  SEL R137, R63, R137, P0 ;  /* 0x000000893f897207 */ /* 0x000fe20000000000 */
[----:B------:R-:W-:Y:S01]  /*27030*/  SHFL.IDX PT, R62, R62, R44, 0x1c1f ;  /* 0x001c1f2c3e3e7589 */ /* 0x000fe200000e0000 */
[----:B------:R-:W-:Y:S02]  /*27040*/  SEL R134, R135, R57, P0 ;  /* 0x0000003987867207 */ /* 0x000fe40000000000 */
[----:B------:R-:W-:Y:S01]  /*27050*/  SEL R135, R57, R135, P0 ;  /* 0x0000008739877207 */ /* 0x000fe20000000000 */
[----:B------:R0:W1:Y:S04]  /*27060*/  SHFL.IDX PT, R149, R37, R77, 0x1c1f ;  /* 0x001c1f4d25957589 */ /* 0x00006800000e0000 */
[----:B------:R2:W3:Y:S04]  /*27070*/  SHFL.IDX PT, R148, R39, R77, 0x1c1f ;  /* 0x001c1f4d27947589 */ /* 0x0004e800000e0000 */
[----:B------:R4:W4:Y:S01]  /*27080*/  SHFL.IDX PT, R90, R68, R77, 0x1c1f ;  /* 0x001c1f4d445a7589 */ /* 0x00092200000e0000 */
[----:B0-----:R-:W-:-:S03]  /*27090*/  SEL R37, R146, R127, P0 ;  /* 0x0000007f92257207 */ /* 0x001fc60000000000 */
[----:B------:R-:W0:Y:S01]  /*270a0*/  SHFL.IDX PT, R48, R48, R77, 0x1c1f ;  /* 0x001c1f4d30307589 */ /* 0x000e2200000e0000 */
[----:B------:R-:W-:Y:S02]  /*270b0*/  SEL R127, R128, R64, P0 ;  /* 0x00000040807f7207 */ /* 0x000fe40000000000 */
[----:B--2---:R-:W-:Y:S01]  /*270c0*/  SEL R39, R147, R129, P0 ;  /* 0x0000008193277207 */ /* 0x004fe20000000000 */
[----:B------:R-:W2:Y:S01]  /*270d0*/  SHFL.IDX PT, R49, R49, R77, 0x1c1f ;  /* 0x001c1f4d31317589 */ /* 0x000ea200000e0000 */
[----:B------:R-:W-:Y:S02]  /*270e0*/  SEL R129, R130, R79, P0 ;  /* 0x0000004f82817207 */ /* 0x000fe40000000000 */
[----:B------:R-:W-:Y:S01]  /*270f0*/  SEL R130, R79, R130, P0 ;  /* 0x000000824f827207 */ /* 0x000fe20000000000 */
[----:B------:R-:W-:Y:S01]  /*27100*/  SHFL.IDX PT, R50, R50, R77, 0x1c1f ;  /* 0x001c1f4d32327589 */ /* 0x000fe200000e0000 */
[----:B------:R-:W-:-:S03]  /*27110*/  SEL R128, R64, R128, P0 ;  /* 0x0000008040807207 */ /* 0x000fc60000000000 */
[----:B------:R-:W2:Y:S01]  /*27120*/  SHFL.IDX PT, R53, R53, R77, 0x1c1f ;  /* 0x001c1f4d35357589 */ /* 0x000ea200000e0000 */
[----:B-1----:R-:W-:Y:S02]  /*27130*/  SEL R69, R89, R149, P0 ;  /* 0x0000009559457207 */ /* 0x002fe40000000000 */
[----:B------:R-:W-:Y:S01]  /*27140*/  SEL R124, R149, R89, P0 ;  /* 0x00000059957c7207 */ /* 0x000fe20000000000 */
[----:B------:R-:W1:Y:S01]  /*27150*/  SHFL.IDX PT, R45, R45, R44, 0x1c1f ;  /* 0x001c1f2c2d2d7589 */ /* 0x000e6200000e0000 */
[----:B---3--:R-:W-:Y:S02]  /*27160*/  SEL R40, R91, R148, P0 ;  /* 0x000000945b287207 */ /* 0x008fe40000000000 */
[----:B----4-:R-:W-:Y:S01]  /*27170*/  SEL R68, R148, R91, P0 ;  /* 0x0000005b94447207 */ /* 0x010fe20000000000 */
[----:B------:R3:W4:Y:S01]  /*27180*/  SHFL.IDX PT, R52, R78, R44, 0x1c1f ;  /* 0x001c1f2c4e347589 */ /* 0x00072200000e0000 */
[----:B------:R-:W-:Y:S02]  /*27190*/  SEL R125, R88, R90, P0 ;  /* 0x0000005a587d7207 */ /* 0x000fe40000000000 */
[----:B------:R-:W-:Y:S01]  /*271a0*/  SEL R126, R90, R88, P0 ;  /* 0x000000585a7e7207 */ /* 0x000fe20000000000 */
[----:B------:R-:W1:Y:S01]  /*271b0*/  SHFL.IDX PT, R14, R46, R77, 0x1c1f ;  /* 0x001c1f4d2e0e7589 */ /* 0x000e6200000e0000 */
[----:B0-----:R-:W-:-:S02]  /*271c0*/  SEL R72, R55, R48, P0 ;  /* 0x0000003037487207 */ /* 0x001fc40000000000 */
[----:B------:R-:W-:Y:S01]  /*271d0*/  SEL R73, R48, R55, P0 ;  /* 0x0000003730497207 */ /* 0x000fe20000000000 */
[----:B------:R0:W1:Y:S01]  /*271e0*/  SHFL.IDX PT, R44, R76, R77, 0x1c1f ;  /* 0x001c1f4d4c2c7589 */ /* 0x00006200000e0000 */
[----:B--2---:R-:W-:Y:S02]  /*271f0*/  SEL R79, R49, R54, P0 ;  /* 0x00000036314f7207 */ /* 0x004fe40000000000 */
[----:B---3--:R-:W-:Y:S02]  /*27200*/  SEL R78, R54, R49, P0 ;  /* 0x00000031364e7207 */ /* 0x008fe40000000000 */
[----:B------:R-:W-:Y:S02]  /*27210*/  SEL R80, R62, R53, P0 ;  /* 0x000000353e507207 */ /* 0x000fe40000000000 */
[----:B0-----:R-:W-:Y:S02]  /*27220*/  SEL R76, R56, R50, P0 ;  /* 0x00000032384c7207 */ /* 0x001fe40000000000 */
[----:B------:R-:W-:-:S02]  /*27230*/  SEL R77, R50, R56, P0 ;  /* 0x00000038324d7207 */ /* 0x000fc40000000000 */
[----:B------:R-:W-:-:S07]  /*27240*/  SEL R81, R53, R62, P0 ;  /* 0x0000003e35517207 */ /* 0x000fce0000000000 */
.L_x_2816:
[----:B------:R-:W2:Y:S04]  /*27250*/  LDL.LU R140, [R1+0x20] ;  /* 0x00002000018c7983 */ /* 0x000ea80000300800 */
[----:B------:R-:W3:Y:S01]  /*27260*/  LDL.LU R139, [R1+0x24] ;  /* 0x00002400018b7983 */ /* 0x000ee20000300800 */
[----:B------:R-:W-:Y:S05]  /*27270*/  WARPSYNC.ALL ;  /* 0x0000000000007948 */ /* 0x000fea0003800000 */
[----:B-1--4-:R-:W-:Y:S01]  /*27280*/  SEL R89, R52, R44, P0 ;  /* 0x0000002c34597207 */ /* 0x012fe20000000000 */
        /* <DEDUP_REMOVED lines=42> */
[----:B----4-:R-:W-:Y:S02]  /*27530*/  F2FP.BF16.F32.PACK_AB R56, R21, R25 ;  /* 0x000000191538723e */ /* 0x010fe400000010ff */
        /* <DEDUP_REMOVED lines=19> */
[----:B------:R0:W-:Y:S01]  /*27670*/  STSM.16.M88.4 [R161], R12 ;  /* 0x0000000ca1007844 */ /* 0x0001e20000000200 */
[----:B------:R-:W-:-:S02]  /*27680*/  F2FP.BF16.F32.PACK_AB R45, R89, R88 ;  /* 0x00000058592d723e */ /* 0x000fc400000010ff */
[----:B------:R-:W-:Y:S02]  /*27690*/  F2FP.BF16.F32.PACK_AB R47, R91, R90 ;  /* 0x0000005a5b2f723e */ /* 0x000fe400000010ff */
[----:B------:R-:W-:Y:S02]  /*276a0*/  ISETP.NE.U32.AND P3, PT, RZ, UR6, PT ;  /* 0x00000006ff007c0c */ /* 0x000fe4000bf65070 */
[----:B------:R-:W-:Y:S01]  /*276b0*/  ISETP.NE.U32.AND P0, PT, RZ, UR4, PT ;  /* 0x00000004ff007c0c */ /* 0x000fe2000bf05070 */
[----:B------:R1:W-:Y:S01]  /*276c0*/  STSM.16.M88.4 [R162], R44 ;  /* 0x0000002ca2007844 */ /* 0x0003e20000000200 */
[----:B------:R-:W-:Y:S01]  /*276d0*/  BAR.SYNC.DEFER_BLOCKING 0x1, 0x100 ;  /* 0x0044000000007b1d */ /* 0x000fe20000010000 */
[----:B------:R-:W-:Y:S02]  /*276e0*/  ISETP.NE.AND.EX P3, PT, RZ, UR7, PT, P3 ;  /* 0x00000007ff007c0c */ /* 0x000fe4000bf65330 */
[----:B------:R-:W-:Y:S02]  /*276f0*/  ISETP.NE.AND.EX P0, PT, RZ, UR5, PT, P0 ;  /* 0x00000005ff007c0c */ /* 0x000fe4000bf05300 */
[----:B--2---:R-:W-:-:S04]  /*27700*/  IADD3 R48, P1, R140, UR4, RZ ;  /* 0x000000048c307c10 */ /* 0x004fc8000ff3e0ff */
[----:B---3--:R-:W-:-:S05]  /*27710*/  IADD3.X R49, R139, UR5, RZ, P1, !PT ;  /* 0x000000058b317c10 */ /* 0x008fca0008ffe4ff */
[----:B0-----:R-:W-:Y:S01]  /*27720*/  @P3 IADD3 R12, P1, R140, UR6, RZ ;  /* 0x000000068c0c3c10 */ /* 0x001fe2000ff3e0ff */
[----:B------:R-:W-:Y:S01]  /*27730*/  ULDC UR6, c[0x0][0xa88] ;  /* 0x0002a20000067ab9 */ /* 0x000fe20000000800 */
[----:B------:R-:W-:Y:S01]  /*27740*/  IMAD.MOV.U32 R52, RZ, RZ, 0x9b8 ;  /* 0x000009b8ff347424 */ /* 0x000fe200078e00ff */
[----:B------:R-:W-:Y:S01]  /*27750*/  MOV R53, UR6 ;  /* 0x0000000600357c02 */ /* 0x000fe20008000f00 */
[----:B------:R0:W5:Y:S01]  /*27760*/  @P0 LDG.E R11, desc[UR54][R48.64] ;  /* 0x00000036300b0981 */ /* 0x000162000c1e1900 */
[----:B------:R-:W-:Y:S01]  /*27770*/  @P3 IADD3.X R13, R139, UR7, RZ, P1, !PT ;  /* 0x000000078b0d3c10 */ /* 0x000fe20008ffe4ff */
[----:B------:R-:W2:Y:S04]  /*27780*/  LDC R140, c[0x0][0xbe8] ;  /* 0x0002fa00ff8c7b82 */ /* 0x000ea80000000800 */
[----:B------:R0:W5:Y:S01]  /*27790*/  @P3 LDG.E R53, desc[UR54][R12.64] ;  /* 0x000000360c353981 */ /* 0x000162000c1e1900 */
[----:B------:R-:W-:-:S04]  /*277a0*/  ISETP.GT.AND P2, PT, R163, 0x1, PT ;  /* 0x00000001a300780c */ /* 0x000fc80003f44270 */
[----:B------:R-:W-:-:S04]  /*277b0*/  SEL R52, R52, 0x978, P2 ;  /* 0x0000097834347807 */ /* 0x000fc80001000000 */
[----:B-1----:R0:W1:Y:S08]  /*277c0*/  LDC.64 R46, c[0x0][R52+0x220] ;  /* 0x00008800342e7b82 */ /* 0x0020700000000a00 */
[----:B------:R0:W3:Y:S01]  /*277d0*/  LDC.64 R50, c[0x0][R52+0x218] ;  /* 0x0000860034327b82 */ /* 0x0000e20000000a00 */
[----:B--2---:R-:W-:-:S07]  /*277e0*/  ISETP.NE.AND P1, PT, R140, 0x1, PT ;  /* 0x000000018c00780c */ /* 0x004fce0003f25270 */
[----:B------:R0:W2:Y:S01]  /*277f0*/  LDC.64 R44, c[0x0][R52+0x228] ;  /* 0x00008a00342c7b82 */ /* 0x0000a20000000a00 */
[----:B------:R-:W-:Y:S05]  /*27800*/  @P3 BRA `(.L_x_2524) ;  /* 0x0000000000103947 */ /* 0x000fea0003800000 */
[----:B------:R-:W-:Y:S05]  /*27810*/  @!P0 BRA `(.L_x_2524) ;  /* 0x00000000000c8947 */ /* 0x000fea0003800000 */
[----:B0-----:R-:W4:Y:S04]  /*27820*/  LDG.E R12, desc[UR54][R48.64] ;  /* 0x00000036300c7981 */ /* 0x001f28000c1e1900 */
[----:B-----5:R-:W4:Y:S02]  /*27830*/  LDG.E R53, desc[UR54][R48.64+0x4] ;  /* 0x0000043630357981 */ /* 0x020f24000c1e1900 */
[----:B----4-:R-:W-:-:S07]  /*27840*/  IMAD.IADD R53, R53, 0x1, -R12 ;  /* 0x0000000135357824 */ /* 0x010fce00078e0a0c */
.L_x_2524:
[----:B------:R-:W4:Y:S01]  /*27850*/  LDL.LU R14, [R1+0x18] ;  /* 0x00001800010e7983 */ /* 0x000f220000300800 */
[----:B0-----:R0:W2:Y:S03]  /*27860*/  LDC.64 R12, c[0x0][R52+0x210] ;  /* 0x00008400340c7b82 */ /* 0x0010a60000000a00 */
[----:B------:R-:W3:Y:S04]  /*27870*/  LDL.LU R49, [R1+0x28] ;  /* 0x0000280001317983 */ /* 0x000ee80000300800 */
[----:B------:R-:W2:Y:S01]  /*27880*/  LDL R143, [R1+0x8] ;  /* 0x00000800018f7983 */ /* 0x000ea20000100800 */
[----:B------:R-:W-:Y:S01]  /*27890*/  ISETP.NE.U32.AND P0, PT, RZ, UR4, PT ;  /* 0x00000004ff007c0c */ /* 0x000fe2000bf05070 */
[----:B------:R-:W2:Y:S02]  /*278a0*/  @P1 LDC R48, c[0x0][0xbec] ;  /* 0x0002fb00ff301b82 */ /* 0x000ea40000000800 */
[----:B------:R-:W2:Y:S04]  /*278b0*/  LDL R54, [R1+0x14] ;  /* 0x0000140001367983 */ /* 0x000ea80000100800 */
[----:B------:R-:W2:Y:S02]  /*278c0*/  LDL R142, [R1+0x34] ;  /* 0x00003400018e7983 */ /* 0x000ea40000100800 */
[----:B------:R-:W2:Y:S02]  /*278d0*/  @P1 LDC R61, c[0x0][0xbf0] ;  /* 0x0002fc00ff3d1b82 */ /* 0x000ea40000000800 */
[----:B------:R-:W2:Y:S04]  /*278e0*/  LDL R56, [R1+0x6c] ;  /* 0x00006c0001387983 */ /* 0x000ea80000100800 */
[----:B0-----:R-:W2:Y:S01]  /*278f0*/  LDL R52, [R1+0x5c] ;  /* 0x00005c0001347983 */ /* 0x001ea20000100800 */
[----:B------:R-:W-:-:S02]  /*27900*/  ISETP.NE.AND.EX P0, PT, RZ, UR5, PT, P0 ;  /* 0x00000005ff007c0c */ /* 0x000fc4000bf05300 */
[----:B-----5:R-:W-:Y:S02]  /*27910*/  SHF.R.S32.HI R141, RZ, 0x1f, R11 ;  /* 0x0000001fff8d7819 */ /* 0x020fe4000001140b */
[----:B----4-:R-:W-:Y:S02]  /*27920*/  SEL R139, R14, RZ, !P0 ;  /* 0x000000ff0e8b7207 */ /* 0x010fe40004000000 */
[----:B------:R-:W0:Y:S01]  /*27930*/  LDC.64 R14, c[0x0][0xba8] ;  /* 0x0002ea00ff0e7b82 */ /* 0x000e220000000a00 */
[----:B---3--:R-:W-:Y:S02]  /*27940*/  SEL R49, R49, RZ, !P0 ;  /* 0x000000ff31317207 */ /* 0x008fe40004000000 */
[----:B-1----:R-:W-:Y:S02]  /*27950*/  IMAD R47, R47, R139, RZ ;  /* 0x0000008b2f2f7224 */ /* 0x002fe400078e02ff */
[----:B--2---:R-:W-:Y:S02]  /*27960*/  IMAD R57, R51, R143, RZ ;  /* 0x0000008f33397224 */ /* 0x004fe400078e02ff */
[----:B------:R-:W-:-:S02]  /*27970*/  IMAD R59, R46, R49, R47 ;  /* 0x000000312e3b7224 */ /* 0x000fc400078e022f */
[----:B------:R-:W-:-:S04]  /*27980*/  IMAD.WIDE.U32 R50, R50, R143, RZ ;  /* 0x0000008f32327225 */ /* 0x000fc800078e00ff */
[----:B------:R-:W-:-:S04]  /*27990*/  IMAD.WIDE.U32 R46, R46, R139, RZ ;  /* 0x0000008b2e2e7225 */ /* 0x000fc800078e00ff */
[----:B------:R-:W-:Y:S01]  /*279a0*/  IMAD.IADD R49, R54, 0x1, R236 ;  /* 0x0000000136317824 */ /* 0x000fe200078e02ec */
[----:B------:R-:W-:-:S03]  /*279b0*/  IADD3 R50, P0, P3, R46, R50, R11 ;  /* 0x000000322e327210 */ /* 0x000fc60007b1e00b */
[----:B------:R-:W-:Y:S01]  /*279c0*/  @P1 IMAD.HI.U32 R46, R49, R48, RZ ;  /* 0x00000030312e1227 */ /* 0x000fe200078e00ff */
[----:B------:R-:W-:Y:S01]  /*279d0*/  SEL R55, R142, RZ, P2 ;  /* 0x000000ff8e377207 */ /* 0x000fe20001000000 */
[----:B0-----:R-:W0:Y:S02]  /*279e0*/  @!P2 LDC R14, c[0x0][0xb50] ;  /* 0x0002d400ff0eab82 */ /* 0x001e240000000800 */
[----:B------:R-:W-:Y:S02]  /*279f0*/  IMAD.IADD R59, R47, 0x1, R59 ;  /* 0x000000012f3b7824 */ /* 0x000fe400078e023b */
[----:B------:R-:W-:Y:S01]  /*27a00*/  IMAD.MOV.U32 R47, RZ, RZ, R49 ;  /* 0x000000ffff2f7224 */ /* 0x000fe200078e0031 */
[----:B------:R-:W-:Y:S01]  /*27a10*/  @P1 SHF.R.U32.HI R47, RZ, R61, R46 ;  /* 0x0000003dff2f1219 */ /* 0x000fe2000001162e */
[----:B------:R-:W-:Y:S02]  /*27a20*/  IMAD.IADD R54, R51, 0x1, R57 ;  /* 0x0000000133367824 */ /* 0x000fe400078e0239 */
[-C--:B------:R-:W-:Y:S01]  /*27a30*/  IMAD R51, R45, R55.reuse, RZ ;  /* 0x000000372d337224 */ /* 0x080fe200078e02ff */
[----:B------:R-:W-:Y:S01]  /*27a40*/  IADD3 R48, -R47, RZ, RZ ;  /* 0x000000ff2f307210 */ /* 0x000fe20007ffe1ff */
[----:B------:R-:W-:Y:S01]  /*27a50*/  IMAD.WIDE.U32 R44, R44, R55, RZ ;  /* 0x000000372c2c7225 */ /* 0x000fe200078e00ff */
[----:B------:R-:W1:Y:S01]  /*27a60*/  @!P2 LDC R15, c[0x0][0xb54] ;  /* 0x0002d500ff0fab82 */ /* 0x000e620000000800 */
[----:B------:R-:W-:-:S02]  /*27a70*/  IADD3.X R46, R59, R54, R141, P0, P3 ;  /* 0x000000363b2e7210 */ /* 0x000fc400007e648d */
[----:B------:R-:W-:Y:S01]  /*27a80*/  IMAD.IADD R51, R45, 0x1, R51 ;  /* 0x000000012d337824 */ /* 0x000fe200078e0233 */
[----:B------:R-:W-:Y:S02]  /*27a90*/  IADD3 R44, P0, P3, R47, R50, R44 ;  /* 0x000000322f2c7210 */ /* 0x000fe40007b1e02c */
[----:B------:R-:W-:Y:S01]  /*27aa0*/  SHF.R.S32.HI R45, RZ, 0x1f, R47 ;  /* 0x0000001fff2d7819 */ /* 0x000fe2000001142f */
[----:B------:R-:W-:-:S03]  /*27ab0*/  IMAD R47, R140, R48, R49 ;  /* 0x000000308c2f7224 */ /* 0x000fc600078e0231 */
[----:B------:R-:W-:Y:S01]  /*27ac0*/  IADD3.X R45, R45, R46, R51, P0, P3 ;  /* 0x0000002e2d2d7210 */ /* 0x000fe200007e6433 */
[-C--:B------:R-:W-:Y:S01]  /*27ad0*/  IMAD R13, R13, R47.reuse, RZ ;  /* 0x0000002f0d0d7224 */ /* 0x080fe200078e02ff */
[----:B------:R-:W-:Y:S01]  /*27ae0*/  SHF.R.S32.HI R51, RZ, 0x1f, R47 ;  /* 0x0000001fff337819 */ /* 0x000fe2000001142f */
[----:B------:R-:W-:-:S04]  /*27af0*/  IMAD.WIDE.U32 R44, R12, R47, R44 ;  /* 0x0000002f0c2c7225 */ /* 0x000fc800078e002c */
[----:B------:R-:W-:Y:S01]  /*27b00*/  IMAD R13, R12, R51, R13 ;  /* 0x000000330c0d7224 */ /* 0x000fe200078e020d */
[----:B0-----:R-:W-:-:S03]  /*27b10*/  LEA R48, P0, R44, R14, 0x2 ;  /* 0x0000000e2c307211 */ /* 0x001fc600078010ff */
[----:B------:R-:W-:-:S05]  /*27b20*/  IMAD.IADD R12, R45, 0x1, R13 ;  /* 0x000000012d0c7824 */ /* 0x000fca00078e020d */
[----:B-1----:R-:W-:Y:S01]  /*27b30*/  LEA.HI.X R44, R44, R15, R12, 0x2, P0 ;  /* 0x0000000f2c2c7211 */ /* 0x002fe200000f140c */
[----:B------:R-:W-:Y:S01]  /*27b40*/  SHFL.IDX PT, R14, R48, 0x1, 0x1c1f ;  /* 0x003c1f00300e7f89 */ /* 0x000fe200000e0000 */
[----:B------:R-:W-:-:S03]  /*27b50*/  IMAD.IADD R45, R56, 0x1, R236 ;  /* 0x00000001382d7824 */ /* 0x000fc600078e02ec */
        /* <DEDUP_REMOVED lines=19> */
[----:B------:R-:W-:-:S05]  /*27c90*/  IMAD.IADD R45, R0, 0x1, -R5 ;  /* 0x00000001002d7824 */ /* 0x000fca00078e0a05 */
[----:B------:R-:W-:-:S05]  /*27ca0*/  SHF.L.U32 R9, R45, 0x3, RZ ;  /* 0x000000032d097819 */ /* 0x000fca00000006ff */
        /* <DEDUP_REMOVED lines=17> */
[----:B------:R-:W-:Y:S02]  /*27dc0*/  LOP3.LUT R52, R52, R53, RZ, 0x3c, !PT ;  /* 0x0000003534347212 */ /* 0x000fe400078e3cff */
[----:B------:R-:W-:Y:S02]  /*27dd0*/  IADD3.X R53, RZ, R87, RZ, P3, !PT ;  /* 0x00000057ff357210 */ /* 0x000fe40001ffe4ff */
        /* <DEDUP_REMOVED lines=10> */
[----:B------:R-:W-:Y:S02]  /*27e80*/  SHF.R.U64 R32, R32, 0x3, RZ ;  /* 0x0000000320207819 */ /* 0x000fe400000012ff */
[----:B------:R-:W-:Y:S02]  /*27e90*/  SHF.R.U64 R36, R36, 0x3, RZ ;  /* 0x0000000324247819 */ /* 0x000fe400000012ff */
[----:B------:R-:W-:Y:S01]  /*27ea0*/  SHF.R.U64 R48, R48, 0x3, RZ ;  /* 0x0000000330307819 */ /* 0x000fe200000012ff */
[C---:B------:R-:W-:Y:S01]  /*27eb0*/  IMAD R13, R11.reuse, UR5, R0 ;  /* 0x000000050b0d7c24 */ /* 0x040fe2000f8e0200 */
[----:B------:R-:W-:Y:S01]  /*27ec0*/  LOP3.LUT R28, R28, R29, RZ, 0x3c, !PT ;  /* 0x0000001d1c1c7212 */ /* 0x000fe200078e3cff */
[----:B------:R-:W-:Y:S01]  /*27ed0*/  IMAD.WIDE.U32 R2, R11, UR4, RZ ;  /* 0x000000040b027c25 */ /* 0x000fe2000f8e00ff */
[----:B------:R-:W-:Y:S01]  /*27ee0*/  LEA R11, R45, R8, 0x5 ;  /* 0x000000082d0b7211 */ /* 0x000fe200078e28ff */
[----:B------:R-:W-:Y:S01]  /*27ef0*/  ULDC.64 UR4, c[0x0][0xae8] ;  /* 0x0002ba0000047ab9 */ /* 0x000fe20000000a00 */
        /* <DEDUP_REMOVED lines=10> */
[----:B------:R-:W-:Y:S01]  /*27fa0*/  IADD3 R65, P0, R86, 0x9000, RZ ;  /* 0x0000900056417810 */ /* 0x000fe20007f1e0ff */
[----:B------:R-:W-:Y:S01]  /*27fb0*/  IMAD.IADD R12, R236, 0x1, R11 ;  /* 0x00000001ec0c7824 */ /* 0x000fe200078e020b */
        /* <DEDUP_REMOVED lines=33> */
[----:B------:R-:W-:-:S02]  /*281d0*/  IMAD R13, R139, UR5, R10 ;  /* 0x000000058b0d7c24 */ /* 0x000fc4000f8e020a */
[----:B------:R-:W-:Y:S01]  /*281e0*/  IMAD.WIDE.U32 R2, R139, UR4, R2 ;  /* 0x000000048b027c25 */ /* 0x000fe2000f8e0002 */
[--C-:B------:R-:W-:Y:S01]  /*281f0*/  SHF.R.S32.HI R0, RZ, 0x1f, R11.reuse ;  /* 0x0000001fff007819 */ /* 0x100fe2000001140b */
[----:B------:R0:W5:Y:S01]  /*28200*/  LD.E.128 R4, desc[UR54][R86.64] ;  /* 0x0000003656047980 */ /* 0x000162000c101d00 */
[----:B------:R-:W-:Y:S01]  /*28210*/  ULDC.64 UR4, c[0x0][0xae0] ;  /* 0x0002b80000047ab9 */ /* 0x000fe20000000a00 */
[----:B------:R-:W-:Y:S02]  /*28220*/  IMAD.MOV R15, RZ, RZ, -R11 ;  /* 0x000000ffff0f7224 */ /* 0x000fe400078e0a0b */
[----:B------:R-:W5:Y:S01]  /*28230*/  LD.E.128 R56, desc[UR54][R56.64] ;  /* 0x0000003638387980 */ /* 0x000f62000c101d00 */
[----:B------:R-:W-:Y:S02]  /*28240*/  IMAD.IADD R3, R3, 0x1, R13 ;  /* 0x0000000103037824 */ /* 0x000fe400078e020d */
[----:B------:R-:W-:Y:S01]  /*28250*/  IMAD R13, R140, R15, R12 ;  /* 0x0000000f8c0d7224 */ /* 0x000fe200078e020c */
        /* <DEDUP_REMOVED lines=20> */
[----:B------:R-:W-:Y:S02]  /*283a0*/  PRMT R0, RZ, 0x654, R0 ;  /* 0x00000654ff007816 */ /* 0x000fe40000000000 */
[----:B------:R-:W-:Y:S02]  /*283b0*/  IADD3 R3, R11, R15, RZ ;  /* 0x0000000f0b037210 */ /* 0x000fe40007ffe0ff */
[C---:B------:R-:W-:Y:S01]  /*283c0*/  LEA R2, P0, R10.reuse, UR4, 0x1 ;  /* 0x000000040a027c11 */ /* 0x040fe2000f8008ff */
[C---:B------:R-:W-:Y:S01]  /*283d0*/  VIADD R47, R9.reuse, 0x40 ;  /* 0x00000040092f7836 */ /* 0x040fe20000000000 */
[----:B------:R-:W-:Y:S01]  /*283e0*/  UMOV UR4, 0xffffffff ;  /* 0xffffffff00047882 */ /* 0x000fe20000000000 */
[----:B------:R-:W-:Y:S01]  /*283f0*/  VIADD R45, R9, 0x80 ;  /* 0x00000080092d7836 */ /* 0x000fe20000000000 */
[----:B-1----:R0:W-:Y:S01]  /*28400*/  SYNCS.ARRIVE.TRANS64.RED.A1T0 RZ, [R0+URZ], RZ ;  /* 0x000000ff00ff79a7 */ /* 0x0021e2000810043f */
[----:B------:R-:W-:Y:S02]  /*28410*/  LEA.HI.X R3, R10, UR5, R3, 0x1, P0 ;  /* 0x000000050a037c11 */ /* 0x000fe400080f0c03 */
[----:B------:R-:W-:-:S02]  /*28420*/  SHF.R.S32.HI R20, RZ, 0x1f, R9 ;  /* 0x0000001fff147819 */ /* 0x000fc40000011409 */
[----:B------:R-:W-:Y:S02]  /*28430*/  SHF.R.S32.HI R40, RZ, 0x1f, R47 ;  /* 0x0000001fff287819 */ /* 0x000fe4000001142f */
[----:B------:R-:W-:Y:S01]  /*28440*/  SHF.R.S32.HI R44, RZ, 0x1f, R45 ;  /* 0x0000001fff2c7819 */ /* 0x000fe2000001142d */
[----:B0-----:R-:W-:Y:S06]  /*28450*/  BRA.DIV UR4, `(.L_x_2526) ;  /* 0x000000ea04707947 */ /* 0x001fec000b800000 */
[----:B------:R0:W1:Y:S04]  /*28460*/  SHFL.IDX PT, R0, R3, RZ, 0x181f ;  /* 0x00181fff03007589 */ /* 0x00006800000e0000 */
[----:B------:R0:W2:Y:S02]  /*28470*/  SHFL.IDX PT, R14, R2, RZ, 0x181f ;  /* 0x00181fff020e7589 */ /* 0x0000a400000e0000 */
.L_x_2819:
        /* <DEDUP_REMOVED lines=17> */
.L_x_2528:
[----:B------:R-:W-:Y:S05]  /*28590*/  BSYNC B1 ;  /* 0x0000000000017941 */ /* 0x000fea0003800000 */
.L_x_2527:
[----:B------:R-:W-:-:S03]  /*285a0*/  UMOV UR4, 0xffffffff ;  /* 0xffffffff00047882 */ /* 0x000fc60000000000 */
[----:B------:R-:W-:Y:S05]  /*285b0*/  BRA.DIV UR4, `(.L_x_2529) ;  /* 0x000000ea044c7947 */ /* 0x000fea000b800000 */
[----:B-1----:R1:W4:Y:S04]  /*285c0*/  SHFL.IDX PT, R0, R3, 0x1, 0x181f ;  /* 0x00381f0003007f89 */ /* 0x00232800000e0000 */
[----:B--23--:R1:W2:Y:S02]  /*285d0*/  SHFL.IDX PT, R14, R2, 0x1, 0x181f ;  /* 0x00381f00020e7f89 */ /* 0x00c2a400000e0000 */
.L_x_2823:
        /* <DEDUP_REMOVED lines=17> */
.L_x_2531:
[----:B------:R-:W-:Y:S05]  /*286f0*/  BSYNC B1 ;  /* 0x0000000000017941 */ /* 0x000fea0003800000 */
.L_x_2530:
[----:B------:R-:W-:-:S03]  /*28700*/  UMOV UR4, 0xffffffff ;  /* 0xffffffff00047882 */ /* 0x000fc60000000000 */
[----:B------:R-:W-:Y:S05]  /*28710*/  BRA.DIV UR4, `(.L_x_2532) ;  /* 0x000000ea043c7947 */ /* 0x000fea000b800000 */
[----:B----4-:R4:W0:Y:S04]  /*28720*/  SHFL.IDX PT, R0, R3, 0x2, 0x181f ;  /* 0x00581f0003007f89 */ /* 0x01082800000e0000 */
[----:B--23--:R4:W2:Y:S02]  /*28730*/  SHFL.IDX PT, R14, R2, 0x2, 0x181f ;  /* 0x00581f00020e7f89 */ /* 0x00c8a400000e0000 */
.L_x_2827:
        /* <DEDUP_REMOVED lines=17> */
.L_x_2534:
[----:B------:R-:W-:Y:S05]  /*28850*/  BSYNC B1 ;  /* 0x0000000000017941 */ /* 0x000fea0003800000 */
.L_x_2533:
[----:B------:R-:W-:-:S03]  /*28860*/  UMOV UR4, 0xffffffff ;  /* 0xffffffff00047882 */ /* 0x000fc60000000000 */
[----:B------:R-:W-:Y:S05]  /*28870*/  BRA.DIV UR4, `(.L_x_2535) ;  /* 0x000000ea042c7947 */ /* 0x000fea000b800000 */
[----:B0-----:R0:W0:Y:S04]  /*28880*/  SHFL.IDX PT, R0, R3, 0x3, 0x181f ;  /* 0x00781f0003007f89 */ /* 0x00102800000e0000 */
[----:B--23--:R2:W3:Y:S02]  /*28890*/  SHFL.IDX PT, R14, R2, 0x3, 0x181f ;  /* 0x00781f00020e7f89 */ /* 0x00c4e400000e0000 */
.L_x_2831:
        /* <DEDUP_REMOVED lines=18> */
.L_x_2525:
[----:B------:R-:W-:Y:S01]  /*289c0*/  ULDC.64 UR4, c[0x0][0xb08] ;  /* 0x0002c20000047ab9 */ /* 0x000fe20000000a00 */
[----:B------:R-:W1:Y:S01]  /*289d0*/  @P1 LDC R44, c[0x0][0xbec] ;  /* 0x0002fb00ff2c1b82 */ /* 0x000e620000000800 */
[----:B0-----:R-:W-:Y:S02]  /*289e0*/  IMAD R14, R141, UR4, RZ ;  /* 0x000000048d0e7c24 */ /* 0x001fe4000f8e02ff */
[----:B------:R-:W-:-:S04]  /*289f0*/  IMAD.WIDE.U32 R12, R11, UR4, RZ ;  /* 0x000000040b0c7c25 */ /* 0x000fc8000f8e00ff */
[----:B------:R-:W-:Y:S01]  /*28a00*/  IMAD R11, R11, UR5, R14 ;  /* 0x000000050b0b7c24 */ /* 0x000fe2000f8e020e */
[----:B------:R-:W0:Y:S01]  /*28a10*/  @P1 LDC R51, c[0x0][0xbf0] ;  /* 0x0002fc00ff331b82 */ /* 0x000e220000000800 */
[----:B------:R-:W-:Y:S01]  /*28a20*/  ULDC.64 UR4, c[0x0][0xb38] ;  /* 0x0002ce0000047ab9 */ /* 0x000fe20000000a00 */
[----:B------:R-:W-:Y:S02]  /*28a30*/  SHF.R.S32.HI R14, RZ, 0x1f, R139 ;  /* 0x0000001fff0e7819 */ /* 0x000fe4000001148b */
        /* <DEDUP_REMOVED lines=35> */
[----:B0-----:R-:W-:Y:S06]  /*28c70*/  BRA.DIV UR4, `(.L_x_2537) ;  /* 0x000000e604747947 */ /* 0x001fec000b800000 */
[----:B------:R0:W1:Y:S04]  /*28c80*/  SHFL.IDX PT, R49, R50, RZ, 0x1c1f ;  /* 0x001c1fff32317589 */ /* 0x00006800000e0000 */
[----:B------:R0:W2:Y:S02]  /*28c90*/  SHFL.IDX PT, R51, R48, RZ, 0x1c1f ;  /* 0x001c1fff30337589 */ /* 0x0000a400000e0000 */
.L_x_2834:
[----:B------:R-:W-:Y:S01]  /*28ca0*/  ISETP.GE.AND P0, PT, R45, R46, PT ;  /* 0x0000002e2d00720c */ /* 0x000fe20003f06270 */
[----:B------:R-:W-:-:S12]  /*28cb0*/  BSSY B1, `(.L_x_2538) ;  /* 0x00000d3000017945 */ /* 0x000fd80003800000 */
[----:B------:R-:W-:Y:S05]  /*28cc0*/  @P0 BRA `(.L_x_2539) ;  /* 0x0000000c00440947 */ /* 0x000fea0003800000 */
[----:B------:R-:W-:Y:S01]  /*28cd0*/  ULDC UR4, c[0x0][0xac8] ;  /* 0x0002b20000047ab9 */ /* 0x000fe20000000800 */
[C---:B------:R-:W-:Y:S01]  /*28ce0*/  IADD3 R54, R237.reuse, 0x8, RZ ;  /* 0x00000008ed367810 */ /* 0x040fe20007ffe0ff */
[C---:B------:R-:W-:Y:S01]  /*28cf0*/  VIADD R53, R237.reuse, 0x10 ;  /* 0x00000010ed357836 */ /* 0x040fe20000000000 */
[C---:B------:R-:W-:Y:S01]  /*28d00*/  ISETP.GE.AND P1, PT, R237.reuse, UR4, PT ;  /* 0x00000004ed007c0c */ /* 0x040fe2000bf26270 */
[C---:B------:R-:W-:Y:S01]  /*28d10*/  VIADD R52, R237.reuse, 0x18 ;  /* 0x00000018ed347836 */ /* 0x040fe20000000000 */
[----:B------:R-:W-:Y:S01]  /*28d20*/  ISETP.GE.AND P0, PT, R54, UR4, PT ;  /* 0x0000000436007c0c */ /* 0x000fe2000bf06270 */
[----:B------:R-:W-:Y:S01]  /*28d30*/  VIADD R56, R237, 0x8 ;  /* 0x00000008ed387836 */ /* 0x000fe20000000000 */
[----:B------:R-:W-:Y:S01]  /*28d40*/  ISETP.GE.AND P2, PT, R53, UR4, PT ;  /* 0x0000000435007c0c */ /* 0x000fe2000bf46270 */
[C---:B------:R-:W-:Y:S01]  /*28d50*/  VIADD R11, R237.reuse, 0x20 ;  /* 0x00000020ed0b7836 */ /* 0x040fe20000000000 */
[----:B------:R-:W-:Y:S01]  /*28d60*/  ISETP.GE.AND P3, PT, R52, UR4, PT ;  /* 0x0000000434007c0c */ /* 0x000fe2000bf66270 */
[----:B------:R-:W-:Y:S01]  /*28d70*/  VIADD R55, R237, 0x10 ;  /* 0x00000010ed377836 */ /* 0x000fe20000000000 */
[----:B------:R-:W-:-:S04]  /*28d80*/  SHF.R.S32.HI R56, RZ, 0x1f, R56 ;  /* 0x0000001fff387819 */ /* 0x000fc80000011438 */
[----:B------:R-:W-:Y:S01]  /*28d90*/  SHF.R.S32.HI R55, RZ, 0x1f, R55 ;  /* 0x0000001fff377819 */ /* 0x000fe20000011437 */
[----:B--2---:R-:W-:Y:S01]  /*28da0*/  @!P1 IMAD.MOV.U32 R12, RZ, RZ, R51 ;  /* 0x000000ffff0c9224 */ /* 0x004fe200078e0033 */
[----:B------:R-:W-:Y:S01]  /*28db0*/  @!P1 MOV R15, R85 ;  /* 0x00000055000f9202 */ /* 0x000fe20000000f00 */
[----:B-1----:R-:W-:Y:S01]  /*28dc0*/  @!P1 IMAD.MOV.U32 R13, RZ, RZ, R49 ;  /* 0x000000ffff0d9224 */ /* 0x002fe200078e0031 */
[C---:B------:R-:W-:Y:S01]  /*28dd0*/  @!P0 LEA R44, P4, R54.reuse, R51, 0x2 ;  /* 0x00000033362c8211 */ /* 0x040fe200078810ff */
[----:B------:R-:W-:Y:S02]  /*28de0*/  @!P1 IMAD.MOV.U32 R14, RZ, RZ, R138 ;  /* 0x000000ffff0e9224 */ /* 0x000fe400078e008a */
[----:B------:R-:W-:Y:S01]  /*28df0*/  @!P1 IMAD.WIDE R12, R237, 0x4, R12 ;  /* 0x00000004ed0c9825 */ /* 0x000fe200078e020c */
[----:B------:R-:W-:-:S03]  /*28e00*/  @!P0 LEA.HI.X R45, R54, R49, R56, 0x2, P4 ;  /* 0x00000031362d8211 */ /* 0x000fc600020f1438 */
[----:B------:R-:W-:Y:S01]  /*28e10*/  VIADD R54, R237, 0x28 ;  /* 0x00000028ed367836 */ /* 0x000fe20000000000 */
[----:B------:R1:W-:Y:S01]  /*28e20*/  @!P1 ST.E.64 desc[UR54][R12.64], R14 ;  /* 0x0000000e0c009985 */ /* 0x0003e2000c101b36 */
[----:B------:R-:W-:Y:S01]  /*28e30*/  ISETP.GE.AND P1, PT, R11, UR4, PT ;  /* 0x000000040b007c0c */ /* 0x000fe2000bf26270 */
[----:B------:R-:W-:-:S05]  /*28e40*/  VIADD R56, R237, 0x18 ;  /* 0x00000018ed387836 */ /* 0x000fca0000000000 */
[----:B------:R-:W-:Y:S02]  /*28e50*/  SHF.R.S32.HI R56, RZ, 0x1f, R56 ;  /* 0x0000001fff387819 */ /* 0x000fe40000011438 */
[C---:B-1----:R-:W-:Y:S01]  /*28e60*/  @!P2 LEA R12, P5, R53.reuse, R51, 0x2 ;  /* 0x00000033350ca211 */ /* 0x042fe200078a10ff */
[----:B------:R-:W-:Y:S01]  /*28e70*/  @!P0 IMAD.MOV.U32 R14, RZ, RZ, R2 ;  /* 0x000000ffff0e8224 */ /* 0x000fe200078e0002 */
[----:B------:R-:W-:Y:S01]  /*28e80*/  @!P2 MOV R2, R5 ;  /* 0x000000050002a202 */ /* 0x000fe20000000f00 */
[----:B------:R-:W-:Y:S01]  /*28e90*/  @!P0 IMAD.MOV.U32 R15, RZ, RZ, R0 ;  /* 0x000000ffff0f8224 */ /* 0x000fe200078e0000 */
[----:B------:R-:W-:Y:S01]  /*28ea0*/  @!P2 LEA.HI.X R13, R53, R49, R55, 0x2, P5 ;  /* 0x00000031350da211 */ /* 0x000fe200028f1437 */
[C---:B------:R-:W-:Y:S02]  /*28eb0*/  VIADD R53, R237.reuse, 0x30 ;  /* 0x00000030ed357836 */ /* 0x040fe40000000000 */
[----:B------:R-:W-:Y:S01]  /*28ec0*/  VIADD R55, R237, 0x20 ;  /* 0x00000020ed377836 */ /* 0x000fe20000000000 */
[----:B------:R1:W-:Y:S01]  /*28ed0*/  @!P0 ST.E.64 desc[UR54][R44.64], R14 ;  /* 0x0000000e2c008985 */ /* 0x0003e2000c101b36 */
[----:B------:R-:W-:Y:S01]  /*28ee0*/  ISETP.GE.AND P0, PT, R54, UR4, PT ;  /* 0x0000000436007c0c */ /* 0x000fe2000bf06270 */
[----:B------:R-:W-:-:S02]  /*28ef0*/  @!P3 IMAD.MOV.U32 R5, RZ, RZ, R4 ;  /* 0x000000ffff05b224 */ /* 0x000fc400078e0004 */
[----:B------:R2:W-:Y:S01]  /*28f00*/  @!P2 ST.E.64 desc[UR54][R12.64], R2 ;  /* 0x000000020c00a985 */ /* 0x0005e2000c101b36 */
[----:B------:R-:W-:Y:S01]  /*28f10*/  ISETP.GE.AND P2, PT, R53, UR4, PT ;  /* 0x0000000435007c0c */ /* 0x000fe2000bf46270 */
[----:B------:R-:W-:Y:S01]  /*28f20*/  @!P3 IMAD.MOV.U32 R4, RZ, RZ, R6 ;  /* 0x000000ffff04b224 */ /* 0x000fe200078e0006 */
[----:B------:R-:W-:Y:S01]  /*28f30*/  SHF.R.S32.HI R55, RZ, 0x1f, R55 ;  /* 0x0000001fff377819 */ /* 0x000fe20000011437 */
[----:B------:R-:W-:-:S05]  /*28f40*/  VIADD R0, R237, 0x40 ;  /* 0x00000040ed007836 */ /* 0x000fca0000000000 */
[----:B------:R-:W-:Y:S01]  /*28f50*/  SHF.R.S32.HI R0, RZ, 0x1f, R0 ;  /* 0x0000001fff007819 */ /* 0x000fe20000011400 */
[----:B-1----:R-:W-:Y:S01]  /*28f60*/  VIADD R44, R237, 0x68 ;  /* 0x00000068ed2c7836 */ /* 0x002fe20000000000 */
[CC--:B------:R-:W-:Y:S02]  /*28f70*/  @!P3 LEA R14, P4, R52.reuse, R51.reuse, 0x2 ;  /* 0x00000033340eb211 */ /* 0x0c0fe400078810ff */
[----:B--2---:R-:W-:Y:S01]  /*28f80*/  @!P1 LEA R2, P5, R11, R51, 0x2 ;  /* 0x000000330b029211 */ /* 0x004fe200078a10ff */
[C---:B------:R-:W-:Y:S01]  /*28f90*/  VIADD R12, R237.reuse, 0x48 ;  /* 0x00000048ed0c7836 */ /* 0x040fe20000000000 */
[-C--:B------:R-:W-:Y:S01]  /*28fa0*/  @!P3 LEA.HI.X R15, R52, R49.reuse, R56, 0x2, P4 ;  /* 0x00000031340fb211 */ /* 0x080fe200020f1438 */
[----:B------:R-:W-:Y:S01]  /*28fb0*/  VIADD R52, R237, 0x38 ;  /* 0x00000038ed347836 */ /* 0x000fe20000000000 */
[----:B------:R-:W-:Y:S01]  /*28fc0*/  @!P1 LEA.HI.X R3, R11, R49, R55, 0x2, P5 ;  /* 0x000000310b039211 */ /* 0x000fe200028f1437 */
[C---:B------:R-:W-:Y:S01]  /*28fd0*/  VIADD R56, R237.reuse, 0x28 ;  /* 0x00000028ed387836 */ /* 0x040fe20000000000 */
[----:B------:R-:W-:Y:S01]  /*28fe0*/  @!P0 LEA R6, P4, R54, R51, 0x2 ;  /* 0x0000003336068211 */ /* 0x000fe200078810ff */
[----:B------:R1:W-:Y:S01]  /*28ff0*/  @!P3 ST.E.64 desc[UR54][R14.64], R4 ;  /* 0x000000040e00b985 */ /* 0x0003e2000c101b36 */
[C---:B------:R-:W-:Y:S01]  /*29000*/  VIADD R11, R237.reuse, 0x40 ;  /* 0x00000040ed0b7836 */ /* 0x040fe20000000000 */
[----:B------:R-:W-:Y:S01]  /*29010*/  ISETP.GE.AND P3, PT, R52, UR4, PT ;  /* 0x0000000434007c0c */ /* 0x000fe2000bf66270 */
[C---:B------:R-:W-:Y:S01]  /*29020*/  VIADD R55, R237.reuse, 0x30 ;  /* 0x00000030ed377836 */ /* 0x040fe20000000000 */
[----:B------:R-:W-:Y:S01]  /*29030*/  SHF.R.S32.HI R56, RZ, 0x1f, R56 ;  /* 0x0000001fff387819 */ /* 0x000fe20000011438 */
[----:B------:R-:W-:Y:S01]  /*29040*/  VIADD R13, R237, 0x60 ;  /* 0x00000060ed0d7836 */ /* 0x000fe20000000000 */
[----:B------:R-:W-:-:S02]  /*29050*/  SHF.R.S32.HI R12, RZ, 0x1f, R12 ;  /* 0x0000001fff0c7819 */ /* 0x000fc4000001140c */
[----:B------:R-:W-:Y:S02]  /*29060*/  SHF.R.S32.HI R55, RZ, 0x1f, R55 ;  /* 0x0000001fff377819 */ /* 0x000fe40000011437 */
[----:B------:R-:W-:Y:S02]  /*29070*/  SHF.R.S32.HI R13, RZ, 0x1f, R13 ;  /* 0x0000001fff0d7819 */ /* 0x000fe4000001140d */
[----:B------:R-:W-:Y:S02]  /*29080*/  SHF.R.S32.HI R44, RZ, 0x1f, R44 ;  /* 0x0000001fff2c7819 */ /* 0x000fe4000001142c */
[----:B-1----:R-:W-:Y:S01]  /*29090*/  @!P1 MOV R4, R93 ;  /* 0x0000005d00049202 */ /* 0x002fe20000000f00 */
[----:B------:R-:W-:Y:S01]  /*290a0*/  @!P1 IMAD.MOV.U32 R5, RZ, RZ, R7 ;  /* 0x000000ffff059224 */ /* 0x000fe200078e0007 */
[----:B------:R-:W-:Y:S01]  /*290b0*/  @!P0 LEA.HI.X R7, R54, R49, R56, 0x2, P4 ;  /* 0x0000003136078211 */ /* 0x000fe200020f1438 */
[----:B------:R-:W-:Y:S01]  /*290c0*/  @!P0 IMAD.MOV.U32 R93, RZ, RZ, R92 ;  /* 0x000000ffff5d8224 */ /* 0x000fe200078e005c */
[----:B------:R-:W-:Y:S01]  /*290d0*/  IADD3 R15, R237, 0x78, RZ ;  /* 0x00000078ed0f7810 */ /* 0x000fe20007ffe0ff */
[----:B------:R-:W-:Y:S01]  /*290e0*/  @!P0 IMAD.MOV.U32 R92, RZ, RZ, R94 ;  /* 0x000000ffff5c8224 */ /* 0x000fe200078e005e */
[----:B------:R1:W-:Y:S01]  /*290f0*/  @!P1 ST.E.64 desc[UR54][R2.64], R4 ;  /* 0x0000000402009985 */ /* 0x0003e2000c101b36 */
[----:B------:R-:W-:Y:S01]  /*29100*/  ISETP.GE.AND P1, PT, R11, UR4, PT ;  /* 0x000000040b007c0c */ /* 0x000fe2000bf26270 */
[----:B------:R-:W-:-:S02]  /*29110*/  VIADD R54, R237, 0x48 ;  /* 0x00000048ed367836 */ /* 0x000fc40000000000 */
[----:B------:R2:W-:Y:S01]  /*29120*/  @!P0 ST.E.64 desc[UR54][R6.64], R92 ;  /* 0x0000005c06008985 */ /* 0x0005e2000c101b36 */
[----:B------:R-:W-:Y:S02]  /*29130*/  VIADD R14, R237, 0x58 ;  /* 0x00000058ed0e7836 */ /* 0x000fe40000000000 */
[----:B------:R-:W-:-:S03]  /*29140*/  ISETP.GE.AND P0, PT, R54, UR4, PT ;  /* 0x0000000436007c0c */ /* 0x000fc6000bf06270 */
[----:B------:R-:W-:Y:S02]  /*29150*/  SHF.R.S32.HI R14, RZ, 0x1f, R14 ;  /* 0x0000001fff0e7819 */ /* 0x000fe4000001140e */
[C---:B-1----:R-:W-:Y:S01]  /*29160*/  @!P2 LEA R2, P5, R53.reuse, R51, 0x2 ;  /* 0x000000333502a211 */ /* 0x042fe200078a10ff */
[----:B------:R-:W-:Y:S02]  /*29170*/  @!P2 IMAD.MOV.U32 R4, RZ, RZ, R97 ;  /* 0x000000ffff04a224 */ /* 0x000fe400078e0061 */
[----:B------:R-:W-:Y:S01]  /*29180*/  @!P2 IMAD.MOV.U32 R5, RZ, RZ, R95 ;  /* 0x000000ffff05a224 */ /* 0x000fe200078e005f */
[----:B------:R-:W-:Y:S01]  /*29190*/  @!P2 LEA.HI.X R3, R53, R49, R55, 0x2, P5 ;  /* 0x000000313503a211 */ /* 0x000fe200028f1437 */
[C---:B------:R-:W-:Y:S01]  /*291a0*/  VIADD R55, R237.reuse, 0x38 ;  /* 0x00000038ed377836 */ /* 0x040fe20000000000 */
[----:B------:R-:W-:Y:S01]  /*291b0*/  IADD3 R53, R237, 0x50, RZ ;  /* 0x00000050ed357810 */ /* 0x000fe20007ffe0ff */
[----:B------:R-:W-:Y:S01]  /*291c0*/  @!P3 IMAD.MOV.U32 R97, RZ, RZ, R96 ;  /* 0x000000ffff61b224 */ /* 0x000fe200078e0060 */
[----:B--2---:R-:W-:Y:S01]  /*291d0*/  @!P3 LEA R6, P4, R52, R51, 0x2 ;  /* 0x000000333406b211 */ /* 0x004fe200078810ff */
[----:B------:R1:W-:Y:S01]  /*291e0*/  @!P2 ST.E.64 desc[UR54][R2.64], R4 ;  /* 0x000000040200a985 */ /* 0x0003e2000c101b36 */
[----:B------:R-:W-:-:S02]  /*291f0*/  SHF.R.S32.HI R55, RZ, 0x1f, R55 ;  /* 0x0000001fff377819 */ /* 0x000fc40000011437 */
[----:B------:R-:W-:Y:S02]  /*29200*/  ISETP.GE.AND P2, PT, R53, UR4, PT ;  /* 0x0000000435007c0c */ /* 0x000fe4000bf46270 */
[----:B------:R-:W-:Y:S01]  /*29210*/  @!P3 LEA.HI.X R7, R52, R49, R55, 0x2, P4 ;  /* 0x000000313407b211 */ /* 0x000fe200020f1437 */
[----:B------:R-:W-:Y:S01]  /*29220*/  VIADD R52, R237, 0x58 ;  /* 0x00000058ed347836 */ /* 0x000fe20000000000 */
[----:B------:R-:W-:-:S05]  /*29230*/  @!P3 MOV R96, R98 ;  /* 0x000000620060b202 */ /* 0x000fca0000000f00 */
[----:B------:R2:W-:Y:S01]  /*29240*/  @!P3 ST.E.64 desc[UR54][R6.64], R96 ;  /* 0x000000600600b985 */ /* 0x0005e2000c101b36 */
[----:B------:R-:W-:Y:S01]  /*29250*/  ISETP.GE.AND P3, PT, R52, UR4, PT ;  /* 0x0000000434007c0c */ /* 0x000fe2000bf66270 */
[----:B-1----:R-:W-:Y:S01]  /*29260*/  @!P1 IMAD.MOV.U32 R4, RZ, RZ, R101 ;  /* 0x000000ffff049224 */ /* 0x002fe200078e0065 */
[C---:B------:R-:W-:Y:S01]  /*29270*/  @!P1 LEA R2, P5, R11.reuse, R51, 0x2 ;  /* 0x000000330b029211 */ /* 0x040fe200078a10ff */
[----:B------:R-:W-:Y:S01]  /*29280*/  @!P1 IMAD.MOV.U32 R5, RZ, RZ, R99 ;  /* 0x000000ffff059224 */ /* 0x000fe200078e0063 */
[----:B------:R-:W-:Y:S01]  /*29290*/  @!P0 MOV R101, R100 ;  /* 0x0000006400658202 */ /* 0x000fe20000000f00 */
[----:B------:R-:W-:Y:S01]  /*292a0*/  @!P0 IMAD.MOV.U32 R100, RZ, RZ, R102 ;  /* 0x000000ffff648224 */ /* 0x000fe200078e0066 */
[----:B------:R-:W-:Y:S01]  /*292b0*/  @!P1 LEA.HI.X R3, R11, R49, R0, 0x2, P5 ;  /* 0x000000310b039211 */ /* 0x000fe200028f1400 */
[C---:B------:R-:W-:Y:S02]  /*292c0*/  VIADD R11, R237.reuse, 0x60 ;  /* 0x00000060ed0b7836 */ /* 0x040fe40000000000 */
[----:B------:R-:W-:-:S02]  /*292d0*/  VIADD R0, R237, 0x50 ;  /* 0x00000050ed007836 */ /* 0x000fc40000000000 */
[----:B------:R1:W-:Y:S01]  /*292e0*/  @!P1 ST.E.64 desc[UR54][R2.64], R4 ;  /* 0x0000000402009985 */ /* 0x0003e2000c101b36 */
[----:B------:R-:W-:Y:S02]  /*292f0*/  ISETP.GE.AND P1, PT, R11, UR4, PT ;  /* 0x000000040b007c0c */ /* 0x000fe4000bf26270 */
[C---:B--2---:R-:W-:Y:S02]  /*29300*/  @!P0 LEA R6, P4, R54.reuse, R51, 0x2 ;  /* 0x0000003336068211 */ /* 0x044fe400078810ff */
[----:B------:R-:W-:Y:S02]  /*29310*/  SHF.R.S32.HI R0, RZ, 0x1f, R0 ;  /* 0x0000001fff007819 */ /* 0x000fe40000011400 */
[----:B------:R-:W-:Y:S01]  /*29320*/  @!P0 LEA.HI.X R7, R54, R49, R12, 0x2, P4 ;  /* 0x0000003136078211 */ /* 0x000fe200020f140c */
[----:B------:R-:W-:-:S04]  /*29330*/  VIADD R12, R237, 0x68 ;  /* 0x00000068ed0c7836 */ /* 0x000fc80000000000 */
[----:B------:R2:W-:Y:S01]  /*29340*/  @!P0 ST.E.64 desc[UR54][R6.64], R100 ;  /* 0x0000006406008985 */ /* 0x0005e2000c101b36 */
[----:B------:R-:W-:Y:S01]  /*29350*/  ISETP.GE.AND P4, PT, R12, UR4, PT ;  /* 0x000000040c007c0c */ /* 0x000fe2000bf86270 */
[----:B-1----:R-:W-:Y:S01]  /*29360*/  @!P2 IMAD.MOV.U32 R4, RZ, RZ, R105 ;  /* 0x000000ffff04a224 */ /* 0x002fe200078e0069 */
[C---:B------:R-:W-:Y:S01]  /*29370*/  @!P2 LEA R2, P5, R53.reuse, R51, 0x2 ;  /* 0x000000333502a211 */ /* 0x040fe200078a10ff */
[----:B------:R-:W-:Y:S02]  /*29380*/  @!P2 IMAD.MOV.U32 R5, RZ, RZ, R103 ;  /* 0x000000ffff05a224 */ /* 0x000fe400078e0067 */
[----:B------:R-:W-:Y:S01]  /*29390*/  @!P3 IMAD.MOV.U32 R105, RZ, RZ, R104 ;  /* 0x000000ffff69b224 */ /* 0x000fe200078e0068 */
[----:B------:R-:W-:Y:S01]  /*293a0*/  @!P2 LEA.HI.X R3, R53, R49, R0, 0x2, P5 ;  /* 0x000000313503a211 */ /* 0x000fe200028f1400 */
[----:B------:R-:W-:Y:S02]  /*293b0*/  VIADD R0, R237, 0x70 ;  /* 0x00000070ed007836 */ /* 0x000fe40000000000 */
[----:B------:R-:W-:-:S02]  /*293c0*/  @!P3 IMAD.MOV.U32 R104, RZ, RZ, R106 ;  /* 0x000000ffff68b224 */ /* 0x000fc400078e006a */
[----:B------:R1:W-:Y:S01]  /*293d0*/  @!P2 ST.E.64 desc[UR54][R2.64], R4 ;  /* 0x000000040200a985 */ /* 0x0003e2000c101b36 */
[----:B------:R-:W-:Y:S02]  /*293e0*/  ISETP.GE.AND P2, PT, R0, UR4, PT ;  /* 0x0000000400007c0c */ /* 0x000fe4000bf46270 */
[----:B--2---:R-:W-:-:S04]  /*293f0*/  @!P3 LEA R6, P0, R52, R51, 0x2 ;  /* 0x000000333406b211 */ /* 0x004fc800078010ff */
[----:B------:R-:W-:Y:S01]  /*29400*/  @!P3 LEA.HI.X R7, R52, R49, R14, 0x2, P0 ;  /* 0x000000313407b211 */ /* 0x000fe200000f140e */
[----:B------:R-:W-:Y:S01]  /*29410*/  VIADD R14, R237, 0x70 ;  /* 0x00000070ed0e7836 */ /* 0x000fe20000000000 */
[----:B------:R-:W-:-:S03]  /*29420*/  ISETP.GE.AND P0, PT, R15, UR4, PT ;  /* 0x000000040f007c0c */ /* 0x000fc6000bf06270 */
[----:B------:R2:W-:Y:S01]  /*29430*/  @!P3 ST.E.64 desc[UR54][R6.64], R104 ;  /* 0x000000680600b985 */ /* 0x0005e2000c101b36 */
[----:B------:R-:W-:Y:S02]  /*29440*/  SHF.R.S32.HI R14, RZ, 0x1f, R14 ;  /* 0x0000001fff0e7819 */ /* 0x000fe4000001140e */
[----:B-1----:R-:W-:-:S04]  /*29450*/  @!P1 LEA R2, P5, R11, R51, 0x2 ;  /* 0x000000330b029211 */ /* 0x002fc800078a10ff */
[----:B------:R-:W-:Y:S01]  /*29460*/  @!P1 LEA.HI.X R3, R11, R49, R13, 0x2, P5 ;  /* 0x000000310b039211 */ /* 0x000fe200028f140d */
[----:B------:R-:W-:Y:S01]  /*29470*/  VIADD R13, R237, 0x80 ;  /* 0x00000080ed0d7836 */ /* 0x000fe20000000000 */
[----:B------:R-:W-:Y:S01]  /*29480*/  @!P4 LEA R4, P5, R12, R51, 0x2 ;  /* 0x000000330c04c211 */ /* 0x000fe200078a10ff */
[----:B------:R-:W-:-:S03]  /*29490*/  @!P1 IMAD.MOV.U32 R11, RZ, RZ, R8 ;  /* 0x000000ffff0b9224 */ /* 0x000fc600078e0008 */
[----:B------:R-:W-:Y:S01]  /*294a0*/  ISETP.GE.AND P3, PT, R13, UR4, PT ;  /* 0x000000040d007c0c */ /* 0x000fe2000bf66270 */
[----:B--2---:R-:W-:Y:S01]  /*294b0*/  @!P4 IMAD.MOV.U32 R6, RZ, RZ, R20 ;  /* 0x000000ffff06c224 */ /* 0x004fe200078e0014 */
[----:B------:R-:W-:Y:S01]  /*294c0*/  @!P4 LEA.HI.X R5, R12, R49, R44, 0x2, P5 ;  /* 0x000000310c05c211 */ /* 0x000fe200028f142c */
[----:B------:R-:W-:Y:S01]  /*294d0*/  @!P4 IMAD.MOV.U32 R7, RZ, RZ, R9 ;  /* 0x000000ffff07c224 */ /* 0x000fe200078e0009 */
[----:B------:R1:W-:Y:S01]  /*294e0*/  @!P1 ST.E.64 desc[UR54][R2.64], R10 ;  /* 0x0000000a02009985 */ /* 0x0003e2000c101b36 */
[C---:B------:R-:W-:Y:S01]  /*294f0*/  IADD3 R12, R237.reuse, 0x88, RZ ;  /* 0x00000088ed0c7810 */ /* 0x040fe20007ffe0ff */
[----:B------:R-:W-:Y:S02]  /*29500*/  VIADD R44, R237, 0x78 ;  /* 0x00000078ed2c7836 */ /* 0x000fe40000000000 */
[----:B------:R2:W-:Y:S03]  /*29510*/  @!P4 ST.E.64 desc[UR54][R4.64], R6 ;  /* 0x000000060400c985 */ /* 0x0005e6000c101b36 */
[----:B------:R-:W-:-:S02]  /*29520*/  SHF.R.S32.HI R44, RZ, 0x1f, R44 ;  /* 0x0000001fff2c7819 */ /* 0x000fc4000001142c */
[C---:B-1----:R-:W-:Y:S01]  /*29530*/  @!P2 LEA R2, P1, R0.reuse, R51, 0x2 ;  /* 0x000000330002a211 */ /* 0x042fe200078210ff */
[C---:B------:R-:W-:Y:S02]  /*29540*/  VIADD R10, R237.reuse, 0xa8 ;  /* 0x000000a8ed0a7836 */ /* 0x040fe40000000000 */
[C---:B------:R-:W-:Y:S01]  /*29550*/  VIADD R11, R237.reuse, 0x98 ;  /* 0x00000098ed0b7836 */ /* 0x040fe20000000000 */
[----:B------:R-:W-:Y:S01]  /*29560*/  @!P2 LEA.HI.X R3, R0, R49, R14, 0x2, P1 ;  /* 0x000000310003a211 */ /* 0x000fe200008f140e */
[----:B--2---:R-:W-:Y:S01]  /*29570*/  @!P2 IMAD.MOV.U32 R4, RZ, RZ, R25 ;  /* 0x000000ffff04a224 */ /* 0x004fe200078e0019 */
[C---:B------:R-:W-:Y:S01]  /*29580*/  IADD3 R14, R237.reuse, 0x80, RZ ;  /* 0x00000080ed0e7810 */ /* 0x040fe20007ffe0ff */
[----:B------:R-:W-:Y:S01]  /*29590*/  @!P2 IMAD.MOV.U32 R5, RZ, RZ, R21 ;  /* 0x000000ffff05a224 */ /* 0x000fe200078e0015 */
[----:B------:R-:W-:Y:S01]  /*295a0*/  ISETP.GE.AND P1, PT, R12, UR4, PT ;  /* 0x000000040c007c0c */ /* 0x000fe2000bf26270 */
[----:B------:R-:W-:Y:S01]  /*295b0*/  VIADD R0, R237, 0x90 ;  /* 0x00000090ed007836 */ /* 0x000fe20000000000 */
[C---:B------:R-:W-:Y:S01]  /*295c0*/  @!P0 LEA R6, P4, R15.reuse, R51, 0x2 ;  /* 0x000000330f068211 */ /* 0x040fe200078810ff */
[----:B------:R-:W-:Y:S01]  /*295d0*/  @!P0 IMAD.MOV.U32 R25, RZ, RZ, R24 ;  /* 0x000000ffff198224 */ /* 0x000fe200078e0018 */
[----:B------:R1:W-:Y:S01]  /*295e0*/  @!P2 ST.E.64 desc[UR54][R2.64], R4 ;  /* 0x000000040200a985 */ /* 0x0003e2000c101b36 */
[----:B------:R-:W-:Y:S01]  /*295f0*/  SHF.R.S32.HI R14, RZ, 0x1f, R14 ;  /* 0x0000001fff0e7819 */ /* 0x000fe2000001140e */
[----:B------:R-:W-:Y:S01]  /*29600*/  @!P0 IMAD.MOV.U32 R24, RZ, RZ, R26 ;  /* 0x000000ffff188224 */ /* 0x000fe200078e001a */
[----:B------:R-:W-:Y:S01]  /*29610*/  @!P0 LEA.HI.X R7, R15, R49, R44, 0x2, P4 ;  /* 0x000000310f078211 */ /* 0x000fe200020f142c */
[----:B------:R-:W-:Y:S01]  /*29620*/  VIADD R15, R237, 0x98 ;  /* 0x00000098ed0f7836 */ /* 0x000fe20000000000 */
[----:B------:R-:W-:-:S02]  /*29630*/  ISETP.GE.AND P2, PT, R0, UR4, PT ;  /* 0x0000000400007c0c */ /* 0x000fc4000bf46270 */
[----:B------:R-:W-:Y:S01]  /*29640*/  SHF.R.S32.HI R11, RZ, 0x1f, R11 ;  /* 0x0000001fff0b7819 */ /* 0x000fe2000001140b */
[----:B------:R2:W-:Y:S01]  /*29650*/  @!P0 ST.E.64 desc[UR54][R6.64], R24 ;  /* 0x0000001806008985 */ /* 0x0005e2000c101b36 */
[C---:B-1----:R-:W-:Y:S01]  /*29660*/  @!P3 LEA R2, P5, R13.reuse, R51, 0x2 ;  /* 0x000000330d02b211 */ /* 0x042fe200078a10ff */
[----:B------:R-:W-:Y:S02]  /*29670*/  @!P3 IMAD.MOV.U32 R4, RZ, RZ, R108 ;  /* 0x000000ffff04b224 */ /* 0x000fe400078e006c */
[----:B------:R-:W-:Y:S01]  /*29680*/  @!P3 IMAD.MOV.U32 R5, RZ, RZ, R27 ;  /* 0x000000ffff05b224 */ /* 0x000fe200078e001b */
[----:B------:R-:W-:Y:S01]  /*29690*/  @!P3 LEA.HI.X R3, R13, R49, R14, 0x2, P5 ;  /* 0x000000310d03b211 */ /* 0x000fe200028f140e */
[C---:B------:R-:W-:Y:S01]  /*296a0*/  VIADD R14, R237.reuse, 0x88 ;  /* 0x00000088ed0e7836 */ /* 0x040fe20000000000 */
[----:B------:R-:W-:Y:S02]  /*296b0*/  IADD3 R13, R237, 0xa0, RZ ;  /* 0x000000a0ed0d7810 */ /* 0x000fe40007ffe0ff */
[----:B--2---:R-:W-:Y:S01]  /*296c0*/  @!P1 LEA R6, P0, R12, R51, 0x2 ;  /* 0x000000330c069211 */ /* 0x004fe200078010ff */
[----:B------:R1:W-:Y:S01]  /*296d0*/  @!P3 ST.E.64 desc[UR54][R2.64], R4 ;  /* 0x000000040200b985 */ /* 0x0003e2000c101b36 */
[----:B------:R-:W-:-:S02]  /*296e0*/  SHF.R.S32.HI R14, RZ, 0x1f, R14 ;  /* 0x0000001fff0e7819 */ /* 0x000fc4000001140e */
[----:B------:R-:W-:Y:S02]  /*296f0*/  ISETP.GE.AND P3, PT, R15, UR4, PT ;  /* 0x000000040f007c0c */ /* 0x000fe4000bf66270 */
[----:B------:R-:W-:Y:S01]  /*29700*/  @!P1 LEA.HI.X R7, R12, R49, R14, 0x2, P0 ;  /* 0x000000310c079211 */ /* 0x000fe200000f140e */
[----:B------:R-:W-:Y:S01]  /*29710*/  VIADD R12, R237, 0x90 ;  /* 0x00000090ed0c7836 */ /* 0x000fe20000000000 */
[----:B------:R-:W-:Y:S01]  /*29720*/  ISETP.GE.AND P0, PT, R13, UR4, PT ;  /* 0x000000040d007c0c */ /* 0x000fe2000bf06270 */
[----:B------:R-:W-:-:S03]  /*29730*/  VIADD R14, R237, 0xb8 ;  /* 0x000000b8ed0e7836 */ /* 0x000fc60000000000 */
[----:B------:R-:W-:Y:S01]  /*29740*/  SHF.R.S32.HI R12, RZ, 0x1f, R12 ;  /* 0x0000001fff0c7819 */ /* 0x000fe2000001140c */
[----:B-1----:R-:W-:Y:S01]  /*29750*/  @!P1 IMAD.MOV.U32 R4, RZ, RZ, R109 ;  /* 0x000000ffff049224 */ /* 0x002fe200078e006d */
[CC--:B------:R-:W-:Y:S01]  /*29760*/  @!P2 LEA R2, P4, R0.reuse, R51.reuse, 0x2 ;  /* 0x000000330002a211 */ /* 0x0c0fe200078810ff */
[----:B------:R-:W-:Y:S02]  /*29770*/  @!P1 IMAD.MOV.U32 R5, RZ, RZ, R107 ;  /* 0x000000ffff059224 */ /* 0x000fe400078e006b */
[----:B------:R-:W-:Y:S02]  /*29780*/  @!P3 LEA R8, P5, R15, R51, 0x2 ;  /* 0x000000330f08b211 */ /* 0x000fe400078a10ff */
[----:B------:R-:W-:Y:S01]  /*29790*/  @!P2 LEA.HI.X R3, R0, R49, R12, 0x2, P4 ;  /* 0x000000310003a211 */ /* 0x000fe200020f140c */
[----:B------:R-:W-:Y:S01]  /*297a0*/  VIADD R12, R237, 0xb0 ;  /* 0x000000b0ed0c7836 */ /* 0x000fe20000000000 */
[----:B------:R1:W-:Y:S01]  /*297b0*/  @!P1 ST.E.64 desc[UR54][R6.64], R4 ;  /* 0x0000000406009985 */ /* 0x0003e2000c101b36 */
[----:B------:R-:W-:-:S02]  /*297c0*/  ISETP.GE.AND P1, PT, R10, UR4, PT ;  /* 0x000000040a007c0c */ /* 0x000fc4000bf26270 */
[----:B------:R-:W-:Y:S02]  /*297d0*/  SHF.R.S32.HI R0, RZ, 0x1f, R13 ;  /* 0x0000001fff007819 */ /* 0x000fe4000001140d */
[----:B------:R-:W-:Y:S02]  /*297e0*/  @!P3 LEA.HI.X R9, R15, R49, R11, 0x2, P5 ;  /* 0x000000310f09b211 */ /* 0x000fe400028f140b */
[----:B------:R-:W-:Y:S02]  /*297f0*/  SHF.R.S32.HI R11, RZ, 0x1f, R10 ;  /* 0x0000001fff0b7819 */ /* 0x000fe4000001140a */
[----:B------:R-:W-:Y:S01]  /*29800*/  ISETP.GE.AND P5, PT, R14, UR4, PT ;  /* 0x000000040e007c0c */ /* 0x000fe2000bfa6270 */
[----:B-1----:R-:W-:Y:S01]  /*29810*/  @!P2 IMAD.MOV.U32 R4, RZ, RZ, R112 ;  /* 0x000000ffff04a224 */ /* 0x002fe200078e0070 */
[----:B------:R-:W-:Y:S02]  /*29820*/  @!P2 MOV R5, R110 ;  /* 0x0000006e0005a202 */ /* 0x000fe40000000f00 */
[----:B------:R-:W-:-:S03]  /*29830*/  @!P0 LEA R6, P4, R13, R51, 0x2 ;  /* 0x000000330d068211 */ /* 0x000fc600078810ff */
[----:B------:R1:W-:Y:S01]  /*29840*/  @!P2 ST.E.64 desc[UR54][R2.64], R4 ;  /* 0x000000040200a985 */ /* 0x0003e2000c101b36 */
[----:B------:R-:W-:Y:S02]  /*29850*/  ISETP.GE.AND P2, PT, R12, UR4, PT ;  /* 0x000000040c007c0c */ /* 0x000fe4000bf46270 */
[----:B------:R-:W-:Y:S01]  /*29860*/  @!P0 LEA.HI.X R7, R13, R49, R0, 0x2, P4 ;  /* 0x000000310d078211 */ /* 0x000fe200020f1400 */
[----:B------:R-:W-:Y:S01]  /*29870*/  @!P3 IMAD.MOV.U32 R13, RZ, RZ, R111 ;  /* 0x000000ffff0db224 */ /* 0x000fe200078e006f */
[----:B------:R-:W-:Y:S02]  /*29880*/  SHF.R.S32.HI R0, RZ, 0x1f, R12 ;  /* 0x0000001fff007819 */ /* 0x000fe4000001140c */
[----:B-1----:R-:W-:-:S04]  /*29890*/  @!P1 LEA R4, P4, R10, R51, 0x2 ;  /* 0x000000330a049211 */ /* 0x002fc800078810ff */
[----:B------:R-:W-:-:S03]  /*298a0*/  @!P1 LEA.HI.X R5, R10, R49, R11, 0x2, P4 ;  /* 0x000000310a059211 */ /* 0x000fc600020f140b */
[----:B------:R-:W-:-:S04]  /*298b0*/  @!P2 LEA R2, P4, R12, R51, 0x2 ;  /* 0x000000330c02a211 */ /* 0x000fc800078810ff */
[----:B------:R-:W-:Y:S01]  /*298c0*/  @!P2 LEA.HI.X R3, R12, R49, R0, 0x2, P4 ;  /* 0x000000310c03a211 */ /* 0x000fe200020f1400 */
[----:B------:R-:W-:Y:S01]  /*298d0*/  @!P3 IMAD.MOV.U32 R12, RZ, RZ, R113 ;  /* 0x000000ffff0cb224 */ /* 0x000fe200078e0071 */
[----:B------:R-:W-:Y:S02]  /*298e0*/  SHF.R.S32.HI R0, RZ, 0x1f, R14 ;  /* 0x0000001fff007819 */ /* 0x000fe4000001140e */
[C---:B------:R-:W-:Y:S02]  /*298f0*/  @!P5 LEA R10, P4, R14.reuse, R51, 0x2 ;  /* 0x000000330e0ad211 */ /* 0x040fe400078810ff */
[----:B------:R1:W-:Y:S02]  /*29900*/  @!P3 ST.E.64 desc[UR54][R8.64], R12 ;  /* 0x0000000c0800b985 */ /* 0x0003e4000c101b36 */
[----:B------:R-:W-:Y:S01]  /*29910*/  @!P5 LEA.HI.X R11, R14, R49, R0, 0x2, P4 ;  /* 0x000000310e0bd211 */ /* 0x000fe200020f1400 */
[----:B-1----:R-:W-:Y:S02]  /*29920*/  @!P0 IMAD.MOV.U32 R8, RZ, RZ, R116 ;  /* 0x000000ffff088224 */ /* 0x002fe400078e0074 */
[----:B------:R-:W-:-:S05]  /*29930*/  @!P0 IMAD.MOV.U32 R9, RZ, RZ, R114 ;  /* 0x000000ffff098224 */ /* 0x000fca00078e0072 */
[----:B------:R1:W-:Y:S02]  /*29940*/  @!P0 ST.E.64 desc[UR54][R6.64], R8 ;  /* 0x0000000806008985 */ /* 0x0003e4000c101b36 */
[----:B-1----:R-:W-:Y:S01]  /*29950*/  @!P1 MOV R6, R117 ;  /* 0x0000007500069202 */ /* 0x002fe20000000f00 */
        /* <DEDUP_REMOVED lines=8> */
.L_x_2539:
[----:B------:R-:W-:Y:S05]  /*299e0*/  BSYNC B1 ;  /* 0x0000000000017941 */ /* 0x000fea0003800000 */
.L_x_2538:
[----:B------:R-:W-:-:S03]  /*299f0*/  UMOV UR4, 0xffffffff ;  /* 0xffffffff00047882 */ /* 0x000fc60000000000 */
[----:B------:R-:W-:Y:S05]  /*29a00*/  BRA.DIV UR4, `(.L_x_2540) ;  /* 0x000000da04487947 */ /* 0x000fea000b800000 */
[----:B0-----:R-:W0:Y:S04]  /*29a10*/  SHFL.IDX PT, R50, R50, 0x1, 0x1c1f ;  /* 0x003c1f0032327f89 */ /* 0x001e2800000e0000 */
[----:B------:R4:W0:Y:S02]  /*29a20*/  SHFL.IDX PT, R14, R48, 0x1, 0x1c1f ;  /* 0x003c1f00300e7f89 */ /* 0x00082400000e0000 */
.L_x_2838:
[----:B------:R-:W-:-:S13]  /*29a30*/  ISETP.GE.AND P0, PT, R47, R46, PT ;  /* 0x0000002e2f00720c */ /* 0x000fda0003f06270 */
[----:B------:R-:W-:Y:S05]  /*29a40*/  @P0 BRA `(.L_x_2536) ;  /* 0x0000001800a00947 */ /* 0x000fea0003800000 */
[----:B------:R-:W-:Y:S01]  /*29a50*/  ULDC UR4, c[0x0][0xac8] ;  /* 0x0002b20000047ab9 */ /* 0x000fe20000000800 */
[C---:B------:R-:W-:Y:S01]  /*29a60*/  VIADD R8, R237.reuse, 0x8 ;  /* 0x00000008ed087836 */ /* 0x040fe20000000000 */
[C---:B------:R-:W-:Y:S01]  /*29a70*/  ISETP.GE.AND P4, PT, R237.reuse, UR4, PT ;  /* 0x00000004ed007c0c */ /* 0x040fe2000bf86270 */
[C---:B---3--:R-:W-:Y:S01]  /*29a80*/  VIADD R10, R237.reuse, 0x18 ;  /* 0x00000018ed0a7836 */ /* 0x048fe20000000000 */
[C---:B------:R-:W-:Y:S01]  /*29a90*/  IADD3 R0, R237.reuse, 0x10, RZ ;  /* 0x00000010ed007810 */ /* 0x040fe20007ffe0ff */
[C---:B------:R-:W-:Y:S01]  /*29aa0*/  VIADD R9, R237.reuse, 0x8 ;  /* 0x00000008ed097836 */ /* 0x040fe20000000000 */
[----:B------:R-:W-:Y:S01]  /*29ab0*/  ISETP.GE.AND P1, PT, R8, UR4, PT ;  /* 0x0000000408007c0c */ /* 0x000fe2000bf26270 */
[C---:B------:R-:W-:Y:S01]  /*29ac0*/  VIADD R20, R237.reuse, 0x20 ;  /* 0x00000020ed147836 */ /* 0x040fe20000000000 */
[----:B------:R-:W-:Y:S01]  /*29ad0*/  ISETP.GE.AND P2, PT, R0, UR4, PT ;  /* 0x0000000400007c0c */ /* 0x000fe2000bf46270 */
[C---:B------:R-:W-:Y:S01]  /*29ae0*/  VIADD R13, R237.reuse, 0x10 ;  /* 0x00000010ed0d7836 */ /* 0x040fe20000000000 */
[----:B------:R-:W-:Y:S01]  /*29af0*/  ISETP.GE.AND P3, PT, R10, UR4, PT ;  /* 0x000000040a007c0c */ /* 0x000fe2000bf66270 */
[C---:B------:R-:W-:Y:S01]  /*29b00*/  VIADD R12, R237.reuse, 0x28 ;  /* 0x00000028ed0c7836 */ /* 0x040fe20000000000 */
[----:B------:R-:W-:Y:S01]  /*29b10*/  SHF.R.S32.HI R9, RZ, 0x1f, R9 ;  /* 0x0000001fff097819 */ /* 0x000fe20000011409 */
[C---:B------:R-:W-:Y:S01]  /*29b20*/  VIADD R11, R237.reuse, 0x18 ;  /* 0x00000018ed0b7836 */ /* 0x040fe20000000000 */
[----:B------:R-:W-:Y:S01]  /*29b30*/  SHF.R.S32.HI R13, RZ, 0x1f, R13 ;  /* 0x0000001fff0d7819 */ /* 0x000fe2000001140d */
[----:B0-----:R-:W-:Y:S01]  /*29b40*/  @!P4 IMAD.MOV.U32 R4, RZ, RZ, R14 ;  /* 0x000000ffff04c224 */ /* 0x001fe200078e000e */
[----:B------:R-:W-:Y:S01]  /*29b50*/  @!P4 MOV R7, R28 ;  /* 0x0000001c0007c202 */ /* 0x000fe20000000f00 */
[----:B------:R-:W-:Y:S01]  /*29b60*/  @!P4 IMAD.MOV.U32 R5, RZ, RZ, R50 ;  /* 0x000000ffff05c224 */ /* 0x000fe200078e0032 */
[----:B------:R-:W-:Y:S01]  /*29b70*/  SHF.R.S32.HI R11, RZ, 0x1f, R11 ;  /* 0x0000001fff0b7819 */ /* 0x000fe2000001140b */
[----:B------:R-:W-:Y:S01]  /*29b80*/  @!P4 IMAD.MOV.U32 R6, RZ, RZ, R30 ;  /* 0x000000ffff06c224 */ /* 0x000fe200078e001e */
[----:B------:R-:W-:Y:S01]  /*29b90*/  @!P1 LEA R2, P0, R8, R14, 0x2 ;  /* 0x0000000e08029211 */ /* 0x000fe200078010ff */
[----:B------:R-:W-:-:S03]  /*29ba0*/  @!P4 IMAD.WIDE R4, R237, 0x4, R4 ;  /* 0x00000004ed04c825 */ /* 0x000fc600078e0204 */
[----:B------:R-:W-:Y:S01]  /*29bb0*/  @!P1 LEA.HI.X R3, R8, R50, R9, 0x2, P0 ;  /* 0x0000003208039211 */ /* 0x000fe200000f1409 */
[C---:B------:R-:W-:Y:S01]  /*29bc0*/  VIADD R21, R237.reuse, 0x20 ;  /* 0x00000020ed157836 */ /* 0x040fe20000000000 */
[----:B------:R0:W-:Y:S01]  /*29bd0*/  @!P4 ST.E.64 desc[UR54][R4.64], R6 ;  /* 0x000000060400c985 */ /* 0x0001e2000c101b36 */
[----:B------:R-:W-:Y:S01]  /*29be0*/  ISETP.GE.AND P0, PT, R20, UR4, PT ;  /* 0x0000000414007c0c */ /* 0x000fe2000bf06270 */
[C---:B------:R-:W-:Y:S01]  /*29bf0*/  VIADD R15, R237.reuse, 0x28 ;  /* 0x00000028ed0f7836 */ /* 0x040fe20000000000 */
[C---:B------:R-:W-:Y:S01]  /*29c00*/  @!P3 LEA R8, P5, R10.reuse, R14, 0x2 ;  /* 0x0000000e0a08b211 */ /* 0x040fe200078a10ff */
[----:B------:R-:W-:Y:S01]  /*29c10*/  VIADD R24, R237, 0x60 ;  /* 0x00000060ed187836 */ /* 0x000fe20000000000 */
[----:B------:R-:W-:Y:S02]  /*29c20*/  SHF.R.S32.HI R21, RZ, 0x1f, R21 ;  /* 0x0000001fff157819 */ /* 0x000fe40000011415 */
[----:B------:R-:W-:Y:S02]  /*29c30*/  @!P3 LEA.HI.X R9, R10, R50, R11, 0x2, P5 ;  /* 0x000000320a09b211 */ /* 0x000fe400028f140b */
[----:B------:R-:W-:-:S02]  /*29c40*/  SHF.R.S32.HI R15, RZ, 0x1f, R15 ;  /* 0x0000001fff0f7819 */ /* 0x000fc4000001140f */
[----:B------:R-:W-:Y:S01]  /*29c50*/  SHF.R.S32.HI R24, RZ, 0x1f, R24 ;  /* 0x0000001fff187819 */ /* 0x000fe20000011418 */
[----:B0-----:R-:W-:Y:S01]  /*29c60*/  @!P1 IMAD.MOV.U32 R4, RZ, RZ, R31 ;  /* 0x000000ffff049224 */ /* 0x001fe200078e001f */
[----:B------:R-:W-:Y:S01]  /*29c70*/  @!P2 LEA R6, P4, R0, R14, 0x2 ;  /* 0x0000000e0006a211 */ /* 0x000fe200078810ff */
[----:B------:R-:W-:-:S03]  /*29c80*/  @!P1 IMAD.MOV.U32 R5, RZ, RZ, R29 ;  /* 0x000000ffff059224 */ /* 0x000fc600078e001d */
[----:B------:R-:W-:Y:S01]  /*29c90*/  @!P2 LEA.HI.X R7, R0, R50, R13, 0x2, P4 ;  /* 0x000000320007a211 */ /* 0x000fe200020f140d */
[C---:B------:R-:W-:Y:S01]  /*29ca0*/  VIADD R0, R237.reuse, 0x30 ;  /* 0x00000030ed007836 */ /* 0x040fe20000000000 */
[----:B------:R0:W-:Y:S01]  /*29cb0*/  @!P1 ST.E.64 desc[UR54][R2.64], R4 ;  /* 0x0000000402009985 */ /* 0x0001e2000c101b36 */
[----:B------:R-:W-:Y:S01]  /*29cc0*/  ISETP.GE.AND P1, PT, R12, UR4, PT ;  /* 0x000000040c007c0c */ /* 0x000fe2000bf26270 */
[----:B------:R-:W-:Y:S01]  /*29cd0*/  VIADD R13, R237, 0x38 ;  /* 0x00000038ed0d7836 */ /* 0x000fe20000000000 */
[----:B------:R-:W-:-:S04]  /*29ce0*/  @!P0 LEA R10, P4, R20, R14, 0x2 ;  /* 0x0000000e140a8211 */ /* 0x000fc800078810ff */
[----:B------:R-:W-:Y:S01]  /*29cf0*/  @!P0 LEA.HI.X R11, R20, R50, R21, 0x2, P4 ;  /* 0x00000032140b8211 */ /* 0x000fe200020f1415 */
[C---:B------:R-:W-:Y:S02]  /*29d00*/  VIADD R20, R237.reuse, 0x40 ;  /* 0x00000040ed147836 */ /* 0x040fe40000000000 */
[----:B------:R-:W-:Y:S01]  /*29d10*/  VIADD R21, R237, 0x30 ;  /* 0x00000030ed157836 */ /* 0x000fe20000000000 */
[----:B0-----:R-:W-:Y:S01]  /*29d20*/  @!P2 MOV R2, R34 ;  /* 0x000000220002a202 */ /* 0x001fe20000000f00 */
[----:B------:R-:W-:Y:S02]  /*29d30*/  @!P2 IMAD.MOV.U32 R3, RZ, RZ, R32 ;  /* 0x000000ffff03a224 */ /* 0x000fe400078e0020 */
[----:B------:R-:W-:Y:S01]  /*29d40*/  @!P1 LEA R4, P5, R12, R14, 0x2 ;  /* 0x0000000e0c049211 */ /* 0x000fe200078a10ff */
[----:B------:R-:W-:Y:S01]  /*29d50*/  @!P3 IMAD.MOV.U32 R32, RZ, RZ, R35 ;  /* 0x000000ffff20b224 */ /* 0x000fe200078e0023 */
[----:B------:R-:W-:Y:S01]  /*29d60*/  SHF.R.S32.HI R21, RZ, 0x1f, R21 ;  /* 0x0000001fff157819 */ /* 0x000fe20000011415 */
[----:B------:R0:W-:Y:S01]  /*29d70*/  @!P2 ST.E.64 desc[UR54][R6.64], R2 ;  /* 0x000000020600a985 */ /* 0x0001e2000c101b36 */
[----:B------:R-:W-:-:S02]  /*29d80*/  ISETP.GE.AND P2, PT, R0, UR4, PT ;  /* 0x0000000400007c0c */ /* 0x000fc4000bf46270 */
[----:B------:R-:W-:Y:S01]  /*29d90*/  @!P1 LEA.HI.X R5, R12, R50, R15, 0x2, P5 ;  /* 0x000000320c059211 */ /* 0x000fe200028f140f */
[----:B------:R3:W-:Y:S01]  /*29da0*/  @!P3 ST.E.64 desc[UR54][R8.64], R32 ;  /* 0x000000200800b985 */ /* 0x0007e2000c101b36 */
[----:B------:R-:W-:Y:S01]  /*29db0*/  ISETP.GE.AND P3, PT, R13, UR4, PT ;  /* 0x000000040d007c0c */ /* 0x000fe2000bf66270 */
[C---:B------:R-:W-:Y:S02]  /*29dc0*/  VIADD R12, R237.reuse, 0x48 ;  /* 0x00000048ed0c7836 */ /* 0x040fe40000000000 */
[----:B------:R-:W-:-:S05]  /*29dd0*/  VIADD R15, R237, 0x38 ;  /* 0x00000038ed0f7836 */ /* 0x000fca0000000000 */
[----:B------:R-:W-:Y:S01]  /*29de0*/  SHF.R.S32.HI R15, RZ, 0x1f, R15 ;  /* 0x0000001fff0f7819 */ /* 0x000fe2000001140f */
[----:B0-----:R-:W-:Y:S01]  /*29df0*/  @!P0 IMAD.MOV.U32 R3, RZ, RZ, R36 ;  /* 0x000000ffff038224 */ /* 0x001fe200078e0024 */
[----:B------:R-:W-:Y:S01]  /*29e00*/  @!P0 MOV R2, R38 ;  /* 0x0000002600028202 */ /* 0x000fe20000000f00 */
[----:B------:R-:W-:Y:S01]  /*29e10*/  @!P1 IMAD.MOV.U32 R36, RZ, RZ, R39 ;  /* 0x000000ffff249224 */ /* 0x000fe200078e0027 */
[-C--:B------:R-:W-:Y:S02]  /*29e20*/  @!P2 LEA R6, P4, R0, R14.reuse, 0x2 ;  /* 0x0000000e0006a211 */ /* 0x080fe400078810ff */
[----:B---3--:R-:W-:Y:S01]  /*29e30*/  @!P3 LEA R8, P5, R13, R14, 0x2 ;  /* 0x0000000e0d08b211 */ /* 0x008fe200078a10ff */
[----:B------:R0:W-:Y:S01]  /*29e40*/  @!P0 ST.E.64 desc[UR54][R10.64], R2 ;  /* 0x000000020a008985 */ /* 0x0001e2000c101b36 */
[----:B------:R-:W-:Y:S02]  /*29e50*/  ISETP.GE.AND P0, PT, R20, UR4, PT ;  /* 0x0000000414007c0c */ /* 0x000fe4000bf06270 */
[-C--:B------:R-:W-:Y:S01]  /*29e60*/  @!P2 LEA.HI.X R7, R0, R50.reuse, R21, 0x2, P4 ;  /* 0x000000320007a211 */ /* 0x080fe200020f1415 */
[----:B------:R3:W-:Y:S01]  /*29e70*/  @!P1 ST.E.64 desc[UR54][R4.64], R36 ;  /* 0x0000002404009985 */ /* 0x0007e2000c101b36 */
[----:B------:R-:W-:Y:S01]  /*29e80*/  ISETP.GE.AND P1, PT, R12, UR4, PT ;  /* 0x000000040c007c0c */ /* 0x000fe2000bf26270 */
[----:B------:R-:W-:Y:S01]  /*29e90*/  VIADD R0, R237, 0x50 ;  /* 0x00000050ed007836 */ /* 0x000fe20000000000 */
[----:B------:R-:W-:Y:S01]  /*29ea0*/  @!P3 LEA.HI.X R9, R13, R50, R15, 0x2, P5 ;  /* 0x000000320d09b211 */ /* 0x000fe200028f140f */
[----:B------:R-:W-:-:S02]  /*29eb0*/  VIADD R21, R237, 0x40 ;  /* 0x00000040ed157836 */ /* 0x000fc40000000000 */
[C---:B------:R-:W-:Y:S02]  /*29ec0*/  VIADD R15, R237.reuse, 0x48 ;  /* 0x00000048ed0f7836 */ /* 0x040fe40000000000 */
[----:B------:R-:W-:Y:S01]  /*29ed0*/  VIADD R13, R237, 0x58 ;  /* 0x00000058ed0d7836 */ /* 0x000fe20000000000 */
[----:B------:R-:W-:Y:S01]  /*29ee0*/  SHF.R.S32.HI R21, RZ, 0x1f, R21 ;  /* 0x0000001fff157819 */ /* 0x000fe20000011415 */
[----:B0-----:R-:W-:Y:S01]  /*29ef0*/  @!P2 IMAD.MOV.U32 R3, RZ, RZ, R40 ;  /* 0x000000ffff03a224 */ /* 0x001fe200078e0028 */
[----:B------:R-:W-:Y:S01]  /*29f00*/  @!P2 MOV R2, R69 ;  /* 0x000000450002a202 */ /* 0x000fe20000000f00 */
[----:B------:R-:W-:Y:S01]  /*29f10*/  @!P3 IMAD.MOV.U32 R69, RZ, RZ, R68 ;  /* 0x000000ffff45b224 */ /* 0x000fe200078e0044 */
[-C--:B------:R-:W-:Y:S01]  /*29f20*/  @!P0 LEA R10, P5, R20, R14.reuse, 0x2 ;  /* 0x0000000e140a8211 */ /* 0x080fe200078a10ff */
[----:B------:R-:W-:Y:S01]  /*29f30*/  @!P3 IMAD.MOV.U32 R68, RZ, RZ, R124 ;  /* 0x000000ffff44b224 */ /* 0x000fe200078e007c */
[----:B------:R-:W-:Y:S01]  /*29f40*/  SHF.R.S32.HI R15, RZ, 0x1f, R15 ;  /* 0x0000001fff0f7819 */ /* 0x000fe2000001140f */
[----:B------:R0:W-:Y:S01]  /*29f50*/  @!P2 ST.E.64 desc[UR54][R6.64], R2 ;  /* 0x000000020600a985 */ /* 0x0001e2000c101b36 */
[----:B------:R-:W-:Y:S01]  /*29f60*/  ISETP.GE.AND P2, PT, R0, UR4, PT ;  /* 0x0000000400007c0c */ /* 0x000fe2000bf46270 */
[----:B------:R-:W-:Y:S01]  /*29f70*/  @!P0 IMAD.MOV.U32 R124, RZ, RZ, R127 ;  /* 0x000000ffff7c8224 */ /* 0x000fe200078e007f */
[----:B------:R-:W-:Y:S01]  /*29f80*/  ISETP.GE.AND P4, PT, R13, UR4, PT ;  /* 0x000000040d007c0c */ /* 0x000fe2000bf86270 */
[----:B------:R5:W-:Y:S01]  /*29f90*/  @!P3 ST.E.64 desc[UR54][R8.64], R68 ;  /* 0x000000440800b985 */ /* 0x000be2000c101b36 */
[----:B---3--:R-:W-:Y:S01]  /*29fa0*/  @!P1 LEA R4, P3, R12, R14, 0x2 ;  /* 0x0000000e0c049211 */ /* 0x008fe200078610ff */
[----:B------:R-:W-:Y:S01]  /*29fb0*/  @!P1 IMAD.MOV.U32 R127, RZ, RZ, R126 ;  /* 0x000000ffff7f9224 */ /* 0x000fe200078e007e */
[-C--:B------:R-:W-:Y:S01]  /*29fc0*/  @!P0 LEA.HI.X R11, R20, R50.reuse, R21, 0x2, P5 ;  /* 0x00000032140b8211 */ /* 0x080fe200028f1415 */
[----:B------:R-:W-:Y:S01]  /*29fd0*/  @!P1 IMAD.MOV.U32 R126, RZ, RZ, R128 ;  /* 0x000000ffff7e9224 */ /* 0x000fe200078e0080 */
[----:B------:R-:W-:Y:S01]  /*29fe0*/  @!P1 LEA.HI.X R5, R12, R50, R15, 0x2, P3 ;  /* 0x000000320c059211 */ /* 0x000fe200018f140f */
[C---:B------:R-:W-:Y:S01]  /*29ff0*/  VIADD R21, R237.reuse, 0x50 ;  /* 0x00000050ed157836 */ /* 0x040fe20000000000 */
[C---:B------:R-:W-:Y:S01]  /*2a000*/  IADD3 R20, R237.reuse, 0x60, RZ ;  /* 0x00000060ed147810 */ /* 0x040fe20007ffe0ff */
[C---:B------:R-:W-:Y:S01]  /*2a010*/  VIADD R12, R237.reuse, 0x68 ;  /* 0x00000068ed0c7836 */ /* 0x040fe20000000000 */
[----:B------:R-:W-:Y:S01]  /*2a020*/  @!P0 ST.E.64 desc[UR54][R10.64], R124 ;  /* 0x0000007c0a008985 */ /* 0x000fe2000c101b36 */
[----:B0-----:R-:W-:Y:S01]  /*2a030*/  @!P2 LEA R2, P3, R0, R14, 0x2 ;  /* 0x0000000e0002a211 */ /* 0x001fe200078610ff */
[----:B------:R-:W-:Y:S01]  /*2a040*/  VIADD R15, R237, 0x58 ;  /* 0x00000058ed0f7836 */ /* 0x000fe20000000000 */
[----:B------:R-:W-:Y:S01]  /*2a050*/  SHF.R.S32.HI R21, RZ, 0x1f, R21 ;  /* 0x0000001fff157819 */ /* 0x000fe20000011415 */
[----:B------:R0:W-:Y:S01]  /*2a060*/  @!P1 ST.E.64 desc[UR54][R4.64], R126 ;  /* 0x0000007e04009985 */ /* 0x0001e2000c101b36 */
[----:B------:R-:W-:Y:S01]  /*2a070*/  ISETP.GE.AND P0, PT, R20, UR4, PT ;  /* 0x0000000414007c0c */ /* 0x000fe2000bf06270 */
[----:B------:R-:W-:Y:S01]  /*2a080*/  @!P2 IMAD.MOV.U32 R128, RZ, RZ, R70 ;  /* 0x000000ffff80a224 */ /* 0x000fe200078e0046 */
[----:B------:R-:W-:-:S02]  /*2a090*/  ISETP.GE.AND P1, PT, R12, UR4, PT ;  /* 0x000000040c007c0c */ /* 0x000fc4000bf26270 */
[----:B------:R-:W-:Y:S01]  /*2a0a0*/  @!P2 LEA.HI.X R3, R0, R50, R21, 0x2, P3 ;  /* 0x000000320003a211 */ /* 0x000fe200018f1415 */
[----:B------:R-:W-:Y:S01]  /*2a0b0*/  VIADD R21, R237, 0x78 ;  /* 0x00000078ed157836 */ /* 0x000fe20000000000 */
[----:B------:R-:W-:Y:S02]  /*2a0c0*/  @!P4 LEA R6, P5, R13, R14, 0x2 ;  /* 0x0000000e0d06c211 */ /* 0x000fe400078a10ff */
[----:B------:R-:W-:Y:S01]  /*2a0d0*/  SHF.R.S32.HI R15, RZ, 0x1f, R15 ;  /* 0x0000001fff0f7819 */ /* 0x000fe2000001140f */
[----:B------:R3:W-:Y:S01]  /*2a0e0*/  @!P2 ST.E.64 desc[UR54][R2.64], R128 ;  /* 0x000000800200a985 */ /* 0x0007e2000c101b36 */
[----:B------:R-:W-:Y:S02]  /*2a0f0*/  IADD3 R0, R237, 0x70, RZ ;  /* 0x00000070ed007810 */ /* 0x000fe40007ffe0ff */
[----:B------:R-:W-:Y:S01]  /*2a100*/  @!P4 LEA.HI.X R7, R13, R50, R15, 0x2, P5 ;  /* 0x000000320d07c211 */ /* 0x000fe200028f140f */
[C---:B------:R-:W-:Y:S01]  /*2a110*/  VIADD R15, R237.reuse, 0x80 ;  /* 0x00000080ed0f7836 */ /* 0x040fe20000000000 */
[----:B------:R-:W-:-:S02]  /*2a120*/  IADD3 R13, R237, 0x68, RZ ;  /* 0x00000068ed0d7810 */ /* 0x000fc40007ffe0ff */
[----:B------:R-:W-:Y:S02]  /*2a130*/  ISETP.GE.AND P2, PT, R0, UR4, PT ;  /* 0x0000000400007c0c */ /* 0x000fe4000bf46270 */
[-C--:B-----5:R-:W-:Y:S02]  /*2a140*/  @!P0 LEA R8, P3, R20, R14.reuse, 0x2 ;  /* 0x0000000e14088211 */ /* 0x0a0fe400078610ff */
[----:B0-----:R-:W-:Y:S02]  /*2a150*/  @!P1 LEA R4, P5, R12, R14, 0x2 ;  /* 0x0000000e0c049211 */ /* 0x001fe400078a10ff */
[----:B------:R-:W-:Y:S01]  /*2a160*/  SHF.R.S32.HI R13, RZ, 0x1f, R13 ;  /* 0x0000001fff0d7819 */ /* 0x000fe2000001140d */
[----:B---3--:R-:W-:Y:S01]  /*2a170*/  @!P4 IMAD.MOV.U32 R2, RZ, RZ, R71 ;  /* 0x000000ffff02c224 */ /* 0x008fe200078e0047 */
[-C--:B------:R-:W-:Y:S01]  /*2a180*/  @!P0 LEA.HI.X R9, R20, R50.reuse, R24, 0x2, P3 ;  /* 0x0000003214098211 */ /* 0x080fe200018f1418 */
[----:B------:R-:W-:Y:S01]  /*2a190*/  @!P4 IMAD.MOV.U32 R3, RZ, RZ, R130 ;  /* 0x000000ffff03c224 */ /* 0x000fe200078e0082 */
[----:B------:R-:W-:Y:S01]  /*2a1a0*/  @!P1 LEA.HI.X R5, R12, R50, R13, 0x2, P5 ;  /* 0x000000320c059211 */ /* 0x000fe200028f140d */
[----:B------:R-:W-:Y:S01]  /*2a1b0*/  VIADD R12, R237, 0x70 ;  /* 0x00000070ed0c7836 */ /* 0x000fe20000000000 */
[----:B------:R-:W-:Y:S01]  /*2a1c0*/  ISETP.GE.AND P3, PT, R15, UR4, PT ;  /* 0x000000040f007c0c */ /* 0x000fe2000bf66270 */
[----:B------:R-:W-:Y:S01]  /*2a1d0*/  VIADD R20, R237, 0x88 ;  /* 0x00000088ed147836 */ /* 0x000fe20000000000 */
[----:B------:R0:W-:Y:S01]  /*2a1e0*/  @!P4 ST.E.64 desc[UR54][R6.64], R2 ;  /* 0x000000020600c985 */ /* 0x0001e2000c101b36 */
[----:B------:R-:W-:Y:S01]  /*2a1f0*/  ISETP.GE.AND P4, PT, R21, UR4, PT ;  /* 0x0000000415007c0c */ /* 0x000fe2000bf86270 */
[----:B------:R-:W-:Y:S01]  /*2a200*/  VIADD R24, R237, 0x78 ;  /* 0x00000078ed187836 */ /* 0x000fe20000000000 */
[----:B------:R-:W-:-:S04]  /*2a210*/  SHF.R.S32.HI R12, RZ, 0x1f, R12 ;  /* 0x0000001fff0c7819 */ /* 0x000fc8000001140c */
[----:B------:R-:W-:Y:S01]  /*2a220*/  SHF.R.S32.HI R24, RZ, 0x1f, R24 ;  /* 0x0000001fff187819 */ /* 0x000fe20000011418 */
[----:B0-----:R-:W-:Y:S02]  /*2a230*/  @!P0 IMAD.MOV.U32 R2, RZ, RZ, R74 ;  /* 0x000000ffff028224 */ /* 0x001fe400078e004a */
[----:B------:R-:W-:Y:S02]  /*2a240*/  @!P0 IMAD.MOV.U32 R3, RZ, RZ, R72 ;  /* 0x000000ffff038224 */ /* 0x000fe400078e0048 */
[----:B------:R-:W-:-:S03]  /*2a250*/  @!P1 IMAD.MOV.U32 R72, RZ, RZ, R75 ;  /* 0x000000ffff489224 */ /* 0x000fc600078e004b */
[----:B------:R0:W-:Y:S01]  /*2a260*/  @!P0 ST.E.64 desc[UR54][R8.64], R2 ;  /* 0x0000000208008985 */ /* 0x0001e2000c101b36 */
[----:B------:R-:W-:-:S03]  /*2a270*/  @!P2 LEA R10, P0, R0, R14, 0x2 ;  /* 0x0000000e000aa211 */ /* 0x000fc600078010ff */
[----:B------:R3:W-:Y:S01]  /*2a280*/  @!P1 ST.E.64 desc[UR54][R4.64], R72 ;  /* 0x0000004804009985 */ /* 0x0007e2000c101b36 */
[----:B------:R-:W-:Y:S01]  /*2a290*/  @!P2 LEA.HI.X R11, R0, R50, R12, 0x2, P0 ;  /* 0x00000032000ba211 */ /* 0x000fe200000f140c */
[----:B------:R-:W-:Y:S01]  /*2a2a0*/  VIADD R0, R237, 0x90 ;  /* 0x00000090ed007836 */ /* 0x000fe20000000000 */
[C---:B------:R-:W-:Y:S02]  /*2a2b0*/  @!P4 LEA R6, P1, R21.reuse, R14, 0x2 ;  /* 0x0000000e1506c211 */ /* 0x040fe400078210ff */
[----:B------:R-:W-:Y:S02]  /*2a2c0*/  ISETP.GE.AND P0, PT, R20, UR4, PT ;  /* 0x0000000414007c0c */ /* 0x000fe4000bf06270 */
[----:B------:R-:W-:Y:S01]  /*2a2d0*/  @!P4 LEA.HI.X R7, R21, R50, R24, 0x2, P1 ;  /* 0x000000321507c211 */ /* 0x000fe200008f1418 */
[----:B------:R-:W-:Y:S01]  /*2a2e0*/  VIADD R21, R237, 0x80 ;  /* 0x00000080ed157836 */ /* 0x000fe20000000000 */
[----:B------:R-:W-:Y:S01]  /*2a2f0*/  @!P3 LEA R12, P5, R15, R14, 0x2 ;  /* 0x0000000e0f0cb211 */ /* 0x000fe200078a10ff */
[----:B0-----:R-:W-:Y:S01]  /*2a300*/  @!P2 IMAD.MOV.U32 R3, RZ, RZ, R76 ;  /* 0x000000ffff03a224 */ /* 0x001fe200078e004c */
[----:B------:R-:W-:Y:S01]  /*2a310*/  @!P2 MOV R2, R78 ;  /* 0x0000004e0002a202 */ /* 0x000fe20000000f00 */
[----:B------:R-:W-:Y:S01]  /*2a320*/  VIADD R24, R237, 0x88 ;  /* 0x00000088ed187836 */ /* 0x000fe20000000000 */
[----:B------:R-:W-:Y:S01]  /*2a330*/  SHF.R.S32.HI R21, RZ, 0x1f, R21 ;  /* 0x0000001fff157819 */ /* 0x000fe20000011415 */
[----:B------:R-:W-:Y:S01]  /*2a340*/  @!P4 IMAD.MOV.U32 R76, RZ, RZ, R79 ;  /* 0x000000ffff4cc224 */ /* 0x000fe200078e004f */
[----:B------:R-:W-:Y:S01]  /*2a350*/  ISETP.GE.AND P1, PT, R0, UR4, PT ;  /* 0x0000000400007c0c */ /* 0x000fe2000bf26270 */
[----:B------:R0:W-:Y:S01]  /*2a360*/  @!P2 ST.E.64 desc[UR54][R10.64], R2 ;  /* 0x000000020a00a985 */ /* 0x0001e2000c101b36 */
[----:B------:R-:W-:-:S02]  /*2a370*/  SHF.R.S32.HI R24, RZ, 0x1f, R24 ;  /* 0x0000001fff187819 */ /* 0x000fc40000011418 */
[C---:B---3--:R-:W-:Y:S01]  /*2a380*/  @!P0 LEA R4, P2, R20.reuse, R14, 0x2 ;  /* 0x0000000e14048211 */ /* 0x048fe200078410ff */
[----:B------:R-:W-:Y:S01]  /*2a390*/  @!P4 ST.E.64 desc[UR54][R6.64], R76 ;  /* 0x0000004c0600c985 */ /* 0x000fe2000c101b36 */
[-C--:B------:R-:W-:Y:S01]  /*2a3a0*/  @!P3 LEA.HI.X R13, R15, R50.reuse, R21, 0x2, P5 ;  /* 0x000000320f0db211 */ /* 0x080fe200028f1415 */
[C---:B------:R-:W-:Y:S01]  /*2a3b0*/  VIADD R21, R237.reuse, 0x98 ;  /* 0x00000098ed157836 */ /* 0x040fe20000000000 */
[----:B------:R-:W-:Y:S01]  /*2a3c0*/  @!P0 LEA.HI.X R5, R20, R50, R24, 0x2, P2 ;  /* 0x0000003214058211 */ /* 0x000fe200010f1418 */
[C---:B------:R-:W-:Y:S02]  /*2a3d0*/  VIADD R15, R237.reuse, 0xa8 ;  /* 0x000000a8ed0f7836 */ /* 0x040fe40000000000 */
[----:B------:R-:W-:Y:S01]  /*2a3e0*/  VIADD R24, R237, 0x90 ;  /* 0x00000090ed187836 */ /* 0x000fe20000000000 */
[----:B------:R-:W-:Y:S01]  /*2a3f0*/  ISETP.GE.AND P4, PT, R21, UR4, PT ;  /* 0x0000000415007c0c */ /* 0x000fe2000bf86270 */
[C---:B------:R-:W-:Y:S01]  /*2a400*/  VIADD R20, R237.reuse, 0xa0 ;  /* 0x000000a0ed147836 */ /* 0x040fe20000000000 */
[----:B------:R-:W-:Y:S01]  /*2a410*/  @!P1 LEA R8, P2, R0, R14, 0x2 ;  /* 0x0000000e00089211 */ /* 0x000fe200078410ff */
[----:B0-----:R-:W-:Y:S01]  /*2a420*/  @!P3 IMAD.MOV.U32 R2, RZ, RZ, R82 ;  /* 0x000000ffff02b224 */ /* 0x001fe200078e0052 */
[----:B------:R-:W-:Y:S01]  /*2a430*/  @!P3 MOV R3, R80 ;  /* 0x000000500003b202 */ /* 0x000fe20000000f00 */
[----:B------:R-:W-:Y:S01]  /*2a440*/  @!P0 IMAD.MOV.U32 R80, RZ, RZ, R83 ;  /* 0x000000ffff508224 */ /* 0x000fe200078e0053 */
[----:B------:R-:W-:Y:S01]  /*2a450*/  SHF.R.S32.HI R24, RZ, 0x1f, R24 ;  /* 0x0000001fff187819 */ /* 0x000fe20000011418 */
[----:B------:R-:W-:Y:S01]  /*2a460*/  VIADD R11, R237, 0xb0 ;  /* 0x000000b0ed0b7836 */ /* 0x000fe20000000000 */
[----:B------:R-:W-:Y:S01]  /*2a470*/  ISETP.GE.AND P5, PT, R20, UR4, PT ;  /* 0x0000000414007c0c */ /* 0x000fe2000bfa6270 */
[----:B------:R0:W-:Y:S01]  /*2a480*/  @!P3 ST.E.64 desc[UR54][R12.64], R2 ;  /* 0x000000020c00b985 */ /* 0x0001e2000c101b36 */
[----:B------:R-:W-:-:S02]  /*2a490*/  ISETP.GE.AND P3, PT, R15, UR4, PT ;  /* 0x000000040f007c0c */ /* 0x000fc4000bf66270 */
[----:B------:R-:W-:Y:S01]  /*2a4a0*/  @!P1 MOV R85, R84 ;  /* 0x0000005400559202 */ /* 0x000fe20000000f00 */
[----:B------:R3:W-:Y:S01]  /*2a4b0*/  @!P0 ST.E.64 desc[UR54][R4.64], R80 ;  /* 0x0000005004008985 */ /* 0x0007e2000c101b36 */
[----:B------:R-:W-:Y:S01]  /*2a4c0*/  @!P1 LEA.HI.X R9, R0, R50, R24, 0x2, P2 ;  /* 0x0000003200099211 */ /* 0x000fe200010f1418 */
[----:B------:R-:W-:Y:S01]  /*2a4d0*/  @!P1 IMAD.MOV.U32 R84, RZ, RZ, R132 ;  /* 0x000000ffff549224 */ /* 0x000fe200078e0084 */
[----:B------:R-:W-:Y:S01]  /*2a4e0*/  ISETP.GE.AND P0, PT, R11, UR4, PT ;  /* 0x000000040b007c0c */ /* 0x000fe2000bf06270 */
[----:B------:R-:W-:Y:S01]  /*2a4f0*/  VIADD R24, R237, 0x98 ;  /* 0x00000098ed187836 */ /* 0x000fe20000000000 */
[----:B------:R-:W-:Y:S01]  /*2a500*/  SHF.R.S32.HI R0, RZ, 0x1f, R15 ;  /* 0x0000001fff007819 */ /* 0x000fe2000001140f */
[----:B------:R-:W-:Y:S01]  /*2a510*/  @!P4 IMAD.MOV.U32 R130, RZ, RZ, R133 ;  /* 0x000000ffff82c224 */ /* 0x000fe200078e0085 */
[----:B------:R5:W-:Y:S02]  /*2a520*/  @!P1 ST.E.64 desc[UR54][R8.64], R84 ;  /* 0x0000005408009985 */ /* 0x000be4000c101b36 */
[----:B------:R-:W-:-:S02]  /*2a530*/  SHF.R.S32.HI R24, RZ, 0x1f, R24 ;  /* 0x0000001fff187819 */ /* 0x000fc40000011418 */
[-C--:B0-----:R-:W-:Y:S02]  /*2a540*/  @!P4 LEA R2, P1, R21, R14.reuse, 0x2 ;  /* 0x0000000e1502c211 */ /* 0x081fe400078210ff */
[----:B------:R-:W-:Y:S02]  /*2a550*/  @!P3 LEA R6, P2, R15, R14, 0x2 ;  /* 0x0000000e0f06b211 */ /* 0x000fe400078410ff */
[----:B------:R-:W-:Y:S02]  /*2a560*/  @!P4 LEA.HI.X R3, R21, R50, R24, 0x2, P1 ;  /* 0x000000321503c211 */ /* 0x000fe400008f1418 */
[----:B------:R-:W-:Y:S02]  /*2a570*/  SHF.R.S32.HI R13, RZ, 0x1f, R20 ;  /* 0x0000001fff0d7819 */ /* 0x000fe40000011414 */
[----:B---3--:R-:W-:Y:S01]  /*2a580*/  @!P5 LEA R4, P1, R20, R14, 0x2 ;  /* 0x0000000e1404d211 */ /* 0x008fe200078210ff */
[----:B------:R0:W-:Y:S01]  /*2a590*/  @!P4 ST.E.64 desc[UR54][R2.64], R130 ;  /* 0x000000820200c985 */ /* 0x0001e2000c101b36 */
[----:B------:R-:W-:-:S02]  /*2a5a0*/  @!P3 LEA.HI.X R7, R15, R50, R0, 0x2, P2 ;  /* 0x000000320f07b211 */ /* 0x000fc400010f1400 */
[----:B------:R-:W-:Y:S02]  /*2a5b0*/  SHF.R.S32.HI R0, RZ, 0x1f, R11 ;  /* 0x0000001fff007819 */ /* 0x000fe4000001140b */
[C---:B------:R-:W-:Y:S02]  /*2a5c0*/  @!P0 LEA R10, P2, R11.reuse, R14, 0x2 ;  /* 0x0000000e0b0a8211 */ /* 0x040fe400078410ff */
[-C--:B------:R-:W-:Y:S02]  /*2a5d0*/  @!P5 LEA.HI.X R5, R20, R50.reuse, R13, 0x2, P1 ;  /* 0x000000321405d211 */ /* 0x080fe400008f140d */
[----:B------:R-:W-:Y:S02]  /*2a5e0*/  @!P0 LEA.HI.X R11, R11, R50, R0, 0x2, P2 ;  /* 0x000000320b0b8211 */ /* 0x000fe400010f1400 */
[----:B-----5:R-:W-:Y:S01]  /*2a5f0*/  IADD3 R9, R237, 0xb8, RZ ;  /* 0x000000b8ed097810 */ /* 0x020fe20007ffe0ff */
[----:B0-----:R-:W-:Y:S02]  /*2a600*/  @!P5 IMAD.MOV.U32 R2, RZ, RZ, R136 ;  /* 0x000000ffff02d224 */ /* 0x001fe400078e0088 */
[----:B------:R-:W-:-:S02]  /*2a610*/  @!P5 IMAD.MOV.U32 R3, RZ, RZ, R134 ;  /* 0x000000ffff03d224 */ /* 0x000fc400078e0086 */
        /* <DEDUP_REMOVED lines=11> */
.L_x_2522:
        /* <DEDUP_REMOVED lines=18> */
[----:B-1----:R-:W-:Y:S01]  /*2a7f0*/  VIADD R0, R26, 0xffffff80 ;  /* 0xffffff801a007836 */ /* 0x002fe20000000000 */
[----:B------:R-:W-:-:S04]  /*2a800*/  ISETP.GT.AND P2, PT, R163, 0x1, PT ;  /* 0x00000001a300780c */ /* 0x000fc80003f44270 */
[----:B------:R-:W-:Y:S01]  /*2a810*/  ISETP.GT.AND P3, PT, R0, 0x7f, PT ;  /* 0x0000007f0000780c */ /* 0x000fe20003f64270 */
[----:B------:R-:W-:-:S12]  /*2a820*/  @P1 BRA `(.L_x_2541) ;  /* 0x0000000000101947 */ /* 0x000fd80003800000 */
[----:B------:R-:W-:Y:S05]  /*2a830*/  @!P0 BRA `(.L_x_2541) ;  /* 0x00000000000c8947 */ /* 0x000fea0003800000 */
[----:B--2---:R-:W2:Y:S04]  /*2a840*/  LDG.E R5, desc[UR54][R2.64] ;  /* 0x0000003602057981 */ /* 0x004ea8000c1e1900 */
[----:B-----5:R-:W2:Y:S02]  /*2a850*/  LDG.E R20, desc[UR54][R2.64+0x4] ;  /* 0x0000043602147981 */ /* 0x020ea4000c1e1900 */
[----:B--2---:R-:W-:-:S07]  /*2a860*/  IMAD.IADD R20, R20, 0x1, -R5 ;  /* 0x0000000114147824 */ /* 0x004fce00078e0a05 */
.L_x_2541:
[----:B--2---:R-:W2:Y:S04]  /*2a870*/  LDL.LU R2, [R1+0x18] ;  /* 0x0000180001027983 */ /* 0x004ea80000300800 */
[----:B------:R-:W3:Y:S01]  /*2a880*/  LDL.LU R0, [R1+0x28] ;  /* 0x0000280001007983 */ /* 0x000ee20000300800 */
[----:B------:R-:W-:Y:S01]  /*2a890*/  BSSY B1, `(.L_x_2542) ;  /* 0x0000037000017945 */ /* 0x000fe20003800000 */
[----:B-----5:R-:W-:Y:S02]  /*2a8a0*/  SHF.R.S32.HI R12, RZ, 0x1f, R13 ;  /* 0x0000001fff0c7819 */ /* 0x020fe4000001140d */
[----:B--2---:R-:W-:Y:S02]  /*2a8b0*/  SEL R21, R2, RZ, !P0 ;  /* 0x000000ff02157207 */ /* 0x004fe40004000000 */
[----:B---3--:R-:W-:Y:S01]  /*2a8c0*/  SEL R14, R0, RZ, !P0 ;  /* 0x000000ff000e7207 */ /* 0x008fe20004000000 */
[----:B------:R-:W-:Y:S06]  /*2a8d0*/  @P3 BRA `(.L_x_2543) ;  /* 0x0000000000c83947 */ /* 0x000fec0003800000 */
[----:B------:R-:W1:Y:S01]  /*2a8e0*/  LDC R27, c[0x0][0xbe8] ;  /* 0x0002fa00ff1b7b82 */ /* 0x000e620000000800 */
[----:B------:R-:W-:Y:S01]  /*2a8f0*/  IADD3 R25, R236, -0x80, R26 ;  /* 0xffffff80ec197810 */ /* 0x000fe20007ffe01a */
[----:B-1----:R-:W-:-:S05]  /*2a900*/  IMAD R0, R20, R27, RZ ;  /* 0x0000001b14007224 */ /* 0x002fca00078e02ff */
[----:B------:R-:W-:-:S13]  /*2a910*/  ISETP.GE.AND P0, PT, R25, R0, PT ;  /* 0x000000001900720c */ /* 0x000fda0003f06270 */
[----:B------:R-:W-:Y:S05]  /*2a920*/  @P0 BRA `(.L_x_2543) ;  /* 0x0000000000b40947 */ /* 0x000fea0003800000 */
[----:B------:R-:W2:Y:S01]  /*2a930*/  LDL R10, [R1+0x8] ;  /* 0x00000800010a7983 */ /* 0x000ea20000100800 */
[----:B------:R-:W-:Y:S01]  /*2a940*/  IMAD.MOV.U32 R0, RZ, RZ, 0x9b8 ;  /* 0x000009b8ff007424 */ /* 0x000fe200078e00ff */
[----:B------:R-:W-:Y:S01]  /*2a950*/  ISETP.GT.AND P3, PT, R163, 0x1, PT ;  /* 0x00000001a300780c */ /* 0x000fe20003f64270 */
[----:B------:R-:W1:Y:S01]  /*2a960*/  LDC.64 R28, c[0x0][0xba8] ;  /* 0x0002ea00ff1c7b82 */ /* 0x000e620000000a00 */
[----:B------:R-:W3:Y:S01]  /*2a970*/  LDL.LU R30, [R1+0x34] ;  /* 0x00003400011e7983 */ /* 0x000ee20000300800 */
[----:B------:R-:W-:Y:S01]  /*2a980*/  ISETP.NE.AND P0, PT, R27, 0x1, PT ;  /* 0x000000011b00780c */ /* 0x000fe20003f05270 */
[----:B------:R-:W-:Y:S01]  /*2a990*/  IMAD.MOV.U32 R15, RZ, RZ, R25 ;  /* 0x000000ffff0f7224 */ /* 0x000fe200078e0019 */
[----:B------:R-:W-:-:S04]  /*2a9a0*/  SEL R24, R0, 0x978, P3 ;  /* 0x0000097800187807 */ /* 0x000fc80001800000 */
[----:B------:R-:W4:Y:S08]  /*2a9b0*/  LDC.64 R6, c[0x0][R24+0x220] ;  /* 0x0000880018067b82 */ /* 0x000f300000000a00 */
[----:B------:R-:W2:Y:S08]  /*2a9c0*/  LDC.64 R2, c[0x0][R24+0x218] ;  /* 0x0000860018027b82 */ /* 0x000eb00000000a00 */
[----:B------:R-:W5:Y:S08]  /*2a9d0*/  LDC.64 R8, c[0x0][R24+0x228] ;  /* 0x00008a0018087b82 */ /* 0x000f700000000a00 */
[----:B------:R-:W0:Y:S08]  /*2a9e0*/  LDC.64 R4, c[0x0][R24+0x210] ;  /* 0x0000840018047b82 */ /* 0x000e300000000a00 */
[----:B------:R-:W5:Y:S08]  /*2a9f0*/  @P0 LDC R0, c[0x0][0xbec] ;  /* 0x0002fb00ff000b82 */ /* 0x000f700000000800 */
[----:B------:R-:W0:Y:S01]  /*2aa00*/  @P0 LDC R33, c[0x0][0xbf0] ;  /* 0x0002fc00ff210b82 */ /* 0x000e220000000800 */
[----:B----4-:R-:W-:-:S07]  /*2aa10*/  IMAD R7, R7, R21, RZ ;  /* 0x0000001507077224 */ /* 0x010fce00078e02ff */
[----:B-1----:R-:W1:Y:S01]  /*2aa20*/  @!P3 LDC R28, c[0x0][0xb50] ;  /* 0x0002d400ff1cbb82 */ /* 0x002e620000000800 */
[----:B------:R-:W-:Y:S02]  /*2aa30*/  IMAD R7, R6, R14, R7 ;  /* 0x0000000e06077224 */ /* 0x000fe400078e0207 */
[----:B-----5:R-:W-:-:S05]  /*2aa40*/  @P0 IMAD.HI.U32 R0, R25, R0, RZ ;  /* 0x0000000019000227 */ /* 0x020fca00078e00ff */
[----:B------:R-:W4:Y:S01]  /*2aa50*/  @!P3 LDC R29, c[0x0][0xb54] ;  /* 0x0002d500ff1dbb82 */ /* 0x000f220000000800 */
[----:B0-----:R-:W-:-:S05]  /*2aa60*/  @P0 SHF.R.U32.HI R15, RZ, R33, R0 ;  /* 0x00000021ff0f0219 */ /* 0x001fca0000011600 */
[----:B------:R-:W-:Y:S02]  /*2aa70*/  IMAD.MOV R0, RZ, RZ, -R15 ;  /* 0x000000ffff007224 */ /* 0x000fe400078e0a0f */
[-C--:B--2---:R-:W-:Y:S02]  /*2aa80*/  IMAD R31, R3, R10.reuse, RZ ;  /* 0x0000000a031f7224 */ /* 0x084fe400078e02ff */
[----:B------:R-:W-:Y:S01]  /*2aa90*/  IMAD.WIDE.U32 R10, R2, R10, RZ ;  /* 0x0000000a020a7225 */ /* 0x000fe200078e00ff */
[----:B---3--:R-:W-:-:S03]  /*2aaa0*/  SEL R33, R30, RZ, P3 ;  /* 0x000000ff1e217207 */ /* 0x008fc60001800000 */
[----:B------:R-:W-:Y:S01]  /*2aab0*/  IMAD.WIDE.U32 R2, R6, R21, RZ ;  /* 0x0000001506027225 */ /* 0x000fe200078e00ff */
[----:B------:R-:W-:-:S03]  /*2aac0*/  IADD3 R11, R31, R11, RZ ;  /* 0x0000000b1f0b7210 */ /* 0x000fc60007ffe0ff */
[----:B------:R-:W-:Y:S01]  /*2aad0*/  IMAD.IADD R6, R3, 0x1, R7 ;  /* 0x0000000103067824 */ /* 0x000fe200078e0207 */
[----:B------:R-:W-:Y:S01]  /*2aae0*/  IADD3 R10, P0, P1, R2, R10, R13 ;  /* 0x0000000a020a7210 */ /* 0x000fe2000791e00d */
        /* <DEDUP_REMOVED lines=9> */
[----:B------:R-:W-:-:S04]  /*2ab80*/  IMAD R0, R5, R7, RZ ;  /* 0x0000000705007224 */ /* 0x000fc800078e02ff */
[C---:B------:R-:W-:Y:S02]  /*2ab90*/  IMAD R9, R4.reuse, R9, R0 ;  /* 0x0000000904097224 */ /* 0x040fe400078e0200 */
[----:B------:R-:W-:-:S04]  /*2aba0*/  IMAD.WIDE.U32 R2, R4, R7, R2 ;  /* 0x0000000704027225 */ /* 0x000fc800078e0002 */
[----:B------:R-:W-:Y:S01]  /*2abb0*/  IMAD.IADD R0, R3, 0x1, R9 ;  /* 0x0000000103007824 */ /* 0x000fe200078e0209 */
[----:B-1----:R-:W-:Y:S01]  /*2abc0*/  LEA R4, P0, R2, R28, 0x2 ;  /* 0x0000001c02047211 */ /* 0x002fe200078010ff */
[----:B------:R-:W-:-:S03]  /*2abd0*/  IMAD.MOV.U32 R3, RZ, RZ, -0x800000 ;  /* 0xff800000ff037424 */ /* 0x000fc600078e00ff */
[----:B----4-:R-:W-:-:S05]  /*2abe0*/  LEA.HI.X R5, R2, R29, R0, 0x2, P0 ;  /* 0x0000001d02057211 */ /* 0x010fca00000f1400 */
[----:B------:R1:W-:Y:S04]  /*2abf0*/  STG.E desc[UR54][R4.64], R3 ;  /* 0x0000000304007986 */ /* 0x0003e8000c101936 */
.L_x_2543:
[----:B------:R-:W-:Y:S05]  /*2ac00*/  BSYNC B1 ;  /* 0x0000000000017941 */ /* 0x000fea0003800000 */
.L_x_2542:
[----:B------:R-:W-:Y:S05]  /*2ac10*/  @P2 BRA `(.L_x_2536) ;  /* 0x00000008002c2947 */ /* 0x000fea0003800000 */
[----:B------:R-:W2:Y:S01]  /*2ac20*/  LDL.LU R10, [R1+0x8] ;  /* 0x00000800010a7983 */ /* 0x000ea20000300800 */
[----:B------:R-:W3:Y:S01]  /*2ac30*/  LDC R25, c[0x0][0xbe8] ;  /* 0x0002fa00ff197b82 */ /* 0x000ee20000000800 */
[----:B-1----:R-:W-:Y:S01]  /*2ac40*/  VIADD R4, R26, 0xffffff80 ;  /* 0xffffff801a047836 */ /* 0x002fe20000000000 */
        /* <DEDUP_REMOVED lines=10> */
[----:B------:R-:W-:Y:S02]  /*2acf0*/  SHF.R.S32.HI R27, RZ, 0x3, R7 ;  /* 0x00000003ff1b7819 */ /* 0x000fe40000011407 */
[----:B------:R-:W-:Y:S01]  /*2ad00*/  IADD3 R8, R4, -R9, RZ ;  /* 0x8000000904087210 */ /* 0x000fe20007ffe0ff */
[----:B------:R-:W-:-:S04]  /*2ad10*/  IMAD R4, R14, UR6, RZ ;  /* 0x000000060e047c24 */ /* 0x000fc8000f8e02ff */
[----:B------:R-:W-:Y:S01]  /*2ad20*/  IMAD R5, R8, 0x20, R27 ;  /* 0x0000002008057824 */ /* 0x000fe200078e021b */
[----:B---3--:R-:W-:Y:S01]  /*2ad30*/  ISETP.NE.AND P0, PT, R25, 0x1, PT ;  /* 0x000000011900780c */ /* 0x008fe20003f05270 */
[----:B------:R-:W-:Y:S02]  /*2ad40*/  IMAD R7, R21, UR7, R4 ;  /* 0x0000000715077c24 */ /* 0x000fe4000f8e0204 */
[----:B------:R-:W-:-:S04]  /*2ad50*/  IMAD.IADD R9, R236, 0x1, R5 ;  /* 0x00000001ec097824 */ /* 0x000fc800078e0205 */
[----:B------:R-:W-:-:S06]  /*2ad60*/  IMAD.MOV.U32 R5, RZ, RZ, R9 ;  /* 0x000000ffff057224 */ /* 0x000fcc00078e0009 */
[----:B------:R-:W1:Y:S08]  /*2ad70*/  @P0 LDC R6, c[0x0][0xbec] ;  /* 0x0002fb00ff060b82 */ /* 0x000e700000000800 */
[----:B------:R-:W3:Y:S01]  /*2ad80*/  @P0 LDC R11, c[0x0][0xbf0] ;  /* 0x0002fc00ff0b0b82 */ /* 0x000ee20000000800 */
[----:B-1----:R-:W-:-:S05]  /*2ad90*/  @P0 IMAD.HI.U32 R0, R9, R6, RZ ;  /* 0x0000000609000227 */ /* 0x002fca00078e00ff */
[----:B---3--:R-:W-:-:S04]  /*2ada0*/  @P0 SHF.R.U32.HI R5, RZ, R11, R0 ;  /* 0x0000000bff050219 */ /* 0x008fc80000011600 */
[--C-:B------:R-:W-:Y:S01]  /*2adb0*/  SHF.R.S32.HI R0, RZ, 0x1f, R5.reuse ;  /* 0x0000001fff007819 */ /* 0x100fe20000011405 */
[----:B------:R-:W-:Y:S02]  /*2adc0*/  IMAD.MOV R4, RZ, RZ, -R5 ;  /* 0x000000ffff047224 */ /* 0x000fe400078e0a05 */
[----:B--2---:R-:W-:-:S04]  /*2add0*/  IMAD.WIDE.U32 R2, R10, UR4, R2 ;  /* 0x000000040a027c25 */ /* 0x004fc8000f8e0002 */
[----:B------:R-:W-:Y:S01]  /*2ade0*/  IMAD R3, R10, UR5, R3 ;  /* 0x000000050a037c24 */ /* 0x000fe2000f8e0203 */
[----:B------:R-:W-:Y:S02]  /*2adf0*/  ULDC.64 UR4, c[0x0][0xae0] ;  /* 0x0002b80000047ab9 */ /* 0x000fe40000000a00 */
[----:B------:R-:W-:Y:S02]  /*2ae00*/  IMAD R0, R0, UR4, RZ ;  /* 0x0000000400007c24 */ /* 0x000fe4000f8e02ff */
[----:B------:R-:W-:-:S04]  /*2ae10*/  IMAD.WIDE.U32 R2, R21, UR6, R2 ;  /* 0x0000000615027c25 */ /* 0x000fc8000f8e0002 */
[----:B------:R-:W-:Y:S02]  /*2ae20*/  IMAD.IADD R3, R3, 0x1, R7 ;  /* 0x0000000103037824 */ /* 0x000fe400078e0207 */
[----:B------:R-:W-:Y:S02]  /*2ae30*/  IMAD R7, R25, R4, R9 ;  /* 0x0000000419077224 */ /* 0x000fe400078e0209 */
[----:B------:R-:W-:-:S04]  /*2ae40*/  IMAD.WIDE.U32 R2, R5, UR4, R2 ;  /* 0x0000000405027c25 */ /* 0x000fc8000f8e0002 */
[----:B------:R-:W-:Y:S01]  /*2ae50*/  IMAD R5, R5, UR5, R0 ;  /* 0x0000000505057c24 */ /* 0x000fe2000f8e0200 */
[----:B------:R-:W-:Y:S01]  /*2ae60*/  SHF.R.S32.HI R0, RZ, 0x1f, R7 ;  /* 0x0000001fff007819 */ /* 0x000fe20000011407 */
[----:B------:R-:W-:-:S03]  /*2ae70*/  ULDC.64 UR4, c[0x0][0xad8] ;  /* 0x0002b60000047ab9 */ /* 0x000fc60000000a00 */
[----:B------:R-:W-:Y:S01]  /*2ae80*/  IADD3 R3, R3, R5, RZ ;  /* 0x0000000503037210 */ /* 0x000fe20007ffe0ff */
[----:B------:R-:W-:-:S04]  /*2ae90*/  IMAD R0, R0, UR4, RZ ;  /* 0x0000000400007c24 */ /* 0x000fc8000f8e02ff */
[C---:B------:R-:W-:Y:S02]  /*2aea0*/  IMAD R9, R7.reuse, UR5, R0 ;  /* 0x0000000507097c24 */ /* 0x040fe4000f8e0200 */
[----:B------:R-:W-:Y:S01]  /*2aeb0*/  IMAD.WIDE.U32 R4, R7, UR4, R2 ;  /* 0x0000000407047c25 */ /* 0x000fe2000f8e0002 */
[----:B------:R-:W-:-:S03]  /*2aec0*/  ULDC.64 UR4, c[0x0][0xa80] ;  /* 0x0002a00000047ab9 */ /* 0x000fc60000000a00 */
        /* <DEDUP_REMOVED lines=8> */
[----:B------:R-:W-:Y:S02]  /*2af50*/  SHF.R.S32.HI R6, RZ, 0x1f, R5 ;  /* 0x0000001fff067819 */ /* 0x000fe40000011405 */
[----:B------:R-:W-:Y:S01]  /*2af60*/  SHF.R.S32.HI R8, RZ, 0x1f, R9 ;  /* 0x0000001fff087819 */ /* 0x000fe20000011409 */
[----:B------:R-:W-:Y:S06]  /*2af70*/  BRA.DIV UR4, `(.L_x_2544) ;  /* 0x000000c604347947 */ /* 0x000fec000b800000 */
[----:B------:R1:W2:Y:S04]  /*2af80*/  SHFL.IDX PT, R0, R3, RZ, 0x181f ;  /* 0x00181fff03007589 */ /* 0x0002a800000e0000 */
[----:B------:R1:W3:Y:S02]  /*2af90*/  SHFL.IDX PT, R14, R2, RZ, 0x181f ;  /* 0x00181fff020e7589 */ /* 0x0002e400000e0000 */
.L_x_2841:
[----:B------:R-:W-:Y:S01]  /*2afa0*/  IMAD R25, R20, R25, RZ ;  /* 0x0000001914197224 */ /* 0x000fe200078e02ff */
        /* <DEDUP_REMOVED lines=17> */
.L_x_2546:
[----:B------:R-:W-:Y:S05]  /*2b0c0*/  BSYNC B1 ;  /* 0x0000000000017941 */ /* 0x000fea0003800000 */
.L_x_2545:
[----:B------:R-:W-:-:S03]  /*2b0d0*/  UMOV UR4, 0xffffffff ;  /* 0xffffffff00047882 */ /* 0x000fc60000000000 */
[----:B------:R-:W-:Y:S05]  /*2b0e0*/  BRA.DIV UR4, `(.L_x_2547) ;  /* 0x000000c6040c7947 */ /* 0x000fea000b800000 */
[----:B--2---:R2:W0:Y:S04]  /*2b0f0*/  SHFL.IDX PT, R0, R3, 0x1, 0x181f ;  /* 0x00381f0003007f89 */ /* 0x00442800000e0000 */
[----:B---34-:R2:W3:Y:S02]  /*2b100*/  SHFL.IDX PT, R14, R2, 0x1, 0x181f ;  /* 0x00381f00020e7f89 */ /* 0x0184e400000e0000 */
.L_x_2845:
        /* <DEDUP_REMOVED lines=17> */
.L_x_2549:
[----:B------:R-:W-:Y:S05]  /*2b220*/  BSYNC B1 ;  /* 0x0000000000017941 */ /* 0x000fea0003800000 */
.L_x_2548:
[----:B------:R-:W-:-:S03]  /*2b230*/  UMOV UR4, 0xffffffff ;  /* 0xffffffff00047882 */ /* 0x000fc60000000000 */
[----:B------:R-:W-:Y:S05]  /*2b240*/  BRA.DIV UR4, `(.L_x_2550) ;  /* 0x000000c204fc7947 */ /* 0x000fea000b800000 */
[----:B0-----:R0:W0:Y:S04]  /*2b250*/  SHFL.IDX PT, R0, R3, 0x2, 0x181f ;  /* 0x00581f0003007f89 */ /* 0x00102800000e0000 */
[----:B---34-:R3:W4:Y:S02]  /*2b260*/  SHFL.IDX PT, R14, R2, 0x2, 0x181f ;  /* 0x00581f00020e7f89 */ /* 0x01872400000e0000 */
.L_x_2849:
[----:B------:R-:W-:Y:S01]  /*2b270*/  IADD3 R4, R236, 0x40, RZ ;  /* 0x00000040ec047810 */ /* 0x000fe20007ffe0ff */
[----:B------:R-:W-:Y:S03]  /*2b280*/  BSSY B1, `(.L_x_2551) ;  /* 0x0000010000017945 */ /* 0x000fe60003800000 */
        /* <DEDUP_REMOVED lines=15> */
.L_x_2552:
[----:B------:R-:W-:Y:S05]  /*2b380*/  BSYNC B1 ;  /* 0x0000000000017941 */ /* 0x000fea0003800000 */
.L_x_2551:
[----:B------:R-:W-:-:S03]  /*2b390*/  UMOV UR4, 0xffffffff ;  /* 0xffffffff00047882 */ /* 0x000fc60000000000 */
[----:B------:R-:W-:Y:S05]  /*2b3a0*/  BRA.DIV UR4, `(.L_x_2553) ;  /* 0x000000c204ec7947 */ /* 0x000fea000b800000 */
[----:B0-----:R0:W0:Y:S04]  /*2b3b0*/  SHFL.IDX PT, R0, R3, 0x3, 0x181f ;  /* 0x00781f0003007f89 */ /* 0x00102800000e0000 */
[----:B----4-:R4:W0:Y:S02]  /*2b3c0*/  SHFL.IDX PT, R14, R2, 0x3, 0x181f ;  /* 0x00781f00020e7f89 */ /* 0x01082400000e0000 */
.L_x_2853:
        /* <DEDUP_REMOVED lines=16> */
.L_x_2536:
[----:B------:R-:W-:Y:S05]  /*2b4d0*/  BSYNC B0 ;  /* 0x0000000000007941 */ /* 0x000fea0003800000 */
.L_x_2521:
[----:B------:R-:W-:Y:S02]  /*2b4e0*/  ULDC UR4, c[0x0][0xc3c] ;  /* 0x00030f0000047ab9 */ /* 0x000fe40000000800 */
[----:B------:R-:W-:-:S13]  /*2b4f0*/  ISETP.GE.AND P0, PT, R43, UR4, PT ;  /* 0x000000042b007c0c */ /* 0x000fda000bf06270 */
[----:B------:R-:W-:Y:S05]  /*2b500*/  @!P0 BRA `(.L_x_2554) ;  /* 0xfffffd6000108947 */ /* 0x000fea000383ffff */
[----:B------:R-:W-:Y:S05]  /*2b510*/  BRA `(.L_x_2338) ;  /* 0x0000008400147947 */ /* 0x000fea0003800000 */
.L_x_2336:
        /* <DEDUP_REMOVED lines=20> */
.L_x_2555:
        /* <DEDUP_REMOVED lines=44> */
.L_x_2559:
        /* <DEDUP_REMOVED lines=14> */
[----:B-1----:R-:W-:Y:S01]  /*2ba00*/  @!P6 IMAD.WIDE R2, R9, 0x4, R4 ;  /* 0x000000040902e825 */ /* 0x002fe200078e0204 */
[----:B------:R-:W-:-:S06]  /*2ba10*/  MOV R5, RZ ;  /* 0x000000ff00057202 */ /* 0x000fcc0000000f00 */
        /* <DEDUP_REMOVED lines=22> */
[----:B------:R-:W-:-:S07]  /*2bb80*/  MOV R3, R2 ;  /* 0x0000000200037202 */ /* 0x000fce0000000f00 */
.L_x_2557:
        /* <DEDUP_REMOVED lines=12> */
.L_x_2560:
        /* <DEDUP_REMOVED lines=16> */
[----:B0-----:R-:W-:Y:S01]  /*2bd50*/  MOV R2, RZ ;  /* 0x000000ff00027202 */ /* 0x001fe20000000f00 */
        /* <DEDUP_REMOVED lines=37> */
[----:B------:R-:W-:-:S04]  /*2bfb0*/  @!P1 LOP3.LUT R6, RZ, R7, RZ, 0x33, !PT ;  /* 0x00000007ff069212 */ /* 0x000fc800078e33ff */
[----:B------:R-:W-:Y:S01]  /*2bfc0*/  IADD3 R2, -R6, RZ, RZ ;  /* 0x000000ff06027210 */ /* 0x000fe20007ffe1ff */
[----:B------:R-:W-:-:S04]  /*2bfd0*/  IMAD R6, R7, 0x1000000, R6 ;  /* 0x0100000007067824 */ /* 0x000fc800078e0206 */
[--C-:B------:R-:W-:Y:S02]  /*2bfe0*/  IMAD R7, R7, R2, R9.reuse ;  /* 0x0000000207077224 */ /* 0x100fe400078e0209 */
[----:B------:R-:W-:Y:S02]  /*2bff0*/  IMAD.MOV R2, RZ, RZ, -R9 ;  /* 0x000000ffff027224 */ /* 0x000fe400078e0a09 */
[----:B------:R-:W-:Y:S02]  /*2c000*/  IMAD R3, R7, 0x10000, R6 ;  /* 0x0001000007037824 */ /* 0x000fe400078e0206 */
[----:B------:R-:W-:-:S03]  /*2c010*/  IMAD R2, R4, R2, R5 ;  /* 0x0000000204027224 */ /* 0x000fc600078e0205 */
[----:B------:R1:W-:Y:S01]  /*2c020*/  STL [R1+0x8], R3 ;  /* 0x0000080301007387 */ /* 0x0003e20000100800 */
[----:B------:R-:W-:Y:S05]  /*2c030*/  BRA `(.L_x_2562) ;  /* 0x0000000000f47947 */ /* 0x000fea0003800000 */
.L_x_2561:
        /* <DEDUP_REMOVED lines=15> */
[----:B------:R-:W-:Y:S01]  /*2c130*/  IMAD.HI.U32 R2, R2, R11, RZ ;  /* 0x0000000b02027227 */ /* 0x000fe200078e00ff */
[----:B------:R-:W-:-:S05]  /*2c140*/  IADD3 R3, RZ, -R3, RZ ;  /* 0x80000003ff037210 */ /* 0x000fca0007ffe0ff */
        /* <DEDUP_REMOVED lines=11> */
[----:B------:R-:W-:Y:S01]  /*2c200*/  IMAD R8, R7, R2, RZ ;  /* 0x0000000207087224 */ /* 0x000fe200078e02ff */
[----:B------:R-:W-:-:S03]  /*2c210*/  IADD3 R2, -R2, RZ, RZ ;  /* 0x000000ff02027210 */ /* 0x000fc60007ffe1ff */
        /* <DEDUP_REMOVED lines=25> */
[----:B------:R-:W-:-:S05]  /*2c3b0*/  @P0 VIADD R2, R2, 0x1 ;  /* 0x0000000102020836 */ /* 0x000fca0000000000 */
[----:B------:R-:W-:Y:S02]  /*2c3c0*/  @!P2 IADD3 R2, -R2, RZ, RZ ;  /* 0x000000ff0202a210 */ /* 0x000fe40007ffe1ff */
[----:B------:R-:W-:Y:S01]  /*2c3d0*/  @!P1 LOP3.LUT R2, RZ, R7, RZ, 0x33, !PT ;  /* 0x00000007ff029212 */ /* 0x000fe200078e33ff */
[----:B------:R-:W-:-:S04]  /*2c3e0*/  IMAD.MOV R7, RZ, RZ, -R7 ;  /* 0x000000ffff077224 */ /* 0x000fc800078e0a07 */
[----:B------:R-:W-:-:S05]  /*2c3f0*/  IMAD R3, R2, R7, R5 ;  /* 0x0000000702037224 */ /* 0x000fca00078e0205 */
[----:B------:R0:W-:Y:S02]  /*2c400*/  STL [R1+0x8], R3 ;  /* 0x0000080301007387 */ /* 0x0001e40000100800 */
.L_x_2562:
[----:B01----:R-:W-:-:S05]  /*2c410*/  LOP3.LUT R3, RZ, R2, RZ, 0x33, !PT ;  /* 0x00000002ff037212 */ /* 0x003fca00078e33ff */
[----:B------:R-:W-:-:S05]  /*2c420*/  IMAD.IADD R2, R4, 0x1, R3 ;  /* 0x0000000104027824 */ /* 0x000fca00078e0203 */
[----:B------:R1:W-:Y:S01]  /*2c430*/  STL [R1+0x4], R2 ;  /* 0x0000040201007387 */ /* 0x0003e20000100800 */
[----:B------:R-:W-:Y:S05]  /*2c440*/  BRA `(.L_x_2563) ;  /* 0x0000000000107947 */ /* 0x000fea0003800000 */
.L_x_2558:
[----:B------:R-:W-:Y:S01]  /*2c450*/  IMAD.U32 R2, RZ, RZ, UR6 ;  /* 0x00000006ff027e24 */ /* 0x000fe2000f8e00ff */
[----:B------:R0:W-:Y:S04]  /*2c460*/  STL [R1+0x4], RZ ;  /* 0x000004ff01007387 */ /* 0x0001e80000100800 */
[----:B------:R0:W-:Y:S04]  /*2c470*/  STL [R1+0x8], RZ ;  /* 0x000008ff01007387 */ /* 0x0001e80000100800 */
[----:B------:R0:W-:Y:S02]  /*2c480*/  STL [R1], R2 ;  /* 0x0000000201007387 */ /* 0x0001e40000100800 */
.L_x_2563:
        /* <DEDUP_REMOVED lines=10> */
.L_x_2556:
        /* <DEDUP_REMOVED lines=20> */
[C---:B-1----:R-:W-:Y:S01]  /*2c670*/  IMAD.SHL.U32 R4, R9.reuse, 0x40, RZ ;  /* 0x0000004009047824 */ /* 0x042fe200078e00ff */
[C---:B------:R-:W-:Y:S01]  /*2c680*/  LOP3.LUT R8, R9.reuse, 0x7f, RZ, 0xc0, !PT ;  /* 0x0000007f09087812 */ /* 0x040fe200078ec0ff */
[----:B------:R-:W-:-:S03]  /*2c690*/  IMAD.SHL.U32 R5, R9, 0x2, RZ ;  /* 0x0000000209057824 */ /* 0x000fc600078e00ff */
[----:B--2---:R-:W-:-:S04]  /*2c6a0*/  LOP3.LUT R0, R4, 0x180, RZ, 0xc0, !PT ;  /* 0x0000018004007812 */ /* 0x004fc800078ec0ff */
[----:B------:R-:W-:Y:S02]  /*2c6b0*/  LOP3.LUT R3, R0, 0x30, R3, 0xf8, !PT ;  /* 0x0000003000037812 */ /* 0x000fe400078ef803 */
[----:B------:R-:W-:-:S04]  /*2c6c0*/  SHF.L.U32 R0, R9, 0x4, RZ ;  /* 0x0000000409007819 */ /* 0x000fc800000006ff */
[----:B0-----:R-:W-:-:S04]  /*2c6d0*/  LOP3.LUT R2, R0, 0x1b0, RZ, 0xc0, !PT ;  /* 0x000001b000027812 */ /* 0x001fc800078ec0ff */
[----:B------:R-:W-:Y:S01]  /*2c6e0*/  LOP3.LUT R6, R2, 0x30, R5, 0x78, !PT ;  /* 0x0000003002067812 */ /* 0x000fe200078e7805 */
[----:B------:R-:W-:-:S05]  /*2c6f0*/  IMAD.SHL.U32 R2, R8, 0x10, RZ ;  /* 0x0000001008027824 */ /* 0x000fca00078e00ff */
        /* <DEDUP_REMOVED lines=9> */
[----:B------:R-:W-:-:S02]  /*2c790*/  LOP3.LUT R7, R7, 0x60, R2, 0xf8, !PT ;  /* 0x0000006007077812 */ /* 0x000fc400078ef802 */
[----:B------:R-:W-:Y:S01]  /*2c7a0*/  LOP3.LUT R6, R6, 0x10, R9, 0xf8, !PT ;  /* 0x0000001006067812 */ /* 0x000fe200078ef809 */
[----:B------:R-:W-:Y:S01]  /*2c7b0*/  IMAD.SHL.U32 R9, R9, 0x4, RZ ;  /* 0x0000000409097824 */ /* 0x000fe200078e00ff */
[----:B------:R-:W-:Y:S02]  /*2c7c0*/  LOP3.LUT R7, R7, 0x100, R2, 0xf8, !PT ;  /* 0x0000010007077812 */ /* 0x000fe400078ef802 */
[----:B------:R-:W-:Y:S02]  /*2c7d0*/  IADD3 R3, R18, R3, RZ ;  /* 0x0000000312037210 */ /* 0x000fe40007ffe0ff */
[----:B------:R-:W-:Y:S02]  /*2c7e0*/  LOP3.LUT R6, R6, 0x10, R9, 0x78, !PT ;  /* 0x0000001006067812 */ /* 0x000fe400078e7809 */
[----:B------:R-:W-:Y:S02]  /*2c7f0*/  LOP3.LUT R0, R0, 0x30, RZ, 0xc0, !PT ;  /* 0x0000003000007812 */ /* 0x000fe400078ec0ff */
[----:B------:R-:W-:-:S05]  /*2c800*/  LOP3.LUT R4, R7, R6, RZ, 0xfc, !PT ;  /* 0x0000000607047212 */ /* 0x000fca00078efcff */
[----:B------:R0:W-:Y:S04]  /*2c810*/  STL [R1+0x2c], R4 ;  /* 0x00002c0401007387 */ /* 0x0001e80000100800 */
[----:B------:R1:W-:Y:S04]  /*2c820*/  STL [R1+0x3c], R3 ;  /* 0x00003c0301007387 */ /* 0x0003e80000100800 */
[----:B------:R-:W-:Y:S01]  /*2c830*/  STL [R1+0x58], RZ ;  /* 0x000058ff01007387 */ /* 0x000fe20000100800 */
[----:B0-----:R-:W-:-:S04]  /*2c840*/  SHF.R.U32.HI R4, RZ, 0x2, R8 ;  /* 0x00000002ff047819 */ /* 0x001fc80000011608 */
[----:B------:R-:W-:Y:S01]  /*2c850*/  LOP3.LUT R4, R4, 0x60, R2, 0xf8, !PT ;  /* 0x0000006004047812 */ /* 0x000fe200078ef802 */
[----:B------:R-:W-:Y:S02]  /*2c860*/  IMAD.MOV.U32 R2, RZ, RZ, 0x1 ;  /* 0x00000001ff027424 */ /* 0x000fe400078e00ff */
[----:B-1----:R-:W-:-:S03]  /*2c870*/  IMAD.MOV.U32 R3, RZ, RZ, 0x1 ;  /* 0x00000001ff037424 */ /* 0x002fc600078e00ff */
[----:B------:R0:W-:Y:S04]  /*2c880*/  STL [R1+0x1c], R2 ;  /* 0x00001c0201007387 */ /* 0x0001e80000100800 */
[----:B------:R1:W-:Y:S04]  /*2c890*/  STL [R1+0x14], RZ ;  /* 0x000014ff01007387 */ /* 0x0003e80000100800 */
[----:B------:R1:W-:Y:S01]  /*2c8a0*/  STL [R1+0x18], R3 ;  /* 0x0000180301007387 */ /* 0x0003e20000100800 */
[C---:B0-----:R-:W-:Y:S02]  /*2c8b0*/  LOP3.LUT R2, R0.reuse, 0x40, RZ, 0xfc, !PT ;  /* 0x0000004000027812 */ /* 0x041fe400078efcff */
[----:B------:R-:W-:-:S07]  /*2c8c0*/  LOP3.LUT R0, R0, 0x80, RZ, 0xfc, !PT ;  /* 0x0000008000007812 */ /* 0x000fce00078efcff */
.L_x_2684:
[----:B--2---:R-:W2:Y:S01]  /*2c8d0*/  LDL R0, [R1+0xc] ;  /* 0x00000c0001007983 */ /* 0x004ea20000100800 */
        /* <DEDUP_REMOVED lines=11> */
[----:B--23--:R-:W-:Y:S01]  /*2c990*/  SHF.R.S32.HI R4, RZ, 0x1f, R0 ;  /* 0x0000001fff047819 */ /* 0x00cfe20000011400 */
[----:B------:R-:W-:-:S10]  /*2c9a0*/  IMAD.SHL.U32 R15, R0, 0x4, RZ ;  /* 0x00000004000f7824 */ /* 0x000fd400078e00ff */
[C---:B------:R-:W-:Y:S01]  /*2c9b0*/  @P0 LEA R2, P1, R0.reuse, UR4, 0x2 ;  /* 0x0000000400020c11 */ /* 0x040fe2000f8210ff */
[----:B0-----:R0:W-:Y:S03]  /*2c9c0*/  STL [R1+0x34], R0 ;  /* 0x0000340001007387 */ /* 0x0011e60000100800 */
[C-C-:B------:R-:W-:Y:S01]  /*2c9d0*/  @P0 LEA.HI.X R3, R0.reuse, UR5, R4.reuse, 0x2, P1 ;  /* 0x0000000500030c11 */ /* 0x140fe200088f1404 */
[----:B------:R-:W-:Y:S01]  /*2c9e0*/  ULDC.64 UR4, c[0x0][0xa00] ;  /* 0x0002800000047ab9 */ /* 0x000fe20000000a00 */
[----:B------:R-:W-:Y:S01]  /*2c9f0*/  SHF.L.U64.HI R14, R0, 0x2, R4 ;  /* 0x00000002000e7819 */ /* 0x000fe20000010204 */
[----:B------:R1:W-:Y:S01]  /*2ca00*/  STL [R1+0x4c], R4 ;  /* 0x00004c0401007387 */ /* 0x0003e20000100800 */
        /* <DEDUP_REMOVED lines=11> */
[----:B--2---:R-:W-:-:S02]  /*2cac0*/  IADD3 R2, P4, R15, UR4, RZ ;  /* 0x000000040f027c10 */ /* 0x004fc4000ff9e0ff */
[----:B------:R-:W-:Y:S02]  /*2cad0*/  ISETP.NE.AND.EX P3, PT, RZ, UR11, PT, P3 ;  /* 0x0000000bff007c0c */ /* 0x000fe4000bf65330 */
[C---:B------:R-:W-:Y:S02]  /*2cae0*/  IADD3.X R3, R14.reuse, UR5, RZ, P4, !PT ;  /* 0x000000050e037c10 */ /* 0x040fe4000a7fe4ff */
[----:B-1----:R-:W-:Y:S02]  /*2caf0*/  IADD3 R4, P4, R15, UR8, RZ ;  /* 0x000000080f047c10 */ /* 0x002fe4000ff9e0ff */
        /* <DEDUP_REMOVED lines=8> */
[----:B------:R0:W5:Y:S04]  /*2cb80*/  @P0 LDG.E R12, desc[UR54][R6.64] ;  /* 0x00000036060c0981 */ /* 0x000168000c1e1900 */
[----:B------:R0:W5:Y:S04]  /*2cb90*/  @P1 LDG.E R0, desc[UR54][R4.64] ;  /* 0x0000003604001981 */ /* 0x000168000c1e1900 */
[----:B--2---:R1:W-:Y:S02]  /*2cba0*/  STL [R1+0x40], R8 ;  /* 0x0000400801007387 */ /* 0x0043e40000100800 */
[----:B-1----:R-:W-:Y:S01]  /*2cbb0*/  MOV R8, UR4 ;  /* 0x0000000400087c02 */ /* 0x002fe20008000f00 */
[----:B------:R-:W-:-:S05]  /*2cbc0*/  ULDC.64 UR4, c[0x0][0x418] ;  /* 0x0001060000047ab9 */ /* 0x000fca0000000a00 */
[----:B------:R-:W2:Y:S01]  /*2cbd0*/  @P3 LDG.E R8, desc[UR54][R10.64] ;  /* 0x000000360a083981 */ /* 0x000ea2000c1e1900 */
[----:B------:R-:W-:-:S03]  /*2cbe0*/  UISETP.NE.U32.AND UP0, UPT, UR4, URZ, UPT ;  /* 0x0000003f0400728c */ /* 0x000fc6000bf05070 */
[----:B------:R-:W-:Y:S01]  /*2cbf0*/  ULDC UR4, c[0x0][0x424] ;  /* 0x0001090000047ab9 */ /* 0x000fe20000000800 */
[----:B------:R-:W-:-:S03]  /*2cc00*/  UISETP.NE.AND.EX UP0, UPT, UR5, URZ, UPT, UP0 ;  /* 0x0000003f0500728c */ /* 0x000fc6000bf05300 */
[----:B------:R-:W-:Y:S01]  /*2cc10*/  ULDC UR5, c[0x0][0x2f0] ;  /* 0x0000bc0000057ab9 */ /* 0x000fe20000000800 */
[----:B------:R-:W-:Y:S01]  /*2cc20*/  USEL UR4, UR4, 0x1, UP0 ;  /* 0x0000000104047887 */ /* 0x000fe20008000000 */
[----:B--2---:R1:W-:Y:S04]  /*2cc30*/  STL [R1+0x44], R8 ;  /* 0x0000440801007387 */ /* 0x0043e80000100800 */
[----:B------:R0:W5:Y:S01]  /*2cc40*/  LDL R13, [R1+0x44] ;  /* 0x00004400010d7983 */ /* 0x0001620000100800 */
[----:B------:R-:W-:-:S03]  /*2cc50*/  UIMAD UR4, UR4, UR5, URZ ;  /* 0x00000005040472a4 */ /* 0x000fc6000f8e023f */
[----:B------:R-:W-:Y:S02]  /*2cc60*/  ULDC UR5, c[0x0][0x348] ;  /* 0x0000d20000057ab9 */ /* 0x000fe40000000800 */
[----:B------:R-:W-:Y:S02]  /*2cc70*/  IMAD.U32 R10, RZ, RZ, UR5 ;  /* 0x00000005ff0a7e24 */ /* 0x000fe4000f8e00ff */
[----:B-1----:R-:W-:Y:S01]  /*2cc80*/  IMAD.U32 R8, RZ, RZ, UR4 ;  /* 0x00000004ff087e24 */ /* 0x002fe2000f8e00ff */
[----:B0-----:R-:W-:Y:S06]  /*2cc90*/  @P3 BRA `(.L_x_2565) ;  /* 0x0000000000143947 */ /* 0x001fec0003800000 */
[----:B------:R-:W-:Y:S05]  /*2cca0*/  @!P2 BRA `(.L_x_2565) ;  /* 0x000000000010a947 */ /* 0x000fea0003800000 */
[----:B------:R-:W2:Y:S04]  /*2ccb0*/  LDG.E R11, desc[UR54][R2.64] ;  /* 0x00000036020b7981 */ /* 0x000ea8000c1e1900 */
[----:B------:R-:W2:Y:S02]  /*2ccc0*/  LDG.E R2, desc[UR54][R2.64+0x4] ;  /* 0x0000043602027981 */ /* 0x000ea4000c1e1900 */
[----:B--2--5:R-:W-:-:S05]  /*2ccd0*/  IMAD.IADD R13, R2, 0x1, -R11 ;  /* 0x00000001020d7824 */ /* 0x024fca00078e0a0b */
[----:B------:R0:W-:Y:S02]  /*2cce0*/  STL [R1+0x44], R13 ;  /* 0x0000440d01007387 */ /* 0x0001e40000100800 */
.L_x_2565:
[----:B------:R-:W2:Y:S01]  /*2ccf0*/  LDL.LU R3, [R1+0x8] ;  /* 0x0000080001037983 */ /* 0x000ea20000300800 */
[----:B------:R-:W-:Y:S02]  /*2cd00*/  ULDC.64 UR4, c[0x0][0xa20] ;  /* 0x0002880000047ab9 */ /* 0x000fe40000000a00 */
[----:B------:R-:W-:Y:S01]  /*2cd10*/  ISETP.NE.U32.AND P2, PT, RZ, UR4, PT ;  /* 0x00000004ff007c0c */ /* 0x000fe2000bf45070 */
[----:B------:R-:W3:Y:S03]  /*2cd20*/  LDL R11, [R1+0x34] ;  /* 0x00003400010b7983 */ /* 0x000ee60000100800 */
[----:B------:R-:W-:Y:S02]  /*2cd30*/  ISETP.NE.AND.EX P2, PT, RZ, UR5, PT, P2 ;  /* 0x00000005ff007c0c */ /* 0x000fe4000bf45320 */
[C---:B--2---:R-:W-:Y:S02]  /*2cd40*/  LOP3.LUT R17, R3.reuse, 0xff000000, RZ, 0xc0, !PT ;  /* 0xff00000003117812 */ /* 0x044fe400078ec0ff */
[----:B------:R-:W-:-:S02]  /*2cd50*/  LOP3.LUT R2, R3, 0xff0000, RZ, 0xc0, !PT ;  /* 0x00ff000003027812 */ /* 0x000fc400078ec0ff */
[----:B------:R-:W-:Y:S02]  /*2cd60*/  SHF.R.U32.HI R17, RZ, 0x8, R17 ;  /* 0x00000008ff117819 */ /* 0x000fe40000011611 */
[----:B------:R-:W-:Y:S02]  /*2cd70*/  LOP3.LUT R16, R3, 0xffff, RZ, 0xc0, !PT ;  /* 0x0000ffff03107812 */ /* 0x000fe400078ec0ff */
[----:B------:R-:W-:Y:S01]  /*2cd80*/  LEA.HI R17, R2, R17, RZ, 0x10 ;  /* 0x0000001102117211 */ /* 0x000fe200078f80ff */
[----:B-----5:R-:W-:-:S05]  /*2cd90*/  IMAD.IADD R2, R12, 0x1, R9 ;  /* 0x000000010c027824 */ /* 0x020fca00078e0209 */
[----:B------:R1:W-:Y:S04]  /*2cda0*/  STL [R1+0x28], R2 ;  /* 0x0000280201007387 */ /* 0x0003e80000100800 */
[----:B---3--:R1:W-:Y:S01]  /*2cdb0*/  STL [R1+0x8], R11 ;  /* 0x0000080b01007387 */ /* 0x0083e20000100800 */
[----:B------:R-:W-:Y:S05]  /*2cdc0*/  @!P2 BRA `(.L_x_2566) ;  /* 0x000000000010a947 */ /* 0x000fea0003800000 */
[----:B-1----:R-:W-:-:S04]  /*2cdd0*/  IADD3 R2, P0, R15, UR4, RZ ;  /* 0x000000040f027c10 */ /* 0x002fc8000ff1e0ff */
[----:B------:R-:W-:-:S05]  /*2cde0*/  IADD3.X R3, R14, UR5, RZ, P0, !PT ;  /* 0x000000050e037c10 */ /* 0x000fca00087fe4ff */
[----:B------:R2:W5:Y:S01]  /*2cdf0*/  LDG.E R8, desc[UR54][R2.64] ;  /* 0x0000003602087981 */ /* 0x000562000c1e1900 */
[----:B------:R-:W-:Y:S05]  /*2ce00*/  BRA `(.L_x_2567) ;  /* 0x0000000000107947 */ /* 0x000fea0003800000 */
.L_x_2566:
[----:B------:R-:W-:Y:S05]  /*2ce10*/  @!P0 BRA `(.L_x_2567) ;  /* 0x00000000000c8947 */ /* 0x000fea0003800000 */
[----:B------:R-:W2:Y:S04]  /*2ce20*/  LDG.E R8, desc[UR54][R6.64] ;  /* 0x0000003606087981 */ /* 0x000ea8000c1e1900 */
[----:B------:R-:W2:Y:S02]  /*2ce30*/  LDG.E R6, desc[UR54][R6.64+0x4] ;  /* 0x0000043606067981 */ /* 0x000ea4000c1e1900 */
[----:B--2---:R-:W-:-:S07]  /*2ce40*/  IMAD.IADD R8, R6, 0x1, -R8 ;  /* 0x0000000106087824 */ /* 0x004fce00078e0a08 */
.L_x_2567:
[----:B------:R-:W3:Y:S01]  /*2ce50*/  LDL R7, [R1+0x4] ;  /* 0x0000040001077983 */ /* 0x000ee20000100800 */
[----:B--2---:R-:W2:Y:S03]  /*2ce60*/  LDC R3, c[0x0][0x448] ;  /* 0x00011200ff037b82 */ /* 0x004ea60000000800 */
[----:B-1----:R-:W4:Y:S04]  /*2ce70*/  @P1 LDG.E R2, desc[UR54][R4.64] ;  /* 0x0000003604021981 */ /* 0x002f28000c1e1900 */
[----:B------:R1:W4:Y:S01]  /*2ce80*/  @P1 LDG.E R4, desc[UR54][R4.64+0x4] ;  /* 0x0000043604041981 */ /* 0x000322000c1e1900 */
[----:B-----5:R-:W-:Y:S01]  /*2ce90*/  IMAD.IADD R9, R8, 0x1, -R9 ;  /* 0x0000000108097824 */ /* 0x020fe200078e0a09 */
[----:B------:R-:W-:Y:S01]  /*2cea0*/  LOP3.LUT R12, R17, 0xff, RZ, 0xc0, !PT ;  /* 0x000000ff110c7812 */ /* 0x000fe200078ec0ff */
[----:B------:R-:W-:Y:S01]  /*2ceb0*/  BSSY B0, `(.L_x_2568) ;  /* 0x0000036000007945 */ /* 0x000fe20003800000 */
[----:B------:R-:W-:-:S03]  /*2cec0*/  SHF.R.U32.HI R17, RZ, 0x10, R17 ;  /* 0x00000010ff117819 */ /* 0x000fc60000011611 */
[----:B------:R0:W-:Y:S01]  /*2ced0*/  STL [R1+0x20], R12 ;  /* 0x0000200c01007387 */ /* 0x0001e20000100800 */
[----:B--2---:R-:W-:-:S13]  /*2cee0*/  ISETP.NE.AND P0, PT, R3, 0x1, PT ;  /* 0x000000010300780c */ /* 0x004fda0003f05270 */
[----:B-1----:R-:W1:Y:S08]  /*2cef0*/  @P0 LDC R5, c[0x0][0x44c] ;  /* 0x00011300ff050b82 */ /* 0x002e700000000800 */
[----:B------:R-:W2:Y:S01]  /*2cf00*/  @P0 LDC R6, c[0x0][0x450] ;  /* 0x00011400ff060b82 */ /* 0x000ea20000000800 */
[----:B---3--:R-:W-:-:S05]  /*2cf10*/  SHF.L.U32 R3, R7, 0x7, RZ ;  /* 0x0000000707037819 */ /* 0x008fca00000006ff */
[----:B------:R-:W-:Y:S02]  /*2cf20*/  VIADD R3, R3, 0x7f ;  /* 0x0000007f03037836 */ /* 0x000fe40000000000 */
[----:B----4-:R-:W-:Y:S02]  /*2cf30*/  @P1 IMAD.IADD R10, R4, 0x1, -R2 ;  /* 0x00000001040a1824 */ /* 0x010fe400078e0a02 */
[----:B-1----:R-:W-:-:S05]  /*2cf40*/  @P0 IMAD.HI.U32 R2, R3, R5, RZ ;  /* 0x0000000503020227 */ /* 0x002fca00078e00ff */
[----:B--2---:R-:W-:Y:S01]  /*2cf50*/  @P0 SHF.R.U32.HI R3, RZ, R6, R2 ;  /* 0x00000006ff030219 */ /* 0x004fe20000011602 */
[----:B------:R-:W-:-:S04]  /*2cf60*/  IMAD.IADD R2, R9, 0x1, R10 ;  /* 0x0000000109027824 */ /* 0x000fc800078e020a */
[C---:B------:R-:W-:Y:S01]  /*2cf70*/  VIADD R4, R2.reuse, 0x9f ;  /* 0x0000009f02047836 */ /* 0x040fe20000000000 */
[----:B------:R-:W-:-:S03]  /*2cf80*/  IADD3 R21, R2, 0xa0, -R13 ;  /* 0x000000a002157810 */ /* 0x000fc60007ffe80d */
[----:B------:R-:W-:-:S04]  /*2cf90*/  IMAD.HI R2, R4, 0x66666667, RZ ;  /* 0x6666666704027827 */ /* 0x000fc800078e02ff */
[----:B------:R-:W-:Y:S01]  /*2cfa0*/  IMAD.IADD R3, R21, 0x1, R3 ;  /* 0x0000000115037824 */ /* 0x000fe200078e0203 */
[----:B------:R-:W-:-:S03]  /*2cfb0*/  SHF.R.U32.HI R20, RZ, 0x1f, R2 ;  /* 0x0000001fff147819 */ /* 0x000fc60000011602 */
[----:B------:R-:W-:Y:S01]  /*2cfc0*/  IMAD.HI R3, R3, 0x66666667, RZ ;  /* 0x6666666703037827 */ /* 0x000fe200078e02ff */
[----:B------:R-:W-:-:S03]  /*2cfd0*/  LEA.HI.SX32 R20, R2, R20, 0x1a ;  /* 0x0000001402147211 */ /* 0x000fc600078fd2ff */
[----:B------:R-:W-:Y:S01]  /*2cfe0*/  IMAD.MOV.U32 R2, RZ, RZ, RZ ;  /* 0x000000ffff027224 */ /* 0x000fe200078e00ff */
[----:B------:R-:W-:-:S04]  /*2cff0*/  SHF.R.U32.HI R8, RZ, 0x1f, R3 ;  /* 0x0000001fff087819 */ /* 0x000fc80000011603 */
[----:B------:R-:W-:-:S04]  /*2d000*/  LEA.HI.SX32 R8, R3, R8, 0x1a ;  /* 0x0000000803087211 */ /* 0x000fc800078fd2ff */
[----:B------:R-:W-:-:S04]  /*2d010*/  VIMNMX R8, R20, R8, PT ;  /* 0x0000000814087248 */ /* 0x000fc80003fe0100 */
[----:B------:R-:W-:-:S13]  /*2d020*/  ISETP.GE.AND P0, PT, R8, 0x1, PT ;  /* 0x000000010800780c */ /* 0x000fda0003f06270 */
[----:B0-----:R-:W-:Y:S05]  /*2d030*/  @!P0 BRA `(.L_x_2569) ;  /* 0x0000000000748947 */ /* 0x001fea0003800000 */
        /* <DEDUP_REMOVED lines=26> */
[----:B------:R-:W-:-:S05]  /*2d1e0*/  @P0 IADD3 R2, R2, 0x1, RZ ;  /* 0x0000000102020810 */ /* 0x000fca0007ffe0ff */
[----:B------:R-:W-:Y:S01]  /*2d1f0*/  @!P3 IMAD.MOV R2, RZ, RZ, -R2 ;  /* 0x000000ffff02b224 */ /* 0x000fe200078e0a02 */
[----:B------:R-:W-:-:S07]  /*2d200*/  @!P2 LOP3.LUT R2, RZ, R3, RZ, 0x33, !PT ;  /* 0x00000003ff02a212 */ /* 0x000fce00078e33ff */
.L_x_2569:
[----:B------:R-:W-:Y:S05]  /*2d210*/  BSYNC B0 ;  /* 0x0000000000007941 */ /* 0x000fea0003800000 */
.L_x_2568:
[-C--:B------:R-:W-:Y:S01]  /*2d220*/  IMAD R3, R12, R2.reuse, RZ ;  /* 0x000000020c037224 */ /* 0x080fe200078e02ff */
[----:B------:R-:W-:Y:S04]  /*2d230*/  BSSY B0, `(.L_x_2570) ;  /* 0x000015f000007945 */ /* 0x000fe80003800000 */
[----:B------:R-:W-:-:S05]  /*2d240*/  VIADDMNMX R2, R3, R2, R8, PT ;  /* 0x0000000203027246 */ /* 0x000fca0003800108 */
[--C-:B------:R-:W-:Y:S02]  /*2d250*/  IMAD R4, R2, 0xa0, -R9.reuse ;  /* 0x000000a002047824 */ /* 0x100fe400078e0a09 */
[----:B------:R-:W-:-:S03]  /*2d260*/  IMAD R2, R3, 0xa0, -R9 ;  /* 0x000000a003027824 */ /* 0x000fc600078e0a09 */
[----:B------:R-:W-:Y:S02]  /*2d270*/  VIMNMX R10, R4, R10, PT ;  /* 0x0000000a040a7248 */ /* 0x000fe40003fe0100 */
[----:B------:R-:W-:-:S04]  /*2d280*/  VIMNMX R2, RZ, R2, !PT ;  /* 0x00000002ff027248 */ /* 0x000fc80007fe0100 */
        /* <DEDUP_REMOVED lines=18> */
.L_x_2856:
[----:B-1----:R-:W-:Y:S02]  /*2d3b0*/  ISETP.NE.AND P0, PT, R14, RZ, PT ;  /* 0x000000ff0e00720c */ /* 0x002fe40003f05270 */
[----:B------:R-:W-:-:S11]  /*2d3c0*/  PLOP3.LUT P6, PT, PT, PT, PT, 0x8, 0x0 ;  /* 0x000000000000781c */ /* 0x000fd60003fce170 */
[----:B------:R-:W-:Y:S05]  /*2d3d0*/  @P0 BRA `(.L_x_2573) ;  /* 0x00000000000c0947 */ /* 0x000fea0003800000 */
[----:B------:R-:W-:-:S03]  /*2d3e0*/  UMOV UR4, 0xffffffff ;  /* 0xffffffff00047882 */ /* 0x000fc60000000000 */
[----:B------:R-:W-:Y:S05]  /*2d3f0*/  BRA.DIV UR4, `(.L_x_2574) ;  /* 0x000000a604547947 */ /* 0x000fea000b800000 */
[----:B------:R-:W-:-:S13]  /*2d400*/  ELECT P6, URZ, PT ;  /* 0x00000000003f782f */ /* 0x000fda00038c0000 */
.L_x_2573:
[----:B0-----:R-:W2:Y:S01]  /*2d410*/  LDL R4, [R1+0x58] ;  /* 0x0000580001047983 */ /* 0x001ea20000100800 */
[----:B------:R-:W-:Y:S01]  /*2d420*/  BSSY B1, `(.L_x_2575) ;  /* 0x0000008000017945 */ /* 0x000fe20003800000 */
[----:B--2---:R-:W-:-:S05]  /*2d430*/  VIADD R4, R4, 0x1 ;  /* 0x0000000104047836 */ /* 0x004fca0000000000 */
[----:B------:R-:W-:-:S04]  /*2d440*/  LEA.HI R5, R4, R4, RZ, 0x1 ;  /* 0x0000000404057211 */ /* 0x000fc800078f08ff */
[----:B------:R-:W-:-:S05]  /*2d450*/  LOP3.LUT R5, R5, 0xfffffffe, RZ, 0xc0, !PT ;  /* 0xfffffffe05057812 */ /* 0x000fca00078ec0ff */
[----:B------:R-:W-:-:S05]  /*2d460*/  IMAD.IADD R4, R4, 0x1, -R5 ;  /* 0x0000000104047824 */ /* 0x000fca00078e0a05 */
[----:B------:R-:W-:-:S04]  /*2d470*/  SHF.L.U32 R4, R4, 0x1f, RZ ;  /* 0x0000001f04047819 */ /* 0x000fc800000006ff */
[----:B------:R-:W0:Y:S02]  /*2d480*/  SYNCS.PHASECHK.TRANS64.TRYWAIT P0, [R18+URZ+0x33420], R4 ;  /* 0x03342004120075a7 */ /* 0x000e24000800017f */
[----:B0-----:R-:W-:Y:S05]  /*2d490*/  @!P0 BRA `(.L_x_2576) ;  /* 0x000000a4004c8947 */ /* 0x001fea0003800000 */
.L_x_2859:
[----:B------:R-:W-:Y:S05]  /*2d4a0*/  BSYNC B1 ;  /* 0x0000000000017941 */ /* 0x000fea0003800000 */
.L_x_2575:
        /* <DEDUP_REMOVED lines=12> */
.L_x_2860:
[----:B------:R-:W-:Y:S05]  /*2d570*/  BSYNC B2 ;  /* 0x0000000000027941 */ /* 0x000fea0003800000 */
.L_x_2579:
[----:B------:R-:W-:Y:S04]  /*2d580*/  BSSY B2, `(.L_x_2581) ;  /* 0x0000009000027945 */ /* 0x000fe80003800000 */
[----:B------:R-:W-:Y:S05]  /*2d590*/  @P1 BRA `(.L_x_2582) ;  /* 0x00000000001c1947 */ /* 0x000fea0003800000 */
[----:B0-----:R-:W0:Y:S02]  /*2d5a0*/  S2R R4, SR_TID.X ;  /* 0x0000000000047919 */ /* 0x001e240000002100 */
[----:B0-----:R-:W-:Y:S02]  /*2d5b0*/  LOP3.LUT R5, R4, 0x1f, RZ, 0xc0, !PT ;  /* 0x0000001f04057812 */ /* 0x001fe400078ec0ff */
[----:B------:R-:W-:Y:S02]  /*2d5c0*/  MOV R4, 0x7800 ;  /* 0x0000780000047802 */ /* 0x000fe40000000f00 */
[----:B------:R-:W-:Y:S02]  /*2d5d0*/  ISETP.NE.AND P0, PT, R5, RZ, PT ;  /* 0x000000ff0500720c */ /* 0x000fe40003f05270 */
[----:B------:R2:W-:Y:S11]  /*2d5e0*/  SYNCS.ARRIVE.TRANS64 RZ, [R7+URZ+0x33490], R4 ;  /* 0x0334900407ff79a7 */ /* 0x0005f6000800003f */
[----:B--2---:R-:W-:Y:S05]  /*2d5f0*/  @!P0 BRA `(.L_x_2582) ;  /* 0x0000000000048947 */ /* 0x004fea0003800000 */
[----:B------:R-:W-:Y:S01]  /*2d600*/  BPT.TRAP 0x1 ;  /* 0x000000040000795c */ /* 0x000fe20000300000 */
.L_x_2582:
[----:B------:R-:W-:Y:S05]  /*2d610*/  BSYNC B2 ;  /* 0x0000000000027941 */ /* 0x000fea0003800000 */
.L_x_2581:
        /* <DEDUP_REMOVED lines=11> */
[----:B------:R-:W-:Y:S02]  /*2d6d0*/  VIADD R4, R7, 0x33490 ;  /* 0x0003349007047836 */ /* 0x000fe40000000000 */
[----:B------:R-:W-:-:S07]  /*2d6e0*/  VIADD R6, R8, 0x24200 ;  /* 0x0002420008067836 */ /* 0x000fce0000000000 */
.L_x_2583:
        /* <DEDUP_REMOVED lines=16> */
.L_x_2584:
        /* <DEDUP_REMOVED lines=10> */
[----:B------:R-:W-:Y:S01]  /*2d890*/  MOV R12, 0x80 ;  /* 0x00000080000c7802 */ /* 0x000fe20000000f00 */
[----:B------:R-:W-:Y:S01]  /*2d8a0*/  VIADD R6, R8, 0x29200 ;  /* 0x0002920008067836 */ /* 0x000fe20000000000 */
[----:B------:R-:W-:Y:S01]  /*2d8b0*/  PLOP3.LUT P0, PT, PT, PT, PT, 0x80, 0x0 ;  /* 0x000000000000781c */ /* 0x000fe20003f0f070 */
[----:B------:R-:W-:Y:S01]  /*2d8c0*/  UMOV UR6, 0x0 ;  /* 0x0000000000067882 */ /* 0x000fe20000000000 */
[----:B------:R-:W-:Y:S01]  /*2d8d0*/  R2UR UR10, R12 ;  /* 0x000000000c0a72ca */ /* 0x000fe200000e0000 */
[----:B------:R-:W-:-:S14]  /*2d8e0*/  UMOV UR7, 0x12f00000 ;  /* 0x12f0000000077882 */ /* 0x000fdc0000000000 */
.L_x_2585:
        /* <DEDUP_REMOVED lines=13> */
.L_x_2861:
[----:B------:R-:W-:Y:S05]  /*2d9c0*/  BSYNC B2 ;  /* 0x0000000000027941 */ /* 0x000fea0003800000 */
.L_x_2586:
[----:B------:R-:W-:Y:S01]  /*2d9d0*/  BSSY B2, `(.L_x_2588) ;  /* 0x000000b000027945 */ /* 0x000fe20003800000 */
[----:B01----:R-:W-:Y:S02]  /*2d9e0*/  IMAD.MOV.U32 R10, RZ, RZ, 0x0 ;  /* 0x00000000ff0a7424 */ /* 0x003fe400078e00ff */
[----:B------:R-:W-:Y:S01]  /*2d9f0*/  IMAD.MOV.U32 R11, RZ, RZ, 0x12f00000 ;  /* 0x12f00000ff0b7424 */ /* 0x000fe200078e00ff */
[----:B------:R-:W-:Y:S06]  /*2da00*/  @P1 BRA `(.L_x_2589) ;  /* 0x00000000001c1947 */ /* 0x000fec0003800000 */
[----:B------:R-:W0:Y:S02]  /*2da10*/  S2R R4, SR_TID.X ;  /* 0x0000000000047919 */ /* 0x000e240000002100 */
[----:B0-----:R-:W-:Y:S01]  /*2da20*/  LOP3.LUT R6, R4, 0x1f, RZ, 0xc0, !PT ;  /* 0x0000001f04067812 */ /* 0x001fe200078ec0ff */
[----:B------:R-:W-:-:S03]  /*2da30*/  IMAD.MOV.U32 R4, RZ, RZ, 0x7800 ;  /* 0x00007800ff047424 */ /* 0x000fc600078e00ff */
[----:B------:R-:W-:Y:S01]  /*2da40*/  ISETP.NE.AND P0, PT, R6, RZ, PT ;  /* 0x000000ff0600720c */ /* 0x000fe20003f05270 */
[----:B------:R0:W-:-:S12]  /*2da50*/  SYNCS.ARRIVE.TRANS64 RZ, [R7+URZ+0x334b0], R4 ;  /* 0x0334b00407ff79a7 */ /* 0x0001d8000800003f */
[----:B0-----:R-:W-:Y:S05]  /*2da60*/  @!P0 BRA `(.L_x_2589) ;  /* 0x0000000000048947 */ /* 0x001fea0003800000 */
[----:B------:R-:W-:Y:S01]  /*2da70*/  BPT.TRAP 0x1 ;  /* 0x000000040000795c */ /* 0x000fe20000300000 */
.L_x_2589:
[----:B------:R-:W-:Y:S05]  /*2da80*/  BSYNC B2 ;  /* 0x0000000000027941 */ /* 0x000fea0003800000 */
.L_x_2588:
        /* <DEDUP_REMOVED lines=8> */
.L_x_2590:
        /* <DEDUP_REMOVED lines=10> */
[----:B------:R-:W-:Y:S02]  /*2dbb0*/  R2UR UR10, R13 ;  /* 0x000000000d0a72ca */ /* 0x000fe400000e0000 */
[----:B------:R-:W-:Y:S02]  /*2dbc0*/  R2UR UR6, R10 ;  /* 0x000000000a0672ca */ /* 0x000fe400000e0000 */
[----:B------:R-:W-:Y:S02]  /*2dbd0*/  R2UR UR7, R11 ;  /* 0x000000000b0772ca */ /* 0x000fe400000e0000 */
[----:B------:R-:W-:Y:S02]  /*2dbe0*/  PLOP3.LUT P0, PT, PT, PT, PT, 0x80, 0x0 ;  /* 0x000000000000781c */ /* 0x000fe40003f0f070 */
[----:B------:R-:W-:-:S11]  /*2dbf0*/  IADD3 R4, R8, 0x11a00, RZ ;  /* 0x00011a0008047810 */ /* 0x000fd60007ffe0ff */
.L_x_2591:
        /* <DEDUP_REMOVED lines=15> */
.L_x_2592:
        /* <DEDUP_REMOVED lines=10> */
.L_x_2578:
[----:B------:R-:W-:Y:S05]  /*2dd90*/  BSYNC B1 ;  /* 0x0000000000017941 */ /* 0x000fea0003800000 */
.L_x_2577:
[----:B0-----:R-:W2:Y:S04]  /*2dda0*/  LDL.LU R4, [R1+0x14] ;  /* 0x0000140001047983 */ /* 0x001ea80000300800 */
[----:B------:R-:W3:Y:S01]  /*2ddb0*/  LDL.LU R6, [R1+0x1c] ;  /* 0x00001c0001067983 */ /* 0x000ee20000300800 */
[----:B------:R-:W-:Y:S01]  /*2ddc0*/  VIADD R9, R9, 0xfffffffe ;  /* 0xfffffffe09097836 */ /* 0x000fe20000000000 */
[----:B------:R-:W-:-:S04]  /*2ddd0*/  PLOP3.LUT P0, PT, PT, PT, PT, 0x8, 0x0 ;  /* 0x000000000000781c */ /* 0x000fc80003f0e170 */
[----:B------:R-:W-:Y:S01]  /*2dde0*/  ISETP.GE.AND P2, PT, R9, R3, PT ;  /* 0x000000030900720c */ /* 0x000fe20003f46270 */
[----:B--2---:R-:W-:-:S05]  /*2ddf0*/  VIADD R4, R4, 0x1 ;  /* 0x0000000104047836 */ /* 0x004fca0000000000 */
[----:B------:R-:W-:-:S04]  /*2de00*/  ISETP.NE.AND P1, PT, R4, 0x2, PT ;  /* 0x000000020400780c */ /* 0x000fc80003f25270 */
[----:B------:R-:W-:Y:S02]  /*2de10*/  SEL R5, RZ, 0x1, P1 ;  /* 0x00000001ff057807 */ /* 0x000fe40000800000 */
[----:B------:R-:W-:Y:S02]  /*2de20*/  SEL R4, R4, RZ, P1 ;  /* 0x000000ff04047207 */ /* 0x000fe40000800000 */
[----:B---3--:R-:W-:-:S03]  /*2de30*/  LOP3.LUT R6, R6, R5, RZ, 0x3c, !PT ;  /* 0x0000000506067212 */ /* 0x008fc600078e3cff */
[----:B------:R0:W-:Y:S04]  /*2de40*/  STL [R1+0x14], R4 ;  /* 0x0000140401007387 */ /* 0x0001e80000100800 */
[----:B------:R0:W-:Y:S01]  /*2de50*/  STL [R1+0x1c], R6 ;  /* 0x00001c0601007387 */ /* 0x0001e20000100800 */
[----:B------:R-:W-:Y:S05]  /*2de60*/  @!P2 BRA `(.L_x_2571) ;  /* 0x00000008006ca947 */ /* 0x000fea0003800000 */
.L_x_2609:
        /* <DEDUP_REMOVED lines=13> */
.L_x_2862:
[----:B------:R-:W-:Y:S05]  /*2df40*/  BSYNC B2 ;  /* 0x0000000000027941 */ /* 0x000fea0003800000 */
.L_x_2595:
        /* <DEDUP_REMOVED lines=9> */
.L_x_2598:
[----:B------:R-:W-:Y:S05]  /*2dfe0*/  BSYNC B2 ;  /* 0x0000000000027941 */ /* 0x000fea0003800000 */
.L_x_2597:
        /* <DEDUP_REMOVED lines=9> */
[----:B--2---:R-:W-:Y:S01]  /*2e080*/  IMAD R6, R4, 0x7800, R18 ;  /* 0x0000780004067824 */ /* 0x004fe200078e0212 */
[----:B------:R-:W-:-:S03]  /*2e090*/  IADD3 R4, R8, 0x33490, RZ ;  /* 0x0003349008047810 */ /* 0x000fc60007ffe0ff */
[----:B------:R-:W-:-:S08]  /*2e0a0*/  VIADD R10, R6, 0x24200 ;  /* 0x00024200060a7836 */ /* 0x000fd00000000000 */
.L_x_2599:
        /* <DEDUP_REMOVED lines=16> */
.L_x_2600:
        /* <DEDUP_REMOVED lines=16> */
.L_x_2601:
        /* <DEDUP_REMOVED lines=13> */
.L_x_2863:
[----:B------:R-:W-:Y:S05]  /*2e380*/  BSYNC B2 ;  /* 0x0000000000027941 */ /* 0x000fea0003800000 */
.L_x_2602:
        /* <DEDUP_REMOVED lines=11> */
.L_x_2605:
[----:B------:R-:W-:Y:S05]  /*2e440*/  BSYNC B2 ;  /* 0x0000000000027941 */ /* 0x000fea0003800000 */
.L_x_2604:
        /* <DEDUP_REMOVED lines=8> */
.L_x_2606:
        /* <DEDUP_REMOVED lines=15> */
.L_x_2607:
        /* <DEDUP_REMOVED lines=15> */
.L_x_2608:
        /* <DEDUP_REMOVED lines=10> */
.L_x_2594:
[----:B------:R-:W-:Y:S05]  /*2e750*/  BSYNC B1 ;  /* 0x0000000000017941 */ /* 0x000fea0003800000 */
.L_x_2593:
[----:B0-----:R-:W2:Y:S04]  /*2e760*/  LDL.LU R4, [R1+0x14] ;  /* 0x0000140001047983 */ /* 0x001ea80000300800 */
[----:B------:R-:W3:Y:S01]  /*2e770*/  LDL.LU R7, [R1+0x1c] ;  /* 0x00001c0001077983 */ /* 0x000ee20000300800 */
[C---:B------:R-:W-:Y:S02]  /*2e780*/  ISETP.GT.AND P2, PT, R9.reuse, R3, PT ;  /* 0x000000030900720c */ /* 0x040fe40003f44270 */
[----:B------:R-:W-:Y:S01]  /*2e790*/  IADD3 R9, R9, -0x1, RZ ;  /* 0xffffffff09097810 */ /* 0x000fe20007ffe0ff */
        /* <DEDUP_REMOVED lines=8> */
.L_x_2571:
[----:B------:R-:W-:Y:S05]  /*2e820*/  BSYNC B0 ;  /* 0x0000000000007941 */ /* 0x000fea0003800000 */
.L_x_2570:
[----:B01----:R-:W2:Y:S01]  /*2e830*/  LDL R4, [R1+0x4] ;  /* 0x0000040001047983 */ /* 0x003ea20000100800 */
[----:B------:R-:W0:Y:S01]  /*2e840*/  LDC R0, c[0x0][0x448] ;  /* 0x00011200ff007b82 */ /* 0x000e220000000800 */
[----:B------:R-:W-:Y:S01]  /*2e850*/  ISETP.NE.AND P2, PT, R17, RZ, PT ;  /* 0x000000ff1100720c */ /* 0x000fe20003f45270 */
[----:B------:R-:W-:Y:S05]  /*2e860*/  @!P0 WARPSYNC.ALL ;  /* 0x0000000000008948 */ /* 0x000fea0003800000 */
[----:B------:R-:W-:Y:S07]  /*2e870*/  BSSY B0, `(.L_x_2610) ;  /* 0x000002c000007945 */ /* 0x000fee0003800000 */
[----:B------:R-:W1:Y:S08]  /*2e880*/  @!P2 LDC R17, c[0x0][0x9f0] ;  /* 0x00027c00ff11ab82 */ /* 0x000e700000000800 */
[----:B------:R-:W-:Y:S01]  /*2e890*/  @!P0 BAR.SYNC.DEFER_BLOCKING 0xc, 0x180 ;  /* 0x0306000000008b1d */ /* 0x000fe20000010000 */
[----:B0-----:R-:W-:-:S13]  /*2e8a0*/  ISETP.NE.AND P1, PT, R0, 0x1, PT ;  /* 0x000000010000780c */ /* 0x001fda0003f25270 */
[----:B------:R-:W0:Y:S08]  /*2e8b0*/  @P1 LDC R2, c[0x0][0x44c] ;  /* 0x00011300ff021b82 */ /* 0x000e300000000800 */
[----:B------:R-:W3:Y:S01]  /*2e8c0*/  @P1 LDC R3, c[0x0][0x450] ;  /* 0x00011400ff031b82 */ /* 0x000ee20000000800 */
[----:B--2---:R-:W-:-:S05]  /*2e8d0*/  LEA R0, R4, 0x7f, 0x7 ;  /* 0x0000007f04007811 */ /* 0x004fca00078e38ff */
[----:B0-----:R-:W-:-:S05]  /*2e8e0*/  @P1 IMAD.HI.U32 R2, R0, R2, RZ ;  /* 0x0000000200021227 */ /* 0x001fca00078e00ff */
[----:B---3--:R-:W-:-:S05]  /*2e8f0*/  @P1 SHF.R.U32.HI R0, RZ, R3, R2 ;  /* 0x00000003ff001219 */ /* 0x008fca0000011602 */
[----:B------:R-:W-:-:S04]  /*2e900*/  IMAD.IADD R0, R21, 0x1, R0 ;  /* 0x0000000115007824 */ /* 0x000fc800078e0200 */
[----:B------:R-:W-:-:S05]  /*2e910*/  IMAD.HI R0, R0, 0x66666667, RZ ;  /* 0x6666666700007827 */ /* 0x000fca00078e02ff */
[----:B------:R-:W-:-:S04]  /*2e920*/  SHF.R.U32.HI R4, RZ, 0x1f, R0 ;  /* 0x0000001fff047819 */ /* 0x000fc80000011600 */
[----:B------:R-:W-:Y:S01]  /*2e930*/  LEA.HI.SX32 R4, R0, R4, 0x1a ;  /* 0x0000000400047211 */ /* 0x000fe200078fd2ff */
[----:B------:R-:W-:-:S03]  /*2e940*/  IMAD.MOV.U32 R0, RZ, RZ, RZ ;  /* 0x000000ffff007224 */ /* 0x000fc600078e00ff */
[----:B------:R-:W-:-:S04]  /*2e950*/  VIMNMX R4, R20, R4, PT ;  /* 0x0000000414047248 */ /* 0x000fc80003fe0100 */
[----:B------:R-:W-:-:S13]  /*2e960*/  ISETP.GE.AND P1, PT, R4, 0x1, PT ;  /* 0x000000010400780c */ /* 0x000fda0003f26270 */
[----:B-1----:R-:W-:Y:S05]  /*2e970*/  @!P1 BRA `(.L_x_2611) ;  /* 0x00000000006c9947 */ /* 0x002fea0003800000 */
        /* <DEDUP_REMOVED lines=10> */
[----:B------:R-:W-:-:S03]  /*2ea20*/  IADD3 R5, R17, -0x1, R4 ;  /* 0xffffffff11057810 */ /* 0x000fc60007ffe004 */
[----:B------:R-:W-:Y:S01]  /*2ea30*/  IMAD.MOV R2, RZ, RZ, -R2 ;  /* 0x000000ffff027224 */ /* 0x000fe200078e0a02 */
[----:B------:R-:W-:Y:S02]  /*2ea40*/  IABS R3, R5 ;  /* 0x0000000500037213 */ /* 0x000fe40000000000 */
[----:B------:R-:W-:Y:S02]  /*2ea50*/  LOP3.LUT R5, R5, R17, RZ, 0x3c, !PT ;  /* 0x0000001105057212 */ /* 0x000fe400078e3cff */
[----:B------:R-:W-:Y:S01]  /*2ea60*/  MOV R6, R2 ;  /* 0x0000000200067202 */ /* 0x000fe20000000f00 */
        /* <DEDUP_REMOVED lines=12> */
.L_x_2611:
[----:B------:R-:W-:Y:S05]  /*2eb30*/  BSYNC B0 ;  /* 0x0000000000007941 */ /* 0x000fea0003800000 */
.L_x_2610:
[----:B------:R-:W2:Y:S02]  /*2eb40*/  LDL.LU R2, [R1+0x20] ;  /* 0x0000200001027983 */ /* 0x000ea40000300800 */
[----:B--2---:R-:W-:-:S05]  /*2eb50*/  IMAD R3, R2, R0, RZ ;  /* 0x0000000002037224 */ /* 0x004fca00078e02ff */
        /* <DEDUP_REMOVED lines=10> */
[----:B------:R-:W-:Y:S01]  /*2ec00*/  VOTEU.ANY UR4, UPT, PT ;  /* 0x0000000000047886 */ /* 0x000fe200038e0100 */
[----:B------:R-:W1:Y:S01]  /*2ec10*/  LDC.64 R4, c[0x0][0xc60] ;  /* 0x00031800ff047b82 */ /* 0x000e620000000a00 */
[----:B------:R-:W0:Y:S08]  /*2ec20*/  FLO.U32 R0, UR4 ;  /* 0x0000000400007d00 */ /* 0x000e3000080e0000 */
[----:B------:R-:W1:Y:S01]  /*2ec30*/  POPC R2, UR4 ;  /* 0x0000000400027d09 */ /* 0x000e620008000000 */
[----:B0-----:R-:W-:-:S13]  /*2ec40*/  ISETP.EQ.U32.AND P0, PT, R0, R3, PT ;  /* 0x000000030000720c */ /* 0x001fda0003f02070 */
[----:B-1----:R-:W2:Y:S01]  /*2ec50*/  @P0 ATOMG.E.ADD.STRONG.GPU PT, R5, desc[UR54][R4.64], R2 ;  /* 0x00000002040509a8 */ /* 0x002ea200081ee1f6 */
[----:B------:R-:W0:Y:S02]  /*2ec60*/  S2R R3, SR_LTMASK ;  /* 0x0000000000037919 */ /* 0x000e240000003900 */
[----:B0-----:R-:W-:-:S06]  /*2ec70*/  LOP3.LUT R3, R3, UR4, RZ, 0xc0, !PT ;  /* 0x0000000403037c12 */ /* 0x001fcc000f8ec0ff */
[----:B------:R-:W0:Y:S01]  /*2ec80*/  POPC R3, R3 ;  /* 0x0000000300037309 */ /* 0x000e220000000000 */
[----:B--2---:R-:W0:Y:S02]  /*2ec90*/  SHFL.IDX PT, R0, R5, R0, 0x1f ;  /* 0x00001f0005007589 */ /* 0x004e2400000e0000 */
[----:B0-----:R-:W-:-:S05]  /*2eca0*/  IADD3 R0, R0, UR38, R3 ;  /* 0x0000002600007c10 */ /* 0x001fca000fffe003 */
[----:B------:R2:W-:Y:S01]  /*2ecb0*/  STL [R1], R0 ;  /* 0x0000000001007387 */ /* 0x0005e20000100800 */
[----:B------:R-:W-:Y:S05]  /*2ecc0*/  BRA `(.L_x_2613) ;  /* 0x0000003400a87947 */ /* 0x000fea0003800000 */
.L_x_2612:
        /* <DEDUP_REMOVED lines=8> */
[----:B------:R-:W-:Y:S01]  /*2ed50*/  MOV R4, UR6 ;  /* 0x0000000600047c02 */ /* 0x000fe20008000f00 */
        /* <DEDUP_REMOVED lines=10> */
[----:B0-----:R-:W-:Y:S05]  /*2ee00*/  CALL.ABS.NOINC R2 ;  /* 0x0000000002007343 */ /* 0x001fea0003c00000 */
.L_x_2615:
[----:B------:R-:W-:Y:S05]  /*2ee10*/  BSYNC B6 ;  /* 0x0000000000067941 */ /* 0x000fea0003800000 */
.L_x_2614:
        /* <DEDUP_REMOVED lines=12> */
[----:B------:R-:W-:Y:S01]  /*2eee0*/  IMAD.U32 R4, RZ, RZ, UR6 ;  /* 0x00000006ff047e24 */ /* 0x000fe2000f8e00ff */
[----:B------:R-:W-:Y:S01]  /*2eef0*/  MOV R10, UR4 ;  /* 0x00000004000a7c02 */ /* 0x000fe20008000f00 */
[----:B------:R-:W1:Y:S01]  /*2ef00*/  LDC.64 R2, c[0x4][R2] ;  /* 0x0100000002027b82 */ /* 0x000e620000000a00 */
        /* <DEDUP_REMOVED lines=8> */
[----:B01----:R-:W-:Y:S05]  /*2ef90*/  CALL.ABS.NOINC R2 ;  /* 0x0000000002007343 */ /* 0x003fea0003c00000 */
.L_x_2617:
[----:B------:R-:W-:Y:S05]  /*2efa0*/  BSYNC B6 ;  /* 0x0000000000067941 */ /* 0x000fea0003800000 */
.L_x_2616:
        /* <DEDUP_REMOVED lines=19> */
[----:B01----:R-:W-:Y:S05]  /*2f0e0*/  CALL.ABS.NOINC R2 ;  /* 0x0000000002007343 */ /* 0x003fea0003c00000 */
.L_x_2619:
[----:B------:R-:W-:Y:S05]  /*2f0f0*/  BSYNC B6 ;  /* 0x0000000000067941 */ /* 0x000fea0003800000 */
.L_x_2618:
[----:B------:R-:W-:Y:S01]  /*2f100*/  LOP3.LUT P6, RZ, R17, 0x1, RZ, 0xc0, !PT ;  /* 0x0000000111ff7812 */ /* 0x000fe200078cc0ff */
[----:B------:R-:W-:-:S12]  /*2f110*/  BSSY B6, `(.L_x_2620) ;  /* 0x0000012000067945 */ /* 0x000fd80003800000 */
[----:B------:R-:W-:Y:S05]  /*2f120*/  @!P6 BRA `(.L_x_2621) ;  /* 0x000000000040e947 */ /* 0x000fea0003800000 */
[----:B------:R-:W-:Y:S01]  /*2f130*/  MOV R2, 0x0 ;  /* 0x0000000000027802 */ /* 0x000fe20000000f00 */
[----:B------:R-:W-:Y:S01]  /*2f140*/  ULDC.64 UR4, c[0x4][0xc0] ;  /* 0x0100300000047ab9 */ /* 0x000fe20000000a00 */
[----:B------:R-:W-:Y:S01]  /*2f150*/  ULDC.64 UR6, c[0x4][0xc8] ;  /* 0x0100320000067ab9 */ /* 0x000fe20000000a00 */
[----:B------:R-:W-:Y:S01]  /*2f160*/  ULDC.64 UR8, c[0x4][0x20] ;  /* 0x0100080000087ab9 */ /* 0x000fe20000000a00 */
[----:B------:R-:W-:Y:S01]  /*2f170*/  IMAD.U32 R4, RZ, RZ, UR4 ;  /* 0x00000004ff047e24 */ /* 0x000fe2000f8e00ff */
[----:B------:R-:W-:Y:S01]  /*2f180*/  MOV R8, 0x70 ;  /* 0x0000007000087802 */ /* 0x000fe20000000f00 */
[----:B------:R-:W1:Y:S01]  /*2f190*/  LDC.64 R2, c[0x4][R2] ;  /* 0x0100000002027b82 */ /* 0x000e620000000a00 */
[----:B------:R-:W-:Y:S02]  /*2f1a0*/  IMAD.U32 R5, RZ, RZ, UR5 ;  /* 0x00000005ff057e24 */ /* 0x000fe4000f8e00ff */
[----:B------:R-:W-:Y:S02]  /*2f1b0*/  IMAD.U32 R6, RZ, RZ, UR6 ;  /* 0x00000006ff067e24 */ /* 0x000fe4000f8e00ff */
[----:B------:R-:W-:-:S02]  /*2f1c0*/  IMAD.U32 R7, RZ, RZ, UR7 ;  /* 0x00000007ff077e24 */ /* 0x000fc4000f8e00ff */
[----:B------:R-:W-:Y:S02]  /*2f1d0*/  IMAD.U32 R10, RZ, RZ, UR8 ;  /* 0x00000008ff0a7e24 */ /* 0x000fe4000f8e00ff */
[----:B------:R-:W-:Y:S02]  /*2f1e0*/  IMAD.U32 R11, RZ, RZ, UR9 ;  /* 0x00000009ff0b7e24 */ /* 0x000fe4000f8e00ff */
[----:B------:R-:W-:Y:S02]  /*2f1f0*/  IMAD.MOV.U32 R12, RZ, RZ, 0x1 ;  /* 0x00000001ff0c7424 */ /* 0x000fe400078e00ff */
[----:B------:R-:W-:-:S07]  /*2f200*/  IMAD.MOV.U32 R13, RZ, RZ, RZ ;  /* 0x000000ffff0d7224 */ /* 0x000fce00078e00ff */
[----:B------:R-:W-:-:S07]  /*2f210*/  LEPC R20, `(.L_x_2621) ;  /* 0x000000001014794e */ /* 0x000fce0000000000 */
[----:B01----:R-:W-:Y:S05]  /*2f220*/  CALL.ABS.NOINC R2 ;  /* 0x0000000002007343 */ /* 0x003fea0003c00000 */
.L_x_2621:
[----:B------:R-:W-:Y:S05]  /*2f230*/  BSYNC B6 ;  /* 0x0000000000067941 */ /* 0x000fea0003800000 */
.L_x_2620:
[----:B------:R-:W2:Y:S01]  /*2f240*/  LDL.LU R2, [R1+0x24] ;  /* 0x0000240001027983 */ /* 0x000ea20000300800 */
[----:B------:R-:W-:-:S03]  /*2f250*/  ULDC.64 UR4, c[0x0][0x9f8] ;  /* 0x00027e0000047ab9 */ /* 0x000fc60000000a00 */
[----:B0-----:R-:W3:Y:S04]  /*2f260*/  LDL.LU R17, [R1+0x38] ;  /* 0x0000380001117983 */ /* 0x001ee80000300800 */
[----:B------:R-:W4:Y:S01]  /*2f270*/  LDL R8, [R1+0x8] ;  /* 0x0000080001087983 */ /* 0x000f220000100800 */
[----:B------:R-:W-:-:S04]  /*2f280*/  ISETP.NE.U32.AND P0, PT, RZ, UR4, PT ;  /* 0x00000004ff007c0c */ /* 0x000fc8000bf05070 */
[----:B------:R-:W-:-:S13]  /*2f290*/  ISETP.NE.AND.EX P0, PT, RZ, UR5, PT, P0 ;  /* 0x00000005ff007c0c */ /* 0x000fda000bf05300 */
[----:B--2---:R-:W-:-:S04]  /*2f2a0*/  @P0 IADD3 R2, P1, R2, UR4, RZ ;  /* 0x0000000402020c10 */ /* 0x004fc8000ff3e0ff */
[----:B---3--:R-:W-:Y:S01]  /*2f2b0*/  @P0 IADD3.X R3, R17, UR5, RZ, P1, !PT ;  /* 0x0000000511030c10 */ /* 0x008fe20008ffe4ff */
[----:B------:R-:W-:-:S04]  /*2f2c0*/  ULDC.64 UR4, c[0x0][0xa08] ;  /* 0x0002820000047ab9 */ /* 0x000fc80000000a00 */
[----:B----4-:R0:W2:Y:S02]  /*2f2d0*/  @P0 LDG.E R8, desc[UR54][R2.64] ;  /* 0x0000003602080981 */ /* 0x0100a4000c1e1900 */
[----:B0-----:R-:W0:Y:S01]  /*2f2e0*/  LDC.64 R2, c[0x0][0x418] ;  /* 0x00010600ff027b82 */ /* 0x001e220000000a00 */
[----:B--2---:R-:W-:Y:S01]  /*2f2f0*/  SHF.R.S32.HI R9, RZ, 0x1f, R8 ;  /* 0x0000001fff097819 */ /* 0x004fe20000011408 */
[----:B------:R1:W-:Y:S01]  /*2f300*/  @P0 STL [R1+0x8], R8 ;  /* 0x0000080801000387 */ /* 0x0003e20000100800 */
[----:B0-----:R-:W-:Y:S01]  /*2f310*/  LOP3.LUT P0, RZ, R2, UR4, RZ, 0xfc, !PT ;  /* 0x0000000402ff7c12 */ /* 0x001fe2000f80fcff */
[----:B------:R-:W-:Y:S02]  /*2f320*/  UMOV UR4, 0xffffffff ;  /* 0xffffffff00047882 */ /* 0x000fe40000000000 */
[----:B------:R1:W-:Y:S01]  /*2f330*/  STL [R1+0x24], R9 ;  /* 0x0000240901007387 */ /* 0x0003e20000100800 */
[----:B------:R-:W-:-:S04]  /*2f340*/  LOP3.LUT P0, RZ, R3, UR5, RZ, 0xfc, P0 ;  /* 0x0000000503ff7c12 */ /* 0x000fc8000800fcff */
[----:B------:R-:W-:Y:S01]  /*2f350*/  SEL R17, R8, RZ, !P0 ;  /* 0x000000ff08117207 */ /* 0x000fe20004000000 */
[----:B------:R-:W-:Y:S08]  /*2f360*/  BRA.DIV UR4, `(.L_x_2622) ;  /* 0x0000008604fc7947 */ /* 0x000ff0000b800000 */
[----:B------:R-:W0:Y:S02]  /*2f370*/  S2R R0, SR_TID.X ;  /* 0x0000000000007919 */ /* 0x000e240000002100 */
[----:B0-----:R-:W-:-:S04]  /*2f380*/  SHF.R.U32.HI R0, RZ, 0x5, R0 ;  /* 0x00000005ff007819 */ /* 0x001fc80000011600 */
[----:B------:R-:W-:-:S05]  /*2f390*/  LOP3.LUT R0, R0, 0x3, RZ, 0xc0, !PT ;  /* 0x0000000300007812 */ /* 0x000fca00078ec0ff */
[----:B------:R0:W2:Y:S02]  /*2f3a0*/  SHFL.IDX PT, R14, R0, RZ, 0x1f ;  /* 0x00001fff000e7589 */ /* 0x0000a400000e0000 */
.L_x_2866:
[----:B0-----:R-:W3:Y:S01]  /*2f3b0*/  LDL.LU R0, [R1+0x10] ;  /* 0x0000100001007983 */ /* 0x001ee20000300800 */
[----:B------:R-:W-:Y:S02]  /*2f3c0*/  PLOP3.LUT P1, PT, PT, PT, PT, 0x8, 0x0 ;  /* 0x000000000000781c */ /* 0x000fe40003f2e170 */
[----:B--2---:R-:W-:Y:S02]  /*2f3d0*/  ISETP.NE.AND P0, PT, R14, RZ, PT ;  /* 0x000000ff0e00720c */ /* 0x004fe40003f05270 */
[----:B---3--:R-:W-:-:S09]  /*2f3e0*/  LOP3.LUT R0, R0, 0xfffffffe, RZ, 0xc0, !PT ;  /* 0xfffffffe00007812 */ /* 0x008fd200078ec0ff */
[----:B------:R-:W-:-:S05]  /*2f3f0*/  @P1 LOP3.LUT R0, R0, 0x1, RZ, 0xfc, !PT ;  /* 0x0000000100001812 */ /* 0x000fca00078efcff */
[----:B------:R0:W-:Y:S01]  /*2f400*/  STL [R1+0x10], R0 ;  /* 0x0000100001007387 */ /* 0x0001e20000100800 */
[----:B------:R-:W-:Y:S05]  /*2f410*/  @P0 BRA `(.L_x_2623) ;  /* 0x0000000400ac0947 */ /* 0x000fea0003800000 */
[----:B------:R-:W-:-:S03]  /*2f420*/  UMOV UR4, 0xffffffff ;  /* 0xffffffff00047882 */ /* 0x000fc60000000000 */
[----:B------:R-:W-:Y:S05]  /*2f430*/  BRA.DIV UR4, `(.L_x_2624) ;  /* 0x0000008604fc7947 */ /* 0x000fea000b800000 */
[----:B------:R-:W-:-:S13]  /*2f440*/  ELECT P6, URZ, PT ;  /* 0x00000000003f782f */ /* 0x000fda00038c0000 */
.L_x_2869:
[----:B------:R-:W-:Y:S05]  /*2f450*/  @!P6 BRA `(.L_x_2623) ;  /* 0x00000004009ce947 */ /* 0x000fea0003800000 */
[----:B0-----:R-:W2:Y:S01]  /*2f460*/  LDL R0, [R1+0x48] ;  /* 0x0000480001007983 */ /* 0x001ea20000100800 */
[----:B------:R-:W-:-:S04]  /*2f470*/  ISETP.NE.U32.AND P0, PT, R2, RZ, PT ;  /* 0x000000ff0200720c */ /* 0x000fc80003f05070 */
[----:B------:R-:W-:Y:S01]  /*2f480*/  ISETP.NE.AND.EX P0, PT, R3, RZ, PT, P0 ;  /* 0x000000ff0300720c */ /* 0x000fe20003f05300 */
[----:B--2---:R-:W-:-:S12]  /*2f490*/  VIADD R0, R0, 0xffffffff ;  /* 0xffffffff00007836 */ /* 0x004fd80000000000 */
        /* <DEDUP_REMOVED lines=18> */
.L_x_2625:
[----:B0-----:R-:W2:Y:S01]  /*2f5c0*/  LDL R3, [R1+0x18] ;  /* 0x0000180001037983 */ /* 0x001ea20000100800 */
[----:B------:R-:W-:Y:S01]  /*2f5d0*/  LEA R2, R19, R18, 0x3 ;  /* 0x0000001213027211 */ /* 0x000fe200078e18ff */
[----:B-1----:R-:W0:Y:S02]  /*2f5e0*/  S2R R8, SR_TID.X ;  /* 0x0000000000087919 */ /* 0x002e240000002100 */
[----:B0-----:R-:W-:-:S04]  /*2f5f0*/  LOP3.LUT R8, R8, 0x7f, RZ, 0xc0, !PT ;  /* 0x0000007f08087812 */ /* 0x001fc800078ec0ff */
[----:B------:R-:W-:Y:S02]  /*2f600*/  ISETP.NE.AND P1, PT, R8, RZ, PT ;  /* 0x000000ff0800720c */ /* 0x000fe40003f25270 */
[----:B--2---:R-:W-:-:S04]  /*2f610*/  SHF.L.U32 R4, R3, 0x1f, RZ ;  /* 0x0000001f03047819 */ /* 0x004fc800000006ff */
[----:B------:R-:W0:Y:S02]  /*2f620*/  SYNCS.PHASECHK.TRANS64.TRYWAIT P0, [R2+URZ+0x33480], R4 ;  /* 0x03348004020075a7 */ /* 0x000e24000800017f */
[----:B0-----:R-:W-:Y:S05]  /*2f630*/  @!P0 BRA `(.L_x_2626) ;  /* 0x00000084009c8947 */ /* 0x001fea0003800000 */
.L_x_2870:
        /* <DEDUP_REMOVED lines=8> */
.L_x_2627:
        /* <DEDUP_REMOVED lines=28> */
.L_x_2871:
        /* <DEDUP_REMOVED lines=8> */
.L_x_2629:
        /* <DEDUP_REMOVED lines=29> */
.L_x_2623:
[----:B------:R-:W0:Y:S04]  /*2fad0*/  LDL.LU R3, [R1+0x40] ;  /* 0x0000400001037983 */ /* 0x000e280000300800 */
[----:B------:R-:W2:Y:S04]  /*2fae0*/  LDL.LU R5, [R1+0x34] ;  /* 0x0000340001057983 */ /* 0x000ea80000300800 */
[----:B---3--:R-:W3:Y:S01]  /*2faf0*/  LDL.LU R4, [R1+0x4c] ;  /* 0x00004c0001047983 */ /* 0x008ee20000300800 */
[----:B------:R-:W-:Y:S05]  /*2fb00*/  WARPSYNC.ALL ;  /* 0x0000000000007948 */ /* 0x000fea0003800000 */
[----:B------:R-:W-:Y:S01]  /*2fb10*/  ULDC.64 UR6, c[0x0][0xa00] ;  /* 0x0002800000067ab9 */ /* 0x000fe20000000a00 */
[----:B------:R-:W-:Y:S01]  /*2fb20*/  ULDC.64 UR4, c[0x0][0x298] ;  /* 0x0000a60000047ab9 */ /* 0x000fe20000000a00 */
[----:B------:R-:W-:Y:S01]  /*2fb30*/  BAR.SYNC.DEFER_BLOCKING 0x8, 0x180 ;  /* 0x0206000000007b1d */ /* 0x000fe20000010000 */
[----:B------:R-:W-:Y:S01]  /*2fb40*/  ISETP.NE.U32.AND P0, PT, RZ, UR6, PT ;  /* 0x00000006ff007c0c */ /* 0x000fe2000bf05070 */
[----:B------:R-:W-:-:S03]  /*2fb50*/  VIADD R2, R18, 0x1e200 ;  /* 0x0001e20012027836 */ /* 0x000fc60000000000 */
[----:B------:R-:W-:Y:S01]  /*2fb60*/  ISETP.NE.AND.EX P0, PT, RZ, UR7, PT, P0 ;  /* 0x00000007ff007c0c */ /* 0x000fe2000bf05300 */
[----:B------:R-:W-:Y:S01]  /*2fb70*/  BSSY B6, `(.L_x_2630) ;  /* 0x000001e000067945 */ /* 0x000fe20003800000 */
[----:B------:R-:W-:Y:S02]  /*2fb80*/  LOP3.LUT P1, RZ, R2, 0x1bf, RZ, 0xc0, !PT ;  /* 0x000001bf02ff7812 */ /* 0x000fe4000782c0ff */
[----:B0-----:R-:W-:Y:S02]  /*2fb90*/  SHF.R.S32.HI R0, RZ, 0x1f, R3 ;  /* 0x0000001fff007819 */ /* 0x001fe40000011403 */
[----:B--2---:R-:W-:-:S03]  /*2fba0*/  SEL R5, R5, RZ, !P0 ;  /* 0x000000ff05057207 */ /* 0x004fc60004000000 */
[----:B------:R-:W-:Y:S01]  /*2fbb0*/  IMAD R0, R0, UR4, RZ ;  /* 0x0000000400007c24 */ /* 0x000fe2000f8e02ff */
[----:B---3--:R-:W-:-:S03]  /*2fbc0*/  SEL R4, R4, RZ, !P0 ;  /* 0x000000ff04047207 */ /* 0x008fc60004000000 */
[C---:B------:R-:W-:Y:S02]  /*2fbd0*/  IMAD R0, R3.reuse, UR5, R0 ;  /* 0x0000000503007c24 */ /* 0x040fe4000f8e0200 */
[----:B------:R-:W-:-:S04]  /*2fbe0*/  IMAD.WIDE.U32 R2, R3, UR4, RZ ;  /* 0x0000000403027c25 */ /* 0x000fc8000f8e00ff */
[----:B------:R-:W-:Y:S01]  /*2fbf0*/  IMAD.IADD R0, R3, 0x1, R0 ;  /* 0x0000000103007824 */ /* 0x000fe200078e0200 */
        /* <DEDUP_REMOVED lines=16> */
[----:B-1----:R-:W-:Y:S02]  /*2fd00*/  IMAD.MOV.U32 R8, RZ, RZ, 0x70 ;  /* 0x00000070ff087424 */ /* 0x002fe400078e00ff */
[----:B------:R-:W-:Y:S02]  /*2fd10*/  IMAD.MOV.U32 R12, RZ, RZ, 0x1 ;  /* 0x00000001ff0c7424 */ /* 0x000fe400078e00ff */
[----:B------:R-:W-:-:S07]  /*2fd20*/  IMAD.MOV.U32 R13, RZ, RZ, RZ ;  /* 0x000000ffff0d7224 */ /* 0x000fce00078e00ff */
[----:B------:R-:W-:-:S07]  /*2fd30*/  LEPC R20, `(.L_x_2631) ;  /* 0x000000001014794e */ /* 0x000fce0000000000 */
[----:B0-----:R-:W-:Y:S05]  /*2fd40*/  CALL.ABS.NOINC R2 ;  /* 0x0000000002007343 */ /* 0x001fea0003c00000 */
.L_x_2631:
[----:B------:R-:W-:Y:S05]  /*2fd50*/  BSYNC B6 ;  /* 0x0000000000067941 */ /* 0x000fea0003800000 */
.L_x_2630:
[----:B0-----:R-:W2:Y:S01]  /*2fd60*/  LDL.LU R0, [R1+0x40] ;  /* 0x0000400001007983 */ /* 0x001ea20000300800 */
[----:B------:R-:W-:Y:S01]  /*2fd70*/  ULDC.64 UR4, c[0x0][0x2d8] ;  /* 0x0000b60000047ab9 */ /* 0x000fe20000000a00 */
[----:B------:R-:W0:Y:S01]  /*2fd80*/  LDC R7, c[0x0][0x448] ;  /* 0x00011200ff077b82 */ /* 0x000e220000000800 */
[----:B------:R-:W-:Y:S01]  /*2fd90*/  ULDC.64 UR6, c[0x0][0x280] ;  /* 0x0000a00000067ab9 */ /* 0x000fe20000000a00 */
[----:B------:R-:W3:Y:S04]  /*2fda0*/  LDL.LU R5, [R1+0x38] ;  /* 0x0000380001057983 */ /* 0x000ee80000300800 */
[----:B------:R-:W3:Y:S04]  /*2fdb0*/  LDL.LU.64 R2, [R1+0x50] ;  /* 0x0000500001027983 */ /* 0x000ee80000300a00 */
[----:B------:R-:W4:Y:S04]  /*2fdc0*/  LDL.LU R4, [R1+0x34] ;  /* 0x0000340001047983 */ /* 0x000f280000300800 */
[----:B------:R-:W4:Y:S01]  /*2fdd0*/  LDL R10, [R1+0x4] ;  /* 0x00000400010a7983 */ /* 0x000f220000100800 */
[----:B-1----:R-:W1:Y:S01]  /*2fde0*/  S2R R8, SR_TID.X ;  /* 0x0000000000087919 */ /* 0x002e620000002100 */
[----:B0-----:R-:W-:-:S13]  /*2fdf0*/  ISETP.NE.AND P0, PT, R7, 0x1, PT ;  /* 0x000000010700780c */ /* 0x001fda0003f05270 */
[----:B------:R-:W0:Y:S01]  /*2fe00*/  @P0 LDC R6, c[0x0][0x450] ;  /* 0x00011400ff060b82 */ /* 0x000e220000000800 */
[----:B-1----:R-:W-:-:S05]  /*2fe10*/  IMAD.SHL.U32 R8, R8, 0x10, RZ ;  /* 0x0000001008087824 */ /* 0x002fca00078e00ff */
[----:B------:R-:W-:-:S04]  /*2fe20*/  LOP3.LUT R8, R8, 0x30, RZ, 0xc0, !PT ;  /* 0x0000003008087812 */ /* 0x000fc800078ec0ff */
[C---:B------:R-:W-:Y:S02]  /*2fe30*/  LOP3.LUT R11, R8.reuse, 0x40, RZ, 0xfc, !PT ;  /* 0x00000040080b7812 */ /* 0x040fe400078efcff */
[----:B------:R-:W-:Y:S02]  /*2fe40*/  LOP3.LUT R8, R8, 0x80, RZ, 0xfc, !PT ;  /* 0x0000008008087812 */ /* 0x000fe400078efcff */
[----:B---3--:R-:W-:Y:S02]  /*2fe50*/  MOV R3, R5 ;  /* 0x0000000500037202 */ /* 0x008fe40000000f00 */
[----:B------:R-:W1:Y:S01]  /*2fe60*/  S2R R5, SR_TID.X ;  /* 0x0000000000057919 */ /* 0x000e620000002100 */
[----:B------:R-:W-:-:S04]  /*2fe70*/  IMAD.WIDE.U32 R2, R16, UR4, R2 ;  /* 0x0000000410027c25 */ /* 0x000fc8000f8e0002 */
[----:B------:R-:W-:Y:S01]  /*2fe80*/  IMAD R3, R16, UR5, R3 ;  /* 0x0000000510037c24 */ /* 0x000fe2000f8e0203 */
[----:B------:R-:W-:Y:S02]  /*2fe90*/  ULDC.64 UR4, c[0x0][0x2e0] ;  /* 0x0000b80000047ab9 */ /* 0x000fe40000000a00 */
[----:B--2---:R-:W-:Y:S02]  /*2fea0*/  IMAD R0, R0, UR4, RZ ;  /* 0x0000000400007c24 */ /* 0x004fe4000f8e02ff */
[----:B----4-:R-:W-:-:S04]  /*2feb0*/  IMAD.WIDE.U32 R2, R4, UR4, R2 ;  /* 0x0000000404027c25 */ /* 0x010fc8000f8e0002 */
[----:B------:R-:W-:Y:S01]  /*2fec0*/  IMAD R0, R4, UR5, R0 ;  /* 0x0000000504007c24 */ /* 0x000fe2000f8e0200 */
[----:B------:R-:W-:Y:S01]  /*2fed0*/  ULDC.64 UR4, c[0x0][0x2d0] ;  /* 0x0000b40000047ab9 */ /* 0x000fe20000000a00 */
[----:B------:R-:W2:Y:S02]  /*2fee0*/  S2R R4, SR_TID.X ;  /* 0x0000000000047919 */ /* 0x000ea40000002100 */
[----:B------:R-:W-:Y:S01]  /*2fef0*/  IMAD.IADD R3, R3, 0x1, R0 ;  /* 0x0000000103037824 */ /* 0x000fe200078e0200 */
[----:B-1----:R-:W-:-:S04]  /*2ff00*/  LOP3.LUT R5, R5, 0x7f, RZ, 0xc0, !PT ;  /* 0x0000007f05057812 */ /* 0x002fc800078ec0ff */
[----:B------:R-:W-:Y:S01]  /*2ff10*/  SHF.R.U32.HI R5, RZ, 0x2, R5 ;  /* 0x00000002ff057819 */ /* 0x000fe20000011605 */
[----:B--2---:R-:W-:-:S05]  /*2ff20*/  IMAD.SHL.U32 R4, R4, 0x20, RZ ;  /* 0x0000002004047824 */ /* 0x004fca00078e00ff */
[----:B------:R-:W-:Y:S02]  /*2ff30*/  LOP3.LUT R4, R5, 0x60, R4, 0xf8, !PT ;  /* 0x0000006005047812 */ /* 0x000fe400078ef804 */
[----:B------:R-:W1:Y:S03]  /*2ff40*/  @P0 LDC R5, c[0x0][0x44c] ;  /* 0x00011300ff050b82 */ /* 0x000e660000000800 */
[----:B------:R-:W-:-:S04]  /*2ff50*/  IMAD R4, R10, 0x80, R4 ;  /* 0x000000800a047824 */ /* 0x000fc800078e0204 */
[----:B------:R-:W-:Y:S02]  /*2ff60*/  IMAD.MOV.U32 R0, RZ, RZ, R4 ;  /* 0x000000ffff007224 */ /* 0x000fe400078e0004 */
        /* <DEDUP_REMOVED lines=8> */
[----:B------:R-:W-:Y:S01]  /*2fff0*/  ULDC.64 UR4, c[0x0][0x2c8] ;  /* 0x0000b20000047ab9 */ /* 0x000fe20000000a00 */
[----:B------:R-:W0:Y:S02]  /*30000*/  S2R R5, SR_TID.X ;  /* 0x0000000000057919 */ /* 0x000e240000002100 */
[----:B------:R-:W-:Y:S01]  /*30010*/  IMAD.IADD R3, R3, 0x1, R0 ;  /* 0x0000000103037824 */ /* 0x000fe200078e0200 */
[----:B------:R-:W-:Y:S01]  /*30020*/  SHF.R.S32.HI R0, RZ, 0x1f, R4 ;  /* 0x0000001fff007819 */ /* 0x000fe20000011404 */
[----:B------:R-:W-:-:S04]  /*30030*/  IMAD.WIDE.U32 R2, R4, UR4, R2 ;  /* 0x0000000404027c25 */ /* 0x000fc8000f8e0002 */
[----:B------:R-:W-:Y:S01]  /*30040*/  IMAD R0, R0, UR4, RZ ;  /* 0x0000000400007c24 */ /* 0x000fe2000f8e02ff */
[----:B------:R-:W-:Y:S02]  /*30050*/  ULDC UR4, c[0x0][0x2b8] ;  /* 0x0000ae0000047ab9 */ /* 0x000fe40000000800 */
[----:B------:R-:W-:Y:S01]  /*30060*/  ISETP.GE.AND P2, PT, R8, UR4, PT ;  /* 0x0000000408007c0c */ /* 0x000fe2000bf46270 */
[----:B------:R-:W-:Y:S01]  /*30070*/  IMAD R0, R4, UR5, R0 ;  /* 0x0000000504007c24 */ /* 0x000fe2000f8e0200 */
[----:B------:R1:W5:Y:S01]  /*30080*/  LDL R8, [R1+0x3c] ;  /* 0x00003c0001087983 */ /* 0x0003620000100800 */
[----:B------:R-:W-:Y:S02]  /*30090*/  IADD3 R4, P3, R2, UR6, RZ ;  /* 0x0000000602047c10 */ /* 0x000fe4000ff7e0ff */
[----:B------:R-:W-:Y:S02]  /*300a0*/  ISETP.GE.AND P1, PT, R11, UR4, PT ;  /* 0x000000040b007c0c */ /* 0x000fe4000bf26270 */
[----:B------:R-:W-:-:S02]  /*300b0*/  IADD3.X R3, R3, UR7, R0, P3, !PT ;  /* 0x0000000703037c10 */ /* 0x000fc40009ffe400 */
[----:B0-----:R-:W-:-:S04]  /*300c0*/  SHF.L.U32 R9, R5, 0x4, RZ ;  /* 0x0000000405097819 */ /* 0x001fc800000006ff */
[----:B------:R-:W-:-:S04]  /*300d0*/  LOP3.LUT R9, R9, 0x30, RZ, 0xc0, !PT ;  /* 0x0000003009097812 */ /* 0x000fc800078ec0ff */
[----:B------:R-:W-:Y:S01]  /*300e0*/  ISETP.GE.AND P0, PT, R9, UR4, PT ;  /* 0x0000000409007c0c */ /* 0x000fe2000bf06270 */
[----:B------:R-:W-:-:S03]  /*300f0*/  UMOV UR4, 0xffffffff ;  /* 0xffffffff00047882 */ /* 0x000fc60000000000 */
[----:B-1----:R-:W-:Y:S09]  /*30100*/  BRA.DIV UR4, `(.L_x_2632) ;  /* 0x0000007e04107947 */ /* 0x002ff2000b800000 */
[----:B------:R-:W0:Y:S02]  /*30110*/  S2R R6, SR_TID.X ;  /* 0x0000000000067919 */ /* 0x000e240000002100 */
[----:B0-----:R-:W-:Y:S02]  /*30120*/  LOP3.LUT R11, R6, 0x7f, RZ, 0xc0, !PT ;  /* 0x0000007f060b7812 */ /* 0x001fe400078ec0ff */
[----:B------:R-:W2:Y:S02]  /*30130*/  LDL.LU R6, [R1+0x44] ;  /* 0x0000440001067983 */ /* 0x000ea40000300800 */
[----:B------:R-:W-:-:S05]  /*30140*/  SHF.R.U32.HI R11, RZ, 0x2, R11 ;  /* 0x00000002ff0b7819 */ /* 0x000fca000001160b */
[----:B------:R-:W-:-:S04]  /*30150*/  IMAD R0, R10, 0x80, R11 ;  /* 0x000000800a007824 */ /* 0x000fc800078e020b */
[----:B------:R-:W-:Y:S02]  /*30160*/  VIADD R5, R0, 0x20 ;  /* 0x0000002000057836 */ /* 0x000fe40000000000 */
[----:B--2---:R-:W-:Y:S02]  /*30170*/  IMAD R2, R6, R7, RZ ;  /* 0x0000000706027224 */ /* 0x004fe400078e02ff */
[----:B------:R-:W0:Y:S03]  /*30180*/  SHFL.IDX PT, R7, R4, RZ, 0x1c1f ;  /* 0x001c1fff04077589 */ /* 0x000e2600000e0000 */
[----:B------:R-:W-:Y:S01]  /*30190*/  ISETP.GE.AND P4, PT, R0, R2, PT ;  /* 0x000000020000720c */ /* 0x000fe20003f86270 */
[----:B------:R-:W1:-:S12]  /*301a0*/  SHFL.IDX PT, R6, R3, RZ, 0x1c1f ;  /* 0x001c1fff03067589 */ /* 0x000e5800000e0000 */
        /* <DEDUP_REMOVED lines=31> */
.L_x_2880:
[----:B------:R-:W-:Y:S01]  /*303a0*/  VIADD R0, R0, 0x60 ;  /* 0x0000006000007836 */ /* 0x000fe20000000000 */
[----:B------:R-:W-:Y:S04]  /*303b0*/  BSSY B0, `(.L_x_2633) ;  /* 0x000000b000007945 */ /* 0x000fe80003800000 */
[----:B------:R-:W-:-:S13]  /*303c0*/  ISETP.GE.AND P3, PT, R0, R2, PT ;  /* 0x000000020000720c */ /* 0x000fda0003f66270 */
[----:B------:R-:W-:Y:S05]  /*303d0*/  @P3 BRA `(.L_x_2634) ;  /* 0x0000000000203947 */ /* 0x000fea0003800000 */
[----:B--2---:R-:W-:-:S05]  /*303e0*/  IADD3 R2, P3, R9, R3, RZ ;  /* 0x0000000309027210 */ /* 0x004fca0007f7e0ff */
[----:B01----:R-:W-:-:S05]  /*303f0*/  IMAD.X R3, RZ, RZ, R5, P3 ;  /* 0x000000ffff037224 */ /* 0x003fca00018e0605 */
[----:B------:R-:W-:Y:S01]  /*30400*/  @!PT LDS RZ, [RZ] ;  /* 0x00000000fffff984 */ /* 0x000fe20000000800 */
[----:B------:R-:W-:Y:S01]  /*30410*/  @!PT LDS RZ, [RZ] ;  /* 0x00000000fffff984 */ /* 0x000fe20000000800 */
[----:B------:R-:W-:Y:S01]  /*30420*/  @!PT LDS RZ, [RZ] ;  /* 0x00000000fffff984 */ /* 0x000fe20000000800 */
[----:B------:R4:W-:Y:S04]  /*30430*/  LDGSTS.E.BYPASS.LTC128B.128 [R8+0x1fa00], desc[UR54][R2.64], !P0 ;  /* 0x1fa0000002087fae */ /* 0x0009e8000c101d76 */
[----:B------:R4:W-:Y:S04]  /*30440*/  LDGSTS.E.BYPASS.LTC128B.128 [R8+0x21a00], desc[UR54][R2.64+0x40], !P1 ;  /* 0x21a0004002087fae */ /* 0x0009e8000c901d76 */
[----:B------:R4:W-:Y:S02]  /*30450*/  LDGSTS.E.BYPASS.LTC128B.128 [R8+0x23a00], desc[UR54][R2.64+0x80], !P2 ;  /* 0x23a0008002087fae */ /* 0x0009e4000d101d76 */
.L_x_2634:
[----:B------:R-:W-:Y:S05]  /*30460*/  BSYNC B0 ;  /* 0x0000000000007941 */ /* 0x000fea0003800000 */
.L_x_2633:
[----:B------:R-:W-:Y:S01]  /*30470*/  NOP ;  /* 0x0000000000007918 */ /* 0x000fe20000000000 */
[----:B------:R-:W-:-:S13]  /*30480*/  PLOP3.LUT P0, PT, PT, PT, PT, 0x80, 0x0 ;  /* 0x000000000000781c */ /* 0x000fda0003f0f070 */
.L_x_2635:
[----:B------:R-:W-:Y:S02]  /*30490*/  PLOP3.LUT P1, PT, P1, P0, PT, 0xa2, 0x0 ;  /* 0x000000000000781c */ /* 0x000fe40000f21472 */
[----:B------:R-:W-:-:S08]  /*304a0*/  @P0 R2UR P1, UR4, R18 ;  /* 0x00000000120402ca */ /* 0x000fd00000020000 */
[----:B------:R-:W-:-:S05]  /*304b0*/  @P0 PLOP3.LUT P0, PT, P1, PT, PT, 0x80, 0x0 ;  /* 0x000000000000081c */ /* 0x000fca0000f0f070 */
[----:B------:R-:W-:Y:S01]  /*304c0*/  @!P1 SYNCS.ARRIVE.TRANS64.RED.A0T1 RZ, [UR4+0x33400], RZ ;  /* 0x033400ffffff99a7 */ /* 0x000fe20008200404 */
[----:B------:R-:W-:Y:S07]  /*304d0*/  @!P1 ARRIVES.LDGSTSBAR.64.TRANSCNT [UR4+0x33400] ;  /* 0x03340000ff0099b0 */ /* 0x000fee0008000a84 */
[----:B------:R-:W-:Y:S05]  /*304e0*/  @P0 BRA.U.ANY `(.L_x_2635) ;  /* 0xfffffffd00e80947 */ /* 0x000fea000393ffff */
[----:B----4-:R-:W4:Y:S02]  /*304f0*/  LDL.LU R2, [R1+0x58] ;  /* 0x0000580001027983 */ /* 0x010f240000300800 */
[----:B----4-:R-:W-:-:S04]  /*30500*/  IADD3 R2, R2, 0x1, RZ ;  /* 0x0000000102027810 */ /* 0x010fc80007ffe0ff */
[----:B------:R-:W-:Y:S01]  /*30510*/  LEA.HI R0, R2, R2, RZ, 0x1 ;  /* 0x0000000202007211 */ /* 0x000fe200078f08ff */
[----:B------:R4:W-:Y:S03]  /*30520*/  STL [R1+0x58], R2 ;  /* 0x0000580201007387 */ /* 0x0009e60000100800 */
        /* <DEDUP_REMOVED lines=8> */
.L_x_2881:
[----:B------:R-:W-:Y:S05]  /*305b0*/  BSYNC B0 ;  /* 0x0000000000007941 */ /* 0x000fea0003800000 */
.L_x_2636:
[----:B------:R-:W5:Y:S04]  /*305c0*/  LDL.LU R2, [R1+0x48] ;  /* 0x0000480001027983 */ /* 0x000f680000300800 */
[----:B0-2---:R-:W2:Y:S01]  /*305d0*/  LDL R3, [R1+0x20] ;  /* 0x0000200001037983 */ /* 0x005ea20000100800 */
[----:B-----5:R-:W-:-:S05]  /*305e0*/  VIADD R2, R2, 0xfffffffe ;  /* 0xfffffffe02027836 */ /* 0x020fca0000000000 */
[----:B--2---:R-:W-:-:S13]  /*305f0*/  ISETP.GE.AND P0, PT, R2, R3, PT ;  /* 0x000000030200720c */ /* 0x004fda0003f06270 */
[----:B------:R-:W-:Y:S05]  /*30600*/  @!P0 BRA `(.L_x_2638) ;  /* 0x0000001000e48947 */ /* 0x000fea0003800000 */
[----:B---3--:R0:W5:Y:S01]  /*30610*/  LDL.LU R8, [R1+0x18] ;  /* 0x0000180001087983 */ /* 0x0081620000300800 */
[----:B----4-:R-:W-:-:S07]  /*30620*/  IMAD.MOV.U32 R0, RZ, RZ, R19 ;  /* 0x000000ffff007224 */ /* 0x010fce00078e0013 */
.L_x_2662:
        /* <DEDUP_REMOVED lines=8> */
[----:B-----5:R-:W-:-:S05]  /*306b0*/  LOP3.LUT R9, R8, R3, RZ, 0x3c, !PT ;  /* 0x0000000308097212 */ /* 0x020fca00078e3cff */
[----:B------:R2:W-:Y:S02]  /*306c0*/  STL [R1+0x18], R9 ;  /* 0x0000180901007387 */ /* 0x0005e40000100800 */
[----:B------:R-:W-:Y:S05]  /*306d0*/  @!P1 BRA `(.L_x_2640) ;  /* 0x0000000800849947 */ /* 0x000fea0003800000 */
[----:B------:R-:W-:Y:S01]  /*306e0*/  ULDC.64 UR4, c[0x0][0x418] ;  /* 0x0001060000047ab9 */ /* 0x000fe20000000a00 */
[----:B------:R-:W-:Y:S01]  /*306f0*/  IMAD.MOV.U32 R3, RZ, RZ, R2 ;  /* 0x000000ffff037224 */ /* 0x000fe200078e0002 */
        /* <DEDUP_REMOVED lines=12> */
[----:B------:R-:W-:Y:S02]  /*307c0*/  IADD3 R3, -R4, RZ, RZ ;  /* 0x000000ff04037210 */ /* 0x000fe40007ffe1ff */
[----:B------:R-:W-:-:S03]  /*307d0*/  SHF.R.S32.HI R5, RZ, 0x1f, R4 ;  /* 0x0000001fff057819 */ /* 0x000fc60000011404 */
        /* <DEDUP_REMOVED lines=8> */
.L_x_2641:
        /* <DEDUP_REMOVED lines=8> */
.L_x_2882:
[----:B------:R-:W-:Y:S05]  /*308e0*/  BSYNC B1 ;  /* 0x0000000000017941 */ /* 0x000fea0003800000 */
.L_x_2642:
        /* <DEDUP_REMOVED lines=9> */
.L_x_2645:
[----:B------:R-:W-:Y:S05]  /*30980*/  BSYNC B1 ;  /* 0x0000000000017941 */ /* 0x000fea0003800000 */
.L_x_2644:
[----:B------:R-:W3:Y:S01]  /*30990*/  LDL R7, [R1+0x28] ;  /* 0x0000280001077983 */ /* 0x000ee20000100800 */
[----:B------:R-:W-:Y:S01]  /*309a0*/  IMAD.MOV.U32 R14, RZ, RZ, RZ ;  /* 0x000000ffff0e7224 */ /* 0x000fe200078e00ff */
[----:B------:R-:W-:Y:S01]  /*309b0*/  UIADD3 UR4, UP0, UR40, 0x470, URZ ;  /* 0x0000047028047890 */ /* 0x000fe2000ff1e03f */
[----:B------:R-:W-:Y:S01]  /*309c0*/  IMAD R4, R19, 0x7800, R18 ;  /* 0x0000780013047824 */ /* 0x000fe200078e0212 */
        /* <DEDUP_REMOVED lines=8> */
.L_x_2646:
        /* <DEDUP_REMOVED lines=10> */
[----:B------:R-:W-:Y:S01]  /*30af0*/  MOV R13, 0x40 ;  /* 0x00000040000d7802 */ /* 0x000fe20000000f00 */
[----:B------:R-:W-:Y:S01]  /*30b00*/  VIADD R9, R4, 0x11a00 ;  /* 0x00011a0004097836 */ /* 0x000fe20000000000 */
[----:B------:R-:W-:Y:S01]  /*30b10*/  PLOP3.LUT P0, PT, PT, PT, PT, 0x80, 0x0 ;  /* 0x000000000000781c */ /* 0x000fe20003f0f070 */
[----:B------:R-:W-:Y:S01]  /*30b20*/  UMOV UR6, 0x0 ;  /* 0x0000000000067882 */ /* 0x000fe20000000000 */
[----:B------:R-:W-:Y:S01]  /*30b30*/  R2UR UR10, R13 ;  /* 0x000000000d0a72ca */ /* 0x000fe200000e0000 */
[----:B------:R-:W-:-:S14]  /*30b40*/  UMOV UR7, 0x14f00000 ;  /* 0x14f0000000077882 */ /* 0x000fdc0000000000 */
.L_x_2647:
        /* <DEDUP_REMOVED lines=16> */
.L_x_2648:
        /* <DEDUP_REMOVED lines=13> */
.L_x_2883:
[----:B------:R-:W-:Y:S05]  /*30d20*/  BSYNC B1 ;  /* 0x0000000000017941 */ /* 0x000fea0003800000 */
.L_x_2649:
        /* <DEDUP_REMOVED lines=11> */
.L_x_2652:
[----:B------:R-:W-:Y:S05]  /*30de0*/  BSYNC B1 ;  /* 0x0000000000017941 */ /* 0x000fea0003800000 */
.L_x_2651:
[----:B------:R-:W-:Y:S01]  /*30df0*/  R2UR UR10, R14 ;  /* 0x000000000e0a72ca */ /* 0x000fe200000e0000 */
[----:B------:R-:W-:Y:S01]  /*30e00*/  UIADD3 UR4, UP0, UR40, 0x370, URZ ;  /* 0x0000037028047890 */ /* 0x000fe2000ff1e03f */
[----:B------:R-:W-:Y:S01]  /*30e10*/  R2UR UR6, R10 ;  /* 0x000000000a0672ca */ /* 0x000fe200000e0000 */
[----:B------:R-:W-:Y:S01]  /*30e20*/  VIADD R3, R4, 0x24200 ;  /* 0x0002420004037836 */ /* 0x000fe20000000000 */
[----:B------:R-:W-:Y:S01]  /*30e30*/  R2UR UR7, R11 ;  /* 0x000000000b0772ca */ /* 0x000fe200000e0000 */
[----:B------:R-:W-:Y:S01]  /*30e40*/  UIADD3.X UR5, URZ, UR41, URZ, UP0, !UPT ;  /* 0x000000293f057290 */ /* 0x000fe200087fe43f */
[----:B------:R-:W-:Y:S02]  /*30e50*/  PLOP3.LUT P0, PT, PT, PT, PT, 0x80, 0x0 ;  /* 0x000000000000781c */ /* 0x000fe40003f0f070 */
[----:B-12---:R-:W-:-:S11]  /*30e60*/  IADD3 R6, R6, 0x33430, RZ ;  /* 0x0003343006067810 */ /* 0x006fd60007ffe0ff */
.L_x_2653:
        /* <DEDUP_REMOVED lines=15> */
.L_x_2654:
        /* <DEDUP_REMOVED lines=15> */
.L_x_2655:
        /* <DEDUP_REMOVED lines=10> */
.L_x_2640:
[----:B------:R-:W-:Y:S05]  /*310f0*/  BSYNC B0 ;  /* 0x0000000000007941 */ /* 0x000fea0003800000 */
.L_x_2639:
[----:B------:R-:W-:-:S06]  /*31100*/  UISETP.NE.AND UP0, UPT, UR37, 0x3, UPT ;  /* 0x000000032500788c */ /* 0x000fcc000bf05270 */
[----:B------:R-:W-:-:S13]  /*31110*/  PLOP3.LUT P0, PT, PT, PT, UP0, 0x80, 0x0 ;  /* 0x000000000000781c */ /* 0x000fda0003f0f008 */
[----:B------:R-:W-:Y:S05]  /*31120*/  @!P0 BRA `(.L_x_2656) ;  /* 0x0000000000048947 */ /* 0x000fea0003800000 */
[----:B------:R-:W-:Y:S01]  /*31130*/  BPT.TRAP 0x1 ;  /* 0x000000040000795c */ /* 0x000fe20000300000 */
.L_x_2656:
        /* <DEDUP_REMOVED lines=8> */
.L_x_2884:
[----:B------:R-:W-:Y:S05]  /*311c0*/  BSYNC B0 ;  /* 0x0000000000007941 */ /* 0x000fea0003800000 */
.L_x_2657:
[----:B------:R-:W-:Y:S05]  /*311d0*/  @!P1 BRA `(.L_x_2659) ;  /* 0x0000000000049947 */ /* 0x000fea0003800000 */
[----:B------:R-:W-:Y:S01]  /*311e0*/  BPT.TRAP 0x1 ;  /* 0x000000040000795c */ /* 0x000fe20000300000 */
.L_x_2659:
[----:B---3--:R-:W-:Y:S01]  /*311f0*/  SHF.L.U32 R4, R8, 0x1f, RZ ;  /* 0x0000001f08047819 */ /* 0x008fe200000006ff */
[----:B------:R-:W-:-:S03]  /*31200*/  IMAD R10, R0, 0x7800, RZ ;  /* 0x00007800000a7824 */ /* 0x000fc600078e02ff */
[----:B------:R-:W3:Y:S02]  /*31210*/  SYNCS.PHASECHK.TRANS64.TRYWAIT P0, [R3+URZ+0x33460], R4 ;  /* 0x03346004030075a7 */ /* 0x000ee4000800017f */
[----:B---3--:R-:W-:Y:S05]  /*31220*/  @!P0 BRA `(.L_x_2660) ;  /* 0x0000007000848947 */ /* 0x008fea0003800000 */
.L_x_2885:
[----:B------:R-:W4:Y:S04]  /*31230*/  LDL R0, [R1+0x30] ;  /* 0x0000300001007983 */ /* 0x000f280000100800 */
[----:B------:R-:W5:Y:S01]  /*31240*/  LDL R11, [R1+0x2c] ;  /* 0x00002c00010b7983 */ /* 0x000f620000100800 */
[----:B------:R-:W-:Y:S05]  /*31250*/  WARPSYNC.ALL ;  /* 0x0000000000007948 */ /* 0x000fea0003800000 */
[----:B----4-:R-:W-:-:S02]  /*31260*/  LOP3.LUT R0, R10, R0, RZ, 0xfc, !PT ;  /* 0x000000000a007212 */ /* 0x010fc400078efcff */
[----:B-----5:R-:W-:-:S03]  /*31270*/  LOP3.LUT R12, R10, R11, RZ, 0xfc, !PT ;  /* 0x0000000b0a0c7212 */ /* 0x020fc600078efcff */
[C---:B------:R-:W-:Y:S01]  /*31280*/  IMAD.IADD R0, R18.reuse, 0x1, R0 ;  /* 0x0000000112007824 */ /* 0x040fe200078e0200 */
[----:B------:R-:W-:-:S04]  /*31290*/  IADD3 R12, R18, R12, RZ ;  /* 0x0000000c120c7210 */ /* 0x000fc80007ffe0ff */
        /* <DEDUP_REMOVED lines=98> */
.L_x_2661:
[----:B------:R-:W3:Y:S01]  /*318c0*/  S2R R0, SR_TID.X ;  /* 0x0000000000007919 */ /* 0x000ee20000002100 */
[----:B--2---:R2:W-:Y:S01]  /*318d0*/  SYNCS.ARRIVE.TRANS64.A1T0 RZ, [R3+URZ+0x33450], RZ ;  /* 0x033450ff03ff79a7 */ /* 0x0045e2000810003f */
[----:B-1----:R1:W5:Y:S01]  /*318e0*/  LDL R8, [R1+0x18] ;  /* 0x0000180001087983 */ /* 0x0023620000100800 */
[----:B---3--:R-:W-:-:S03]  /*318f0*/  LOP3.LUT R4, R0, 0x7f, RZ, 0xc0, !PT ;  /* 0x0000007f00047812 */ /* 0x008fc600078ec0ff */
[----:B------:R-:W3:Y:S01]  /*31900*/  LDL R0, [R1+0x20] ;  /* 0x0000200001007983 */ /* 0x000ee20000100800 */
[----:B------:R-:W-:Y:S01]  /*31910*/  BAR.SYNC.DEFER_BLOCKING 0x2, 0x80 ;  /* 0x0082000000007b1d */ /* 0x000fe20000010000 */
[----:B------:R-:W-:-:S13]  /*31920*/  ISETP.NE.AND P0, PT, R4, RZ, PT ;  /* 0x000000ff0400720c */ /* 0x000fda0003f05270 */
[----:B--2---:R-:W-:-:S05]  /*31930*/  @!P0 VIADD R3, R3, 0x33480 ;  /* 0x0003348003038836 */ /* 0x004fca0000000000 */
[----:B------:R-:W-:-:S04]  /*31940*/  @!P0 PRMT R3, RZ, 0x654, R3 ;  /* 0x00000654ff038816 */ /* 0x000fc80000000003 */
[----:B------:R1:W-:Y:S01]  /*31950*/  @!P0 SYNCS.ARRIVE.TRANS64.RED.A1T0 RZ, [R3+URZ], RZ ;  /* 0x000000ff03ff89a7 */ /* 0x0003e2000810043f */
[C---:B---3--:R-:W-:Y:S01]  /*31960*/  ISETP.GT.AND P0, PT, R2.reuse, R0, PT ;  /* 0x000000000200720c */ /* 0x048fe20003f04270 */
[----:B------:R-:W-:Y:S02]  /*31970*/  VIADD R2, R2, 0xffffffff ;  /* 0xffffffff02027836 */ /* 0x000fe40000000000 */
[----:B------:R-:W-:-:S10]  /*31980*/  IMAD.MOV.U32 R0, RZ, RZ, R19 ;  /* 0x000000ffff007224 */ /* 0x000fd400078e0013 */
[----:B-1----:R-:W-:Y:S05]  /*31990*/  @P0 BRA `(.L_x_2662) ;  /* 0xffffffec00240947 */ /* 0x002fea000383ffff */
.L_x_2638:
        /* <DEDUP_REMOVED lines=18> */
.L_x_2664:
[----:B------:R-:W-:Y:S05]  /*31ac0*/  BSYNC B0 ;  /* 0x0000000000007941 */ /* 0x000fea0003800000 */
.L_x_2663:
[----:B------:R-:W-:-:S06]  /*31ad0*/  UISETP.NE.AND UP0, UPT, UR37, 0x3, UPT ;  /* 0x000000032500788c */ /* 0x000fcc000bf05270 */
[----:B------:R-:W-:-:S13]  /*31ae0*/  PLOP3.LUT P1, PT, PT, PT, UP0, 0x80, 0x0 ;  /* 0x000000000000781c */ /* 0x000fda0003f2f008 */
[----:B------:R-:W-:Y:S05]  /*31af0*/  @!P1 BRA `(.L_x_2665) ;  /* 0x0000000000049947 */ /* 0x000fea0003800000 */
[----:B------:R-:W-:Y:S01]  /*31b00*/  BPT.TRAP 0x1 ;  /* 0x000000040000795c */ /* 0x000fe20000300000 */
.L_x_2665:
        /* <DEDUP_REMOVED lines=9> */
.L_x_2886:
[----:B------:R-:W-:Y:S05]  /*31ba0*/  BSYNC B0 ;  /* 0x0000000000007941 */ /* 0x000fea0003800000 */
.L_x_2666:
[----:B------:R-:W-:Y:S05]  /*31bb0*/  @!P2 BRA `(.L_x_2668) ;  /* 0x000000000004a947 */ /* 0x000fea0003800000 */
[----:B------:R-:W-:Y:S01]  /*31bc0*/  BPT.TRAP 0x1 ;  /* 0x000000040000795c */ /* 0x000fe20000300000 */
.L_x_2668:
[----:B--2---:R-:W2:Y:S02]  /*31bd0*/  LDL R0, [R1+0x18] ;  /* 0x0000180001007983 */ /* 0x004ea40000100800 */
[----:B--2---:R-:W-:-:S04]  /*31be0*/  SHF.L.U32 R0, R0, 0x1f, RZ ;  /* 0x0000001f00007819 */ /* 0x004fc800000006ff */
[----:B------:R-:W2:Y:S02]  /*31bf0*/  SYNCS.PHASECHK.TRANS64.TRYWAIT P1, [R3+URZ+0x33460], R0 ;  /* 0x03346000030075a7 */ /* 0x000ea4000802017f */
[----:B--2---:R-:W-:Y:S05]  /*31c00*/  @!P1 BRA `(.L_x_2669) ;  /* 0x0000006800349947 */ /* 0x004fea0003800000 */
.L_x_2887:
        /* <DEDUP_REMOVED lines=106> */
.L_x_2670:
        /* <DEDUP_REMOVED lines=12> */
.L_x_2613:
        /* <DEDUP_REMOVED lines=9> */
[----:B------:R-:W2:Y:S04]  /*32400*/  LDS.128 R4, [R18+0x334d0] ;  /* 0x0334d00012047984 */ /* 0x000ea80000000c00 */
[----:B--2---:R2:W-:Y:S04]  /*32410*/  STL.64 [R1], R4 ;  /* 0x0000000401007387 */ /* 0x0045e80000100a00 */
[----:B------:R2:W-:Y:S01]  /*32420*/  STL.64 [R1+0x8], R6 ;  /* 0x0000080601007387 */ /* 0x0005e20000100a00 */
[----:B------:R-:W-:Y:S06]  /*32430*/  BAR.ARV 0x4, 0x180 ;  /* 0x0106000000007b1d */ /* 0x000fec0000002000 */
[----:B------:R-:W-:Y:S05]  /*32440*/  BRA `(.L_x_2672) ;  /* 0x0000001000387947 */ /* 0x000fea0003800000 */
.L_x_2671:
        /* <DEDUP_REMOVED lines=25> */
[----:B---3--:R-:W-:Y:S01]  /*325e0*/  @!P1 MOV R4, R8 ;  /* 0x0000000800049202 */ /* 0x008fe20000000f00 */
[----:B------:R-:W-:-:S02]  /*325f0*/  IMAD.MOV.U32 R8, RZ, RZ, RZ ;  /* 0x000000ffff087224 */ /* 0x000fc400078e00ff */
        /* <DEDUP_REMOVED lines=18> */
[----:B------:R1:W2:Y:S02]  /*32720*/  SHFL.IDX PT, R9, R7, 0x1f, 0x1f ;  /* 0x03e01f0007097f89 */ /* 0x0002a400000e0000 */
.L_x_2897:
[----:B------:R-:W-:Y:S02]  /*32730*/  ULDC UR4, c[0x0][0xc38] ;  /* 0x00030e0000047ab9 */ /* 0x000fe40000000800 */
[----:B------:R-:W-:-:S04]  /*32740*/  IMAD.U32 R2, RZ, RZ, UR4 ;  /* 0x00000004ff027e24 */ /* 0x000fc8000f8e00ff */
[----:B--2---:R-:W-:-:S04]  /*32750*/  IMAD R9, R9, R2, RZ ;  /* 0x0000000209097224 */ /* 0x004fc800078e02ff */
[----:B------:R-:W-:-:S05]  /*32760*/  IMAD.IADD R0, R0, 0x1, R9 ;  /* 0x0000000100007824 */ /* 0x000fca00078e0209 */
[----:B------:R-:W-:-:S13]  /*32770*/  ISETP.GT.AND P6, PT, R0, R5, PT ;  /* 0x000000050000720c */ /* 0x000fda0003fc4270 */
[----:B------:R-:W-:Y:S05]  /*32780*/  @P6 BRA `(.L_x_2674) ;  /* 0x0000000000ac6947 */ /* 0x000fea0003800000 */
.L_x_2677:
[----:B------:R-:W2:Y:S01]  /*32790*/  LDL.LU R3, [R1+0xc] ;  /* 0x00000c0001037983 */ /* 0x000ea20000300800 */
[----:B------:R-:W3:Y:S01]  /*327a0*/  LDC R2, c[0x0][0xc3c] ;  /* 0x00030f00ff027b82 */ /* 0x000ee20000000800 */
[----:B--2---:R-:W-:-:S05]  /*327b0*/  VIADD R3, R3, 0x1f ;  /* 0x0000001f03037836 */ /* 0x004fca0000000000 */
[----:B---3--:R-:W-:-:S13]  /*327c0*/  ISETP.GE.AND P6, PT, R3, R2, PT ;  /* 0x000000020300720c */ /* 0x008fda0003fc6270 */
[----:B------:R-:W-:Y:S05]  /*327d0*/  @P6 BRA `(.L_x_2675) ;  /* 0x0000000800ec6947 */ /* 0x000fea0003800000 */
[----:B------:R-:W2:Y:S01]  /*327e0*/  S2R R4, SR_TID.X ;  /* 0x0000000000047919 */ /* 0x000ea20000002100 */
[----:B------:R3:W-:Y:S01]  /*327f0*/  STL [R1+0xc], R3 ;  /* 0x00000c0301007387 */ /* 0x0007e20000100800 */
[----:B--2---:R-:W-:-:S05]  /*32800*/  LOP3.LUT R4, R4, 0x1f, RZ, 0xc0, !PT ;  /* 0x0000001f04047812 */ /* 0x004fca00078ec0ff */
[----:B------:R-:W-:Y:S02]  /*32810*/  IMAD.IADD R6, R3, 0x1, R4 ;  /* 0x0000000103067824 */ /* 0x000fe400078e0204 */
[----:B------:R-:W-:-:S03]  /*32820*/  IMAD.MOV.U32 R4, RZ, RZ, RZ ;  /* 0x000000ffff047224 */ /* 0x000fc600078e00ff */
[----:B------:R-:W-:-:S13]  /*32830*/  ISETP.GE.OR P6, PT, R6, R2, !P0 ;  /* 0x000000020600720c */ /* 0x000fda00047c6670 */
[----:B---3--:R-:W2:Y:S02]  /*32840*/  @!P6 LDC.64 R2, c[0x0][0xc80] ;  /* 0x00032000ff02eb82 */ /* 0x008ea40000000a00 */
[----:B--2---:R-:W-:-:S05]  /*32850*/  @!P6 IMAD.WIDE R2, R6, 0x4, R2 ;  /* 0x000000040602e825 */ /* 0x004fca00078e0202 */
[----:B------:R2:W3:Y:S02]  /*32860*/  @!P6 LDG.E R4, desc[UR54][R2.64] ;  /* 0x000000360204e981 */ /* 0x0004e4000c1e1900 */
[----:B--2---:R-:W2:Y:S02]  /*32870*/  @!P6 LDC.64 R2, c[0x0][0xc78] ;  /* 0x00031e00ff02eb82 */ /* 0x004ea40000000a00 */
[----:B--2---:R-:W-:Y:S01]  /*32880*/  @!P6 IMAD.WIDE R2, R6, 0x4, R2 ;  /* 0x000000040602e825 */ /* 0x004fe200078e0202 */
[----:B------:R-:W-:-:S06]  /*32890*/  MOV R6, RZ ;  /* 0x000000ff00067202 */ /* 0x000fcc0000000f00 */
[----:B------:R-:W3:Y:S01]  /*328a0*/  @!P6 LDG.E R6, desc[UR54][R2.64] ;  /* 0x000000360206e981 */ /* 0x000ee2000c1e1900 */
[----:B------:R-:W-:Y:S01]  /*328b0*/  UMOV UR4, 0xffffffff ;  /* 0xffffffff00047882 */ /* 0x000fe20000000000 */
[----:B---3--:R-:W-:Y:S02]  /*328c0*/  IMAD R2, R6, R4, RZ ;  /* 0x0000000406027224 */ /* 0x008fe400078e02ff */
[----:B------:R-:W-:Y:S05]  /*328d0*/  BRA.DIV UR4, `(.L_x_2676) ;  /* 0x0000006204747947 */ /* 0x000fea000b800000 */
        /* <DEDUP_REMOVED lines=14> */
[----:B-1----:R-:W-:-:S05]  /*329c0*/  IMAD.IADD R7, R2, 0x1, R3 ;  /* 0x0000000102077824 */ /* 0x002fca00078e0203 */
[----:B------:R1:W2:Y:S02]  /*329d0*/  SHFL.IDX PT, R9, R7, 0x1f, 0x1f ;  /* 0x03e01f0007097f89 */ /* 0x0002a400000e0000 */
.L_x_2905:
[----:B------:R-:W-:Y:S02]  /*329e0*/  ULDC UR4, c[0x0][0xc38] ;  /* 0x00030e0000047ab9 */ /* 0x000fe40000000800 */
[----:B------:R-:W-:-:S04]  /*329f0*/  IMAD.U32 R2, RZ, RZ, UR4 ;  /* 0x00000004ff027e24 */ /* 0x000fc8000f8e00ff */
[----:B--2---:R-:W-:-:S05]  /*32a00*/  IMAD R9, R9, R2, RZ ;  /* 0x0000000209097224 */ /* 0x004fca00078e02ff */
[----:B------:R-:W-:-:S04]  /*32a10*/  IADD3 R0, R9, R0, RZ ;  /* 0x0000000009007210 */ /* 0x000fc80007ffe0ff */
[----:B------:R-:W-:-:S13]  /*32a20*/  ISETP.GT.AND P6, PT, R0, R5, PT ;  /* 0x000000050000720c */ /* 0x000fda0003fc4270 */
[----:B------:R-:W-:Y:S05]  /*32a30*/  @!P6 BRA `(.L_x_2677) ;  /* 0xfffffffc0054e947 */ /* 0x000fea000383ffff */
.L_x_2674:
[----:B------:R-:W-:Y:S01]  /*32a40*/  IMAD.IADD R9, R0, 0x1, -R9 ;  /* 0x0000000100097824 */ /* 0x000fe200078e0a09 */
[----:B------:R-:W-:-:S03]  /*32a50*/  UMOV UR4, 0xffffffff ;  /* 0xffffffff00047882 */ /* 0x000fc60000000000 */
[----:B------:R-:W-:-:S05]  /*32a60*/  IMAD R0, R7, R2, R9 ;  /* 0x0000000207007224 */ /* 0x000fca00078e0209 */
[----:B------:R-:W-:Y:S01]  /*32a70*/  ISETP.GT.AND P6, PT, R0, R5, PT ;  /* 0x000000050000720c */ /* 0x000fe20003fc4270 */
[----:B------:R-:W-:-:S12]  /*32a80*/  BRA.DIV UR4, `(.L_x_2678) ;  /* 0x0000006204e07947 */ /* 0x000fd8000b800000 */
[----:B------:R-:W2:Y:S01]  /*32a90*/  LDL.LU R10, [R1+0xc] ;  /* 0x00000c00010a7983 */ /* 0x000ea20000300800 */
[----:B------:R-:W-:-:S04]  /*32aa0*/  VOTE.ANY R0, PT, !P6 ;  /* 0x0000000000007806 */ /* 0x000fc800070e0100 */
[----:B------:R-:W3:Y:S02]  /*32ab0*/  POPC R3, R0 ;  /* 0x0000000000037309 */ /* 0x000ee40000000000 */
[----:B---3--:R3:W4:Y:S04]  /*32ac0*/  SHFL.IDX PT, R4, R4, R3, 0x1f ;  /* 0x00001f0304047589 */ /* 0x00872800000e0000 */
[----:B------:R3:W0:Y:S01]  /*32ad0*/  SHFL.IDX PT, R6, R6, R3, 0x1f ;  /* 0x00001f0306067589 */ /* 0x00062200000e0000 */
[----:B--2---:R-:W-:-:S05]  /*32ae0*/  IMAD.IADD R10, R3, 0x1, R10 ;  /* 0x00000001030a7824 */ /* 0x004fca00078e020a */
[----:B0---4-:R3:W-:Y:S02]  /*32af0*/  STL [R1+0xc], R10 ;  /* 0x00000c0a01007387 */ /* 0x0117e40000100800 */
.L_x_2910:
[----:B------:R-:W-:-:S13]  /*32b00*/  ISETP.NE.AND P0, PT, R0, RZ, PT ;  /* 0x000000ff0000720c */ /* 0x000fda0003f05270 */
[----:B------:R-:W-:Y:S05]  /*32b10*/  @!P0 BRA `(.L_x_2679) ;  /* 0x0000000000148947 */ /* 0x000fea0003800000 */
[----:B------:R-:W-:Y:S01]  /*32b20*/  UMOV UR4, 0xffffffff ;  /* 0xffffffff00047882 */ /* 0x000fe20000000000 */
[----:B---3--:R-:W-:Y:S02]  /*32b30*/  VIADD R3, R3, 0xffffffff ;  /* 0xffffffff03037836 */ /* 0x008fe40000000000 */
[----:B------:R-:W-:Y:S05]  /*32b40*/  BRA.DIV UR4, `(.L_x_2680) ;  /* 0x0000006604187947 */ /* 0x000fea000b800000 */
[----:B------:R2:W3:Y:S02]  /*32b50*/  SHFL.IDX PT, R3, R7, R3, 0x1f ;  /* 0x00001f0307037589 */ /* 0x0004e400000e0000 */
.L_x_2913:
[----:B---3--:R-:W-:-:S07]  /*32b60*/  IMAD.MOV.U32 R8, RZ, RZ, R3 ;  /* 0x000000ffff087224 */ /* 0x008fce00078e0003 */
.L_x_2679:
[----:B------:R-:W-:Y:S01]  /*32b70*/  ISETP.NE.AND P0, PT, R6, 0x1, PT ;  /* 0x000000010600780c */ /* 0x000fe20003f05270 */
[----:B------:R-:W-:-:S05]  /*32b80*/  IMAD R0, R8, R2, R9 ;  /* 0x0000000208007224 */ /* 0x000fca00078e0209 */
[----:B------:R4:W-:Y:S02]  /*32b90*/  STL [R1], R0 ;  /* 0x0000000001007387 */ /* 0x0009e40000100800 */
[----:B----4-:R-:W-:-:S05]  /*32ba0*/  IMAD.IADD R0, R5, 0x1, -R0 ;  /* 0x0000000105007824 */ /* 0x010fca00078e0a00 */
[----:B------:R-:W-:Y:S05]  /*32bb0*/  @!P0 BRA `(.L_x_2681) ;  /* 0x0000000000e48947 */ /* 0x000fea0003800000 */
[----:B------:R-:W-:-:S04]  /*32bc0*/  IABS R5, R4 ;  /* 0x0000000400057213 */ /* 0x000fc80000000000 */
[----:B------:R-:W4:Y:S08]  /*32bd0*/  I2F.RP R2, R5 ;  /* 0x0000000500027306 */ /* 0x000f300000209400 */
[----:B----4-:R-:W4:Y:S02]  /*32be0*/  MUFU.RCP R2, R2 ;  /* 0x0000000200027308 */ /* 0x010f240000001000 */
[----:B----4-:R-:W-:-:S06]  /*32bf0*/  VIADD R2, R2, 0xffffffe ;  /* 0x0ffffffe02027836 */ /* 0x010fcc0000000000 */
[----:B---3--:R-:W3:Y:S02]  /*32c00*/  F2I.FTZ.U32.TRUNC.NTZ R3, R2 ;  /* 0x0000000200037305 */ /* 0x008ee4000021f000 */
[----:B---3--:R-:W-:-:S05]  /*32c10*/  IADD3 R2, RZ, -R3, RZ ;  /* 0x80000003ff027210 */ /* 0x008fca0007ffe0ff */
        /* <DEDUP_REMOVED lines=9> */
[----:B------:R-:W-:Y:S01]  /*32cb0*/  @!P1 IMAD.IADD R2, R2, 0x1, -R5 ;  /* 0x0000000102029824 */ /* 0x000fe200078e0a05 */
[----:B------:R-:W-:Y:S02]  /*32cc0*/  @!P1 IADD3 R8, R8, 0x1, RZ ;  /* 0x0000000108089810 */ /* 0x000fe40007ffe0ff */
[----:B------:R-:W-:Y:S02]  /*32cd0*/  ISETP.NE.AND P1, PT, R4, RZ, PT ;  /* 0x000000ff0400720c */ /* 0x000fe40003f25270 */
[----:B------:R-:W-:Y:S02]  /*32ce0*/  ISETP.GE.U32.AND P0, PT, R2, R5, PT ;  /* 0x000000050200720c */ /* 0x000fe40003f06070 */
[----:B------:R-:W-:-:S04]  /*32cf0*/  IABS R5, R6 ;  /* 0x0000000600057213 */ /* 0x000fc80000000000 */
[----:B------:R-:W3:Y:S07]  /*32d00*/  I2F.RP R2, R5 ;  /* 0x0000000500027306 */ /* 0x000eee0000209400 */
[----:B------:R-:W-:Y:S01]  /*32d10*/  @P0 VIADD R8, R8, 0x1 ;  /* 0x0000000108080836 */ /* 0x000fe20000000000 */
[----:B---3--:R-:W3:Y:S02]  /*32d20*/  MUFU.RCP R2, R2 ;  /* 0x0000000200027308 */ /* 0x008ee40000001000 */
[----:B---3--:R-:W-:-:S06]  /*32d30*/  VIADD R2, R2, 0xffffffe ;  /* 0x0ffffffe02027836 */ /* 0x008fcc0000000000 */
[----:B------:R-:W3:Y:S02]  /*32d40*/  F2I.FTZ.U32.TRUNC.NTZ R3, R2 ;  /* 0x0000000200037305 */ /* 0x000ee4000021f000 */
[----:B---3--:R-:W-:-:S04]  /*32d50*/  IMAD.MOV R2, RZ, RZ, -R3 ;  /* 0x000000ffff027224 */ /* 0x008fc800078e0a03 */
[----:B-12---:R-:W-:Y:S02]  /*32d60*/  IMAD R7, R2, R5, RZ ;  /* 0x0000000502077224 */ /* 0x006fe400078e02ff */
        /* <DEDUP_REMOVED lines=13> */
[----:B------:R-:W-:Y:S01]  /*32e40*/  @!P1 IMAD.IADD R2, R2, 0x1, -R5 ;  /* 0x0000000102029824 */ /* 0x000fe200078e0a05 */
[----:B------:R-:W-:Y:S02]  /*32e50*/  @!P1 IADD3 R7, R7, 0x1, RZ ;  /* 0x0000000107079810 */ /* 0x000fe40007ffe0ff */
        /* <DEDUP_REMOVED lines=15> */
.L_x_2681:
[----:B---3--:R-:W3:Y:S01]  /*32f50*/  LDL R3, [R1+0xc] ;  /* 0x00000c0001037983 */ /* 0x008ee20000100800 */
[----:B-12---:R-:W3:Y:S02]  /*32f60*/  LDC.64 R6, c[0x0][0xc90] ;  /* 0x00032400ff067b82 */ /* 0x006ee40000000a00 */
[----:B---3--:R-:W-:-:S05]  /*32f70*/  IMAD.WIDE R6, R3, 0x4, R6 ;  /* 0x0000000403067825 */ /* 0x008fca00078e0206 */
[----:B------:R-:W2:Y:S02]  /*32f80*/  LDG.E R3, desc[UR54][R6.64] ;  /* 0x0000003606037981 */ /* 0x000ea4000c1e1900 */
[----:B--2---:R-:W-:-:S05]  /*32f90*/  IMAD R5, R4, R3, RZ ;  /* 0x0000000304057224 */ /* 0x004fca00078e02ff */
[----:B------:R-:W-:-:S04]  /*32fa0*/  IABS R8, R5 ;  /* 0x0000000500087213 */ /* 0x000fc80000000000 */
[----:B------:R-:W1:Y:S08]  /*32fb0*/  I2F.RP R6, R8 ;  /* 0x0000000800067306 */ /* 0x000e700000209400 */
[----:B-1----:R-:W1:Y:S02]  /*32fc0*/  MUFU.RCP R6, R6 ;  /* 0x0000000600067308 */ /* 0x002e640000001000 */
[----:B-1----:R-:W-:-:S06]  /*32fd0*/  VIADD R6, R6, 0xffffffe ;  /* 0x0ffffffe06067836 */ /* 0x002fcc0000000000 */
[----:B------:R-:W1:Y:S02]  /*32fe0*/  F2I.FTZ.U32.TRUNC.NTZ R7, R6 ;  /* 0x0000000600077305 */ /* 0x000e64000021f000 */
[----:B-1----:R-:W-:-:S05]  /*32ff0*/  IADD3 R6, RZ, -R7, RZ ;  /* 0x80000007ff067210 */ /* 0x002fca0007ffe0ff */
        /* <DEDUP_REMOVED lines=16> */
[----:B------:R-:W-:-:S05]  /*33100*/  IMAD.MOV.U32 R6, RZ, RZ, R9 ;  /* 0x000000ffff067224 */ /* 0x000fca00078e0009 */
[----:B------:R-:W-:Y:S02]  /*33110*/  @!P2 IADD3 R6, -R6, RZ, RZ ;  /* 0x000000ff0606a210 */ /* 0x000fe40007ffe1ff */
        /* <DEDUP_REMOVED lines=21> */
[-C--:B------:R-:W-:Y:S01]  /*33270*/  @!P1 IADD3 R0, R0, -R9.reuse, RZ ;  /* 0x8000000900009210 */ /* 0x080fe20007ffe0ff */
        /* <DEDUP_REMOVED lines=13> */
.L_x_2682:
[----:B------:R-:W-:-:S05]  /*33350*/  LOP3.LUT R0, RZ, R0, RZ, 0x33, !PT ;  /* 0x00000000ff007212 */ /* 0x000fca00078e33ff */
[----:B------:R-:W-:-:S05]  /*33360*/  IMAD.IADD R0, R4, 0x1, R0 ;  /* 0x0000000104007824 */ /* 0x000fca00078e0200 */
[----:B------:R3:W-:Y:S01]  /*33370*/  STL [R1+0x4], R0 ;  /* 0x0000040001007387 */ /* 0x0007e20000100800 */
[----:B------:R-:W-:Y:S05]  /*33380*/  BRA `(.L_x_2683) ;  /* 0x0000000000287947 */ /* 0x000fea0003800000 */
.L_x_2675:
        /* <DEDUP_REMOVED lines=10> */
.L_x_2683:
[----:B-12-4-:R-:W2:Y:S04]  /*33430*/  LDL R2, [R1+0xc] ;  /* 0x00000c0001027983 */ /* 0x016ea80000100800 */
        /* <DEDUP_REMOVED lines=15> */
.L_x_2672:
[----:B------:R-:W4:Y:S01]  /*33530*/  LDL R0, [R1+0xc] ;  /* 0x00000c0001007983 */ /* 0x000f220000100800 */
[----:B------:R-:W-:Y:S02]  /*33540*/  ULDC UR4, c[0x0][0xc3c] ;  /* 0x00030f0000047ab9 */ /* 0x000fe40000000800 */
[----:B----4-:R-:W-:-:S13]  /*33550*/  ISETP.GE.AND P0, PT, R0, UR4, PT ;  /* 0x0000000400007c0c */ /* 0x010fda000bf06270 */
[----:B------:R-:W-:Y:S05]  /*33560*/  @!P0 BRA `(.L_x_2684) ;  /* 0xffffff9000d88947 */ /* 0x000fea000383ffff */
[----:B------:R-:W-:Y:S05]  /*33570*/  BSYNC B7 ;  /* 0x0000000000077941 */ /* 0x000fea0003800000 */
.L_x_2564:
[----:B--2---:R-:W2:Y:S01]  /*33580*/  LDL.LU R0, [R1+0x58] ;  /* 0x0000580001007983 */ /* 0x004ea20000300800 */
[----:B------:R-:W-:Y:S01]  /*33590*/  BSSY B0, `(.L_x_2685) ;  /* 0x000000b000007945 */ /* 0x000fe20003800000 */
[----:B-1-3--:R-:W1:Y:S01]  /*335a0*/  S2R R5, SR_CgaCtaId ;  /* 0x0000000000057919 */ /* 0x00ae620000008800 */
[----:B--2---:R-:W-:-:S05]  /*335b0*/  VIADD R0, R0, 0x1 ;  /* 0x0000000100007836 */ /* 0x004fca0000000000 */
[----:B0-----:R-:W-:-:S04]  /*335c0*/  LEA.HI R2, R0, R0, RZ, 0x1 ;  /* 0x0000000000027211 */ /* 0x001fc800078f08ff */
[----:B------:R-:W-:-:S05]  /*335d0*/  LOP3.LUT R3, R2, 0xfffffffe, RZ, 0xc0, !PT ;  /* 0xfffffffe02037812 */ /* 0x000fca00078ec0ff */
[----:B------:R-:W-:Y:S01]  /*335e0*/  IMAD.IADD R3, R0, 0x1, -R3 ;  /* 0x0000000100037824 */ /* 0x000fe200078e0a03 */
[----:B------:R-:W-:-:S04]  /*335f0*/  MOV R0, 0x400 ;  /* 0x0000040000007802 */ /* 0x000fc80000000f00 */
[----:B-1----:R-:W-:Y:S02]  /*33600*/  LEA R0, R5, R0, 0x18 ;  /* 0x0000000005007211 */ /* 0x002fe400078ec0ff */
[----:B------:R-:W-:-:S04]  /*33610*/  SHF.L.U32 R3, R3, 0x1f, RZ ;  /* 0x0000001f03037819 */ /* 0x000fc800000006ff */
[----:B------:R-:W0:Y:S02]  /*33620*/  SYNCS.PHASECHK.TRANS64.TRYWAIT P0, [R0+URZ+0x33420], R3 ;  /* 0x03342003000075a7 */ /* 0x000e24000800017f */
[----:B0-----:R-:W-:Y:S05]  /*33630*/  @!P0 BRA `(.L_x_2686) ;  /* 0x0000005800888947 */ /* 0x001fea0003800000 */
.L_x_2914:
[----:B------:R-:W-:Y:S05]  /*33640*/  BSYNC B0 ;  /* 0x0000000000007941 */ /* 0x000fea0003800000 */
.L_x_2685:
[----:B------:R-:W-:-:S03]  /*33650*/  UMOV UR4, 0xffffffff ;  /* 0xffffffff00047882 */ /* 0x000fc60000000000 */
[----:B------:R-:W-:Y:S05]  /*33660*/  BRA.DIV UR4, `(.L_x_2687) ;  /* 0x0000005a04907947 */ /* 0x000fea000b800000 */
[----:B------:R-:W1:Y:S02]  /*33670*/  S2R R2, SR_TID.X ;  /* 0x0000000000027919 */ /* 0x000e640000002100 */
[----:B-1----:R-:W-:-:S04]  /*33680*/  SHF.R.U32.HI R2, RZ, 0x5, R2 ;  /* 0x00000005ff027819 */ /* 0x002fc80000011602 */
[----:B------:R-:W-:-:S05]  /*33690*/  LOP3.LUT R2, R2, 0x3, RZ, 0xc0, !PT ;  /* 0x0000000302027812 */ /* 0x000fca00078ec0ff */
[----:B------:R1:W2:Y:S02]  /*336a0*/  SHFL.IDX PT, R14, R2, RZ, 0x1f ;  /* 0x00001fff020e7589 */ /* 0x0002a400000e0000 */
.L_x_2917:
[----:B--2---:R-:W-:-:S13]  /*336b0*/  ISETP.NE.AND P0, PT, R14, RZ, PT ;  /* 0x000000ff0e00720c */ /* 0x004fda0003f05270 */
[----:B------:R-:W-:Y:S05]  /*336c0*/  @P0 BRA `(.L_x_2338) ;  /* 0x0000000000a80947 */ /* 0x000fea0003800000 */
[----:B------:R-:W-:-:S03]  /*336d0*/  UMOV UR4, 0xffffffff ;  /* 0xffffffff00047882 */ /* 0x000fc60000000000 */
[----:B------:R-:W-:Y:S05]  /*336e0*/  BRA.DIV UR4, `(.L_x_2688) ;  /* 0x0000005a04a47947 */ /* 0x000fea000b800000 */
[----:B------:R-:W-:-:S13]  /*336f0*/  ELECT P6, URZ, PT ;  /* 0x00000000003f782f */ /* 0x000fda00038c0000 */
.L_x_2920:
[----:B------:R-:W-:Y:S05]  /*33700*/  @!P6 BRA `(.L_x_2338) ;  /* 0x000000000098e947 */ /* 0x000fea0003800000 */
[----:B------:R-:W-:-:S06]  /*33710*/  ULOP3.LUT UR4, UR36, 0x2, URZ, 0xfc, !UPT ;  /* 0x0000000224047892 */ /* 0x000fcc000f8efc3f */
[----:B-1----:R-:W-:-:S04]  /*33720*/  MOV R2, UR4 ;  /* 0x0000000400027c02 */ /* 0x002fc80008000f00 */
[----:B------:R-:W-:-:S13]  /*33730*/  ISETP.NE.AND P0, PT, R2, 0x3, PT ;  /* 0x000000030200780c */ /* 0x000fda0003f05270 */
[----:B------:R-:W-:Y:S05]  /*33740*/  @!P0 BRA `(.L_x_2689) ;  /* 0x0000000000048947 */ /* 0x000fea0003800000 */
[----:B------:R-:W-:Y:S01]  /*33750*/  BPT.TRAP 0x1 ;  /* 0x000000040000795c */ /* 0x000fe20000300000 */
.L_x_2689:
        /* <DEDUP_REMOVED lines=13> */
.L_x_2921:
[----:B------:R-:W1:Y:S02]  /*33830*/  SYNCS.PHASECHK.TRANS64.TRYWAIT P1, [R7+URZ], R2 ;  /* 0x00000002070075a7 */ /* 0x000e64000802017f */
[----:B-1----:R-:W-:Y:S05]  /*33840*/  @!P1 BRA `(.L_x_2691) ;  /* 0x0000005800809947 */ /* 0x002fea0003800000 */
.L_x_2922:
[----:B------:R-:W-:Y:S05]  /*33850*/  @!P0 BRA `(.L_x_2692) ;  /* 0x0000000000048947 */ /* 0x000fea0003800000 */
[----:B------:R-:W-:Y:S01]  /*33860*/  BPT.TRAP 0x1 ;  /* 0x000000040000795c */ /* 0x000fe20000300000 */
.L_x_2692:
[----:B------:R-:W-:-:S04]  /*33870*/  IMAD R4, R19, 0x8, R0 ;  /* 0x0000000813047824 */ /* 0x000fc800078e0200 */
[----:B------:R-:W2:Y:S02]  /*33880*/  SYNCS.PHASECHK.TRANS64.TRYWAIT P1, [R4+URZ+0x33460], R5 ;  /* 0x03346005040075a7 */ /* 0x000ea4000802017f */
[----:B--2---:R-:W-:Y:S05]  /*33890*/  @!P1 BRA `(.L_x_2693) ;  /* 0x0000005800809947 */ /* 0x004fea0003800000 */
.L_x_2923:
[----:B------:R-:W-:Y:S05]  /*338a0*/  @!P0 BRA `(.L_x_2694) ;  /* 0x0000000000048947 */ /* 0x000fea0003800000 */
[----:B------:R-:W-:Y:S01]  /*338b0*/  BPT.TRAP 0x1 ;  /* 0x000000040000795c */ /* 0x000fe20000300000 */
.L_x_2694:
[----:B------:R-:W-:-:S04]  /*338c0*/  IMAD R3, R3, 0x8, R0 ;  /* 0x0000000803037824 */ /* 0x000fc800078e0200 */
[----:B------:R-:W3:Y:S02]  /*338d0*/  SYNCS.PHASECHK.TRANS64.TRYWAIT P1, [R3+URZ+0x33460], R2 ;  /* 0x03346002030075a7 */ /* 0x000ee4000802017f */
[----:B---3--:R-:W-:Y:S05]  /*338e0*/  @!P1 BRA `(.L_x_2695) ;  /* 0x0000005800809947 */ /* 0x008fea0003800000 */
.L_x_2924:
[----:B------:R-:W-:Y:S05]  /*338f0*/  @!P0 BRA `(.L_x_2696) ;  /* 0x0000000000048947 */ /* 0x000fea0003800000 */
[----:B------:R-:W-:Y:S01]  /*33900*/  BPT.TRAP 0x1 ;  /* 0x000000040000795c */ /* 0x000fe20000300000 */
.L_x_2696:
[----:B------:R-:W4:Y:S02]  /*33910*/  SYNCS.PHASECHK.TRANS64.TRYWAIT P0, [R4+URZ+0x33480], R5 ;  /* 0x03348005040075a7 */ /* 0x000f24000800017f */
[----:B----4-:R-:W-:Y:S05]  /*33920*/  @!P0 BRA `(.L_x_2697) ;  /* 0x0000005800848947 */ /* 0x010fea0003800000 */
.L_x_2698:
[----:B------:R0:W0:Y:S02]  /*33930*/  SYNCS.PHASECHK.TRANS64.TRYWAIT P0, [R3+URZ+0x33480], R2 ;  /* 0x03348002030075a7 */ /* 0x000024000800017f */
[----:B0-----:R-:W-:Y:S05]  /*33940*/  @!P0 NANOSLEEP.SYNCS 0x989680 ;  /* 0x009896800000895d */ /* 0x001fea0003900000 */
[----:B------:R-:W0:Y:S02]  /*33950*/  @!P0 SYNCS.PHASECHK.TRANS64 P0, [R3+URZ+0x33480], R2 ;  /* 0x03348002030085a7 */ /* 0x000e24000800007f */
[----:B0-----:R-:W-:Y:S05]  /*33960*/  @!P0 BRA `(.L_x_2698) ;  /* 0xfffffffc00f08947 */ /* 0x001fea000383ffff */
.L_x_2338:
[----:B------:R-:W-:Y:S05]  /*33970*/  BSYNC B8 ;  /* 0x0000000000087941 */ /* 0x000fea0003800000 */
.L_x_2335:
[----:B------:R-:W-:Y:S05]  /*33980*/  EXIT ;  /* 0x000000000000794d */ /* 0x000fea0003800000 */
.L_x_2358:
[----:B-1----:R1:W2:Y:S02]  /*33990*/  SYNCS.PHASECHK.TRANS64.TRYWAIT P5, [R100+URZ+0x33490], R101 ;  /* 0x03349065640075a7 */ /* 0x0022a400080a017f */
[----:B--2---:R-:W-:Y:S05]  /*339a0*/  @!P5 NANOSLEEP.SYNCS 0x989680 ;  /* 0x009896800000d95d */ /* 0x004fea0003900000 */
[----:B------:R-:W2:Y:S02]  /*339b0*/  @!P5 SYNCS.PHASECHK.TRANS64 P5, [R100+URZ+0x33490], R101 ;  /* 0x033490656400d5a7 */ /* 0x000ea400080a007f */
[----:B--2---:R-:W-:Y:S05]  /*339c0*/  @!P5 BRA `(.L_x_2358) ;  /* 0xfffffffc00f0d947 */ /* 0x004fea000383ffff */
[----:B------:R-:W-:Y:S05]  /*339d0*/  BRA `(.L_x_2699) ;  /* 0xfffffd0000147947 */ /* 0x000fea000383ffff */
.L_x_2412:
[----:B--2---:R2:W3:Y:S02]  /*339e0*/  SYNCS.PHASECHK.TRANS64.TRYWAIT P5, [R100+URZ+0x33490], R101 ;  /* 0x03349065640075a7 */ /* 0x0044e400080a017f */
[----:B---3--:R-:W-:Y:S05]  /*339f0*/  @!P5 NANOSLEEP.SYNCS 0x989680 ;  /* 0x009896800000d95d */ /* 0x008fea0003900000 */
[----:B------:R-:W3:Y:S02]  /*33a00*/  @!P5 SYNCS.PHASECHK.TRANS64 P5, [R100+URZ+0x33490], R101 ;  /* 0x033490656400d5a7 */ /* 0x000ee400080a007f */
[----:B---3--:R-:W-:Y:S05]  /*33a10*/  @!P5 BRA `(.L_x_2412) ;  /* 0xfffffffc00f0d947 */ /* 0x008fea000383ffff */
[----:B------:R-:W-:Y:S05]  /*33a20*/  BRA `(.L_x_2700) ;  /* 0xfffffd5c00687947 */ /* 0x000fea000383ffff */
.L_x_2437:
[----:B0-----:R0:W1:Y:S02]  /*33a30*/  SYNCS.PHASECHK.TRANS64.TRYWAIT P3, [R100+URZ+0x33490], R101 ;  /* 0x03349065640075a7 */ /* 0x001064000806017f */
[----:B-1----:R-:W-:Y:S05]  /*33a40*/  @!P3 NANOSLEEP.SYNCS 0x989680 ;  /* 0x009896800000b95d */ /* 0x002fea0003900000 */
[----:B------:R-:W1:Y:S02]  /*33a50*/  @!P3 SYNCS.PHASECHK.TRANS64 P3, [R100+URZ+0x33490], R101 ;  /* 0x033490656400b5a7 */ /* 0x000e64000806007f */
[----:B-1----:R-:W-:Y:S05]  /*33a60*/  @!P3 BRA `(.L_x_2437) ;  /* 0xfffffffc00f0b947 */ /* 0x002fea000383ffff */
[----:B------:R-:W-:Y:S05]  /*33a70*/  BRA `(.L_x_2701) ;  /* 0xfffffdbc002c7947 */ /* 0x000fea000383ffff */
.L_x_2443:
[----:B-1----:R1:W2:Y:S02]  /*33a80*/  SYNCS.PHASECHK.TRANS64.TRYWAIT P2, [R100+URZ+0x334b0], R101 ;  /* 0x0334b065640075a7 */ /* 0x0022a4000804017f */
[----:B--2---:R-:W-:Y:S05]  /*33a90*/  @!P2 NANOSLEEP.SYNCS 0x989680 ;  /* 0x009896800000a95d */ /* 0x004fea0003900000 */
[----:B------:R-:W2:Y:S02]  /*33aa0*/  @!P2 SYNCS.PHASECHK.TRANS64 P2, [R100+URZ+0x334b0], R101 ;  /* 0x0334b0656400a5a7 */ /* 0x000ea4000804007f */
[----:B--2---:R-:W-:Y:S05]  /*33ab0*/  @!P2 BRA `(.L_x_2443) ;  /* 0xfffffffc00f0a947 */ /* 0x004fea000383ffff */
[----:B------:R-:W-:Y:S05]  /*33ac0*/  BRA `(.L_x_2702) ;  /* 0xfffffdc000307947 */ /* 0x000fea000383ffff */
.L_x_2453:
[----:B------:R-:W-:Y:S01]  /*33ad0*/  BSSY B0, `(.L_x_2703) ;  /* 0x0000007000007945 */ /* 0x000fe20003800000 */
[----:B------:R-:W-:Y:S01]  /*33ae0*/  MOV R12, RZ ;  /* 0x000000ff000c7202 */ /* 0x000fe20000000f00 */
[----:B------:R-:W-:Y:S02]  /*33af0*/  IMAD.MOV.U32 R11, RZ, RZ, 0x1f ;  /* 0x0000001fff0b7424 */ /* 0x000fe400078e00ff */
[----:B------:R-:W-:-:S07]  /*33b00*/  IMAD.MOV.U32 R15, RZ, RZ, -0x1 ;  /* 0xffffffffff0f7424 */ /* 0x000fce00078e00ff */
[----:B-----5:R-:W-:Y:S05]  /*33b10*/  WARPSYNC.COLLECTIVE R15, `(.L_x_2704) ;  /* 0x000000000f087348 */ /* 0x020fea0003c00000 */
[----:B------:R0:W1:Y:S02]  /*33b20*/  SHFL.IDX P6, R14, R13, R12, R11 ;  /* 0x0000000c0d0e7389 */ /* 0x00006400000c000b */
[----:B01---5:R-:W-:Y:S01]  /*33b30*/  ENDCOLLECTIVE ;  /* 0x000000000000791b */ /* 0x023fe20003800000 */
.L_x_2704:
[----:B------:R-:W-:Y:S05]  /*33b40*/  BSYNC B0 ;  /* 0x0000000000007941 */ /* 0x000fea0003800000 */
.L_x_2703:
[----:B------:R-:W-:Y:S01]  /*33b50*/  IMAD.MOV.U32 R229, RZ, RZ, R14 ;  /* 0x000000ffffe57224 */ /* 0x000fe200078e000e */
[----:B------:R-:W-:Y:S06]  /*33b60*/  BRA `(.L_x_2705) ;  /* 0xfffffdcc00407947 */ /* 0x000fec000383ffff */
.L_x_2463:
[----:B------:R-:W-:Y:S01]  /*33b70*/  BSSY B1, `(.L_x_2706) ;  /* 0x0000007000017945 */ /* 0x000fe20003800000 */
[----:B------:R-:W-:Y:S02]  /*33b80*/  IMAD.MOV.U32 R12, RZ, RZ, RZ ;  /* 0x000000ffff0c7224 */ /* 0x000fe400078e00ff */
[----:B------:R-:W-:Y:S02]  /*33b90*/  IMAD.MOV.U32 R11, RZ, RZ, 0x1e1f ;  /* 0x00001e1fff0b7424 */ /* 0x000fe400078e00ff */
[----:B------:R-:W-:-:S07]  /*33ba0*/  IMAD.MOV.U32 R15, RZ, RZ, -0x1 ;  /* 0xffffffffff0f7424 */ /* 0x000fce00078e00ff */
[----:B------:R-:W-:Y:S05]  /*33bb0*/  WARPSYNC.COLLECTIVE R15, `(.L_x_2707) ;  /* 0x000000000f087348 */ /* 0x000fea0003c00000 */
[----:B------:R0:W1:Y:S02]  /*33bc0*/  SHFL.IDX P6, R14, R13, R12, R11 ;  /* 0x0000000c0d0e7389 */ /* 0x00006400000c000b */
[----:B01----:R-:W-:Y:S01]  /*33bd0*/  ENDCOLLECTIVE ;  /* 0x000000000000791b */ /* 0x003fe20003800000 */
.L_x_2707:
[----:B------:R-:W-:Y:S05]  /*33be0*/  BSYNC B1 ;  /* 0x0000000000017941 */ /* 0x000fea0003800000 */
.L_x_2706:
[----:B------:R-:W-:Y:S01]  /*33bf0*/  IMAD.MOV.U32 R13, RZ, RZ, R3 ;  /* 0x000000ffff0d7224 */ /* 0x000fe200078e0003 */
[----:B------:R-:W-:Y:S01]  /*33c00*/  MOV R0, R14 ;  /* 0x0000000e00007202 */ /* 0x000fe20000000f00 */
[----:B------:R-:W-:Y:S02]  /*33c10*/  IMAD.MOV.U32 R12, RZ, RZ, RZ ;  /* 0x000000ffff0c7224 */ /* 0x000fe400078e00ff */
[----:B------:R-:W-:Y:S02]  /*33c20*/  IMAD.MOV.U32 R11, RZ, RZ, 0x1e1f ;  /* 0x00001e1fff0b7424 */ /* 0x000fe400078e00ff */
[----:B------:R-:W-:-:S07]  /*33c30*/  IMAD.MOV.U32 R15, RZ, RZ, -0x1 ;  /* 0xffffffffff0f7424 */ /* 0x000fce00078e00ff */
[----:B------:R-:W-:Y:S05]  /*33c40*/  WARPSYNC.COLLECTIVE R15, `(.L_x_2708) ;  /* 0x000000000f087348 */ /* 0x000fea0003c00000 */
[----:B------:R0:W1:Y:S02]  /*33c50*/  SHFL.IDX P6, R14, R13, R12, R11 ;  /* 0x0000000c0d0e7389 */ /* 0x00006400000c000b */
[----:B01----:R-:W-:Y:S01]  /*33c60*/  ENDCOLLECTIVE ;  /* 0x000000000000791b */ /* 0x003fe20003800000 */
.L_x_2708:
[----:B------:R-:W-:Y:S02]  /*33c70*/  IMAD.MOV.U32 R13, RZ, RZ, R4 ;  /* 0x000000ffff0d7224 */ /* 0x000fe400078e0004 */
[----:B------:R-:W-:-:S07]  /*33c80*/  IMAD.MOV.U32 R3, RZ, RZ, R14 ;  /* 0x000000ffff037224 */ /* 0x000fce00078e000e */
[----:B------:R-:W-:Y:S05]  /*33c90*/  WARPSYNC.COLLECTIVE R15, `(.L_x_2709) ;  /* 0x000000000f087348 */ /* 0x000fea0003c00000 */
[----:B------:R0:W1:Y:S02]  /*33ca0*/  SHFL.IDX P6, R14, R13, R12, R11 ;  /* 0x0000000c0d0e7389 */ /* 0x00006400000c000b */
[----:B01----:R-:W-:Y:S01]  /*33cb0*/  ENDCOLLECTIVE ;  /* 0x000000000000791b */ /* 0x003fe20003800000 */
.L_x_2709:
[----:B------:R-:W-:Y:S01]  /*33cc0*/  IMAD.MOV.U32 R13, RZ, RZ, R5 ;  /* 0x000000ffff0d7224 */ /* 0x000fe200078e0005 */
[----:B------:R-:W-:-:S07]  /*33cd0*/  MOV R4, R14 ;  /* 0x0000000e00047202 */ /* 0x000fce0000000f00 */
[----:B------:R-:W-:Y:S05]  /*33ce0*/  WARPSYNC.COLLECTIVE R15, `(.L_x_2710) ;  /* 0x000000000f087348 */ /* 0x000fea0003c00000 */
[----:B------:R0:W1:Y:S02]  /*33cf0*/  SHFL.IDX P6, R14, R13, R12, R11 ;  /* 0x0000000c0d0e7389 */ /* 0x00006400000c000b */
[----:B01----:R-:W-:Y:S01]  /*33d00*/  ENDCOLLECTIVE ;  /* 0x000000000000791b */ /* 0x003fe20003800000 */
.L_x_2710:
[----:B------:R-:W-:Y:S05]  /*33d10*/  BRA `(.L_x_2711) ;  /* 0xfffffdd400207947 */ /* 0x000fea000383ffff */
.L_x_2467:
[----:B--2---:R2:W0:Y:S02]  /*33d20*/  SYNCS.PHASECHK.TRANS64.TRYWAIT P0, [R16+URZ+0x33400], R5 ;  /* 0x03340005100075a7 */ /* 0x004424000800017f */
[----:B0-----:R-:W-:Y:S05]  /*33d30*/  @!P0 NANOSLEEP.SYNCS 0x989680 ;  /* 0x009896800000895d */ /* 0x001fea0003900000 */
[----:B------:R-:W0:Y:S02]  /*33d40*/  @!P0 SYNCS.PHASECHK.TRANS64 P0, [R16+URZ+0x33400], R5 ;  /* 0x03340005100085a7 */ /* 0x000e24000800007f */
[----:B0-----:R-:W-:Y:S05]  /*33d50*/  @!P0 BRA `(.L_x_2467) ;  /* 0xfffffffc00f08947 */ /* 0x001fea000383ffff */
[----:B------:R-:W-:Y:S05]  /*33d60*/  BRA `(.L_x_2712) ;  /* 0xfffffdd800707947 */ /* 0x000fea000383ffff */
.L_x_2479:
[----:B------:R-:W-:Y:S01]  /*33d70*/  BSSY B1, `(.L_x_2713) ;  /* 0x0000007000017945 */ /* 0x000fe20003800000 */
[----:B------:R-:W-:Y:S02]  /*33d80*/  IMAD.MOV.U32 R12, RZ, RZ, RZ ;  /* 0x000000ffff0c7224 */ /* 0x000fe400078e00ff */
[----:B------:R-:W-:Y:S02]  /*33d90*/  IMAD.MOV.U32 R11, RZ, RZ, 0x1e1f ;  /* 0x00001e1fff0b7424 */ /* 0x000fe400078e00ff */
[----:B------:R-:W-:-:S07]  /*33da0*/  IMAD.MOV.U32 R15, RZ, RZ, -0x1 ;  /* 0xffffffffff0f7424 */ /* 0x000fce00078e00ff */
[----:B------:R-:W-:Y:S05]  /*33db0*/  WARPSYNC.COLLECTIVE R15, `(.L_x_2714) ;  /* 0x000000000f087348 */ /* 0x000fea0003c00000 */
[----:B------:R0:W1:Y:S02]  /*33dc0*/  SHFL.IDX P6, R14, R13, R12, R11 ;  /* 0x0000000c0d0e7389 */ /* 0x00006400000c000b */
[----:B01----:R-:W-:Y:S01]  /*33dd0*/  ENDCOLLECTIVE ;  /* 0x000000000000791b */ /* 0x003fe20003800000 */
.L_x_2714:
[----:B------:R-:W-:Y:S05]  /*33de0*/  BSYNC B1 ;  /* 0x0000000000017941 */ /* 0x000fea0003800000 */
.L_x_2713:
        /* <DEDUP_REMOVED lines=8> */
.L_x_2715:
[----:B------:R-:W-:Y:S02]  /*33e70*/  IMAD.MOV.U32 R13, RZ, RZ, R20 ;  /* 0x000000ffff0d7224 */ /* 0x000fe400078e0014 */
[----:B------:R-:W-:-:S07]  /*33e80*/  IMAD.MOV.U32 R3, RZ, RZ, R14 ;  /* 0x000000ffff037224 */ /* 0x000fce00078e000e */
[----:B------:R-:W-:Y:S05]  /*33e90*/  WARPSYNC.COLLECTIVE R15, `(.L_x_2716) ;  /* 0x000000000f087348 */ /* 0x000fea0003c00000 */
[----:B------:R0:W1:Y:S02]  /*33ea0*/  SHFL.IDX P6, R14, R13, R12, R11 ;  /* 0x0000000c0d0e7389 */ /* 0x00006400000c000b */
[----:B01----:R-:W-:Y:S01]  /*33eb0*/  ENDCOLLECTIVE ;  /* 0x000000000000791b */ /* 0x003fe20003800000 */
.L_x_2716:
[----:B------:R-:W-:Y:S02]  /*33ec0*/  IMAD.MOV.U32 R13, RZ, RZ, R21 ;  /* 0x000000ffff0d7224 */ /* 0x000fe400078e0015 */
[----:B------:R-:W-:-:S07]  /*33ed0*/  IMAD.MOV.U32 R20, RZ, RZ, R14 ;  /* 0x000000ffff147224 */ /* 0x000fce00078e000e */
[----:B------:R-:W-:Y:S05]  /*33ee0*/  WARPSYNC.COLLECTIVE R15, `(.L_x_2717) ;  /* 0x000000000f087348 */ /* 0x000fea0003c00000 */
[----:B------:R0:W1:Y:S02]  /*33ef0*/  SHFL.IDX P6, R14, R13, R12, R11 ;  /* 0x0000000c0d0e7389 */ /* 0x00006400000c000b */
[----:B01----:R-:W-:Y:S01]  /*33f00*/  ENDCOLLECTIVE ;  /* 0x000000000000791b */ /* 0x003fe20003800000 */
.L_x_2717:
[----:B------:R-:W-:Y:S01]  /*33f10*/  MOV R21, R14 ;  /* 0x0000000e00157202 */ /* 0x000fe20000000f00 */
[----:B------:R-:W-:Y:S06]  /*33f20*/  BRA `(.L_x_2718) ;  /* 0xfffffe0800547947 */ /* 0x000fec000383ffff */
.L_x_2483:
[----:B--2---:R2:W4:Y:S02]  /*33f30*/  SYNCS.PHASECHK.TRANS64.TRYWAIT P0, [R16+URZ+0x33400], R21 ;  /* 0x03340015100075a7 */ /* 0x004524000800017f */
[----:B----4-:R-:W-:Y:S05]  /*33f40*/  @!P0 NANOSLEEP.SYNCS 0x989680 ;  /* 0x009896800000895d */ /* 0x010fea0003900000 */
[----:B------:R-:W4:Y:S02]  /*33f50*/  @!P0 SYNCS.PHASECHK.TRANS64 P0, [R16+URZ+0x33400], R21 ;  /* 0x03340015100085a7 */ /* 0x000f24000800007f */
[----:B----4-:R-:W-:Y:S05]  /*33f60*/  @!P0 BRA `(.L_x_2483) ;  /* 0xfffffffc00f08947 */ /* 0x010fea000383ffff */
[----:B------:R-:W-:Y:S05]  /*33f70*/  BRA `(.L_x_2719) ;  /* 0xfffffe0c00747947 */ /* 0x000fea000383ffff */
.L_x_2491:
[----:B-1----:R1:W2:Y:S02]  /*33f80*/  SYNCS.PHASECHK.TRANS64.TRYWAIT P0, [R0+URZ+0x33430], R3 ;  /* 0x03343003000075a7 */ /* 0x0022a4000800017f */
[----:B--2---:R-:W-:Y:S05]  /*33f90*/  @!P0 NANOSLEEP.SYNCS 0x989680 ;  /* 0x009896800000895d */ /* 0x004fea0003900000 */
[----:B------:R-:W2:Y:S02]  /*33fa0*/  @!P0 SYNCS.PHASECHK.TRANS64 P0, [R0+URZ+0x33430], R3 ;  /* 0x03343003000085a7 */ /* 0x000ea4000800007f */
[----:B--2---:R-:W-:Y:S05]  /*33fb0*/  @!P0 BRA `(.L_x_2491) ;  /* 0xfffffffc00f08947 */ /* 0x004fea000383ffff */
[----:B------:R-:W-:Y:S05]  /*33fc0*/  BRA `(.L_x_2490) ;  /* 0xfffffe3c00dc7947 */ /* 0x000fea000383ffff */
.L_x_2497:
[----:B-1----:R1:W2:Y:S02]  /*33fd0*/  SYNCS.PHASECHK.TRANS64.TRYWAIT P3, [R11+URZ+0x33430], R8 ;  /* 0x033430080b0075a7 */ /* 0x0022a4000806017f */
[----:B--2---:R-:W-:Y:S05]  /*33fe0*/  @!P3 NANOSLEEP.SYNCS 0x989680 ;  /* 0x009896800000b95d */ /* 0x004fea0003900000 */
[----:B------:R-:W2:Y:S02]  /*33ff0*/  @!P3 SYNCS.PHASECHK.TRANS64 P3, [R11+URZ+0x33430], R8 ;  /* 0x033430080b00b5a7 */ /* 0x000ea4000806007f */
[----:B--2---:R-:W-:Y:S05]  /*34000*/  @!P3 BRA `(.L_x_2497) ;  /* 0xfffffffc00f0b947 */ /* 0x004fea000383ffff */
[----:B------:R-:W-:Y:S05]  /*34010*/  BRA `(.L_x_2496) ;  /* 0xfffffe8400187947 */ /* 0x000fea000383ffff */
.L_x_2501:
[----:B-1----:R1:W2:Y:S02]  /*34020*/  SYNCS.PHASECHK.TRANS64.TRYWAIT P2, [R10+URZ+0x33450], R7 ;  /* 0x033450070a0075a7 */ /* 0x0022a4000804017f */
[----:B--2---:R-:W-:Y:S05]  /*34030*/  @!P2 NANOSLEEP.SYNCS 0x989680 ;  /* 0x009896800000a95d */ /* 0x004fea0003900000 */
[----:B------:R-:W2:Y:S02]  /*34040*/  @!P2 SYNCS.PHASECHK.TRANS64 P2, [R10+URZ+0x33450], R7 ;  /* 0x033450070a00a5a7 */ /* 0x000ea4000804007f */
[----:B--2---:R-:W-:Y:S05]  /*34050*/  @!P2 BRA `(.L_x_2501) ;  /* 0xfffffffc00f0a947 */ /* 0x004fea000383ffff */
[----:B------:R-:W-:Y:S05]  /*34060*/  BRA `(.L_x_2498) ;  /* 0xfffffe9400547947 */ /* 0x000fea000383ffff */
.L_x_2509:
[----:B-1----:R1:W2:Y:S02]  /*34070*/  SYNCS.PHASECHK.TRANS64.TRYWAIT P0, [R10+URZ+0x33430], R11 ;  /* 0x0334300b0a0075a7 */ /* 0x0022a4000800017f */
[----:B--2---:R-:W-:Y:S05]  /*34080*/  @!P0 NANOSLEEP.SYNCS 0x989680 ;  /* 0x009896800000895d */ /* 0x004fea0003900000 */
[----:B------:R-:W2:Y:S02]  /*34090*/  @!P0 SYNCS.PHASECHK.TRANS64 P0, [R10+URZ+0x33430], R11 ;  /* 0x0334300b0a0085a7 */ /* 0x000ea4000800007f */
[----:B--2---:R-:W-:Y:S05]  /*340a0*/  @!P0 BRA `(.L_x_2509) ;  /* 0xfffffffc00f08947 */ /* 0x004fea000383ffff */
[----:B------:R-:W-:Y:S05]  /*340b0*/  BRA `(.L_x_2508) ;  /* 0xfffffecc00b07947 */ /* 0x000fea000383ffff */
.L_x_2513:
[----:B-1----:R1:W2:Y:S02]  /*340c0*/  SYNCS.PHASECHK.TRANS64.TRYWAIT P0, [R10+URZ+0x33450], R7 ;  /* 0x033450070a0075a7 */ /* 0x0022a4000800017f */
[----:B--2---:R-:W-:Y:S05]  /*340d0*/  @!P0 NANOSLEEP.SYNCS 0x989680 ;  /* 0x009896800000895d */ /* 0x004fea0003900000 */
[----:B------:R-:W2:Y:S02]  /*340e0*/  @!P0 SYNCS.PHASECHK.TRANS64 P0, [R10+URZ+0x33450], R7 ;  /* 0x033450070a0085a7 */ /* 0x000ea4000800007f */
[----:B--2---:R-:W-:Y:S05]  /*340f0*/  @!P0 BRA `(.L_x_2513) ;  /* 0xfffffffc00f08947 */ /* 0x004fea000383ffff */
[----:B------:R-:W-:Y:S05]  /*34100*/  BRA `(.L_x_2510) ;  /* 0xfffffedc00e07947 */ /* 0x000fea000383ffff */
.L_x_2519:
[----:B-1----:R1:W2:Y:S02]  /*34110*/  SYNCS.PHASECHK.TRANS64.TRYWAIT P0, [R2+URZ+0x33450], R5 ;  /* 0x03345005020075a7 */ /* 0x0022a4000800017f */
[----:B--2---:R-:W-:Y:S05]  /*34120*/  @!P0 NANOSLEEP.SYNCS 0x989680 ;  /* 0x009896800000895d */ /* 0x004fea0003900000 */
[----:B------:R-:W2:Y:S02]  /*34130*/  @!P0 SYNCS.PHASECHK.TRANS64 P0, [R2+URZ+0x33450], R5 ;  /* 0x03345005020085a7 */ /* 0x000ea4000800007f */
[----:B--2---:R-:W-:Y:S05]  /*34140*/  @!P0 BRA `(.L_x_2519) ;  /* 0xfffffffc00f08947 */ /* 0x004fea000383ffff */
[----:B------:R-:W-:Y:S05]  /*34150*/  BRA `(.L_x_2518) ;  /* 0xffffff0c00307947 */ /* 0x000fea000383ffff */
.L_x_2523:
        /* <DEDUP_REMOVED lines=17> */
[----:B------:R-:W-:Y:S01]  /*34270*/  IMAD.MOV.U32 R11, RZ, RZ, 0x1c1f ;  /* 0x00001c1fff0b7424 */ /* 0x000fe200078e00ff */
[----:B------:R-:W-:-:S02]  /*34280*/  SEL R57, R15, R62, P0 ;  /* 0x0000003e0f397207 */ /* 0x000fc40000000000 */
[----:B------:R-:W-:Y:S01]  /*34290*/  SEL R51, R62, R15, P0 ;  /* 0x0000000f3e337207 */ /* 0x000fe20000000000 */
[----:B------:R-:W-:Y:S01]  /*342a0*/  IMAD.MOV.U32 R15, RZ, RZ, -0x1 ;  /* 0xffffffffff0f7424 */ /* 0x000fe200078e00ff */
[----:B------:R-:W-:Y:S01]  /*342b0*/  SEL R46, R46, R12, P0 ;  /* 0x0000000c2e2e7207 */ /* 0x000fe20000000000 */
[----:B-----5:R-:W-:Y:S01]  /*342c0*/  IMAD.MOV.U32 R12, RZ, RZ, R44 ;  /* 0x000000ffff0c7224 */ /* 0x020fe200078e002c */
[----:B------:R-:W-:Y:S02]  /*342d0*/  SEL R111, R112, R14, P0 ;  /* 0x0000000e706f7207 */ /* 0x000fe40000000000 */
[----:B------:R-:W-:-:S07]  /*342e0*/  SEL R26, R14, R112, P0 ;  /* 0x000000700e1a7207 */ /* 0x000fce0000000000 */
[----:B0-----:R-:W-:Y:S05]  /*342f0*/  WARPSYNC.COLLECTIVE R15, `(.L_x_2720) ;  /* 0x000000000f087348 */ /* 0x001fea0003c00000 */
[----:B------:R1:W2:Y:S02]  /*34300*/  SHFL.IDX P6, R14, R13, R12, R11 ;  /* 0x0000000c0d0e7389 */ /* 0x0002a400000c000b */
[----:B012---:R-:W-:Y:S01]  /*34310*/  ENDCOLLECTIVE ;  /* 0x000000000000791b */ /* 0x007fe20003800000 */
.L_x_2720:
        /* <DEDUP_REMOVED lines=14> */
[----:B------:R-:W-:-:S07]  /*34400*/  LOP3.LUT R77, R44, 0x2, RZ, 0x3c, !PT ;  /* 0x000000022c4d7812 */ /* 0x000fce00078e3cff */
[----:B------:R-:W-:Y:S05]  /*34410*/  WARPSYNC.COLLECTIVE R15, `(.L_x_2721) ;  /* 0x000000000f087348 */ /* 0x000fea0003c00000 */
[----:B------:R0:W1:Y:S02]  /*34420*/  SHFL.IDX P6, R14, R13, R12, R11 ;  /* 0x0000000c0d0e7389 */ /* 0x00006400000c000b */
[----:B01----:R-:W-:Y:S01]  /*34430*/  ENDCOLLECTIVE ;  /* 0x000000000000791b */ /* 0x003fe20003800000 */
.L_x_2721:
        /* <DEDUP_REMOVED lines=18> */
.L_x_2722:
        /* <DEDUP_REMOVED lines=18> */
.L_x_2723:
        /* <DEDUP_REMOVED lines=19> */
.L_x_2724:
        /* <DEDUP_REMOVED lines=17> */
.L_x_2725:
        /* <DEDUP_REMOVED lines=18> */
.L_x_2726:
[----:B------:R-:W-:Y:S02]  /*349e0*/  IMAD.MOV.U32 R13, RZ, RZ, R4 ;  /* 0x000000ffff0d7224 */ /* 0x000fe400078e0004 */
[----:B------:R-:W-:-:S07]  /*349f0*/  IMAD.MOV.U32 R105, RZ, RZ, R14 ;  /* 0x000000ffff697224 */ /* 0x000fce00078e000e */
[----:B------:R-:W-:Y:S05]  /*34a00*/  WARPSYNC.COLLECTIVE R15, `(.L_x_2727) ;  /* 0x000000000f087348 */ /* 0x000fea0003c00000 */
[----:B------:R0:W1:Y:S02]  /*34a10*/  SHFL.IDX P6, R14, R13, R12, R11 ;  /* 0x0000000c0d0e7389 */ /* 0x00006400000c000b */
[----:B01----:R-:W-:Y:S01]  /*34a20*/  ENDCOLLECTIVE ;  /* 0x000000000000791b */ /* 0x003fe20003800000 */
.L_x_2727:
[----:B------:R-:W-:Y:S02]  /*34a30*/  SEL R3, R93, R105, P0 ;  /* 0x000000695d037207 */ /* 0x000fe40000000000 */
[----:B------:R-:W-:Y:S01]  /*34a40*/  SEL R4, R105, R93, P0 ;  /* 0x0000005d69047207 */ /* 0x000fe20000000000 */
[----:B------:R-:W-:Y:S02]  /*34a50*/  IMAD.MOV.U32 R13, RZ, RZ, R102 ;  /* 0x000000ffff0d7224 */ /* 0x000fe400078e0066 */
[----:B------:R-:W-:Y:S01]  /*34a60*/  IMAD.MOV.U32 R12, RZ, RZ, R44 ;  /* 0x000000ffff0c7224 */ /* 0x000fe200078e002c */
[----:B------:R-:W-:-:S07]  /*34a70*/  MOV R139, R14 ;  /* 0x0000000e008b7202 */ /* 0x000fce0000000f00 */
[----:B------:R-:W-:Y:S05]  /*34a80*/  WARPSYNC.COLLECTIVE R15, `(.L_x_2728) ;  /* 0x000000000f087348 */ /* 0x000fea0003c00000 */
[----:B------:R0:W1:Y:S02]  /*34a90*/  SHFL.IDX P6, R14, R13, R12, R11 ;  /* 0x0000000c0d0e7389 */ /* 0x00006400000c000b */
[----:B01----:R-:W-:Y:S01]  /*34aa0*/  ENDCOLLECTIVE ;  /* 0x000000000000791b */ /* 0x003fe20003800000 */
.L_x_2728:
[----:B------:R-:W-:Y:S01]  /*34ab0*/  SEL R5, R99, R139, P0 ;  /* 0x0000008b63057207 */ /* 0x000fe20000000000 */
[----:B------:R-:W-:Y:S02]  /*34ac0*/  IMAD.MOV.U32 R13, RZ, RZ, R92 ;  /* 0x000000ffff0d7224 */ /* 0x000fe400078e005c */
[----:B------:R-:W-:-:S07]  /*34ad0*/  IMAD.MOV.U32 R97, RZ, RZ, R14 ;  /* 0x000000ffff617224 */ /* 0x000fce00078e000e */
[----:B------:R-:W-:Y:S05]  /*34ae0*/  WARPSYNC.COLLECTIVE R15, `(.L_x_2729) ;  /* 0x000000000f087348 */ /* 0x000fea0003c00000 */
[----:B------:R0:W1:Y:S02]  /*34af0*/  SHFL.IDX P6, R14, R13, R12, R11 ;  /* 0x0000000c0d0e7389 */ /* 0x00006400000c000b */
[----:B01----:R-:W-:Y:S01]  /*34b00*/  ENDCOLLECTIVE ;  /* 0x000000000000791b */ /* 0x003fe20003800000 */
.L_x_2729:
[----:B------:R-:W-:Y:S01]  /*34b10*/  IMAD.MOV.U32 R13, RZ, RZ, R7 ;  /* 0x000000ffff0d7224 */ /* 0x000fe200078e0007 */
[----:B------:R-:W-:Y:S01]  /*34b20*/  MOV R12, R77 ;  /* 0x0000004d000c7202 */ /* 0x000fe20000000f00 */
[----:B------:R-:W-:-:S07]  /*34b30*/  IMAD.MOV.U32 R95, RZ, RZ, R14 ;  /* 0x000000ffff5f7224 */ /* 0x000fce00078e000e */
[----:B------:R-:W-:Y:S05]  /*34b40*/  WARPSYNC.COLLECTIVE R15, `(.L_x_2730) ;  /* 0x000000000f087348 */ /* 0x000fea0003c00000 */
[----:B------:R0:W1:Y:S02]  /*34b50*/  SHFL.IDX P6, R14, R13, R12, R11 ;  /* 0x0000000c0d0e7389 */ /* 0x00006400000c000b */
[----:B01----:R-:W-:Y:S01]  /*34b60*/  ENDCOLLECTIVE ;  /* 0x000000000000791b */ /* 0x003fe20003800000 */
.L_x_2730:
[----:B------:R-:W-:Y:S01]  /*34b70*/  IMAD.MOV.U32 R13, RZ, RZ, R6 ;  /* 0x000000ffff0d7224 */ /* 0x000fe200078e0006 */
[----:B------:R-:W-:Y:S01]  /*34b80*/  SEL R6, R139, R99, P0 ;  /* 0x000000638b067207 */ /* 0x000fe20000000000 */
[----:B------:R-:W-:-:S07]  /*34b90*/  IMAD.MOV.U32 R92, RZ, RZ, R14 ;  /* 0x000000ffff5c7224 */ /* 0x000fce00078e000e */
[----:B------:R-:W-:Y:S05]  /*34ba0*/  WARPSYNC.COLLECTIVE R15, `(.L_x_2731) ;  /* 0x000000000f087348 */ /* 0x000fea0003c00000 */
[----:B------:R0:W1:Y:S02]  /*34bb0*/  SHFL.IDX P6, R14, R13, R12, R11 ;  /* 0x0000000c0d0e7389 */ /* 0x00006400000c000b */
[----:B01----:R-:W-:Y:S01]  /*34bc0*/  ENDCOLLECTIVE ;  /* 0x000000000000791b */ /* 0x003fe20003800000 */
.L_x_2731:
        /* <DEDUP_REMOVED lines=8> */
.L_x_2732:
[----:B------:R-:W-:Y:S02]  /*34c50*/  SEL R93, R95, R140, P0 ;  /* 0x0000008c5f5d7207 */ /* 0x000fe40000000000 */
[----:B------:R-:W-:Y:S02]  /*34c60*/  MOV R13, R94 ;  /* 0x0000005e000d7202 */ /* 0x000fe40000000f00 */
[----:B------:R-:W-:Y:S01]  /*34c70*/  SEL R94, R140, R95, P0 ;  /* 0x0000005f8c5e7207 */ /* 0x000fe20000000000 */
[----:B------:R-:W-:-:S07]  /*34c80*/  IMAD.MOV.U32 R96, RZ, RZ, R14 ;  /* 0x000000ffff607224 */ /* 0x000fce00078e000e */
[----:B------:R-:W-:Y:S05]  /*34c90*/  WARPSYNC.COLLECTIVE R15, `(.L_x_2733) ;  /* 0x000000000f087348 */ /* 0x000fea0003c00000 */
[----:B------:R0:W1:Y:S02]  /*34ca0*/  SHFL.IDX P6, R14, R13, R12, R11 ;  /* 0x0000000c0d0e7389 */ /* 0x00006400000c000b */
[----:B01----:R-:W-:Y:S01]  /*34cb0*/  ENDCOLLECTIVE ;  /* 0x000000000000791b */ /* 0x003fe20003800000 */
.L_x_2733:
[----:B------:R-:W-:Y:S02]  /*34cc0*/  IMAD.MOV.U32 R13, RZ, RZ, R60 ;  /* 0x000000ffff0d7224 */ /* 0x000fe400078e003c */
[----:B------:R-:W-:Y:S02]  /*34cd0*/  IMAD.MOV.U32 R12, RZ, RZ, R77 ;  /* 0x000000ffff0c7224 */ /* 0x000fe400078e004d */
[----:B------:R-:W-:-:S07]  /*34ce0*/  IMAD.MOV.U32 R98, RZ, RZ, R14 ;  /* 0x000000ffff627224 */ /* 0x000fce00078e000e */
[----:B------:R-:W-:Y:S05]  /*34cf0*/  WARPSYNC.COLLECTIVE R15, `(.L_x_2734) ;  /* 0x000000000f087348 */ /* 0x000fea0003c00000 */
[----:B------:R0:W1:Y:S02]  /*34d00*/  SHFL.IDX P6, R14, R13, R12, R11 ;  /* 0x0000000c0d0e7389 */ /* 0x00006400000c000b */
[----:B01----:R-:W-:Y:S01]  /*34d10*/  ENDCOLLECTIVE ;  /* 0x000000000000791b */ /* 0x003fe20003800000 */
.L_x_2734:
[----:B------:R-:W-:Y:S02]  /*34d20*/  IMAD.MOV.U32 R13, RZ, RZ, R27 ;  /* 0x000000ffff0d7224 */ /* 0x000fe400078e001b */
[----:B------:R-:W-:-:S07]  /*34d30*/  IMAD.MOV.U32 R60, RZ, RZ, R14 ;  /* 0x000000ffff3c7224 */ /* 0x000fce00078e000e */
[----:B------:R-:W-:Y:S05]  /*34d40*/  WARPSYNC.COLLECTIVE R15, `(.L_x_2735) ;  /* 0x000000000f087348 */ /* 0x000fea0003c00000 */
[----:B------:R0:W1:Y:S02]  /*34d50*/  SHFL.IDX P6, R14, R13, R12, R11 ;  /* 0x0000000c0d0e7389 */ /* 0x00006400000c000b */
[----:B01----:R-:W-:Y:S01]  /*34d60*/  ENDCOLLECTIVE ;  /* 0x000000000000791b */ /* 0x003fe20003800000 */
.L_x_2735:
        /* <DEDUP_REMOVED lines=8> */
.L_x_2736:
[----:B------:R-:W-:Y:S02]  /*34df0*/  SEL R97, R98, R27, P0 ;  /* 0x0000001b62617207 */ /* 0x000fe40000000000 */
[----:B------:R-:W-:Y:S01]  /*34e00*/  SEL R98, R27, R98, P0 ;  /* 0x000000621b627207 */ /* 0x000fe20000000000 */
[----:B------:R-:W-:Y:S02]  /*34e10*/  IMAD.MOV.U32 R13, RZ, RZ, R131 ;  /* 0x000000ffff0d7224 */ /* 0x000fe400078e0083 */
[----:B------:R-:W-:-:S07]  /*34e20*/  IMAD.MOV.U32 R100, RZ, RZ, R14 ;  /* 0x000000ffff647224 */ /* 0x000fce00078e000e */
[----:B------:R-:W-:Y:S05]  /*34e30*/  WARPSYNC.COLLECTIVE R15, `(.L_x_2737) ;  /* 0x000000000f087348 */ /* 0x000fea0003c00000 */
[----:B------:R0:W1:Y:S02]  /*34e40*/  SHFL.IDX P6, R14, R13, R12, R11 ;  /* 0x0000000c0d0e7389 */ /* 0x00006400000c000b */
[----:B01----:R-:W-:Y:S01]  /*34e50*/  ENDCOLLECTIVE ;  /* 0x000000000000791b */ /* 0x003fe20003800000 */
.L_x_2737:
[----:B------:R-:W-:Y:S02]  /*34e60*/  IMAD.MOV.U32 R13, RZ, RZ, R70 ;  /* 0x000000ffff0d7224 */ /* 0x000fe400078e0046 */
[----:B------:R-:W-:Y:S02]  /*34e70*/  IMAD.MOV.U32 R12, RZ, RZ, R77 ;  /* 0x000000ffff0c7224 */ /* 0x000fe400078e004d */
[----:B------:R-:W-:-:S07]  /*34e80*/  IMAD.MOV.U32 R102, RZ, RZ, R14 ;  /* 0x000000ffff667224 */ /* 0x000fce00078e000e */
[----:B------:R-:W-:Y:S05]  /*34e90*/  WARPSYNC.COLLECTIVE R15, `(.L_x_2738) ;  /* 0x000000000f087348 */ /* 0x000fea0003c00000 */
[----:B------:R0:W1:Y:S02]  /*34ea0*/  SHFL.IDX P6, R14, R13, R12, R11 ;  /* 0x0000000c0d0e7389 */ /* 0x00006400000c000b */
[----:B01----:R-:W-:Y:S01]  /*34eb0*/  ENDCOLLECTIVE ;  /* 0x000000000000791b */ /* 0x003fe20003800000 */
.L_x_2738:
[----:B------:R-:W-:Y:S01]  /*34ec0*/  IMAD.MOV.U32 R13, RZ, RZ, R66 ;  /* 0x000000ffff0d7224 */ /* 0x000fe200078e0042 */
[----:B------:R-:W-:-:S07]  /*34ed0*/  MOV R70, R14 ;  /* 0x0000000e00467202 */ /* 0x000fce0000000f00 */
[----:B------:R-:W-:Y:S05]  /*34ee0*/  WARPSYNC.COLLECTIVE R15, `(.L_x_2739) ;  /* 0x000000000f087348 */ /* 0x000fea0003c00000 */
[----:B------:R0:W1:Y:S02]  /*34ef0*/  SHFL.IDX P6, R14, R13, R12, R11 ;  /* 0x0000000c0d0e7389 */ /* 0x00006400000c000b */
[----:B01----:R-:W-:Y:S01]  /*34f00*/  ENDCOLLECTIVE ;  /* 0x000000000000791b */ /* 0x003fe20003800000 */
.L_x_2739:
        /* <DEDUP_REMOVED lines=8> */
.L_x_2740:
[----:B------:R-:W-:Y:S02]  /*34f90*/  SEL R101, R102, R66, P0 ;  /* 0x0000004266657207 */ /* 0x000fe40000000000 */
[----:B------:R-:W-:Y:S01]  /*34fa0*/  SEL R102, R66, R102, P0 ;  /* 0x0000006642667207 */ /* 0x000fe20000000000 */
[----:B------:R-:W-:Y:S02]  /*34fb0*/  IMAD.MOV.U32 R13, RZ, RZ, R128 ;  /* 0x000000ffff0d7224 */ /* 0x000fe400078e0080 */
[----:B------:R-:W-:-:S07]  /*34fc0*/  IMAD.MOV.U32 R104, RZ, RZ, R14 ;  /* 0x000000ffff687224 */ /* 0x000fce00078e000e */
[----:B------:R-:W-:Y:S05]  /*34fd0*/  WARPSYNC.COLLECTIVE R15, `(.L_x_2741) ;  /* 0x000000000f087348 */ /* 0x000fea0003c00000 */
[----:B------:R0:W1:Y:S02]  /*34fe0*/  SHFL.IDX P6, R14, R13, R12, R11 ;  /* 0x0000000c0d0e7389 */ /* 0x00006400000c000b */
[----:B01----:R-:W-:Y:S01]  /*34ff0*/  ENDCOLLECTIVE ;  /* 0x000000000000791b */ /* 0x003fe20003800000 */
.L_x_2741:
[----:B------:R-:W-:Y:S02]  /*35000*/  IMAD.MOV.U32 R13, RZ, RZ, R82 ;  /* 0x000000ffff0d7224 */ /* 0x000fe400078e0052 */
[----:B------:R-:W-:Y:S01]  /*35010*/  IMAD.MOV.U32 R12, RZ, RZ, R77 ;  /* 0x000000ffff0c7224 */ /* 0x000fe200078e004d */
[----:B------:R-:W-:-:S07]  /*35020*/  MOV R106, R14 ;  /* 0x0000000e006a7202 */ /* 0x000fce0000000f00 */
[----:B------:R-:W-:Y:S05]  /*35030*/  WARPSYNC.COLLECTIVE R15, `(.L_x_2742) ;  /* 0x000000000f087348 */ /* 0x000fea0003c00000 */
[----:B------:R0:W1:Y:S02]  /*35040*/  SHFL.IDX P6, R14, R13, R12, R11 ;  /* 0x0000000c0d0e7389 */ /* 0x00006400000c000b */
[----:B01----:R-:W-:Y:S01]  /*35050*/  ENDCOLLECTIVE ;  /* 0x000000000000791b */ /* 0x003fe20003800000 */
.L_x_2742:
[----:B------:R-:W-:Y:S02]  /*35060*/  IMAD.MOV.U32 R13, RZ, RZ, R75 ;  /* 0x000000ffff0d7224 */ /* 0x000fe400078e004b */
[----:B------:R-:W-:-:S07]  /*35070*/  IMAD.MOV.U32 R82, RZ, RZ, R14 ;  /* 0x000000ffff527224 */ /* 0x000fce00078e000e */
[----:B------:R-:W-:Y:S05]  /*35080*/  WARPSYNC.COLLECTIVE R15, `(.L_x_2743) ;  /* 0x000000000f087348 */ /* 0x000fea0003c00000 */
[----:B------:R0:W1:Y:S02]  /*35090*/  SHFL.IDX P6, R14, R13, R12, R11 ;  /* 0x0000000c0d0e7389 */ /* 0x00006400000c000b */
[----:B01----:R-:W-:Y:S01]  /*350a0*/  ENDCOLLECTIVE ;  /* 0x000000000000791b */ /* 0x003fe20003800000 */
.L_x_2743:
[----:B------:R-:W-:Y:S02]  /*350b0*/  SEL R103, R104, R82, P0 ;  /* 0x0000005268677207 */ /* 0x000fe40000000000 */
[----:B------:R-:W-:Y:S01]  /*350c0*/  SEL R104, R82, R104, P0 ;  /* 0x0000006852687207 */ /* 0x000fe20000000000 */
[----:B------:R-:W-:Y:S01]  /*350d0*/  IMAD.MOV.U32 R13, RZ, RZ, R25 ;  /* 0x000000ffff0d7224 */ /* 0x000fe200078e0019 */
[----:B------:R-:W-:Y:S01]  /*350e0*/  MOV R12, R44 ;  /* 0x0000002c000c7202 */ /* 0x000fe20000000f00 */
[----:B------:R-:W-:-:S05]  /*350f0*/  IMAD.MOV.U32 R11, RZ, RZ, R14 ;  /* 0x000000ffff0b7224 */ /* 0x000fca00078e000e */
[----:B------:R-:W-:Y:S02]  /*35100*/  SEL R105, R106, R11, P0 ;  /* 0x0000000b6a697207 */ /* 0x000fe40000000000 */
[----:B------:R-:W-:Y:S01]  /*35110*/  SEL R106, R11, R106, P0 ;  /* 0x0000006a0b6a7207 */ /* 0x000fe20000000000 */
[----:B------:R-:W-:-:S07]  /*35120*/  IMAD.MOV.U32 R11, RZ, RZ, 0x1c1f ;  /* 0x00001c1fff0b7424 */ /* 0x000fce00078e00ff */
[----:B------:R-:W-:Y:S05]  /*35130*/  WARPSYNC.COLLECTIVE R15, `(.L_x_2744) ;  /* 0x000000000f087348 */ /* 0x000fea0003c00000 */
[----:B------:R0:W1:Y:S02]  /*35140*/  SHFL.IDX P6, R14, R13, R12, R11 ;  /* 0x0000000c0d0e7389 */ /* 0x00006400000c000b */
[----:B01----:R-:W-:Y:S01]  /*35150*/  ENDCOLLECTIVE ;  /* 0x000000000000791b */ /* 0x003fe20003800000 */
.L_x_2744:
[----:B------:R-:W-:Y:S02]  /*35160*/  IMAD.MOV.U32 R13, RZ, RZ, R20 ;  /* 0x000000ffff0d7224 */ /* 0x000fe400078e0014 */
[----:B------:R-:W-:-:S07]  /*35170*/  IMAD.MOV.U32 R25, RZ, RZ, R14 ;  /* 0x000000ffff197224 */ /* 0x000fce00078e000e */
[----:B------:R-:W-:Y:S05]  /*35180*/  WARPSYNC.COLLECTIVE R15, `(.L_x_2745) ;  /* 0x000000000f087348 */ /* 0x000fea0003c00000 */
[----:B------:R0:W1:Y:S02]  /*35190*/  SHFL.IDX P6, R14, R13, R12, R11 ;  /* 0x0000000c0d0e7389 */ /* 0x00006400000c000b */
[----:B01----:R-:W-:Y:S01]  /*351a0*/  ENDCOLLECTIVE ;  /* 0x000000000000791b */ /* 0x003fe20003800000 */
.L_x_2745:
[----:B------:R-:W-:Y:S02]  /*351b0*/  IMAD.MOV.U32 R13, RZ, RZ, R9 ;  /* 0x000000ffff0d7224 */ /* 0x000fe400078e0009 */
[----:B------:R-:W-:Y:S02]  /*351c0*/  IMAD.MOV.U32 R12, RZ, RZ, R77 ;  /* 0x000000ffff0c7224 */ /* 0x000fe400078e004d */
[----:B------:R-:W-:-:S07]  /*351d0*/  IMAD.MOV.U32 R20, RZ, RZ, R14 ;  /* 0x000000ffff147224 */ /* 0x000fce00078e000e */
[----:B------:R-:W-:Y:S05]  /*351e0*/  WARPSYNC.COLLECTIVE R15, `(.L_x_2746) ;  /* 0x000000000f087348 */ /* 0x000fea0003c00000 */
[----:B------:R0:W1:Y:S02]  /*351f0*/  SHFL.IDX P6, R14, R13, R12, R11 ;  /* 0x0000000c0d0e7389 */ /* 0x00006400000c000b */
[----:B01----:R-:W-:Y:S01]  /*35200*/  ENDCOLLECTIVE ;  /* 0x000000000000791b */ /* 0x003fe20003800000 */
.L_x_2746:
[----:B------:R-:W-:Y:S01]  /*35210*/  IMAD.MOV.U32 R13, RZ, RZ, R8 ;  /* 0x000000ffff0d7224 */ /* 0x000fe200078e0008 */
[----:B------:R-:W-:-:S07]  /*35220*/  MOV R9, R14 ;  /* 0x0000000e00097202 */ /* 0x000fce0000000f00 */
[----:B------:R-:W-:Y:S05]  /*35230*/  WARPSYNC.COLLECTIVE R15, `(.L_x_2747) ;  /* 0x000000000f087348 */ /* 0x000fea0003c00000 */
[----:B------:R0:W1:Y:S02]  /*35240*/  SHFL.IDX P6, R14, R13, R12, R11 ;  /* 0x0000000c0d0e7389 */ /* 0x00006400000c000b */
[----:B01----:R-:W-:Y:S01]  /*35250*/  ENDCOLLECTIVE ;  /* 0x000000000000791b */ /* 0x003fe20003800000 */
.L_x_2747:
        /* <DEDUP_REMOVED lines=8> */
.L_x_2748:
[----:B------:R-:W-:Y:S02]  /*352e0*/  IMAD.MOV.U32 R13, RZ, RZ, R107 ;  /* 0x000000ffff0d7224 */ /* 0x000fe400078e006b */
[----:B------:R-:W-:-:S07]  /*352f0*/  IMAD.MOV.U32 R136, RZ, RZ, R14 ;  /* 0x000000ffff887224 */ /* 0x000fce00078e000e */
[----:B------:R-:W-:Y:S05]  /*35300*/  WARPSYNC.COLLECTIVE R15, `(.L_x_2749) ;  /* 0x000000000f087348 */ /* 0x000fea0003c00000 */
[----:B------:R0:W1:Y:S02]  /*35310*/  SHFL.IDX P6, R14, R13, R12, R11 ;  /* 0x0000000c0d0e7389 */ /* 0x00006400000c000b */
[----:B01----:R-:W-:Y:S01]  /*35320*/  ENDCOLLECTIVE ;  /* 0x000000000000791b */ /* 0x003fe20003800000 */
.L_x_2749:
[----:B------:R-:W-:Y:S02]  /*35330*/  IMAD.MOV.U32 R13, RZ, RZ, R21 ;  /* 0x000000ffff0d7224 */ /* 0x000fe400078e0015 */
[----:B------:R-:W-:Y:S01]  /*35340*/  IMAD.MOV.U32 R12, RZ, RZ, R77 ;  /* 0x000000ffff0c7224 */ /* 0x000fe200078e004d */
[----:B------:R-:W-:-:S07]  /*35350*/  MOV R122, R14 ;  /* 0x0000000e007a7202 */ /* 0x000fce0000000f00 */
[----:B------:R-:W-:Y:S05]  /*35360*/  WARPSYNC.COLLECTIVE R15, `(.L_x_2750) ;  /* 0x000000000f087348 */ /* 0x000fea0003c00000 */
[----:B------:R0:W1:Y:S02]  /*35370*/  SHFL.IDX P6, R14, R13, R12, R11 ;  /* 0x0000000c0d0e7389 */ /* 0x00006400000c000b */
[----:B01----:R-:W-:Y:S01]  /*35380*/  ENDCOLLECTIVE ;  /* 0x000000000000791b */ /* 0x003fe20003800000 */
.L_x_2750:
[----:B------:R-:W-:Y:S01]  /*35390*/  IMAD.MOV.U32 R13, RZ, RZ, R10 ;  /* 0x000000ffff0d7224 */ /* 0x000fe200078e000a */
[----:B------:R-:W-:Y:S02]  /*353a0*/  SEL R10, R20, R75, P0 ;  /* 0x0000004b140a7207 */ /* 0x000fe40000000000 */
[----:B------:R-:W-:Y:S01]  /*353b0*/  SEL R20, R75, R20, P0 ;  /* 0x000000144b147207 */ /* 0x000fe20000000000 */
[----:B------:R-:W-:-:S07]  /*353c0*/  IMAD.MOV.U32 R141, RZ, RZ, R14 ;  /* 0x000000ffff8d7224 */ /* 0x000fce00078e000e */
[----:B------:R-:W-:Y:S05]  /*353d0*/  WARPSYNC.COLLECTIVE R15, `(.L_x_2751) ;  /* 0x000000000f087348 */ /* 0x000fea0003c00000 */
[----:B------:R0:W1:Y:S02]  /*353e0*/  SHFL.IDX P6, R14, R13, R12, R11 ;  /* 0x0000000c0d0e7389 */ /* 0x00006400000c000b */
[----:B01----:R-:W-:Y:S01]  /*353f0*/  ENDCOLLECTIVE ;  /* 0x000000000000791b */ /* 0x003fe20003800000 */
.L_x_2751:
[----:B------:R-:W-:Y:S01]  /*35400*/  SEL R21, R136, R141, P0 ;  /* 0x0000008d88157207 */ /* 0x000fe20000000000 */
[----:B------:R-:W-:Y:S01]  /*35410*/  IMAD.MOV.U32 R13, RZ, RZ, R111 ;  /* 0x000000ffff0d7224 */ /* 0x000fe200078e006f */
[----:B------:R-:W-:Y:S01]  /*35420*/  MOV R12, R44 ;  /* 0x0000002c000c7202 */ /* 0x000fe20000000f00 */
[----:B------:R-:W-:-:S07]  /*35430*/  IMAD.MOV.U32 R142, RZ, RZ, R14 ;  /* 0x000000ffff8e7224 */ /* 0x000fce00078e000e */
[----:B------:R-:W-:Y:S05]  /*35440*/  WARPSYNC.COLLECTIVE R15, `(.L_x_2752) ;  /* 0x000000000f087348 */ /* 0x000fea0003c00000 */
[----:B------:R0:W1:Y:S02]  /*35450*/  SHFL.IDX P6, R14, R13, R12, R11 ;  /* 0x0000000c0d0e7389 */ /* 0x00006400000c000b */
[----:B01----:R-:W-:Y:S01]  /*35460*/  ENDCOLLECTIVE ;  /* 0x000000000000791b */ /* 0x003fe20003800000 */
.L_x_2752:
[----:B------:R-:W-:Y:S01]  /*35470*/  SEL R25, R122, R142, P0 ;  /* 0x0000008e7a197207 */ /* 0x000fe20000000000 */
[----:B------:R-:W-:Y:S02]  /*35480*/  IMAD.MOV.U32 R13, RZ, RZ, R108 ;  /* 0x000000ffff0d7224 */ /* 0x000fe400078e006c */
[----:B------:R-:W-:-:S07]  /*35490*/  IMAD.MOV.U32 R107, RZ, RZ, R14 ;  /* 0x000000ffff6b7224 */ /* 0x000fce00078e000e */
[----:B------:R-:W-:Y:S05]  /*354a0*/  WARPSYNC.COLLECTIVE R15, `(.L_x_2753) ;  /* 0x000000000f087348 */ /* 0x000fea0003c00000 */
[----:B------:R0:W1:Y:S02]  /*354b0*/  SHFL.IDX P6, R14, R13, R12, R11 ;  /* 0x0000000c0d0e7389 */ /* 0x00006400000c000b */
[----:B01----:R-:W-:Y:S01]  /*354c0*/  ENDCOLLECTIVE ;  /* 0x000000000000791b */ /* 0x003fe20003800000 */
.L_x_2753:
[----:B------:R-:W-:Y:S01]  /*354d0*/  IMAD.MOV.U32 R13, RZ, RZ, R26 ;  /* 0x000000ffff0d7224 */ /* 0x000fe200078e001a */
[----:B------:R-:W-:Y:S01]  /*354e0*/  SEL R26, R142, R122, P0 ;  /* 0x0000007a8e1a7207 */ /* 0x000fe20000000000 */
[----:B------:R-:W-:Y:S02]  /*354f0*/  IMAD.MOV.U32 R12, RZ, RZ, R77 ;  /* 0x000000ffff0c7224 */ /* 0x000fe400078e004d */
[----:B------:R-:W-:-:S07]  /*35500*/  IMAD.MOV.U32 R109, RZ, RZ, R14 ;  /* 0x000000ffff6d7224 */ /* 0x000fce00078e000e */
[----:B------:R-:W-:Y:S05]  /*35510*/  WARPSYNC.COLLECTIVE R15, `(.L_x_2754) ;  /* 0x000000000f087348 */ /* 0x000fea0003c00000 */
[----:B------:R0:W1:Y:S02]  /*35520*/  SHFL.IDX P6, R14, R13, R12, R11 ;  /* 0x0000000c0d0e7389 */ /* 0x00006400000c000b */
[----:B01----:R-:W-:Y:S01]  /*35530*/  ENDCOLLECTIVE ;  /* 0x000000000000791b */ /* 0x003fe20003800000 */
.L_x_2754:
[----:B------:R-:W-:Y:S02]  /*35540*/  MOV R13, R24 ;  /* 0x00000018000d7202 */ /* 0x000fe40000000f00 */
[----:B------:R-:W-:Y:S01]  /*35550*/  SEL R24, R141, R136, P0 ;  /* 0x000000888d187207 */ /* 0x000fe20000000000 */
[----:B------:R-:W-:-:S07]  /*35560*/  IMAD.MOV.U32 R143, RZ, RZ, R14 ;  /* 0x000000ffff8f7224 */ /* 0x000fce00078e000e */
[----:B------:R-:W-:Y:S05]  /*35570*/  WARPSYNC.COLLECTIVE R15, `(.L_x_2755) ;  /* 0x000000000f087348 */ /* 0x000fea0003c00000 */
[----:B------:R0:W1:Y:S02]  /*35580*/  SHFL.IDX P6, R14, R13, R12, R11 ;  /* 0x0000000c0d0e7389 */ /* 0x00006400000c000b */
[----:B01----:R-:W-:Y:S01]  /*35590*/  ENDCOLLECTIVE ;  /* 0x000000000000791b */ /* 0x003fe20003800000 */
.L_x_2755:
        /* <DEDUP_REMOVED lines=8> */
.L_x_2756:
[----:B------:R-:W-:Y:S02]  /*35620*/  SEL R108, R109, R144, P0 ;  /* 0x000000906d6c7207 */ /* 0x000fe40000000000 */
[----:B------:R-:W-:Y:S01]  /*35630*/  SEL R109, R144, R109, P0 ;  /* 0x0000006d906d7207 */ /* 0x000fe20000000000 */
[----:B------:R-:W-:Y:S02]  /*35640*/  IMAD.MOV.U32 R13, RZ, RZ, R110 ;  /* 0x000000ffff0d7224 */ /* 0x000fe400078e006e */
[----:B------:R-:W-:-:S07]  /*35650*/  IMAD.MOV.U32 R111, RZ, RZ, R14 ;  /* 0x000000ffff6f7224 */ /* 0x000fce00078e000e */
[----:B------:R-:W-:Y:S05]  /*35660*/  WARPSYNC.COLLECTIVE R15, `(.L_x_2757) ;  /* 0x000000000f087348 */ /* 0x000fea0003c00000 */
[----:B------:R0:W1:Y:S02]  /*35670*/  SHFL.IDX P6, R14, R13, R12, R11 ;  /* 0x0000000c0d0e7389 */ /* 0x00006400000c000b */
[----:B01----:R-:W-:Y:S01]  /*35680*/  ENDCOLLECTIVE ;  /* 0x000000000000791b */ /* 0x003fe20003800000 */
.L_x_2757:
[----:B------:R-:W-:Y:S01]  /*35690*/  MOV R13, R40 ;  /* 0x00000028000d7202 */ /* 0x000fe20000000f00 */
[----:B------:R-:W-:Y:S02]  /*356a0*/  IMAD.MOV.U32 R12, RZ, RZ, R77 ;  /* 0x000000ffff0c7224 */ /* 0x000fe400078e004d */
[----:B------:R-:W-:-:S07]  /*356b0*/  IMAD.MOV.U32 R118, RZ, RZ, R14 ;  /* 0x000000ffff767224 */ /* 0x000fce00078e000e */
[----:B------:R-:W-:Y:S05]  /*356c0*/  WARPSYNC.COLLECTIVE R15, `(.L_x_2758) ;  /* 0x000000000f087348 */ /* 0x000fea0003c00000 */
[----:B------:R0:W1:Y:S02]  /*356d0*/  SHFL.IDX P6, R14, R13, R12, R11 ;  /* 0x0000000c0d0e7389 */ /* 0x00006400000c000b */
[----:B01----:R-:W-:Y:S01]  /*356e0*/  ENDCOLLECTIVE ;  /* 0x000000000000791b */ /* 0x003fe20003800000 */
.L_x_2758:
[----:B------:R-:W-:Y:S02]  /*356f0*/  IMAD.MOV.U32 R13, RZ, RZ, R36 ;  /* 0x000000ffff0d7224 */ /* 0x000fe400078e0024 */
[----:B------:R-:W-:-:S07]  /*35700*/  IMAD.MOV.U32 R40, RZ, RZ, R14 ;  /* 0x000000ffff287224 */ /* 0x000fce00078e000e */
[----:B------:R-:W-:Y:S05]  /*35710*/  WARPSYNC.COLLECTIVE R15, `(.L_x_2759) ;  /* 0x000000000f087348 */ /* 0x000fea0003c00000 */
[----:B------:R0:W1:Y:S02]  /*35720*/  SHFL.IDX P6, R14, R13, R12, R11 ;  /* 0x0000000c0d0e7389 */ /* 0x00006400000c000b */
[----:B01----:R-:W-:Y:S01]  /*35730*/  ENDCOLLECTIVE ;  /* 0x000000000000791b */ /* 0x003fe20003800000 */
.L_x_2759:
        /* <DEDUP_REMOVED lines=8> */
.L_x_2760:
[----:B------:R-:W-:Y:S01]  /*357c0*/  IMAD.MOV.U32 R13, RZ, RZ, R112 ;  /* 0x000000ffff0d7224 */ /* 0x000fe200078e0070 */
[----:B------:R-:W-:Y:S02]  /*357d0*/  SEL R112, R118, R113, P0 ;  /* 0x0000007176707207 */ /* 0x000fe40000000000 */
[----:B------:R-:W-:Y:S02]  /*357e0*/  SEL R113, R113, R118, P0 ;  /* 0x0000007671717207 */ /* 0x000fe40000000000 */
[----:B------:R-:W-:-:S07]  /*357f0*/  MOV R115, R14 ;  /* 0x0000000e00737202 */ /* 0x000fce0000000f00 */
[----:B------:R-:W-:Y:S05]  /*35800*/  WARPSYNC.COLLECTIVE R15, `(.L_x_2761) ;  /* 0x000000000f087348 */ /* 0x000fea0003c00000 */
[----:B------:R0:W1:Y:S02]  /*35810*/  SHFL.IDX P6, R14, R13, R12, R11 ;  /* 0x0000000c0d0e7389 */ /* 0x00006400000c000b */
[----:B01----:R-:W-:Y:S01]  /*35820*/  ENDCOLLECTIVE ;  /* 0x000000000000791b */ /* 0x003fe20003800000 */
.L_x_2761:
[----:B------:R-:W-:Y:S02]  /*35830*/  IMAD.MOV.U32 R13, RZ, RZ, R69 ;  /* 0x000000ffff0d7224 */ /* 0x000fe400078e0045 */
[----:B------:R-:W-:Y:S02]  /*35840*/  IMAD.MOV.U32 R12, RZ, RZ, R77 ;  /* 0x000000ffff0c7224 */ /* 0x000fe400078e004d */
[----:B------:R-:W-:-:S07]  /*35850*/  IMAD.MOV.U32 R117, RZ, RZ, R14 ;  /* 0x000000ffff757224 */ /* 0x000fce00078e000e */
[----:B------:R-:W-:Y:S05]  /*35860*/  WARPSYNC.COLLECTIVE R15, `(.L_x_2762) ;  /* 0x000000000f087348 */ /* 0x000fea0003c00000 */
[----:B------:R0:W1:Y:S02]  /*35870*/  SHFL.IDX P6, R14, R13, R12, R11 ;  /* 0x0000000c0d0e7389 */ /* 0x00006400000c000b */
[----:B01----:R-:W-:Y:S01]  /*35880*/  ENDCOLLECTIVE ;  /* 0x000000000000791b */ /* 0x003fe20003800000 */
.L_x_2762:
[----:B------:R-:W-:Y:S02]  /*35890*/  IMAD.MOV.U32 R13, RZ, RZ, R65 ;  /* 0x000000ffff0d7224 */ /* 0x000fe400078e0041 */
[----:B------:R-:W-:-:S07]  /*358a0*/  IMAD.MOV.U32 R69, RZ, RZ, R14 ;  /* 0x000000ffff457224 */ /* 0x000fce00078e000e */
[----:B------:R-:W-:Y:S05]  /*358b0*/  WARPSYNC.COLLECTIVE R15, `(.L_x_2763) ;  /* 0x000000000f087348 */ /* 0x000fea0003c00000 */
[----:B------:R0:W1:Y:S02]  /*358c0*/  SHFL.IDX P6, R14, R13, R12, R11 ;  /* 0x0000000c0d0e7389 */ /* 0x00006400000c000b */
[----:B01----:R-:W-:Y:S01]  /*358d0*/  ENDCOLLECTIVE ;  /* 0x000000000000791b */ /* 0x003fe20003800000 */
.L_x_2763:
[----:B------:R-:W-:Y:S02]  /*358e0*/  IMAD.MOV.U32 R13, RZ, RZ, R116 ;  /* 0x000000ffff0d7224 */ /* 0x000fe400078e0074 */
[----:B------:R-:W-:Y:S01]  /*358f0*/  IMAD.MOV.U32 R12, RZ, RZ, R44 ;  /* 0x000000ffff0c7224 */ /* 0x000fe200078e002c */
[----:B------:R-:W-:-:S07]  /*35900*/  MOV R65, R14 ;  /* 0x0000000e00417202 */ /* 0x000fce0000000f00 */
[----:B------:R-:W-:Y:S05]  /*35910*/  WARPSYNC.COLLECTIVE R15, `(.L_x_2764) ;  /* 0x000000000f087348 */ /* 0x000fea0003c00000 */
[----:B------:R0:W1:Y:S02]  /*35920*/  SHFL.IDX P6, R14, R13, R12, R11 ;  /* 0x0000000c0d0e7389 */ /* 0x00006400000c000b */
[----:B01----:R-:W-:Y:S01]  /*35930*/  ENDCOLLECTIVE ;  /* 0x000000000000791b */ /* 0x003fe20003800000 */
.L_x_2764:
        /* <DEDUP_REMOVED lines=9> */
.L_x_2765:
[----:B------:R-:W-:Y:S01]  /*359d0*/  IMAD.MOV.U32 R13, RZ, RZ, R81 ;  /* 0x000000ffff0d7224 */ /* 0x000fe200078e0051 */
[----:B------:R-:W-:Y:S01]  /*359e0*/  MOV R12, R77 ;  /* 0x0000004d000c7202 */ /* 0x000fe20000000f00 */
[----:B------:R-:W-:-:S07]  /*359f0*/  IMAD.MOV.U32 R123, RZ, RZ, R14 ;  /* 0x000000ffff7b7224 */ /* 0x000fce00078e000e */
[----:B------:R-:W-:Y:S05]  /*35a00*/  WARPSYNC.COLLECTIVE R15, `(.L_x_2766) ;  /* 0x000000000f087348 */ /* 0x000fea0003c00000 */
[----:B------:R0:W1:Y:S02]  /*35a10*/  SHFL.IDX P6, R14, R13, R12, R11 ;  /* 0x0000000c0d0e7389 */ /* 0x00006400000c000b */
[----:B01----:R-:W-:Y:S01]  /*35a20*/  ENDCOLLECTIVE ;  /* 0x000000000000791b */ /* 0x003fe20003800000 */
.L_x_2766:
[----:B------:R-:W-:Y:S02]  /*35a30*/  IMAD.MOV.U32 R13, RZ, RZ, R71 ;  /* 0x000000ffff0d7224 */ /* 0x000fe400078e0047 */
[----:B------:R-:W-:-:S07]  /*35a40*/  IMAD.MOV.U32 R81, RZ, RZ, R14 ;  /* 0x000000ffff517224 */ /* 0x000fce00078e000e */
[----:B------:R-:W-:Y:S05]  /*35a50*/  WARPSYNC.COLLECTIVE R15, `(.L_x_2767) ;  /* 0x000000000f087348 */ /* 0x000fea0003c00000 */
[----:B------:R0:W1:Y:S02]  /*35a60*/  SHFL.IDX P6, R14, R13, R12, R11 ;  /* 0x0000000c0d0e7389 */ /* 0x00006400000c000b */
[----:B01----:R-:W-:Y:S01]  /*35a70*/  ENDCOLLECTIVE ;  /* 0x000000000000791b */ /* 0x003fe20003800000 */
.L_x_2767:
        /* <DEDUP_REMOVED lines=10> */
.L_x_2768:
[----:B------:R-:W-:Y:S01]  /*35b20*/  MOV R13, R31 ;  /* 0x0000001f000d7202 */ /* 0x000fe20000000f00 */
[----:B------:R-:W-:-:S07]  /*35b30*/  IMAD.MOV.U32 R34, RZ, RZ, R14 ;  /* 0x000000ffff227224 */ /* 0x000fce00078e000e */
[----:B------:R-:W-:Y:S05]  /*35b40*/  WARPSYNC.COLLECTIVE R15, `(.L_x_2769) ;  /* 0x000000000f087348 */ /* 0x000fea0003c00000 */
[----:B------:R0:W1:Y:S02]  /*35b50*/  SHFL.IDX P6, R14, R13, R12, R11 ;  /* 0x0000000c0d0e7389 */ /* 0x00006400000c000b */
[----:B01----:R-:W-:Y:S01]  /*35b60*/  ENDCOLLECTIVE ;  /* 0x000000000000791b */ /* 0x003fe20003800000 */
.L_x_2769:
[----:B------:R-:W-:Y:S02]  /*35b70*/  IMAD.MOV.U32 R13, RZ, RZ, R29 ;  /* 0x000000ffff0d7224 */ /* 0x000fe400078e001d */
[----:B------:R-:W-:Y:S02]  /*35b80*/  IMAD.MOV.U32 R12, RZ, RZ, R77 ;  /* 0x000000ffff0c7224 */ /* 0x000fe400078e004d */
[----:B------:R-:W-:-:S07]  /*35b90*/  IMAD.MOV.U32 R31, RZ, RZ, R14 ;  /* 0x000000ffff1f7224 */ /* 0x000fce00078e000e */
[----:B------:R-:W-:Y:S05]  /*35ba0*/  WARPSYNC.COLLECTIVE R15, `(.L_x_2770) ;  /* 0x000000000f087348 */ /* 0x000fea0003c00000 */
[----:B------:R0:W1:Y:S02]  /*35bb0*/  SHFL.IDX P6, R14, R13, R12, R11 ;  /* 0x0000000c0d0e7389 */ /* 0x00006400000c000b */
[----:B01----:R-:W-:Y:S01]  /*35bc0*/  ENDCOLLECTIVE ;  /* 0x000000000000791b */ /* 0x003fe20003800000 */
.L_x_2770:
[----:B------:R-:W-:Y:S02]  /*35bd0*/  IMAD.MOV.U32 R13, RZ, RZ, R28 ;  /* 0x000000ffff0d7224 */ /* 0x000fe400078e001c */
[----:B------:R-:W-:-:S07]  /*35be0*/  IMAD.MOV.U32 R29, RZ, RZ, R14 ;  /* 0x000000ffff1d7224 */ /* 0x000fce00078e000e */
[----:B------:R-:W-:Y:S05]  /*35bf0*/  WARPSYNC.COLLECTIVE R15, `(.L_x_2771) ;  /* 0x000000000f087348 */ /* 0x000fea0003c00000 */
[----:B------:R0:W1:Y:S02]  /*35c00*/  SHFL.IDX P6, R14, R13, R12, R11 ;  /* 0x0000000c0d0e7389 */ /* 0x00006400000c000b */
[----:B01----:R-:W-:Y:S01]  /*35c10*/  ENDCOLLECTIVE ;  /* 0x000000000000791b */ /* 0x003fe20003800000 */
.L_x_2771:
        /* <DEDUP_REMOVED lines=8> */
.L_x_2772:
[----:B------:R-:W-:Y:S02]  /*35ca0*/  IMAD.MOV.U32 R13, RZ, RZ, R80 ;  /* 0x000000ffff0d7224 */ /* 0x000fe400078e0050 */
[----:B------:R-:W-:-:S07]  /*35cb0*/  IMAD.MOV.U32 R132, RZ, RZ, R14 ;  /* 0x000000ffff847224 */ /* 0x000fce00078e000e */
[----:B------:R-:W-:Y:S05]  /*35cc0*/  WARPSYNC.COLLECTIVE R15, `(.L_x_2773) ;  /* 0x000000000f087348 */ /* 0x000fea0003c00000 */
[----:B------:R0:W1:Y:S02]  /*35cd0*/  SHFL.IDX P6, R14, R13, R12, R11 ;  /* 0x0000000c0d0e7389 */ /* 0x00006400000c000b */
[----:B01----:R-:W-:Y:S01]  /*35ce0*/  ENDCOLLECTIVE ;  /* 0x000000000000791b */ /* 0x003fe20003800000 */
.L_x_2773:
[----:B------:R-:W-:Y:S02]  /*35cf0*/  IMAD.MOV.U32 R13, RZ, RZ, R32 ;  /* 0x000000ffff0d7224 */ /* 0x000fe400078e0020 */
[----:B------:R-:W-:Y:S02]  /*35d00*/  IMAD.MOV.U32 R12, RZ, RZ, R77 ;  /* 0x000000ffff0c7224 */ /* 0x000fe400078e004d */
[----:B------:R-:W-:-:S07]  /*35d10*/  IMAD.MOV.U32 R134, RZ, RZ, R14 ;  /* 0x000000ffff867224 */ /* 0x000fce00078e000e */
[----:B------:R-:W-:Y:S05]  /*35d20*/  WARPSYNC.COLLECTIVE R15, `(.L_x_2774) ;  /* 0x000000000f087348 */ /* 0x000fea0003c00000 */
[----:B------:R0:W1:Y:S02]  /*35d30*/  SHFL.IDX P6, R14, R13, R12, R11 ;  /* 0x0000000c0d0e7389 */ /* 0x00006400000c000b */
[----:B01----:R-:W-:Y:S01]  /*35d40*/  ENDCOLLECTIVE ;  /* 0x000000000000791b */ /* 0x003fe20003800000 */
.L_x_2774:
[----:B------:R-:W-:Y:S01]  /*35d50*/  IMAD.MOV.U32 R13, RZ, RZ, R30 ;  /* 0x000000ffff0d7224 */ /* 0x000fe200078e001e */
[----:B------:R-:W-:Y:S02]  /*35d60*/  SEL R30, R31, R36, P0 ;  /* 0x000000241f1e7207 */ /* 0x000fe40000000000 */
[----:B------:R-:W-:Y:S02]  /*35d70*/  SEL R31, R36, R31, P0 ;  /* 0x0000001f241f7207 */ /* 0x000fe40000000000 */
[----:B------:R-:W-:-:S07]  /*35d80*/  MOV R71, R14 ;  /* 0x0000000e00477202 */ /* 0x000fce0000000f00 */
[----:B------:R-:W-:Y:S05]  /*35d90*/  WARPSYNC.COLLECTIVE R15, `(.L_x_2775) ;  /* 0x000000000f087348 */ /* 0x000fea0003c00000 */
[----:B------:R0:W1:Y:S02]  /*35da0*/  SHFL.IDX P6, R14, R13, R12, R11 ;  /* 0x0000000c0d0e7389 */ /* 0x00006400000c000b */
[----:B01----:R-:W-:Y:S01]  /*35db0*/  ENDCOLLECTIVE ;  /* 0x000000000000791b */ /* 0x003fe20003800000 */
.L_x_2775:
[----:B------:R-:W-:Y:S01]  /*35dc0*/  SEL R32, R132, R71, P0 ;  /* 0x0000004784207207 */ /* 0x000fe20000000000 */
[----:B------:R-:W-:Y:S02]  /*35dd0*/  IMAD.MOV.U32 R13, RZ, RZ, R89 ;  /* 0x000000ffff0d7224 */ /* 0x000fe400078e0059 */
[----:B------:R-:W-:Y:S02]  /*35de0*/  IMAD.MOV.U32 R12, RZ, RZ, R44 ;  /* 0x000000ffff0c7224 */ /* 0x000fe400078e002c */
[----:B------:R-:W-:-:S07]  /*35df0*/  IMAD.MOV.U32 R145, RZ, RZ, R14 ;  /* 0x000000ffff917224 */ /* 0x000fce00078e000e */
[----:B------:R-:W-:Y:S05]  /*35e00*/  WARPSYNC.COLLECTIVE R15, `(.L_x_2776) ;  /* 0x000000000f087348 */ /* 0x000fea0003c00000 */
[----:B------:R0:W1:Y:S02]  /*35e10*/  SHFL.IDX P6, R14, R13, R12, R11 ;  /* 0x0000000c0d0e7389 */ /* 0x00006400000c000b */
[----:B01----:R-:W-:Y:S01]  /*35e20*/  ENDCOLLECTIVE ;  /* 0x000000000000791b */ /* 0x003fe20003800000 */
.L_x_2776:
[----:B------:R-:W-:Y:S01]  /*35e30*/  SEL R34, R134, R145, P0 ;  /* 0x0000009186227207 */ /* 0x000fe20000000000 */
[----:B------:R-:W-:Y:S02]  /*35e40*/  IMAD.MOV.U32 R13, RZ, RZ, R83 ;  /* 0x000000ffff0d7224 */ /* 0x000fe400078e0053 */
[----:B------:R-:W-:-:S07]  /*35e50*/  IMAD.MOV.U32 R127, RZ, RZ, R14 ;  /* 0x000000ffff7f7224 */ /* 0x000fce00078e000e */
[----:B------:R-:W-:Y:S05]  /*35e60*/  WARPSYNC.COLLECTIVE R15, `(.L_x_2777) ;  /* 0x000000000f087348 */ /* 0x000fea0003c00000 */
[----:B------:R0:W1:Y:S02]  /*35e70*/  SHFL.IDX P6, R14, R13, R12, R11 ;  /* 0x0000000c0d0e7389 */ /* 0x00006400000c000b */
[----:B01----:R-:W-:Y:S01]  /*35e80*/  ENDCOLLECTIVE ;  /* 0x000000000000791b */ /* 0x003fe20003800000 */
.L_x_2777:
[----:B------:R-:W-:Y:S01]  /*35e90*/  IMAD.MOV.U32 R13, RZ, RZ, R35 ;  /* 0x000000ffff0d7224 */ /* 0x000fe200078e0023 */
[----:B------:R-:W-:Y:S01]  /*35ea0*/  SEL R35, R145, R134, P0 ;  /* 0x0000008691237207 */ /* 0x000fe20000000000 */
[----:B------:R-:W-:Y:S01]  /*35eb0*/  IMAD.MOV.U32 R12, RZ, RZ, R77 ;  /* 0x000000ffff0c7224 */ /* 0x000fe200078e004d */
[----:B------:R-:W-:-:S07]  /*35ec0*/  MOV R129, R14 ;  /* 0x0000000e00817202 */ /* 0x000fce0000000f00 */
[----:B------:R-:W-:Y:S05]  /*35ed0*/  WARPSYNC.COLLECTIVE R15, `(.L_x_2778) ;  /* 0x000000000f087348 */ /* 0x000fea0003c00000 */
[----:B------:R0:W1:Y:S02]  /*35ee0*/  SHFL.IDX P6, R14, R13, R12, R11 ;  /* 0x0000000c0d0e7389 */ /* 0x00006400000c000b */
[----:B01----:R-:W-:Y:S01]  /*35ef0*/  ENDCOLLECTIVE ;  /* 0x000000000000791b */ /* 0x003fe20003800000 */
.L_x_2778:
[----:B------:R-:W-:Y:S01]  /*35f00*/  IMAD.MOV.U32 R13, RZ, RZ, R33 ;  /* 0x000000ffff0d7224 */ /* 0x000fe200078e0021 */
[----:B------:R-:W-:Y:S01]  /*35f10*/  SEL R33, R71, R132, P0 ;  /* 0x0000008447217207 */ /* 0x000fe20000000000 */
[----:B------:R-:W-:-:S07]  /*35f20*/  IMAD.MOV.U32 R146, RZ, RZ, R14 ;  /* 0x000000ffff927224 */ /* 0x000fce00078e000e */
[----:B------:R-:W-:Y:S05]  /*35f30*/  WARPSYNC.COLLECTIVE R15, `(.L_x_2779) ;  /* 0x000000000f087348 */ /* 0x000fea0003c00000 */
[----:B------:R0:W1:Y:S02]  /*35f40*/  SHFL.IDX P6, R14, R13, R12, R11 ;  /* 0x0000000c0d0e7389 */ /* 0x00006400000c000b */
[----:B01----:R-:W-:Y:S01]  /*35f50*/  ENDCOLLECTIVE ;  /* 0x000000000000791b */ /* 0x003fe20003800000 */
.L_x_2779:
[----:B------:R-:W-:Y:S01]  /*35f60*/  SEL R36, R127, R146, P0 ;  /* 0x000000927f247207 */ /* 0x000fe20000000000 */
[----:B------:R-:W-:Y:S01]  /*35f70*/  IMAD.MOV.U32 R13, RZ, RZ, R91 ;  /* 0x000000ffff0d7224 */ /* 0x000fe200078e005b */
[----:B------:R-:W-:Y:S01]  /*35f80*/  MOV R12, R44 ;  /* 0x0000002c000c7202 */ /* 0x000fe20000000f00 */
[----:B------:R-:W-:-:S07]  /*35f90*/  IMAD.MOV.U32 R147, RZ, RZ, R14 ;  /* 0x000000ffff937224 */ /* 0x000fce00078e000e */
[----:B------:R-:W-:Y:S05]  /*35fa0*/  WARPSYNC.COLLECTIVE R15, `(.L_x_2780) ;  /* 0x000000000f087348 */ /* 0x000fea0003c00000 */
[----:B------:R0:W1:Y:S02]  /*35fb0*/  SHFL.IDX P6, R14, R13, R12, R11 ;  /* 0x0000000c0d0e7389 */ /* 0x00006400000c000b */
[----:B01----:R-:W-:Y:S01]  /*35fc0*/  ENDCOLLECTIVE ;  /* 0x000000000000791b */ /* 0x003fe20003800000 */
.L_x_2780:
[----:B------:R-:W-:Y:S02]  /*35fd0*/  IMAD.MOV.U32 R13, RZ, RZ, R88 ;  /* 0x000000ffff0d7224 */ /* 0x000fe400078e0058 */
[----:B------:R-:W-:-:S07]  /*35fe0*/  IMAD.MOV.U32 R91, RZ, RZ, R14 ;  /* 0x000000ffff5b7224 */ /* 0x000fce00078e000e */
[----:B------:R-:W-:Y:S05]  /*35ff0*/  WARPSYNC.COLLECTIVE R15, `(.L_x_2781) ;  /* 0x000000000f087348 */ /* 0x000fea0003c00000 */
[----:B------:R0:W1:Y:S02]  /*36000*/  SHFL.IDX P6, R14, R13, R12, R11 ;  /* 0x0000000c0d0e7389 */ /* 0x00006400000c000b */
[----:B01----:R-:W-:Y:S01]  /*36010*/  ENDCOLLECTIVE ;  /* 0x000000000000791b */ /* 0x003fe20003800000 */
.L_x_2781:
[----:B------:R-:W-:Y:S01]  /*36020*/  IMAD.MOV.U32 R13, RZ, RZ, R39 ;  /* 0x000000ffff0d7224 */ /* 0x000fe200078e0027 */
[----:B------:R-:W-:Y:S01]  /*36030*/  SEL R39, R147, R129, P0 ;  /* 0x0000008193277207 */ /* 0x000fe20000000000 */
[----:B------:R-:W-:Y:S02]  /*36040*/  IMAD.MOV.U32 R12, RZ, RZ, R77 ;  /* 0x000000ffff0c7224 */ /* 0x000fe400078e004d */
[----:B------:R-:W-:-:S07]  /*36050*/  IMAD.MOV.U32 R89, RZ, RZ, R14 ;  /* 0x000000ffff597224 */ /* 0x000fce00078e000e */
[----:B------:R-:W-:Y:S05]  /*36060*/  WARPSYNC.COLLECTIVE R15, `(.L_x_2782) ;  /* 0x000000000f087348 */ /* 0x000fea0003c00000 */
[----:B------:R0:W1:Y:S02]  /*36070*/  SHFL.IDX P6, R14, R13, R12, R11 ;  /* 0x0000000c0d0e7389 */ /* 0x00006400000c000b */
[----:B01----:R-:W-:Y:S01]  /*36080*/  ENDCOLLECTIVE ;  /* 0x000000000000791b */ /* 0x003fe20003800000 */
.L_x_2782:
[----:B------:R-:W-:Y:S02]  /*36090*/  MOV R13, R37 ;  /* 0x00000025000d7202 */ /* 0x000fe40000000f00 */
[----:B------:R-:W-:Y:S01]  /*360a0*/  SEL R37, R146, R127, P0 ;  /* 0x0000007f92257207 */ /* 0x000fe20000000000 */
[----:B------:R-:W-:-:S07]  /*360b0*/  IMAD.MOV.U32 R148, RZ, RZ, R14 ;  /* 0x000000ffff947224 */ /* 0x000fce00078e000e */
[----:B------:R-:W-:Y:S05]  /*360c0*/  WARPSYNC.COLLECTIVE R15, `(.L_x_2783) ;  /* 0x000000000f087348 */ /* 0x000fea0003c00000 */
[----:B------:R0:W1:Y:S02]  /*360d0*/  SHFL.IDX P6, R14, R13, R12, R11 ;  /* 0x0000000c0d0e7389 */ /* 0x00006400000c000b */
[----:B01----:R-:W-:Y:S01]  /*360e0*/  ENDCOLLECTIVE ;  /* 0x000000000000791b */ /* 0x003fe20003800000 */
.L_x_2783:
[----:B------:R-:W-:Y:S01]  /*360f0*/  SEL R40, R91, R148, P0 ;  /* 0x000000945b287207 */ /* 0x000fe20000000000 */
[----:B------:R-:W-:Y:S02]  /*36100*/  IMAD.MOV.U32 R13, RZ, RZ, R125 ;  /* 0x000000ffff0d7224 */ /* 0x000fe400078e007d */
[----:B------:R-:W-:Y:S02]  /*36110*/  IMAD.MOV.U32 R12, RZ, RZ, R44 ;  /* 0x000000ffff0c7224 */ /* 0x000fe400078e002c */
[----:B------:R-:W-:-:S07]  /*36120*/  IMAD.MOV.U32 R149, RZ, RZ, R14 ;  /* 0x000000ffff957224 */ /* 0x000fce00078e000e */
[----:B------:R-:W-:Y:S05]  /*36130*/  WARPSYNC.COLLECTIVE R15, `(.L_x_2784) ;  /* 0x000000000f087348 */ /* 0x000fea0003c00000 */
[----:B------:R0:W1:Y:S02]  /*36140*/  SHFL.IDX P6, R14, R13, R12, R11 ;  /* 0x0000000c0d0e7389 */ /* 0x00006400000c000b */
[----:B01----:R-:W-:Y:S01]  /*36150*/  ENDCOLLECTIVE ;  /* 0x000000000000791b */ /* 0x003fe20003800000 */
.L_x_2784:
[----:B------:R-:W-:Y:S01]  /*36160*/  SEL R69, R89, R149, P0 ;  /* 0x0000009559457207 */ /* 0x000fe20000000000 */
[----:B------:R-:W-:Y:S02]  /*36170*/  IMAD.MOV.U32 R13, RZ, RZ, R90 ;  /* 0x000000ffff0d7224 */ /* 0x000fe400078e005a */
[----:B------:R-:W-:-:S07]  /*36180*/  IMAD.MOV.U32 R88, RZ, RZ, R14 ;  /* 0x000000ffff587224 */ /* 0x000fce00078e000e */
[----:B------:R-:W-:Y:S05]  /*36190*/  WARPSYNC.COLLECTIVE R15, `(.L_x_2785) ;  /* 0x000000000f087348 */ /* 0x000fea0003c00000 */
[----:B------:R0:W1:Y:S02]  /*361a0*/  SHFL.IDX P6, R14, R13, R12, R11 ;  /* 0x0000000c0d0e7389 */ /* 0x00006400000c000b */
[----:B01----:R-:W-:Y:S01]  /*361b0*/  ENDCOLLECTIVE ;  /* 0x000000000000791b */ /* 0x003fe20003800000 */
.L_x_2785:
[----:B------:R-:W-:Y:S01]  /*361c0*/  MOV R13, R68 ;  /* 0x00000044000d7202 */ /* 0x000fe20000000f00 */
[----:B------:R-:W-:Y:S01]  /*361d0*/  IMAD.MOV.U32 R12, RZ, RZ, R77 ;  /* 0x000000ffff0c7224 */ /* 0x000fe200078e004d */
[----:B------:R-:W-:Y:S01]  /*361e0*/  SEL R68, R148, R91, P0 ;  /* 0x0000005b94447207 */ /* 0x000fe20000000000 */
[----:B------:R-:W-:-:S07]  /*361f0*/  IMAD.MOV.U32 R128, RZ, RZ, R14 ;  /* 0x000000ffff807224 */ /* 0x000fce00078e000e */
[----:B------:R-:W-:Y:S05]  /*36200*/  WARPSYNC.COLLECTIVE R15, `(.L_x_2786) ;  /* 0x000000000f087348 */ /* 0x000fea0003c00000 */
[----:B------:R0:W1:Y:S02]  /*36210*/  SHFL.IDX P6, R14, R13, R12, R11 ;  /* 0x0000000c0d0e7389 */ /* 0x00006400000c000b */
[----:B01----:R-:W-:Y:S01]  /*36220*/  ENDCOLLECTIVE ;  /* 0x000000000000791b */ /* 0x003fe20003800000 */
.L_x_2786:
[----:B------:R-:W-:Y:S02]  /*36230*/  IMAD.MOV.U32 R13, RZ, RZ, R64 ;  /* 0x000000ffff0d7224 */ /* 0x000fe400078e0040 */
[----:B------:R-:W-:-:S07]  /*36240*/  IMAD.MOV.U32 R90, RZ, RZ, R14 ;  /* 0x000000ffff5a7224 */ /* 0x000fce00078e000e */
[----:B------:R-:W-:Y:S05]  /*36250*/  WARPSYNC.COLLECTIVE R15, `(.L_x_2787) ;  /* 0x000000000f087348 */ /* 0x000fea0003c00000 */
[----:B------:R0:W1:Y:S02]  /*36260*/  SHFL.IDX P6, R14, R13, R12, R11 ;  /* 0x0000000c0d0e7389 */ /* 0x00006400000c000b */
[----:B01----:R-:W-:Y:S01]  /*36270*/  ENDCOLLECTIVE ;  /* 0x000000000000791b */ /* 0x003fe20003800000 */
.L_x_2787:
        /* <DEDUP_REMOVED lines=8> */
.L_x_2788:
[----:B------:R-:W-:Y:S02]  /*36300*/  SEL R127, R128, R64, P0 ;  /* 0x00000040807f7207 */ /* 0x000fe40000000000 */
[----:B------:R-:W-:Y:S01]  /*36310*/  SEL R128, R64, R128, P0 ;  /* 0x0000008040807207 */ /* 0x000fe20000000000 */
[----:B------:R-:W-:Y:S01]  /*36320*/  IMAD.MOV.U32 R13, RZ, RZ, R124 ;  /* 0x000000ffff0d7224 */ /* 0x000fe200078e007c */
[----:B------:R-:W-:Y:S02]  /*36330*/  SEL R124, R149, R89, P0 ;  /* 0x00000059957c7207 */ /* 0x000fe40000000000 */
[----:B------:R-:W-:-:S07]  /*36340*/  MOV R130, R14 ;  /* 0x0000000e00827202 */ /* 0x000fce0000000f00 */
[----:B------:R-:W-:Y:S05]  /*36350*/  WARPSYNC.COLLECTIVE R15, `(.L_x_2789) ;  /* 0x000000000f087348 */ /* 0x000fea0003c00000 */
[----:B------:R0:W1:Y:S02]  /*36360*/  SHFL.IDX P6, R14, R13, R12, R11 ;  /* 0x0000000c0d0e7389 */ /* 0x00006400000c000b */
[----:B01----:R-:W-:Y:S01]  /*36370*/  ENDCOLLECTIVE ;  /* 0x000000000000791b */ /* 0x003fe20003800000 */
.L_x_2789:
[----:B------:R-:W-:Y:S02]  /*36380*/  IMAD.MOV.U32 R13, RZ, RZ, R79 ;  /* 0x000000ffff0d7224 */ /* 0x000fe400078e004f */
[----:B------:R-:W-:Y:S02]  /*36390*/  IMAD.MOV.U32 R12, RZ, RZ, R77 ;  /* 0x000000ffff0c7224 */ /* 0x000fe400078e004d */
[----:B------:R-:W-:-:S07]  /*363a0*/  IMAD.MOV.U32 R84, RZ, RZ, R14 ;  /* 0x000000ffff547224 */ /* 0x000fce00078e000e */
[----:B------:R-:W-:Y:S05]  /*363b0*/  WARPSYNC.COLLECTIVE R15, `(.L_x_2790) ;  /* 0x000000000f087348 */ /* 0x000fea0003c00000 */
[----:B------:R0:W1:Y:S02]  /*363c0*/  SHFL.IDX P6, R14, R13, R12, R11 ;  /* 0x0000000c0d0e7389 */ /* 0x00006400000c000b */
[----:B01----:R-:W-:Y:S01]  /*363d0*/  ENDCOLLECTIVE ;  /* 0x000000000000791b */ /* 0x003fe20003800000 */
.L_x_2790:
[----:B------:R-:W-:Y:S01]  /*363e0*/  IMAD.MOV.U32 R13, RZ, RZ, R38 ;  /* 0x000000ffff0d7224 */ /* 0x000fe200078e0026 */
[----:B------:R-:W-:Y:S01]  /*363f0*/  SEL R38, R129, R147, P0 ;  /* 0x0000009381267207 */ /* 0x000fe20000000000 */
[----:B------:R-:W-:-:S07]  /*36400*/  IMAD.MOV.U32 R79, RZ, RZ, R14 ;  /* 0x000000ffff4f7224 */ /* 0x000fce00078e000e */
[----:B------:R-:W-:Y:S05]  /*36410*/  WARPSYNC.COLLECTIVE R15, `(.L_x_2791) ;  /* 0x000000000f087348 */ /* 0x000fea0003c00000 */
[----:B------:R0:W1:Y:S02]  /*36420*/  SHFL.IDX P6, R14, R13, R12, R11 ;  /* 0x0000000c0d0e7389 */ /* 0x00006400000c000b */
[----:B01----:R-:W-:Y:S01]  /*36430*/  ENDCOLLECTIVE ;  /* 0x000000000000791b */ /* 0x003fe20003800000 */
.L_x_2791:
        /* <DEDUP_REMOVED lines=8> */
.L_x_2792:
[----:B------:R-:W-:Y:S02]  /*364c0*/  SEL R70, R84, R150, P0 ;  /* 0x0000009654467207 */ /* 0x000fe40000000000 */
[----:B------:R-:W-:Y:S01]  /*364d0*/  SEL R71, R150, R84, P0 ;  /* 0x0000005496477207 */ /* 0x000fe20000000000 */
[----:B------:R-:W-:Y:S02]  /*364e0*/  IMAD.MOV.U32 R13, RZ, RZ, R52 ;  /* 0x000000ffff0d7224 */ /* 0x000fe400078e0034 */
[----:B------:R-:W-:-:S07]  /*364f0*/  IMAD.MOV.U32 R55, RZ, RZ, R14 ;  /* 0x000000ffff377224 */ /* 0x000fce00078e000e */
[----:B------:R-:W-:Y:S05]  /*36500*/  WARPSYNC.COLLECTIVE R15, `(.L_x_2793) ;  /* 0x000000000f087348 */ /* 0x000fea0003c00000 */
[----:B------:R0:W1:Y:S02]  /*36510*/  SHFL.IDX P6, R14, R13, R12, R11 ;  /* 0x0000000c0d0e7389 */ /* 0x00006400000c000b */
[----:B01----:R-:W-:Y:S01]  /*36520*/  ENDCOLLECTIVE ;  /* 0x000000000000791b */ /* 0x003fe20003800000 */
.L_x_2793:
[----:B------:R-:W-:Y:S01]  /*36530*/  IMAD.MOV.U32 R13, RZ, RZ, R48 ;  /* 0x000000ffff0d7224 */ /* 0x000fe200078e0030 */
[----:B------:R-:W-:Y:S01]  /*36540*/  MOV R12, R77 ;  /* 0x0000004d000c7202 */ /* 0x000fe20000000f00 */
[----:B------:R-:W-:-:S07]  /*36550*/  IMAD.MOV.U32 R80, RZ, RZ, R14 ;  /* 0x000000ffff507224 */ /* 0x000fce00078e000e */
[----:B------:R-:W-:Y:S05]  /*36560*/  WARPSYNC.COLLECTIVE R15, `(.L_x_2794) ;  /* 0x000000000f087348 */ /* 0x000fea0003c00000 */
[----:B------:R0:W1:Y:S02]  /*36570*/  SHFL.IDX P6, R14, R13, R12, R11 ;  /* 0x0000000c0d0e7389 */ /* 0x00006400000c000b */
[----:B01----:R-:W-:Y:S01]  /*36580*/  ENDCOLLECTIVE ;  /* 0x000000000000791b */ /* 0x003fe20003800000 */
.L_x_2794:
[----:B------:R-:W-:Y:S02]  /*36590*/  IMAD.MOV.U32 R13, RZ, RZ, R47 ;  /* 0x000000ffff0d7224 */ /* 0x000fe400078e002f */
[----:B------:R-:W-:-:S07]  /*365a0*/  IMAD.MOV.U32 R48, RZ, RZ, R14 ;  /* 0x000000ffff307224 */ /* 0x000fce00078e000e */
[----:B------:R-:W-:Y:S05]  /*365b0*/  WARPSYNC.COLLECTIVE R15, `(.L_x_2795) ;  /* 0x000000000f087348 */ /* 0x000fea0003c00000 */
[----:B------:R0:W1:Y:S02]  /*365c0*/  SHFL.IDX P6, R14, R13, R12, R11 ;  /* 0x0000000c0d0e7389 */ /* 0x00006400000c000b */
[----:B01----:R-:W-:Y:S01]  /*365d0*/  ENDCOLLECTIVE ;  /* 0x000000000000791b */ /* 0x003fe20003800000 */
.L_x_2795:
[----:B------:R-:W-:Y:S02]  /*365e0*/  IMAD.MOV.U32 R13, RZ, RZ, R56 ;  /* 0x000000ffff0d7224 */ /* 0x000fe400078e0038 */
[----:B------:R-:W-:Y:S02]  /*365f0*/  IMAD.MOV.U32 R12, RZ, RZ, R44 ;  /* 0x000000ffff0c7224 */ /* 0x000fe400078e002c */
[----:B------:R-:W-:-:S07]  /*36600*/  IMAD.MOV.U32 R47, RZ, RZ, R14 ;  /* 0x000000ffff2f7224 */ /* 0x000fce00078e000e */
[----:B------:R-:W-:Y:S05]  /*36610*/  WARPSYNC.COLLECTIVE R15, `(.L_x_2796) ;  /* 0x000000000f087348 */ /* 0x000fea0003c00000 */
[----:B------:R0:W1:Y:S02]  /*36620*/  SHFL.IDX P6, R14, R13, R12, R11 ;  /* 0x0000000c0d0e7389 */ /* 0x00006400000c000b */
[----:B01----:R-:W-:Y:S01]  /*36630*/  ENDCOLLECTIVE ;  /* 0x000000000000791b */ /* 0x003fe20003800000 */
.L_x_2796:
[----:B------:R-:W-:Y:S02]  /*36640*/  SEL R75, R47, R80, P0 ;  /* 0x000000502f4b7207 */ /* 0x000fe40000000000 */
[----:B------:R-:W-:Y:S01]  /*36650*/  MOV R13, R54 ;  /* 0x00000036000d7202 */ /* 0x000fe20000000f00 */
[----:B------:R-:W-:-:S07]  /*36660*/  IMAD.MOV.U32 R56, RZ, RZ, R14 ;  /* 0x000000ffff387224 */ /* 0x000fce00078e000e */
[----:B------:R-:W-:Y:S05]  /*36670*/  WARPSYNC.COLLECTIVE R15, `(.L_x_2797) ;  /* 0x000000000f087348 */ /* 0x000fea0003c00000 */
[----:B------:R0:W1:Y:S02]  /*36680*/  SHFL.IDX P6, R14, R13, R12, R11 ;  /* 0x0000000c0d0e7389 */ /* 0x00006400000c000b */
[----:B01----:R-:W-:Y:S01]  /*36690*/  ENDCOLLECTIVE ;  /* 0x000000000000791b */ /* 0x003fe20003800000 */
.L_x_2797:
[----:B------:R-:W-:Y:S02]  /*366a0*/  IMAD.MOV.U32 R13, RZ, RZ, R50 ;  /* 0x000000ffff0d7224 */ /* 0x000fe400078e0032 */
[----:B------:R-:W-:Y:S02]  /*366b0*/  IMAD.MOV.U32 R12, RZ, RZ, R77 ;  /* 0x000000ffff0c7224 */ /* 0x000fe400078e004d */
[----:B------:R-:W-:-:S07]  /*366c0*/  IMAD.MOV.U32 R54, RZ, RZ, R14 ;  /* 0x000000ffff367224 */ /* 0x000fce00078e000e */
[----:B------:R-:W-:Y:S05]  /*366d0*/  WARPSYNC.COLLECTIVE R15, `(.L_x_2798) ;  /* 0x000000000f087348 */ /* 0x000fea0003c00000 */
[----:B------:R0:W1:Y:S02]  /*366e0*/  SHFL.IDX P6, R14, R13, R12, R11 ;  /* 0x0000000c0d0e7389 */ /* 0x00006400000c000b */
[----:B01----:R-:W-:Y:S01]  /*366f0*/  ENDCOLLECTIVE ;  /* 0x000000000000791b */ /* 0x003fe20003800000 */
.L_x_2798:
[----:B------:R-:W-:Y:S02]  /*36700*/  IMAD.MOV.U32 R13, RZ, RZ, R49 ;  /* 0x000000ffff0d7224 */ /* 0x000fe400078e0031 */
[----:B------:R-:W-:-:S07]  /*36710*/  IMAD.MOV.U32 R50, RZ, RZ, R14 ;  /* 0x000000ffff327224 */ /* 0x000fce00078e000e */
[----:B------:R-:W-:Y:S05]  /*36720*/  WARPSYNC.COLLECTIVE R15, `(.L_x_2799) ;  /* 0x000000000f087348 */ /* 0x000fea0003c00000 */
[----:B------:R0:W1:Y:S02]  /*36730*/  SHFL.IDX P6, R14, R13, R12, R11 ;  /* 0x0000000c0d0e7389 */ /* 0x00006400000c000b */
[----:B01----:R-:W-:Y:S01]  /*36740*/  ENDCOLLECTIVE ;  /* 0x000000000000791b */ /* 0x003fe20003800000 */
.L_x_2799:
[----:B------:R-:W-:Y:S01]  /*36750*/  MOV R13, R62 ;  /* 0x0000003e000d7202 */ /* 0x000fe20000000f00 */
[----:B------:R-:W-:Y:S02]  /*36760*/  IMAD.MOV.U32 R12, RZ, RZ, R44 ;  /* 0x000000ffff0c7224 */ /* 0x000fe400078e002c */
[----:B------:R-:W-:-:S07]  /*36770*/  IMAD.MOV.U32 R49, RZ, RZ, R14 ;  /* 0x000000ffff317224 */ /* 0x000fce00078e000e */
[----:B------:R-:W-:Y:S05]  /*36780*/  WARPSYNC.COLLECTIVE R15, `(.L_x_2800) ;  /* 0x000000000f087348 */ /* 0x000fea0003c00000 */
[----:B------:R0:W1:Y:S02]  /*36790*/  SHFL.IDX P6, R14, R13, R12, R11 ;  /* 0x0000000c0d0e7389 */ /* 0x00006400000c000b */
[----:B01----:R-:W-:Y:S01]  /*367a0*/  ENDCOLLECTIVE ;  /* 0x000000000000791b */ /* 0x003fe20003800000 */
.L_x_2800:
[----:B------:R-:W-:Y:S01]  /*367b0*/  SEL R79, R49, R54, P0 ;  /* 0x00000036314f7207 */ /* 0x000fe20000000000 */
[----:B------:R-:W-:Y:S02]  /*367c0*/  IMAD.MOV.U32 R13, RZ, RZ, R57 ;  /* 0x000000ffff0d7224 */ /* 0x000fe400078e0039 */
[----:B------:R-:W-:-:S07]  /*367d0*/  IMAD.MOV.U32 R62, RZ, RZ, R14 ;  /* 0x000000ffff3e7224 */ /* 0x000fce00078e000e */
[----:B------:R-:W-:Y:S05]  /*367e0*/  WARPSYNC.COLLECTIVE R15, `(.L_x_2801) ;  /* 0x000000000f087348 */ /* 0x000fea0003c00000 */
[----:B------:R0:W1:Y:S02]  /*367f0*/  SHFL.IDX P6, R14, R13, R12, R11 ;  /* 0x0000000c0d0e7389 */ /* 0x00006400000c000b */
[----:B01----:R-:W-:Y:S01]  /*36800*/  ENDCOLLECTIVE ;  /* 0x000000000000791b */ /* 0x003fe20003800000 */
.L_x_2801:
[----:B------:R-:W-:Y:S02]  /*36810*/  IMAD.MOV.U32 R13, RZ, RZ, R53 ;  /* 0x000000ffff0d7224 */ /* 0x000fe400078e0035 */
[----:B------:R-:W-:Y:S02]  /*36820*/  IMAD.MOV.U32 R12, RZ, RZ, R77 ;  /* 0x000000ffff0c7224 */ /* 0x000fe400078e004d */
[----:B------:R-:W-:-:S07]  /*36830*/  IMAD.MOV.U32 R83, RZ, RZ, R14 ;  /* 0x000000ffff537224 */ /* 0x000fce00078e000e */
[----:B------:R-:W-:Y:S05]  /*36840*/  WARPSYNC.COLLECTIVE R15, `(.L_x_2802) ;  /* 0x000000000f087348 */ /* 0x000fea0003c00000 */
[----:B------:R0:W1:Y:S02]  /*36850*/  SHFL.IDX P6, R14, R13, R12, R11 ;  /* 0x0000000c0d0e7389 */ /* 0x00006400000c000b */
[----:B01----:R-:W-:Y:S01]  /*36860*/  ENDCOLLECTIVE ;  /* 0x000000000000791b */ /* 0x003fe20003800000 */
.L_x_2802:
[----:B------:R-:W-:Y:S01]  /*36870*/  IMAD.MOV.U32 R13, RZ, RZ, R51 ;  /* 0x000000ffff0d7224 */ /* 0x000fe200078e0033 */
[----:B------:R-:W-:-:S07]  /*36880*/  MOV R53, R14 ;  /* 0x0000000e00357202 */ /* 0x000fce0000000f00 */
[----:B------:R-:W-:Y:S05]  /*36890*/  WARPSYNC.COLLECTIVE R15, `(.L_x_2803) ;  /* 0x000000000f087348 */ /* 0x000fea0003c00000 */
[----:B------:R0:W1:Y:S02]  /*368a0*/  SHFL.IDX P6, R14, R13, R12, R11 ;  /* 0x0000000c0d0e7389 */ /* 0x00006400000c000b */
[----:B01----:R-:W-:Y:S01]  /*368b0*/  ENDCOLLECTIVE ;  /* 0x000000000000791b */ /* 0x003fe20003800000 */
.L_x_2803:
        /* <DEDUP_REMOVED lines=8> */
.L_x_2804:
[----:B------:R-:W-:Y:S02]  /*36940*/  SEL R82, R83, R51, P0 ;  /* 0x0000003353527207 */ /* 0x000fe40000000000 */
[----:B------:R-:W-:Y:S01]  /*36950*/  SEL R83, R51, R83, P0 ;  /* 0x0000005333537207 */ /* 0x000fe20000000000 */
[----:B------:R-:W-:Y:S02]  /*36960*/  IMAD.MOV.U32 R13, RZ, RZ, R61 ;  /* 0x000000ffff0d7224 */ /* 0x000fe400078e003d */
[----:B------:R-:W-:-:S07]  /*36970*/  IMAD.MOV.U32 R131, RZ, RZ, R14 ;  /* 0x000000ffff837224 */ /* 0x000fce00078e000e */
[----:B------:R-:W-:Y:S05]  /*36980*/  WARPSYNC.COLLECTIVE R15, `(.L_x_2805) ;  /* 0x000000000f087348 */ /* 0x000fea0003c00000 */
[----:B------:R0:W1:Y:S02]  /*36990*/  SHFL.IDX P6, R14, R13, R12, R11 ;  /* 0x0000000c0d0e7389 */ /* 0x00006400000c000b */
[----:B01----:R-:W-:Y:S01]  /*369a0*/  ENDCOLLECTIVE ;  /* 0x000000000000791b */ /* 0x003fe20003800000 */
.L_x_2805:
[----:B------:R-:W-:Y:S02]  /*369b0*/  IMAD.MOV.U32 R13, RZ, RZ, R59 ;  /* 0x000000ffff0d7224 */ /* 0x000fe400078e003b */
[----:B------:R-:W-:Y:S01]  /*369c0*/  IMAD.MOV.U32 R12, RZ, RZ, R77 ;  /* 0x000000ffff0c7224 */ /* 0x000fe200078e004d */
[----:B------:R-:W-:-:S07]  /*369d0*/  MOV R133, R14 ;  /* 0x0000000e00857202 */ /* 0x000fce0000000f00 */
[----:B------:R-:W-:Y:S05]  /*369e0*/  WARPSYNC.COLLECTIVE R15, `(.L_x_2806) ;  /* 0x000000000f087348 */ /* 0x000fea0003c00000 */
[----:B------:R0:W1:Y:S02]  /*369f0*/  SHFL.IDX P6, R14, R13, R12, R11 ;  /* 0x0000000c0d0e7389 */ /* 0x00006400000c000b */
[----:B01----:R-:W-:Y:S01]  /*36a00*/  ENDCOLLECTIVE ;  /* 0x000000000000791b */ /* 0x003fe20003800000 */
.L_x_2806:
[----:B------:R-:W-:Y:S02]  /*36a10*/  IMAD.MOV.U32 R13, RZ, RZ, R58 ;  /* 0x000000ffff0d7224 */ /* 0x000fe400078e003a */
[----:B------:R-:W-:-:S07]  /*36a20*/  IMAD.MOV.U32 R59, RZ, RZ, R14 ;  /* 0x000000ffff3b7224 */ /* 0x000fce00078e000e */
[----:B------:R-:W-:Y:S05]  /*36a30*/  WARPSYNC.COLLECTIVE R15, `(.L_x_2807) ;  /* 0x000000000f087348 */ /* 0x000fea0003c00000 */
[----:B------:R0:W1:Y:S02]  /*36a40*/  SHFL.IDX P6, R14, R13, R12, R11 ;  /* 0x0000000c0d0e7389 */ /* 0x00006400000c000b */
[----:B01----:R-:W-:Y:S01]  /*36a50*/  ENDCOLLECTIVE ;  /* 0x000000000000791b */ /* 0x003fe20003800000 */
.L_x_2807:
[----:B------:R-:W-:Y:S02]  /*36a60*/  SEL R84, R131, R59, P0 ;  /* 0x0000003b83547207 */ /* 0x000fe40000000000 */
[----:B------:R-:W-:Y:S01]  /*36a70*/  SEL R131, R59, R131, P0 ;  /* 0x000000833b837207 */ /* 0x000fe20000000000 */
        /* <DEDUP_REMOVED lines=8> */
.L_x_2808:
[----:B------:R-:W-:Y:S02]  /*36b00*/  SEL R132, R133, R58, P0 ;  /* 0x0000003a85847207 */ /* 0x000fe40000000000 */
[----:B------:R-:W-:Y:S01]  /*36b10*/  SEL R133, R58, R133, P0 ;  /* 0x000000853a857207 */ /* 0x000fe20000000000 */
[----:B------:R-:W-:Y:S02]  /*36b20*/  IMAD.MOV.U32 R13, RZ, RZ, R67 ;  /* 0x000000ffff0d7224 */ /* 0x000fe400078e0043 */
[----:B------:R-:W-:-:S07]  /*36b30*/  IMAD.MOV.U32 R135, RZ, RZ, R14 ;  /* 0x000000ffff877224 */ /* 0x000fce00078e000e */
[----:B------:R-:W-:Y:S05]  /*36b40*/  WARPSYNC.COLLECTIVE R15, `(.L_x_2809) ;  /* 0x000000000f087348 */ /* 0x000fea0003c00000 */
[----:B------:R0:W1:Y:S02]  /*36b50*/  SHFL.IDX P6, R14, R13, R12, R11 ;  /* 0x0000000c0d0e7389 */ /* 0x00006400000c000b */
[----:B01----:R-:W-:Y:S01]  /*36b60*/  ENDCOLLECTIVE ;  /* 0x000000000000791b */ /* 0x003fe20003800000 */
.L_x_2809:
[----:B------:R-:W-:Y:S01]  /*36b70*/  IMAD.MOV.U32 R13, RZ, RZ, R73 ;  /* 0x000000ffff0d7224 */ /* 0x000fe200078e0049 */
[----:B------:R-:W-:Y:S01]  /*36b80*/  SEL R73, R48, R55, P0 ;  /* 0x0000003730497207 */ /* 0x000fe20000000000 */
[----:B------:R-:W-:Y:S02]  /*36b90*/  IMAD.MOV.U32 R12, RZ, RZ, R77 ;  /* 0x000000ffff0c7224 */ /* 0x000fe400078e004d */
[----:B------:R-:W-:-:S07]  /*36ba0*/  IMAD.MOV.U32 R137, RZ, RZ, R14 ;  /* 0x000000ffff897224 */ /* 0x000fce00078e000e */
[----:B------:R-:W-:Y:S05]  /*36bb0*/  WARPSYNC.COLLECTIVE R15, `(.L_x_2810) ;  /* 0x000000000f087348 */ /* 0x000fea0003c00000 */
[----:B------:R0:W1:Y:S02]  /*36bc0*/  SHFL.IDX P6, R14, R13, R12, R11 ;  /* 0x0000000c0d0e7389 */ /* 0x00006400000c000b */
[----:B01----:R-:W-:Y:S01]  /*36bd0*/  ENDCOLLECTIVE ;  /* 0x000000000000791b */ /* 0x003fe20003800000 */
.L_x_2810:
[----:B------:R-:W-:Y:S01]  /*36be0*/  MOV R13, R63 ;  /* 0x0000003f000d7202 */ /* 0x000fe20000000f00 */
[----:B------:R-:W-:-:S07]  /*36bf0*/  IMAD.MOV.U32 R57, RZ, RZ, R14 ;  /* 0x000000ffff397224 */ /* 0x000fce00078e000e */
[----:B------:R-:W-:Y:S05]  /*36c00*/  WARPSYNC.COLLECTIVE R15, `(.L_x_2811) ;  /* 0x000000000f087348 */ /* 0x000fea0003c00000 */
[----:B------:R0:W1:Y:S02]  /*36c10*/  SHFL.IDX P6, R14, R13, R12, R11 ;  /* 0x0000000c0d0e7389 */ /* 0x00006400000c000b */
[----:B01----:R-:W-:Y:S01]  /*36c20*/  ENDCOLLECTIVE ;  /* 0x000000000000791b */ /* 0x003fe20003800000 */
.L_x_2811:
        /* <DEDUP_REMOVED lines=9> */
.L_x_2812:
[----:B------:R-:W-:Y:S02]  /*36cc0*/  SEL R136, R137, R63, P0 ;  /* 0x0000003f89887207 */ /* 0x000fe40000000000 */
[----:B------:R-:W-:Y:S01]  /*36cd0*/  SEL R137, R63, R137, P0 ;  /* 0x000000893f897207 */ /* 0x000fe20000000000 */
[----:B------:R-:W-:Y:S02]  /*36ce0*/  IMAD.MOV.U32 R13, RZ, RZ, R45 ;  /* 0x000000ffff0d7224 */ /* 0x000fe400078e002d */
[----:B------:R-:W-:-:S07]  /*36cf0*/  IMAD.MOV.U32 R52, RZ, RZ, R14 ;  /* 0x000000ffff347224 */ /* 0x000fce00078e000e */
[----:B------:R-:W-:Y:S05]  /*36d00*/  WARPSYNC.COLLECTIVE R15, `(.L_x_2813) ;  /* 0x000000000f087348 */ /* 0x000fea0003c00000 */
[----:B------:R0:W1:Y:S02]  /*36d10*/  SHFL.IDX P6, R14, R13, R12, R11 ;  /* 0x0000000c0d0e7389 */ /* 0x00006400000c000b */
[----:B01----:R-:W-:Y:S01]  /*36d20*/  ENDCOLLECTIVE ;  /* 0x000000000000791b */ /* 0x003fe20003800000 */
.L_x_2813:
[----:B------:R-:W-:Y:S01]  /*36d30*/  MOV R13, R76 ;  /* 0x0000004c000d7202 */ /* 0x000fe20000000f00 */
[----:B------:R-:W-:Y:S01]  /*36d40*/  IMAD.MOV.U32 R12, RZ, RZ, R77 ;  /* 0x000000ffff0c7224 */ /* 0x000fe200078e004d */
[----:B------:R-:W-:Y:S02]  /*36d50*/  SEL R76, R56, R50, P0 ;  /* 0x00000032384c7207 */ /* 0x000fe40000000000 */
[----:B------:R-:W-:Y:S01]  /*36d60*/  SEL R77, R50, R56, P0 ;  /* 0x00000038324d7207 */ /* 0x000fe20000000000 */
[----:B------:R-:W-:-:S07]  /*36d70*/  IMAD.MOV.U32 R45, RZ, RZ, R14 ;  /* 0x000000ffff2d7224 */ /* 0x000fce00078e000e */
[----:B------:R-:W-:Y:S05]  /*36d80*/  WARPSYNC.COLLECTIVE R15, `(.L_x_2814) ;  /* 0x000000000f087348 */ /* 0x000fea0003c00000 */
[----:B------:R0:W1:Y:S02]  /*36d90*/  SHFL.IDX P6, R14, R13, R12, R11 ;  /* 0x0000000c0d0e7389 */ /* 0x00006400000c000b */
[----:B01----:R-:W-:Y:S01]  /*36da0*/  ENDCOLLECTIVE ;  /* 0x000000000000791b */ /* 0x003fe20003800000 */
.L_x_2814:
[----:B------:R-:W-:Y:S02]  /*36db0*/  IMAD.MOV.U32 R13, RZ, RZ, R46 ;  /* 0x000000ffff0d7224 */ /* 0x000fe400078e002e */
[----:B------:R-:W-:-:S07]  /*36dc0*/  IMAD.MOV.U32 R44, RZ, RZ, R14 ;  /* 0x000000ffff2c7224 */ /* 0x000fce00078e000e */
[----:B------:R-:W-:Y:S05]  /*36dd0*/  WARPSYNC.COLLECTIVE R15, `(.L_x_2815) ;  /* 0x000000000f087348 */ /* 0x000fea0003c00000 */
[----:B------:R0:W1:Y:S02]  /*36de0*/  SHFL.IDX P6, R14, R13, R12, R11 ;  /* 0x0000000c0d0e7389 */ /* 0x00006400000c000b */
[----:B01----:R-:W-:Y:S01]  /*36df0*/  ENDCOLLECTIVE ;  /* 0x000000000000791b */ /* 0x003fe20003800000 */
.L_x_2815:
[----:B------:R-:W-:Y:S01]  /*36e00*/  IMAD.MOV.U32 R11, RZ, RZ, RZ ;  /* 0x000000ffff0b7224 */ /* 0x000fe200078e00ff */
[----:B------:R-:W-:Y:S06]  /*36e10*/  BRA `(.L_x_2816) ;  /* 0xffffff04000c7947 */ /* 0x000fec000383ffff */
.L_x_2526:
[----:B------:R-:W-:Y:S01]  /*36e20*/  IMAD.MOV.U32 R13, RZ, RZ, R3 ;  /* 0x000000ffff0d7224 */ /* 0x000fe200078e0003 */
[----:B------:R-:W-:Y:S01]  /*36e30*/  MOV R11, 0x181f ;  /* 0x0000181f000b7802 */ /* 0x000fe20000000f00 */
[----:B------:R-:W-:Y:S02]  /*36e40*/  IMAD.MOV.U32 R12, RZ, RZ, RZ ;  /* 0x000000ffff0c7224 */ /* 0x000fe400078e00ff */
[----:B------:R-:W-:-:S07]  /*36e50*/  IMAD.MOV.U32 R15, RZ, RZ, -0x1 ;  /* 0xffffffffff0f7424 */ /* 0x000fce00078e00ff */
[----:B-----5:R-:W-:Y:S05]  /*36e60*/  WARPSYNC.COLLECTIVE R15, `(.L_x_2817) ;  /* 0x000000000f087348 */ /* 0x020fea0003c00000 */
[----:B------:R0:W1:Y:S02]  /*36e70*/  SHFL.IDX P6, R14, R13, R12, R11 ;  /* 0x0000000c0d0e7389 */ /* 0x00006400000c000b */
[----:B01---5:R-:W-:Y:S01]  /*36e80*/  ENDCOLLECTIVE ;  /* 0x000000000000791b */ /* 0x023fe20003800000 */
.L_x_2817:
[----:B------:R-:W-:Y:S02]  /*36e90*/  IMAD.MOV.U32 R13, RZ, RZ, R2 ;  /* 0x000000ffff0d7224 */ /* 0x000fe400078e0002 */
[----:B------:R-:W-:-:S07]  /*36ea0*/  IMAD.MOV.U32 R0, RZ, RZ, R14 ;  /* 0x000000ffff007224 */ /* 0x000fce00078e000e */
[----:B------:R-:W-:Y:S05]  /*36eb0*/  WARPSYNC.COLLECTIVE R15, `(.L_x_2818) ;  /* 0x000000000f087348 */ /* 0x000fea0003c00000 */
[----:B------:R0:W1:Y:S02]  /*36ec0*/  SHFL.IDX P6, R14, R13, R12, R11 ;  /* 0x0000000c0d0e7389 */ /* 0x00006400000c000b */
[----:B01----:R-:W-:Y:S01]  /*36ed0*/  ENDCOLLECTIVE ;  /* 0x000000000000791b */ /* 0x003fe20003800000 */
.L_x_2818:
[----:B------:R-:W-:Y:S05]  /*36ee0*/  BRA `(.L_x_2819) ;  /* 0xffffff1400647947 */ /* 0x000fea000383ffff */
.L_x_2529:
[----:B------:R-:W-:Y:S01]  /*36ef0*/  BSSY B1, `(.L_x_2820) ;  /* 0x0000008000017945 */ /* 0x000fe20003800000 */
[----:B---3--:R-:W-:Y:S01]  /*36f00*/  IMAD.MOV.U32 R13, RZ, RZ, R3 ;  /* 0x000000ffff0d7224 */ /* 0x008fe200078e0003 */
[----:B------:R-:W-:Y:S01]  /*36f10*/  MOV R15, 0xffffffff ;  /* 0xffffffff000f7802 */ /* 0x000fe20000000f00 */
[----:B------:R-:W-:Y:S02]  /*36f20*/  IMAD.MOV.U32 R12, RZ, RZ, 0x1 ;  /* 0x00000001ff0c7424 */ /* 0x000fe400078e00ff */
[----:B------:R-:W-:-:S07]  /*36f30*/  IMAD.MOV.U32 R11, RZ, RZ, 0x181f ;  /* 0x0000181fff0b7424 */ /* 0x000fce00078e00ff */
[----:B012--5:R-:W-:Y:S05]  /*36f40*/  WARPSYNC.COLLECTIVE R15, `(.L_x_2821) ;  /* 0x000000000f087348 */ /* 0x027fea0003c00000 */
[----:B--2---:R2:W3:Y:S02]  /*36f50*/  SHFL.IDX P6, R14, R13, R12, R11 ;  /* 0x0000000c0d0e7389 */ /* 0x0044e400000c000b */
[----:B0123-5:R-:W-:Y:S01]  /*36f60*/  ENDCOLLECTIVE ;  /* 0x000000000000791b */ /* 0x02ffe20003800000 */
.L_x_2821:
[----:B------:R-:W-:Y:S05]  /*36f70*/  BSYNC B1 ;  /* 0x0000000000017941 */ /* 0x000fea0003800000 */
.L_x_2820:
        /* <DEDUP_REMOVED lines=8> */
.L_x_2822:
[----:B------:R-:W-:Y:S05]  /*37000*/  BRA `(.L_x_2823) ;  /* 0xffffff1400747947 */ /* 0x000fea000383ffff */
.L_x_2532:
        /* <DEDUP_REMOVED lines=8> */
.L_x_2825:
[----:B------:R-:W-:Y:S05]  /*37090*/  BSYNC B1 ;  /* 0x0000000000017941 */ /* 0x000fea0003800000 */
.L_x_2824:
        /* <DEDUP_REMOVED lines=8> */
.L_x_2826:
[----:B------:R-:W-:Y:S05]  /*37120*/  BRA `(.L_x_2827) ;  /* 0xffffff1400847947 */ /* 0x000fea000383ffff */
.L_x_2535:
        /* <DEDUP_REMOVED lines=8> */
.L_x_2829:
[----:B------:R-:W-:Y:S05]  /*371b0*/  BSYNC B1 ;  /* 0x0000000000017941 */ /* 0x000fea0003800000 */
.L_x_2828:
        /* <DEDUP_REMOVED lines=8> */
.L_x_2830:
[----:B------:R-:W-:Y:S05]  /*37240*/  BRA `(.L_x_2831) ;  /* 0xffffff1400947947 */ /* 0x000fea000383ffff */
.L_x_2537:
[----:B------:R-:W-:Y:S02]  /*37250*/  IMAD.MOV.U32 R13, RZ, RZ, R50 ;  /* 0x000000ffff0d7224 */ /* 0x000fe400078e0032 */
[----:B------:R-:W-:Y:S02]  /*37260*/  IMAD.MOV.U32 R12, RZ, RZ, RZ ;  /* 0x000000ffff0c7224 */ /* 0x000fe400078e00ff */
[----:B------:R-:W-:Y:S02]  /*37270*/  IMAD.MOV.U32 R11, RZ, RZ, 0x1c1f ;  /* 0x00001c1fff0b7424 */ /* 0x000fe400078e00ff */
[----:B------:R-:W-:-:S07]  /*37280*/  IMAD.MOV.U32 R15, RZ, RZ, -0x1 ;  /* 0xffffffffff0f7424 */ /* 0x000fce00078e00ff */
[----:B------:R-:W-:Y:S05]  /*37290*/  WARPSYNC.COLLECTIVE R15, `(.L_x_2832) ;  /* 0x000000000f087348 */ /* 0x000fea0003c00000 */
[----:B------:R0:W1:Y:S02]  /*372a0*/  SHFL.IDX P6, R14, R13, R12, R11 ;  /* 0x0000000c0d0e7389 */ /* 0x00006400000c000b */
[----:B01----:R-:W-:Y:S01]  /*372b0*/  ENDCOLLECTIVE ;  /* 0x000000000000791b */ /* 0x003fe20003800000 */
.L_x_2832:
[----:B------:R-:W-:Y:S01]  /*372c0*/  IMAD.MOV.U32 R13, RZ, RZ, R48 ;  /* 0x000000ffff0d7224 */ /* 0x000fe200078e0030 */
[----:B------:R-:W-:-:S07]  /*372d0*/  MOV R49, R14 ;  /* 0x0000000e00317202 */ /* 0x000fce0000000f00 */
[----:B------:R-:W-:Y:S05]  /*372e0*/  WARPSYNC.COLLECTIVE R15, `(.L_x_2833) ;  /* 0x000000000f087348 */ /* 0x000fea0003c00000 */
[----:B------:R0:W1:Y:S02]  /*372f0*/  SHFL.IDX P6, R14, R13, R12, R11 ;  /* 0x0000000c0d0e7389 */ /* 0x00006400000c000b */
[----:B01----:R-:W-:Y:S01]  /*37300*/  ENDCOLLECTIVE ;  /* 0x000000000000791b */ /* 0x003fe20003800000 */
.L_x_2833:
[----:B------:R-:W-:Y:S01]  /*37310*/  IMAD.MOV.U32 R51, RZ, RZ, R14 ;  /* 0x000000ffff337224 */ /* 0x000fe200078e000e */
[----:B------:R-:W-:Y:S06]  /*37320*/  BRA `(.L_x_2834) ;  /* 0xffffff18005c7947 */ /* 0x000fec000383ffff */
.L_x_2540:
        /* <DEDUP_REMOVED lines=8> */
.L_x_2836:
[----:B------:R-:W-:Y:S05]  /*373b0*/  BSYNC B1 ;  /* 0x0000000000017941 */ /* 0x000fea0003800000 */
.L_x_2835:
[----:B------:R-:W-:Y:S01]  /*373c0*/  IMAD.MOV.U32 R13, RZ, RZ, R48 ;  /* 0x000000ffff0d7224 */ /* 0x000fe200078e0030 */
[----:B------:R-:W-:Y:S01]  /*373d0*/  MOV R50, R14 ;  /* 0x0000000e00327202 */ /* 0x000fe20000000f00 */
[----:B------:R-:W-:Y:S02]  /*373e0*/  IMAD.MOV.U32 R12, RZ, RZ, 0x1 ;  /* 0x00000001ff0c7424 */ /* 0x000fe400078e00ff */
[----:B------:R-:W-:Y:S02]  /*373f0*/  IMAD.MOV.U32 R11, RZ, RZ, 0x1c1f ;  /* 0x00001c1fff0b7424 */ /* 0x000fe400078e00ff */
[----:B------:R-:W-:-:S07]  /*37400*/  IMAD.MOV.U32 R15, RZ, RZ, -0x1 ;  /* 0xffffffffff0f7424 */ /* 0x000fce00078e00ff */
[----:B------:R-:W-:Y:S05]  /*37410*/  WARPSYNC.COLLECTIVE R15, `(.L_x_2837) ;  /* 0x000000000f087348 */ /* 0x000fea0003c00000 */
[----:B------:R0:W1:Y:S02]  /*37420*/  SHFL.IDX P6, R14, R13, R12, R11 ;  /* 0x0000000c0d0e7389 */ /* 0x00006400000c000b */
[----:B01----:R-:W-:Y:S01]  /*37430*/  ENDCOLLECTIVE ;  /* 0x000000000000791b */ /* 0x003fe20003800000 */
.L_x_2837:
[----:B------:R-:W-:Y:S05]  /*37440*/  BRA `(.L_x_2838) ;  /* 0xffffff2400787947 */ /* 0x000fea000383ffff */
.L_x_2544:
[----:B------:R-:W-:Y:S01]  /*37450*/  IMAD.MOV.U32 R13, RZ, RZ, R3 ;  /* 0x000000ffff0d7224 */ /* 0x000fe200078e0003 */
[----:B------:R-:W-:Y:S01]  /*37460*/  MOV R11, 0x181f ;  /* 0x0000181f000b7802 */ /* 0x000fe20000000f00 */
[----:B------:R-:W-:Y:S02]  /*37470*/  IMAD.MOV.U32 R12, RZ, RZ, RZ ;  /* 0x000000ffff0c7224 */ /* 0x000fe400078e00ff */
[----:B------:R-:W-:-:S07]  /*37480*/  IMAD.MOV.U32 R15, RZ, RZ, -0x1 ;  /* 0xffffffffff0f7424 */ /* 0x000fce00078e00ff */
[----:B0-----:R-:W-:Y:S05]  /*37490*/  WARPSYNC.COLLECTIVE R15, `(.L_x_2839) ;  /* 0x000000000f087348 */ /* 0x001fea0003c00000 */
[----:B------:R1:W2:Y:S02]  /*374a0*/  SHFL.IDX P6, R14, R13, R12, R11 ;  /* 0x0000000c0d0e7389 */ /* 0x0002a400000c000b */
[----:B012---:R-:W-:Y:S01]  /*374b0*/  ENDCOLLECTIVE ;  /* 0x000000000000791b */ /* 0x007fe20003800000 */
.L_x_2839:
[----:B------:R-:W-:Y:S02]  /*374c0*/  IMAD.MOV.U32 R13, RZ, RZ, R2 ;  /* 0x000000ffff0d7224 */ /* 0x000fe400078e0002 */
[----:B------:R-:W-:-:S07]  /*374d0*/  IMAD.MOV.U32 R0, RZ, RZ, R14 ;  /* 0x000000ffff007224 */ /* 0x000fce00078e000e */
[----:B------:R-:W-:Y:S05]  /*374e0*/  WARPSYNC.COLLECTIVE R15, `(.L_x_2840) ;  /* 0x000000000f087348 */ /* 0x000fea0003c00000 */
[----:B------:R0:W1:Y:S02]  /*374f0*/  SHFL.IDX P6, R14, R13, R12, R11 ;  /* 0x0000000c0d0e7389 */ /* 0x00006400000c000b */
[----:B01----:R-:W-:Y:S01]  /*37500*/  ENDCOLLECTIVE ;  /* 0x000000000000791b */ /* 0x003fe20003800000 */
.L_x_2840:
[----:B------:R-:W-:Y:S05]  /*37510*/  BRA `(.L_x_2841) ;  /* 0xffffff3800a07947 */ /* 0x000fea000383ffff */
.L_x_2547:
[----:B------:R-:W-:Y:S01]  /*37520*/  BSSY B1, `(.L_x_2842) ;  /* 0x0000008000017945 */ /* 0x000fe20003800000 */
[----:B----4-:R-:W-:Y:S01]  /*37530*/  IMAD.MOV.U32 R13, RZ, RZ, R3 ;  /* 0x000000ffff0d7224 */ /* 0x010fe200078e0003 */
[----:B------:R-:W-:Y:S01]  /*37540*/  MOV R15, 0xffffffff ;  /* 0xffffffff000f7802 */ /* 0x000fe20000000f00 */
[----:B------:R-:W-:Y:S02]  /*37550*/  IMAD.MOV.U32 R12, RZ, RZ, 0x1 ;  /* 0x00000001ff0c7424 */ /* 0x000fe400078e00ff */
[----:B------:R-:W-:-:S07]  /*37560*/  IMAD.MOV.U32 R11, RZ, RZ, 0x181f ;  /* 0x0000181fff0b7424 */ /* 0x000fce00078e00ff */
[----:B0123--:R-:W-:Y:S05]  /*37570*/  WARPSYNC.COLLECTIVE R15, `(.L_x_2843) ;  /* 0x000000000f087348 */ /* 0x00ffea0003c00000 */
[----:B---3--:R3:W4:Y:S02]  /*37580*/  SHFL.IDX P6, R14, R13, R12, R11 ;  /* 0x0000000c0d0e7389 */ /* 0x00872400000c000b */
[----:B01234-:R-:W-:Y:S01]  /*37590*/  ENDCOLLECTIVE ;  /* 0x000000000000791b */ /* 0x01ffe20003800000 */
.L_x_2843:
[----:B------:R-:W-:Y:S05]  /*375a0*/  BSYNC B1 ;  /* 0x0000000000017941 */ /* 0x000fea0003800000 */
.L_x_2842:
        /* <DEDUP_REMOVED lines=8> */
.L_x_2844:
[----:B------:R-:W-:Y:S05]  /*37630*/  BRA `(.L_x_2845) ;  /* 0xffffff3800b47947 */ /* 0x000fea000383ffff */
.L_x_2550:
        /* <DEDUP_REMOVED lines=8> */
.L_x_2847:
[----:B------:R-:W-:Y:S05]  /*376c0*/  BSYNC B1 ;  /* 0x0000000000017941 */ /* 0x000fea0003800000 */
.L_x_2846:
        /* <DEDUP_REMOVED lines=8> */
.L_x_2848:
[----:B------:R-:W-:Y:S05]  /*37750*/  BRA `(.L_x_2849) ;  /* 0xffffff3800c47947 */ /* 0x000fea000383ffff */
.L_x_2553:
        /* <DEDUP_REMOVED lines=8> */
.L_x_2851:
[----:B------:R-:W-:Y:S05]  /*377e0*/  BSYNC B1 ;  /* 0x0000000000017941 */ /* 0x000fea0003800000 */
.L_x_2850:
        /* <DEDUP_REMOVED lines=8> */
.L_x_2852:
[----:B------:R-:W-:Y:S05]  /*37870*/  BRA `(.L_x_2853) ;  /* 0xffffff3800d47947 */ /* 0x000fea000383ffff */
.L_x_2572:
        /* <DEDUP_REMOVED lines=11> */
.L_x_2855:
[----:B------:R-:W-:Y:S05]  /*37930*/  BSYNC B1 ;  /* 0x0000000000017941 */ /* 0x000fea0003800000 */
.L_x_2854:
[----:B------:R-:W-:Y:S05]  /*37940*/  BRA `(.L_x_2856) ;  /* 0xffffff5800987947 */ /* 0x000fea000383ffff */
.L_x_2574:
[----:B------:R-:W-:Y:S01]  /*37950*/  BSSY B1, `(.L_x_2857) ;  /* 0x0000006000017945 */ /* 0x000fe20003800000 */
[----:B------:R-:W-:-:S07]  /*37960*/  MOV R15, 0xffffffff ;  /* 0xffffffff000f7802 */ /* 0x000fce0000000f00 */
[----:B0-----:R-:W-:Y:S05]  /*37970*/  WARPSYNC.COLLECTIVE R15, `(.L_x_2858) ;  /* 0x000000000f0c7348 */ /* 0x001fea0003c00000 */
[----:B------:R-:W-:Y:S02]  /*37980*/  ELECT P6, UR62, PT ;  /* 0x00000000003e782f */ /* 0x000fe400038c0000 */
[----:B------:R-:W-:Y:S01]  /*37990*/  MOV R14, UR62 ;  /* 0x0000003e000e7c02 */ /* 0x000fe20008000f00 */
[----:B0-----:R-:W-:Y:S10]  /*379a0*/  ENDCOLLECTIVE ;  /* 0x000000000000791b */ /* 0x001ff40003800000 */
.L_x_2858:
[----:B------:R-:W-:Y:S05]  /*379b0*/  BSYNC B1 ;  /* 0x0000000000017941 */ /* 0x000fea0003800000 */
.L_x_2857:
[----:B------:R-:W-:Y:S05]  /*379c0*/  BRA `(.L_x_2573) ;  /* 0xffffff5800907947 */ /* 0x000fea000383ffff */
.L_x_2576:
[----:B0-----:R0:W1:Y:S02]  /*379d0*/  SYNCS.PHASECHK.TRANS64.TRYWAIT P0, [R18+URZ+0x33420], R4 ;  /* 0x03342004120075a7 */ /* 0x001064000800017f */
[----:B-1----:R-:W-:Y:S05]  /*379e0*/  @!P0 NANOSLEEP.SYNCS 0x989680 ;  /* 0x009896800000895d */ /* 0x002fea0003900000 */
[----:B------:R-:W1:Y:S02]  /*379f0*/  @!P0 SYNCS.PHASECHK.TRANS64 P0, [R18+URZ+0x33420], R4 ;  /* 0x03342004120085a7 */ /* 0x000e64000800007f */
[----:B-1----:R-:W-:Y:S05]  /*37a00*/  @!P0 BRA `(.L_x_2576) ;  /* 0xfffffffc00f08947 */ /* 0x002fea000383ffff */
[----:B------:R-:W-:Y:S05]  /*37a10*/  BRA `(.L_x_2859) ;  /* 0xffffff5800a07947 */ /* 0x000fea000383ffff */
.L_x_2580:
[----:B-1----:R1:W2:Y:S02]  /*37a20*/  SYNCS.PHASECHK.TRANS64.TRYWAIT P0, [R7+URZ+0x334a0], R10 ;  /* 0x0334a00a070075a7 */ /* 0x0022a4000800017f */
[----:B--2---:R-:W-:Y:S05]  /*37a30*/  @!P0 NANOSLEEP.SYNCS 0x989680 ;  /* 0x009896800000895d */ /* 0x004fea0003900000 */
[----:B------:R-:W2:Y:S02]  /*37a40*/  @!P0 SYNCS.PHASECHK.TRANS64 P0, [R7+URZ+0x334a0], R10 ;  /* 0x0334a00a070085a7 */ /* 0x000ea4000800007f */
[----:B--2---:R-:W-:Y:S05]  /*37a50*/  @!P0 BRA `(.L_x_2580) ;  /* 0xfffffffc00f08947 */ /* 0x004fea000383ffff */
[----:B------:R-:W-:Y:S05]  /*37a60*/  BRA `(.L_x_2860) ;  /* 0xffffff5800c07947 */ /* 0x000fea000383ffff */
.L_x_2587:
[----:B0-----:R0:W2:Y:S02]  /*37a70*/  SYNCS.PHASECHK.TRANS64.TRYWAIT P0, [R7+URZ+0x334c0], R10 ;  /* 0x0334c00a070075a7 */ /* 0x0010a4000800017f */
[----:B--2---:R-:W-:Y:S05]  /*37a80*/  @!P0 NANOSLEEP.SYNCS 0x989680 ;  /* 0x009896800000895d */ /* 0x004fea0003900000 */
[----:B------:R-:W2:Y:S02]  /*37a90*/  @!P0 SYNCS.PHASECHK.TRANS64 P0, [R7+URZ+0x334c0], R10 ;  /* 0x0334c00a070085a7 */ /* 0x000ea4000800007f */
[----:B--2---:R-:W-:Y:S05]  /*37aa0*/  @!P0 BRA `(.L_x_2587) ;  /* 0xfffffffc00f08947 */ /* 0x004fea000383ffff */
[----:B------:R-:W-:Y:S05]  /*37ab0*/  BRA `(.L_x_2861) ;  /* 0xffffff5c00c07947 */ /* 0x000fea000383ffff */
.L_x_2596:
[----:B0-----:R0:W1:Y:S02]  /*37ac0*/  SYNCS.PHASECHK.TRANS64.TRYWAIT P1, [R8+URZ+0x334a0], R7 ;  /* 0x0334a007080075a7 */ /* 0x001064000802017f */
[----:B-1----:R-:W-:Y:S05]  /*37ad0*/  @!P1 NANOSLEEP.SYNCS 0x989680 ;  /* 0x009896800000995d */ /* 0x002fea0003900000 */
[----:B------:R-:W1:Y:S02]  /*37ae0*/  @!P1 SYNCS.PHASECHK.TRANS64 P1, [R8+URZ+0x334a0], R7 ;  /* 0x0334a007080095a7 */ /* 0x000e64000802007f */
[----:B-1----:R-:W-:Y:S05]  /*37af0*/  @!P1 BRA `(.L_x_2596) ;  /* 0xfffffffc00f09947 */ /* 0x002fea000383ffff */
[----:B------:R-:W-:Y:S05]  /*37b00*/  BRA `(.L_x_2862) ;  /* 0xffffff64000c7947 */ /* 0x000fea000383ffff */
.L_x_2603:
[----:B-1----:R1:W2:Y:S02]  /*37b10*/  SYNCS.PHASECHK.TRANS64.TRYWAIT P1, [R8+URZ+0x334c0], R7 ;  /* 0x0334c007080075a7 */ /* 0x0022a4000802017f */
[----:B--2---:R-:W-:Y:S05]  /*37b20*/  @!P1 NANOSLEEP.SYNCS 0x989680 ;  /* 0x009896800000995d */ /* 0x004fea0003900000 */
[----:B------:R-:W2:Y:S02]  /*37b30*/  @!P1 SYNCS.PHASECHK.TRANS64 P1, [R8+URZ+0x334c0], R7 ;  /* 0x0334c007080095a7 */ /* 0x000ea4000802007f */
[----:B--2---:R-:W-:Y:S05]  /*37b40*/  @!P1 BRA `(.L_x_2603) ;  /* 0xfffffffc00f09947 */ /* 0x004fea000383ffff */
[----:B------:R-:W-:Y:S05]  /*37b50*/  BRA `(.L_x_2863) ;  /* 0xffffff6800087947 */ /* 0x000fea000383ffff */
.L_x_2622:
        /* <DEDUP_REMOVED lines=8> */
[----:B-1----:R-:W-:Y:S05]  /*37be0*/  WARPSYNC.COLLECTIVE R15, `(.L_x_2865) ;  /* 0x000000000f087348 */ /* 0x002fea0003c00000 */
[----:B------:R0:W2:Y:S02]  /*37bf0*/  SHFL.IDX P6, R14, R13, R12, R11 ;  /* 0x0000000c0d0e7389 */ /* 0x0000a400000c000b */
[----:B012---:R-:W-:Y:S01]  /*37c00*/  ENDCOLLECTIVE ;  /* 0x000000000000791b */ /* 0x007fe20003800000 */
.L_x_2865:
[----:B------:R-:W-:Y:S05]  /*37c10*/  BSYNC B0 ;  /* 0x0000000000007941 */ /* 0x000fea0003800000 */
.L_x_2864:
[----:B------:R-:W-:Y:S05]  /*37c20*/  BRA `(.L_x_2866) ;  /* 0xffffff7400e07947 */ /* 0x000fea000383ffff */
.L_x_2624:
[----:B------:R-:W-:Y:S01]  /*37c30*/  BSSY B0, `(.L_x_2867) ;  /* 0x0000006000007945 */ /* 0x000fe20003800000 */
[----:B------:R-:W-:-:S07]  /*37c40*/  IMAD.MOV.U32 R15, RZ, RZ, -0x1 ;  /* 0xffffffffff0f7424 */ /* 0x000fce00078e00ff */
[----:B01----:R-:W-:Y:S05]  /*37c50*/  WARPSYNC.COLLECTIVE R15, `(.L_x_2868) ;  /* 0x000000000f0c7348 */ /* 0x003fea0003c00000 */
[----:B------:R-:W-:Y:S02]  /*37c60*/  ELECT P6, UR62, PT ;  /* 0x00000000003e782f */ /* 0x000fe400038c0000 */
[----:B------:R-:W-:Y:S01]  /*37c70*/  MOV R14, UR62 ;  /* 0x0000003e000e7c02 */ /* 0x000fe20008000f00 */
[----:B01----:R-:W-:Y:S10]  /*37c80*/  ENDCOLLECTIVE ;  /* 0x000000000000791b */ /* 0x003ff40003800000 */
.L_x_2868:
[----:B------:R-:W-:Y:S05]  /*37c90*/  BSYNC B0 ;  /* 0x0000000000007941 */ /* 0x000fea0003800000 */
.L_x_2867:
[----:B------:R-:W-:Y:S05]  /*37ca0*/  BRA `(.L_x_2869) ;  /* 0xffffff7400e87947 */ /* 0x000fea000383ffff */
.L_x_2626:
[----:B0-----:R0:W1:Y:S02]  /*37cb0*/  SYNCS.PHASECHK.TRANS64.TRYWAIT P0, [R2+URZ+0x33480], R4 ;  /* 0x03348004020075a7 */ /* 0x001064000800017f */
[----:B-1----:R-:W-:Y:S05]  /*37cc0*/  @!P0 NANOSLEEP.SYNCS 0x989680 ;  /* 0x009896800000895d */ /* 0x002fea0003900000 */
[----:B------:R-:W1:Y:S02]  /*37cd0*/  @!P0 SYNCS.PHASECHK.TRANS64 P0, [R2+URZ+0x33480], R4 ;  /* 0x03348004020085a7 */ /* 0x000e64000800007f */
[----:B-1----:R-:W-:Y:S05]  /*37ce0*/  @!P0 BRA `(.L_x_2626) ;  /* 0xfffffffc00f08947 */ /* 0x002fea000383ffff */
[----:B------:R-:W-:Y:S05]  /*37cf0*/  BRA `(.L_x_2870) ;  /* 0xffffff7800507947 */ /* 0x000fea000383ffff */
.L_x_2628:
[----:B-1----:R1:W2:Y:S02]  /*37d00*/  SYNCS.PHASECHK.TRANS64.TRYWAIT P0, [R2+URZ+0x33440], R4 ;  /* 0x03344004020075a7 */ /* 0x0022a4000800017f */
[----:B--2---:R-:W-:Y:S05]  /*37d10*/  @!P0 NANOSLEEP.SYNCS 0x989680 ;  /* 0x009896800000895d */ /* 0x004fea0003900000 */
[----:B------:R-:W2:Y:S02]  /*37d20*/  @!P0 SYNCS.PHASECHK.TRANS64 P0, [R2+URZ+0x33440], R4 ;  /* 0x03344004020085a7 */ /* 0x000ea4000800007f */
[----:B--2---:R-:W-:Y:S05]  /*37d30*/  @!P0 BRA `(.L_x_2628) ;  /* 0xfffffffc00f08947 */ /* 0x004fea000383ffff */
[----:B------:R-:W-:Y:S05]  /*37d40*/  BRA `(.L_x_2871) ;  /* 0xffffff7800cc7947 */ /* 0x000fea000383ffff */
.L_x_2632:
[----:B------:R-:W2:Y:S01]  /*37d50*/  LDL.LU R11, [R1+0x44] ;  /* 0x00004400010b7983 */ /* 0x000ea20000300800 */
[----:B------:R-:W-:Y:S01]  /*37d60*/  IMAD.MOV.U32 R13, RZ, RZ, R3 ;  /* 0x000000ffff0d7224 */ /* 0x000fe200078e0003 */
[----:B------:R-:W-:Y:S01]  /*37d70*/  MOV R12, RZ ;  /* 0x000000ff000c7202 */ /* 0x000fe20000000f00 */
[----:B------:R-:W-:Y:S01]  /*37d80*/  IMAD.MOV.U32 R15, RZ, RZ, -0x1 ;  /* 0xffffffffff0f7424 */ /* 0x000fe200078e00ff */
[----:B------:R-:W-:-:S04]  /*37d90*/  LOP3.LUT R5, R5, 0x7f, RZ, 0xc0, !PT ;  /* 0x0000007f05057812 */ /* 0x000fc800078ec0ff */
[----:B------:R-:W-:-:S05]  /*37da0*/  SHF.R.U32.HI R5, RZ, 0x2, R5 ;  /* 0x00000002ff057819 */ /* 0x000fca0000011605 */
[----:B------:R-:W-:-:S04]  /*37db0*/  IMAD R0, R10, 0x80, R5 ;  /* 0x000000800a007824 */ /* 0x000fc800078e0205 */
[----:B------:R-:W-:Y:S02]  /*37dc0*/  VIADD R5, R0, 0x20 ;  /* 0x0000002000057836 */ /* 0x000fe40000000000 */
[----:B--2---:R-:W-:Y:S02]  /*37dd0*/  IMAD R2, R11, R7, RZ ;  /* 0x000000070b027224 */ /* 0x004fe400078e02ff */
[----:B------:R-:W-:-:S03]  /*37de0*/  IMAD.MOV.U32 R11, RZ, RZ, 0x1c1f ;  /* 0x00001c1fff0b7424 */ /* 0x000fc600078e00ff */
[----:B------:R-:W-:-:S13]  /*37df0*/  ISETP.GE.AND P4, PT, R0, R2, PT ;  /* 0x000000020000720c */ /* 0x000fda0003f86270 */
[----:B-----5:R-:W-:Y:S05]  /*37e00*/  WARPSYNC.COLLECTIVE R15, `(.L_x_2872) ;  /* 0x000000000f087348 */ /* 0x020fea0003c00000 */
[----:B------:R0:W1:Y:S02]  /*37e10*/  SHFL.IDX P6, R14, R13, R12, R11 ;  /* 0x0000000c0d0e7389 */ /* 0x00006400000c000b */
[----:B01---5:R-:W-:Y:S01]  /*37e20*/  ENDCOLLECTIVE ;  /* 0x000000000000791b */ /* 0x023fe20003800000 */
.L_x_2872:
[----:B------:R-:W-:Y:S02]  /*37e30*/  IMAD.MOV.U32 R13, RZ, RZ, R4 ;  /* 0x000000ffff0d7224 */ /* 0x000fe400078e0004 */
[----:B------:R-:W-:-:S07]  /*37e40*/  IMAD.MOV.U32 R6, RZ, RZ, R14 ;  /* 0x000000ffff067224 */ /* 0x000fce00078e000e */
[----:B------:R-:W-:Y:S05]  /*37e50*/  WARPSYNC.COLLECTIVE R15, `(.L_x_2873) ;  /* 0x000000000f087348 */ /* 0x000fea0003c00000 */
[----:B------:R0:W1:Y:S02]  /*37e60*/  SHFL.IDX P6, R14, R13, R12, R11 ;  /* 0x0000000c0d0e7389 */ /* 0x00006400000c000b */
[----:B01----:R-:W-:Y:S01]  /*37e70*/  ENDCOLLECTIVE ;  /* 0x000000000000791b */ /* 0x003fe20003800000 */
.L_x_2873:
[----:B------:R-:W-:Y:S02]  /*37e80*/  IMAD.MOV.U32 R13, RZ, RZ, R3 ;  /* 0x000000ffff0d7224 */ /* 0x000fe400078e0003 */
[----:B------:R-:W-:Y:S02]  /*37e90*/  IMAD.MOV.U32 R12, RZ, RZ, 0x1 ;  /* 0x00000001ff0c7424 */ /* 0x000fe400078e00ff */
[----:B------:R-:W-:-:S07]  /*37ea0*/  IMAD.MOV.U32 R7, RZ, RZ, R14 ;  /* 0x000000ffff077224 */ /* 0x000fce00078e000e */
[----:B------:R-:W-:Y:S05]  /*37eb0*/  WARPSYNC.COLLECTIVE R15, `(.L_x_2874) ;  /* 0x000000000f087348 */ /* 0x000fea0003c00000 */
[----:B------:R0:W1:Y:S02]  /*37ec0*/  SHFL.IDX P6, R14, R13, R12, R11 ;  /* 0x0000000c0d0e7389 */ /* 0x00006400000c000b */
[----:B01----:R-:W-:Y:S01]  /*37ed0*/  ENDCOLLECTIVE ;  /* 0x000000000000791b */ /* 0x003fe20003800000 */
.L_x_2874:
[----:B------:R-:W-:-:S04]  /*37ee0*/  @!P4 IADD3 R7, P3, R9, R7, RZ ;  /* 0x000000070907c210 */ /* 0x000fc80007f7e0ff */
[----:B------:R-:W-:Y:S02]  /*37ef0*/  @!P4 IADD3.X R6, RZ, R6, RZ, P3, !PT ;  /* 0x00000006ff06c210 */ /* 0x000fe40001ffe4ff */
[----:B------:R-:W-:Y:S02]  /*37f00*/  ISETP.GE.AND P3, PT, R5, R2, PT ;  /* 0x000000020500720c */ /* 0x000fe40003f66270 */
        /* <DEDUP_REMOVED lines=14> */
.L_x_2875:
[----:B------:R-:W-:Y:S02]  /*37ff0*/  IMAD.MOV.U32 R13, RZ, RZ, R3 ;  /* 0x000000ffff0d7224 */ /* 0x000fe400078e0003 */
[----:B------:R-:W-:Y:S02]  /*38000*/  IMAD.MOV.U32 R12, RZ, RZ, 0x2 ;  /* 0x00000002ff0c7424 */ /* 0x000fe400078e00ff */
[----:B------:R-:W-:-:S07]  /*38010*/  IMAD.MOV.U32 R5, RZ, RZ, R14 ;  /* 0x000000ffff057224 */ /* 0x000fce00078e000e */
[----:B------:R-:W-:Y:S05]  /*38020*/  WARPSYNC.COLLECTIVE R15, `(.L_x_2876) ;  /* 0x000000000f087348 */ /* 0x000fea0003c00000 */
[----:B------:R0:W1:Y:S02]  /*38030*/  SHFL.IDX P6, R14, R13, R12, R11 ;  /* 0x0000000c0d0e7389 */ /* 0x00006400000c000b */
[----:B01----:R-:W-:Y:S01]  /*38040*/  ENDCOLLECTIVE ;  /* 0x000000000000791b */ /* 0x003fe20003800000 */
.L_x_2876:
[----:B------:R-:W-:-:S04]  /*38050*/  @!P3 IADD3 R5, P4, R9, R5, RZ ;  /* 0x000000050905b210 */ /* 0x000fc80007f9e0ff */
[----:B------:R-:W-:-:S05]  /*38060*/  @!P3 IADD3.X R6, RZ, R6, RZ, P4, !PT ;  /* 0x00000006ff06b210 */ /* 0x000fca00027fe4ff */
[----:B------:R-:W-:Y:S02]  /*38070*/  @!P3 IMAD.MOV.U32 R7, RZ, RZ, R6 ;  /* 0x000000ffff07b224 */ /* 0x000fe400078e0006 */
[----:B------:R-:W-:Y:S01]  /*38080*/  @!P3 IMAD.MOV.U32 R6, RZ, RZ, R5 ;  /* 0x000000ffff06b224 */ /* 0x000fe200078e0005 */
[----:B------:R-:W-:Y:S01]  /*38090*/  MOV R13, R4 ;  /* 0x00000004000d7202 */ /* 0x000fe20000000f00 */
[----:B------:R-:W-:-:S03]  /*380a0*/  VIADD R5, R0, 0x40 ;  /* 0x0000004000057836 */ /* 0x000fc60000000000 */
        /* <DEDUP_REMOVED lines=11> */
.L_x_2877:
[----:B------:R-:W-:Y:S02]  /*38160*/  IMAD.MOV.U32 R13, RZ, RZ, R3 ;  /* 0x000000ffff0d7224 */ /* 0x000fe400078e0003 */
[----:B------:R-:W-:Y:S02]  /*38170*/  IMAD.MOV.U32 R12, RZ, RZ, 0x3 ;  /* 0x00000003ff0c7424 */ /* 0x000fe400078e00ff */
[----:B------:R-:W-:-:S07]  /*38180*/  IMAD.MOV.U32 R5, RZ, RZ, R14 ;  /* 0x000000ffff057224 */ /* 0x000fce00078e000e */
[----:B------:R-:W-:Y:S05]  /*38190*/  WARPSYNC.COLLECTIVE R15, `(.L_x_2878) ;  /* 0x000000000f087348 */ /* 0x000fea0003c00000 */
[----:B------:R0:W1:Y:S02]  /*381a0*/  SHFL.IDX P6, R14, R13, R12, R11 ;  /* 0x0000000c0d0e7389 */ /* 0x00006400000c000b */
[----:B01----:R-:W-:Y:S01]  /*381b0*/  ENDCOLLECTIVE ;  /* 0x000000000000791b */ /* 0x003fe20003800000 */
.L_x_2878:
        /* <DEDUP_REMOVED lines=14> */
.L_x_2879:
[----:B------:R-:W-:Y:S01]  /*382a0*/  @!PT LDS RZ, [RZ] ;  /* 0x00000000fffff984 */ /* 0x000fe20000000800 */
[----:B------:R-:W-:Y:S01]  /*382b0*/  @!PT LDS RZ, [RZ] ;  /* 0x00000000fffff984 */ /* 0x000fe20000000800 */
[----:B------:R-:W-:Y:S01]  /*382c0*/  @!PT LDS RZ, [RZ] ;  /* 0x00000000fffff984 */ /* 0x000fe20000000800 */
[----:B------:R3:W-:Y:S01]  /*382d0*/  @!P3 LDGSTS.E.BYPASS.LTC128B.128 [R8+0x23200], desc[UR54][R6.64+0x80], !P2 ;  /* 0x232000800608bfae */ /* 0x0007e2000d101d76 */
[----:B------:R-:W-:Y:S01]  /*382e0*/  IMAD.MOV.U32 R3, RZ, RZ, R14 ;  /* 0x000000ffff037224 */ /* 0x000fe200078e000e */
[----:B------:R-:W-:Y:S06]  /*382f0*/  BRA `(.L_x_2880) ;  /* 0xffffff8000287947 */ /* 0x000fec000383ffff */
.L_x_2637:
[----:B----4-:R4:W0:Y:S02]  /*38300*/  SYNCS.PHASECHK.TRANS64.TRYWAIT P0, [R18+URZ+0x33420], R0 ;  /* 0x03342000120075a7 */ /* 0x010824000800017f */
[----:B0-----:R-:W-:Y:S05]  /*38310*/  @!P0 NANOSLEEP.SYNCS 0x989680 ;  /* 0x009896800000895d */ /* 0x001fea0003900000 */
[----:B------:R-:W0:Y:S02]  /*38320*/  @!P0 SYNCS.PHASECHK.TRANS64 P0, [R18+URZ+0x33420], R0 ;  /* 0x03342000120085a7 */ /* 0x000e24000800007f */
[----:B0-----:R-:W-:Y:S05]  /*38330*/  @!P0 BRA `(.L_x_2637) ;  /* 0xfffffffc00f08947 */ /* 0x001fea000383ffff */
[----:B------:R-:W-:Y:S05]  /*38340*/  BRA `(.L_x_2881) ;  /* 0xffffff8000987947 */ /* 0x000fea000383ffff */
.L_x_2643:
[----:B-1----:R1:W3:Y:S02]  /*38350*/  SYNCS.PHASECHK.TRANS64.TRYWAIT P0, [R6+URZ+0x33480], R5 ;  /* 0x03348005060075a7 */ /* 0x0022e4000800017f */
[----:B---3--:R-:W-:Y:S05]  /*38360*/  @!P0 NANOSLEEP.SYNCS 0x989680 ;  /* 0x009896800000895d */ /* 0x008fea0003900000 */
[----:B------:R-:W3:Y:S02]  /*38370*/  @!P0 SYNCS.PHASECHK.TRANS64 P0, [R6+URZ+0x33480], R5 ;  /* 0x03348005060085a7 */ /* 0x000ee4000800007f */
[----:B---3--:R-:W-:Y:S05]  /*38380*/  @!P0 BRA `(.L_x_2643) ;  /* 0xfffffffc00f08947 */ /* 0x008fea000383ffff */
[----:B------:R-:W-:Y:S05]  /*38390*/  BRA `(.L_x_2882) ;  /* 0xffffff8400507947 */ /* 0x000fea000383ffff */
.L_x_2650:
[----:B--2---:R2:W3:Y:S02]  /*383a0*/  SYNCS.PHASECHK.TRANS64.TRYWAIT P0, [R6+URZ+0x33440], R5 ;  /* 0x03344005060075a7 */ /* 0x0044e4000800017f */
[----:B---3--:R-:W-:Y:S05]  /*383b0*/  @!P0 NANOSLEEP.SYNCS 0x989680 ;  /* 0x009896800000895d */ /* 0x008fea0003900000 */
[----:B------:R-:W3:Y:S02]  /*383c0*/  @!P0 SYNCS.PHASECHK.TRANS64 P0, [R6+URZ+0x33440], R5 ;  /* 0x03344005060085a7 */ /* 0x000ee4000800007f */
[----:B---3--:R-:W-:Y:S05]  /*383d0*/  @!P0 BRA `(.L_x_2650) ;  /* 0xfffffffc00f08947 */ /* 0x008fea000383ffff */
[----:B------:R-:W-:Y:S05]  /*383e0*/  BRA `(.L_x_2883) ;  /* 0xffffff88004c7947 */ /* 0x000fea000383ffff */
.L_x_2658:
[----:B---3--:R3:W4:Y:S02]  /*383f0*/  SYNCS.PHASECHK.TRANS64.TRYWAIT P0, [R3+URZ+0x33470], R4 ;  /* 0x03347004030075a7 */ /* 0x008724000800017f */
[----:B----4-:R-:W-:Y:S05]  /*38400*/  @!P0 NANOSLEEP.SYNCS 0x989680 ;  /* 0x009896800000895d */ /* 0x010fea0003900000 */
[----:B------:R-:W4:Y:S02]  /*38410*/  @!P0 SYNCS.PHASECHK.TRANS64 P0, [R3+URZ+0x33470], R4 ;  /* 0x03347004030085a7 */ /* 0x000f24000800007f */
[----:B----4-:R-:W-:Y:S05]  /*38420*/  @!P0 BRA `(.L_x_2658) ;  /* 0xfffffffc00f08947 */ /* 0x010fea000383ffff */
[----:B------:R-:W-:Y:S05]  /*38430*/  BRA `(.L_x_2884) ;  /* 0xffffff8c00607947 */ /* 0x000fea000383ffff */
.L_x_2660:
[----:B---3--:R3:W4:Y:S02]  /*38440*/  SYNCS.PHASECHK.TRANS64.TRYWAIT P0, [R3+URZ+0x33460], R4 ;  /* 0x03346004030075a7 */ /* 0x008724000800017f */
[----:B----4-:R-:W-:Y:S05]  /*38450*/  @!P0 NANOSLEEP.SYNCS 0x989680 ;  /* 0x009896800000895d */ /* 0x010fea0003900000 */
[----:B------:R-:W4:Y:S02]  /*38460*/  @!P0 SYNCS.PHASECHK.TRANS64 P0, [R3+URZ+0x33460], R4 ;  /* 0x03346004030085a7 */ /* 0x000f24000800007f */
[----:B----4-:R-:W-:Y:S05]  /*38470*/  @!P0 BRA `(.L_x_2660) ;  /* 0xfffffffc00f08947 */ /* 0x010fea000383ffff */
[----:B------:R-:W-:Y:S05]  /*38480*/  BRA `(.L_x_2885) ;  /* 0xffffff8c00687947 */ /* 0x000fea000383ffff */
.L_x_2667:
[----:B--2---:R2:W3:Y:S02]  /*38490*/  SYNCS.PHASECHK.TRANS64.TRYWAIT P1, [R3+URZ+0x33470], R0 ;  /* 0x03347000030075a7 */ /* 0x0044e4000802017f */
[----:B---3--:R-:W-:Y:S05]  /*384a0*/  @!P1 NANOSLEEP.SYNCS 0x989680 ;  /* 0x009896800000995d */ /* 0x008fea0003900000 */
[----:B------:R-:W3:Y:S02]  /*384b0*/  @!P1 SYNCS.PHASECHK.TRANS64 P1, [R3+URZ+0x33470], R0 ;  /* 0x03347000030095a7 */ /* 0x000ee4000802007f */
[----:B---3--:R-:W-:Y:S05]  /*384c0*/  @!P1 BRA `(.L_x_2667) ;  /* 0xfffffffc00f09947 */ /* 0x008fea000383ffff */
[----:B------:R-:W-:Y:S05]  /*384d0*/  BRA `(.L_x_2886) ;  /* 0xffffff9400b07947 */ /* 0x000fea000383ffff */
.L_x_2669:
[----:B--2---:R2:W3:Y:S02]  /*384e0*/  SYNCS.PHASECHK.TRANS64.TRYWAIT P1, [R3+URZ+0x33460], R0 ;  /* 0x03346000030075a7 */ /* 0x0044e4000802017f */
[----:B---3--:R-:W-:Y:S05]  /*384f0*/  @!P1 NANOSLEEP.SYNCS 0x989680 ;  /* 0x009896800000995d */ /* 0x008fea0003900000 */
[----:B------:R-:W3:Y:S02]  /*38500*/  @!P1 SYNCS.PHASECHK.TRANS64 P1, [R3+URZ+0x33460], R0 ;  /* 0x03346000030095a7 */ /* 0x000ee4000802007f */
[----:B---3--:R-:W-:Y:S05]  /*38510*/  @!P1 BRA `(.L_x_2669) ;  /* 0xfffffffc00f09947 */ /* 0x008fea000383ffff */
[----:B------:R-:W-:Y:S05]  /*38520*/  BRA `(.L_x_2887) ;  /* 0xffffff9400b87947 */ /* 0x000fea000383ffff */
.L_x_2673:
[----:B------:R-:W2:Y:S01]  /*38530*/  LDL R0, [R1] ;  /* 0x0000000001007983 */ /* 0x000ea20000100800 */
[----:B------:R-:W-:Y:S01]  /*38540*/  BSSY B0, `(.L_x_2888) ;  /* 0x0000008000007945 */ /* 0x000fe20003800000 */
[----:B------:R-:W-:Y:S02]  /*38550*/  IMAD.MOV.U32 R12, RZ, RZ, RZ ;  /* 0x000000ffff0c7224 */ /* 0x000fe400078e00ff */
[----:B------:R-:W-:Y:S02]  /*38560*/  IMAD.MOV.U32 R11, RZ, RZ, 0x1f ;  /* 0x0000001fff0b7424 */ /* 0x000fe400078e00ff */
[----:B------:R-:W-:Y:S02]  /*38570*/  IMAD.MOV.U32 R15, RZ, RZ, -0x1 ;  /* 0xffffffffff0f7424 */ /* 0x000fe400078e00ff */
[----:B--2---:R-:W-:-:S07]  /*38580*/  IMAD.MOV.U32 R13, RZ, RZ, R0 ;  /* 0x000000ffff0d7224 */ /* 0x004fce00078e0000 */
[----:B01----:R-:W-:Y:S05]  /*38590*/  WARPSYNC.COLLECTIVE R15, `(.L_x_2889) ;  /* 0x000000000f087348 */ /* 0x003fea0003c00000 */
[----:B------:R2:W3:Y:S02]  /*385a0*/  SHFL.IDX P6, R14, R13, R12, R11 ;  /* 0x0000000c0d0e7389 */ /* 0x0004e400000c000b */
[----:B0123--:R-:W-:Y:S01]  /*385b0*/  ENDCOLLECTIVE ;  /* 0x000000000000791b */ /* 0x00ffe20003800000 */
.L_x_2889:
[----:B------:R-:W-:Y:S05]  /*385c0*/  BSYNC B0 ;  /* 0x0000000000007941 */ /* 0x000fea0003800000 */
.L_x_2888:
[----:B------:R0:W5:Y:S01]  /*385d0*/  LDL R2, [R1+0xc] ;  /* 0x00000c0001027983 */ /* 0x0001620000100800 */
[----:B------:R-:W-:Y:S01]  /*385e0*/  IMAD.MOV.U32 R13, RZ, RZ, R0 ;  /* 0x000000ffff0d7224 */ /* 0x000fe200078e0000 */
[----:B------:R-:W-:Y:S01]  /*385f0*/  MOV R5, R14 ;  /* 0x0000000e00057202 */ /* 0x000fe20000000f00 */
[----:B------:R-:W-:Y:S02]  /*38600*/  IMAD.MOV.U32 R12, RZ, RZ, 0x1 ;  /* 0x00000001ff0c7424 */ /* 0x000fe400078e00ff */
[----:B------:R-:W-:Y:S02]  /*38610*/  IMAD.MOV.U32 R11, RZ, RZ, 0x1f ;  /* 0x0000001fff0b7424 */ /* 0x000fe400078e00ff */
[----:B------:R-:W-:-:S07]  /*38620*/  IMAD.MOV.U32 R15, RZ, RZ, -0x1 ;  /* 0xffffffffff0f7424 */ /* 0x000fce00078e00ff */
[----:B0----5:R-:W-:Y:S05]  /*38630*/  WARPSYNC.COLLECTIVE R15, `(.L_x_2890) ;  /* 0x000000000f087348 */ /* 0x021fea0003c00000 */
[----:B------:R1:W2:Y:S02]  /*38640*/  SHFL.IDX P6, R14, R13, R12, R11 ;  /* 0x0000000c0d0e7389 */ /* 0x0002a400000c000b */
[----:B012--5:R-:W-:Y:S01]  /*38650*/  ENDCOLLECTIVE ;  /* 0x000000000000791b */ /* 0x027fe20003800000 */
.L_x_2890:
        /* <DEDUP_REMOVED lines=11> */
[----:B------:R-:W-:Y:S01]  /*38710*/  MOV R4, RZ ;  /* 0x000000ff00047202 */ /* 0x000fe20000000f00 */
[----:B------:R-:W-:Y:S01]  /*38720*/  IMAD.MOV.U32 R6, RZ, RZ, RZ ;  /* 0x000000ffff067224 */ /* 0x000fe200078e00ff */
[C---:B------:R-:W-:Y:S02]  /*38730*/  ISETP.GE.U32.AND P2, PT, R16.reuse, 0x2, PT ;  /* 0x000000021000780c */ /* 0x040fe40003f46070 */
[C---:B------:R-:W-:Y:S02]  /*38740*/  ISETP.GE.U32.AND P3, PT, R16.reuse, 0x4, PT ;  /* 0x000000041000780c */ /* 0x040fe40003f66070 */
[C---:B------:R-:W-:Y:S02]  /*38750*/  ISETP.GE.U32.AND P4, PT, R16.reuse, 0x8, PT ;  /* 0x000000081000780c */ /* 0x040fe40003f86070 */
[C---:B------:R-:W-:Y:S01]  /*38760*/  ISETP.GE.U32.AND P5, PT, R16.reuse, 0x10, PT ;  /* 0x000000101000780c */ /* 0x040fe20003fa6070 */
[----:B--2---:R-:W-:Y:S01]  /*38770*/  @!P1 IMAD.MOV.U32 R4, RZ, RZ, R8 ;  /* 0x000000ffff049224 */ /* 0x004fe200078e0008 */
[----:B------:R-:W-:Y:S01]  /*38780*/  MOV R8, RZ ;  /* 0x000000ff00087202 */ /* 0x000fe20000000f00 */
[----:B---3--:R-:W-:Y:S01]  /*38790*/  @!P1 IMAD.MOV.U32 R6, RZ, RZ, R2 ;  /* 0x000000ffff069224 */ /* 0x008fe200078e0002 */
[----:B------:R-:W-:-:S03]  /*387a0*/  ISETP.NE.AND P1, PT, R16, RZ, PT ;  /* 0x000000ff1000720c */ /* 0x000fc60003f25270 */
[----:B------:R-:W-:-:S04]  /*387b0*/  IMAD R2, R6, R4, RZ ;  /* 0x0000000406027224 */ /* 0x000fc800078e02ff */
[----:B------:R-:W-:-:S07]  /*387c0*/  IMAD.MOV.U32 R13, RZ, RZ, R2 ;  /* 0x000000ffff0d7224 */ /* 0x000fce00078e0002 */
[----:B------:R-:W-:Y:S05]  /*387d0*/  WARPSYNC.COLLECTIVE R15, `(.L_x_2891) ;  /* 0x000000000f087348 */ /* 0x000fea0003c00000 */
[----:B------:R0:W1:Y:S02]  /*387e0*/  SHFL.UP P6, R14, R13, R12, R11 ;  /* 0x0400000c0d0e7389 */ /* 0x00006400000c000b */
[----:B01----:R-:W-:Y:S01]  /*387f0*/  ENDCOLLECTIVE ;  /* 0x000000000000791b */ /* 0x003fe20003800000 */
.L_x_2891:
        /* <DEDUP_REMOVED lines=8> */
.L_x_2892:
        /* <DEDUP_REMOVED lines=8> */
.L_x_2893:
        /* <DEDUP_REMOVED lines=8> */
.L_x_2894:
        /* <DEDUP_REMOVED lines=8> */
.L_x_2895:
        /* <DEDUP_REMOVED lines=9> */
.L_x_2896:
[----:B------:R-:W-:Y:S01]  /*38a90*/  IMAD.MOV.U32 R9, RZ, RZ, R14 ;  /* 0x000000ffff097224 */ /* 0x000fe200078e000e */
[----:B------:R-:W-:Y:S06]  /*38aa0*/  BRA `(.L_x_2897) ;  /* 0xffffff9c00207947 */ /* 0x000fec000383ffff */
.L_x_2676:
[----:B------:R-:W-:Y:S01]  /*38ab0*/  BSSY B0, `(.L_x_2898) ;  /* 0x0000008000007945 */ /* 0x000fe20003800000 */
[----:B------:R-:W-:Y:S02]  /*38ac0*/  IMAD.MOV.U32 R13, RZ, RZ, R2 ;  /* 0x000000ffff0d7224 */ /* 0x000fe400078e0002 */
[----:B------:R-:W-:Y:S02]  /*38ad0*/  IMAD.MOV.U32 R12, RZ, RZ, 0x1 ;  /* 0x00000001ff0c7424 */ /* 0x000fe400078e00ff */
[----:B------:R-:W-:Y:S02]  /*38ae0*/  IMAD.MOV.U32 R11, RZ, RZ, RZ ;  /* 0x000000ffff0b7224 */ /* 0x000fe400078e00ff */
[----:B------:R-:W-:-:S07]  /*38af0*/  IMAD.MOV.U32 R15, RZ, RZ, -0x1 ;  /* 0xffffffffff0f7424 */ /* 0x000fce00078e00ff */
[----:B01----:R-:W-:Y:S05]  /*38b00*/  WARPSYNC.COLLECTIVE R15, `(.L_x_2899) ;  /* 0x000000000f087348 */ /* 0x003fea0003c00000 */
[----:B------:R2:W3:Y:S02]  /*38b10*/  SHFL.UP P6, R14, R13, R12, R11 ;  /* 0x0400000c0d0e7389 */ /* 0x0004e400000c000b */
[----:B0123--:R-:W-:Y:S01]  /*38b20*/  ENDCOLLECTIVE ;  /* 0x000000000000791b */ /* 0x00ffe20003800000 */
.L_x_2899:
[----:B------:R-:W-:Y:S05]  /*38b30*/  BSYNC B0 ;  /* 0x0000000000007941 */ /* 0x000fea0003800000 */
.L_x_2898:
[----:B------:R-:W-:Y:S02]  /*38b40*/  IMAD.MOV.U32 R3, RZ, RZ, R14 ;  /* 0x000000ffff037224 */ /* 0x000fe400078e000e */
[----:B------:R-:W-:Y:S02]  /*38b50*/  IMAD.MOV.U32 R12, RZ, RZ, 0x2 ;  /* 0x00000002ff0c7424 */ /* 0x000fe400078e00ff */
[----:B------:R-:W-:Y:S01]  /*38b60*/  IMAD.MOV.U32 R11, RZ, RZ, RZ ;  /* 0x000000ffff0b7224 */ /* 0x000fe200078e00ff */
[----:B------:R-:W-:Y:S01]  /*38b70*/  SEL R3, R3, RZ, P1 ;  /* 0x000000ff03037207 */ /* 0x000fe20000800000 */
[----:B------:R-:W-:-:S04]  /*38b80*/  IMAD.MOV.U32 R15, RZ, RZ, -0x1 ;  /* 0xffffffffff0f7424 */ /* 0x000fc800078e00ff */
[----:B------:R-:W-:-:S05]  /*38b90*/  IMAD.IADD R2, R2, 0x1, R3 ;  /* 0x0000000102027824 */ /* 0x000fca00078e0203 */
[----:B------:R-:W-:-:S07]  /*38ba0*/  MOV R13, R2 ;  /* 0x00000002000d7202 */ /* 0x000fce0000000f00 */
[----:B------:R-:W-:Y:S05]  /*38bb0*/  WARPSYNC.COLLECTIVE R15, `(.L_x_2900) ;  /* 0x000000000f087348 */ /* 0x000fea0003c00000 */
[----:B------:R0:W1:Y:S02]  /*38bc0*/  SHFL.UP P6, R14, R13, R12, R11 ;  /* 0x0400000c0d0e7389 */ /* 0x00006400000c000b */
[----:B01----:R-:W-:Y:S01]  /*38bd0*/  ENDCOLLECTIVE ;  /* 0x000000000000791b */ /* 0x003fe20003800000 */
.L_x_2900:
        /* <DEDUP_REMOVED lines=8> */
.L_x_2901:
        /* <DEDUP_REMOVED lines=8> */
.L_x_2902:
        /* <DEDUP_REMOVED lines=8> */
.L_x_2903:
[----:B------:R-:W-:Y:S01]  /*38d60*/  MOV R12, 0x1f ;  /* 0x0000001f000c7802 */ /* 0x000fe20000000f00 */
        /* <DEDUP_REMOVED lines=8> */
.L_x_2904:
[----:B------:R-:W-:Y:S01]  /*38df0*/  IMAD.MOV.U32 R9, RZ, RZ, R14 ;  /* 0x000000ffff097224 */ /* 0x000fe200078e000e */
[----:B------:R-:W-:Y:S06]  /*38e00*/  BRA `(.L_x_2905) ;  /* 0xffffff9800f47947 */ /* 0x000fec000383ffff */
.L_x_2678:
[----:B------:R-:W-:Y:S01]  /*38e10*/  BSSY B0, `(.L_x_2906) ;  /* 0x0000006000007945 */ /* 0x000fe20003800000 */
[----:B------:R-:W-:Y:S01]  /*38e20*/  PLOP3.LUT P6, PT, P6, PT, PT, 0x8, 0x0 ;  /* 0x000000000000781c */ /* 0x000fe200037ce170 */
[----:B------:R-:W-:-:S12]  /*38e30*/  IMAD.MOV.U32 R15, RZ, RZ, -0x1 ;  /* 0xffffffffff0f7424 */ /* 0x000fd800078e00ff */
[----:B01----:R-:W-:Y:S05]  /*38e40*/  WARPSYNC.COLLECTIVE R15, `(.L_x_2907) ;  /* 0x000000000f087348 */ /* 0x003fea0003c00000 */
[----:B------:R-:W-:Y:S01]  /*38e50*/  VOTE.ANY R14, PT, P6 ;  /* 0x00000000000e7806 */ /* 0x000fe200030e0100 */
[----:B01----:R-:W-:Y:S06]  /*38e60*/  ENDCOLLECTIVE ;  /* 0x000000000000791b */ /* 0x003fec0003800000 */
.L_x_2907:
[----:B------:R-:W-:Y:S05]  /*38e70*/  BSYNC B0 ;  /* 0x0000000000007941 */ /* 0x000fea0003800000 */
.L_x_2906:
[----:B------:R0:W5:Y:S01]  /*38e80*/  LDL.LU R10, [R1+0xc] ;  /* 0x00000c00010a7983 */ /* 0x0001620000300800 */
[----:B------:R-:W-:Y:S02]  /*38e90*/  IMAD.MOV.U32 R0, RZ, RZ, R14 ;  /* 0x000000ffff007224 */ /* 0x000fe400078e000e */
[----:B------:R-:W-:Y:S02]  /*38ea0*/  IMAD.MOV.U32 R13, RZ, RZ, R4 ;  /* 0x000000ffff0d7224 */ /* 0x000fe400078e0004 */
[----:B------:R-:W1:Y:S01]  /*38eb0*/  POPC R3, R0 ;  /* 0x0000000000037309 */ /* 0x000e620000000000 */
[----:B------:R-:W-:Y:S02]  /*38ec0*/  IMAD.MOV.U32 R11, RZ, RZ, 0x1f ;  /* 0x0000001fff0b7424 */ /* 0x000fe400078e00ff */
[----:B------:R-:W-:Y:S01]  /*38ed0*/  IMAD.MOV.U32 R15, RZ, RZ, -0x1 ;  /* 0xffffffffff0f7424 */ /* 0x000fe200078e00ff */
[----:B01----:R-:W-:-:S07]  /*38ee0*/  MOV R12, R3 ;  /* 0x00000003000c7202 */ /* 0x003fce0000000f00 */
[----:B-----5:R-:W-:Y:S05]  /*38ef0*/  WARPSYNC.COLLECTIVE R15, `(.L_x_2908) ;  /* 0x000000000f087348 */ /* 0x020fea0003c00000 */
[----:B------:R0:W1:Y:S02]  /*38f00*/  SHFL.IDX P6, R14, R13, R12, R11 ;  /* 0x0000000c0d0e7389 */ /* 0x00006400000c000b */
[----:B01---5:R-:W-:Y:S01]  /*38f10*/  ENDCOLLECTIVE ;  /* 0x000000000000791b */ /* 0x023fe20003800000 */
.L_x_2908:
[----:B------:R-:W-:Y:S02]  /*38f20*/  IMAD.MOV.U32 R13, RZ, RZ, R6 ;  /* 0x000000ffff0d7224 */ /* 0x000fe400078e0006 */
[----:B------:R-:W-:-:S07]  /*38f30*/  IMAD.MOV.U32 R4, RZ, RZ, R14 ;  /* 0x000000ffff047224 */ /* 0x000fce00078e000e */
[----:B------:R-:W-:Y:S05]  /*38f40*/  WARPSYNC.COLLECTIVE R15, `(.L_x_2909) ;  /* 0x000000000f087348 */ /* 0x000fea0003c00000 */
[----:B------:R0:W1:Y:S02]  /*38f50*/  SHFL.IDX P6, R14, R13, R12, R11 ;  /* 0x0000000c0d0e7389 */ /* 0x00006400000c000b */
[----:B01----:R-:W-:Y:S01]  /*38f60*/  ENDCOLLECTIVE ;  /* 0x000000000000791b */ /* 0x003fe20003800000 */
.L_x_2909:
[----:B------:R-:W-:Y:S01]  /*38f70*/  IMAD.MOV.U32 R6, RZ, RZ, R14 ;  /* 0x000000ffff067224 */ /* 0x000fe200078e000e */
[----:B------:R-:W-:-:S05]  /*38f80*/  IADD3 R10, R3, R10, RZ ;  /* 0x0000000a030a7210 */ /* 0x000fca0007ffe0ff */
[----:B------:R0:W-:Y:S01]  /*38f90*/  STL [R1+0xc], R10 ;  /* 0x00000c0a01007387 */ /* 0x0001e20000100800 */
[----:B------:R-:W-:Y:S05]  /*38fa0*/  BRA `(.L_x_2910) ;  /* 0xffffff9800d47947 */ /* 0x000fea000383ffff */
.L_x_2680:
[----:B------:R-:W-:Y:S01]  /*38fb0*/  BSSY B0, `(.L_x_2911) ;  /* 0x0000008000007945 */ /* 0x000fe20003800000 */
[----:B------:R-:W-:Y:S02]  /*38fc0*/  IMAD.MOV.U32 R13, RZ, RZ, R7 ;  /* 0x000000ffff0d7224 */ /* 0x000fe400078e0007 */
[----:B------:R-:W-:Y:S02]  /*38fd0*/  IMAD.MOV.U32 R12, RZ, RZ, R3 ;  /* 0x000000ffff0c7224 */ /* 0x000fe400078e0003 */
[----:B------:R-:W-:Y:S02]  /*38fe0*/  IMAD.MOV.U32 R11, RZ, RZ, 0x1f ;  /* 0x0000001fff0b7424 */ /* 0x000fe400078e00ff */
[----:B------:R-:W-:-:S07]  /*38ff0*/  IMAD.MOV.U32 R15, RZ, RZ, -0x1 ;  /* 0xffffffffff0f7424 */ /* 0x000fce00078e00ff */
[----:B01----:R-:W-:Y:S05]  /*39000*/  WARPSYNC.COLLECTIVE R15, `(.L_x_2912) ;  /* 0x000000000f087348 */ /* 0x003fea0003c00000 */
[----:B------:R2:W3:Y:S02]  /*39010*/  SHFL.IDX P6, R14, R13, R12, R11 ;  /* 0x0000000c0d0e7389 */ /* 0x0004e400000c000b */
[----:B0123--:R-:W-:Y:S01]  /*39020*/  ENDCOLLECTIVE ;  /* 0x000000000000791b */ /* 0x00ffe20003800000 */
.L_x_2912:
[----:B------:R-:W-:Y:S05]  /*39030*/  BSYNC B0 ;  /* 0x0000000000007941 */ /* 0x000fea0003800000 */
.L_x_2911:
[----:B------:R-:W-:Y:S01]  /*39040*/  IMAD.MOV.U32 R3, RZ, RZ, R14 ;  /* 0x000000ffff037224 */ /* 0x000fe200078e000e */
[----:B------:R-:W-:Y:S06]  /*39050*/  BRA `(.L_x_2913) ;  /* 0xffffff9800c07947 */ /* 0x000fec000383ffff */
.L_x_2686:
[----:B0-----:R0:W1:Y:S02]  /*39060*/  SYNCS.PHASECHK.TRANS64.TRYWAIT P0, [R0+URZ+0x33420], R3 ;  /* 0x03342003000075a7 */ /* 0x001064000800017f */
[----:B-1----:R-:W-:Y:S05]  /*39070*/  @!P0 NANOSLEEP.SYNCS 0x989680 ;  /* 0x009896800000895d */ /* 0x002fea0003900000 */
[----:B------:R-:W1:Y:S02]  /*39080*/  @!P0 SYNCS.PHASECHK.TRANS64 P0, [R0+URZ+0x33420], R3 ;  /* 0x03342003000085a7 */ /* 0x000e64000800007f */
[----:B-1----:R-:W-:Y:S05]  /*39090*/  @!P0 BRA `(.L_x_2686) ;  /* 0xfffffffc00f08947 */ /* 0x002fea000383ffff */
[----:B------:R-:W-:Y:S05]  /*390a0*/  BRA `(.L_x_2914) ;  /* 0xffffffa400647947 */ /* 0x000fea000383ffff */
.L_x_2687:
[----:B------:R-:W1:Y:S01]  /*390b0*/  S2R R2, SR_TID.X ;  /* 0x0000000000027919 */ /* 0x000e620000002100 */
[----:B------:R-:W-:Y:S01]  /*390c0*/  BSSY B0, `(.L_x_2915) ;  /* 0x000000a000007945 */ /* 0x000fe20003800000 */
[----:B------:R-:W-:Y:S02]  /*390d0*/  IMAD.MOV.U32 R12, RZ, RZ, RZ ;  /* 0x000000ffff0c7224 */ /* 0x000fe400078e00ff */
[----:B------:R-:W-:Y:S02]  /*390e0*/  IMAD.MOV.U32 R11, RZ, RZ, 0x1f ;  /* 0x0000001fff0b7424 */ /* 0x000fe400078e00ff */
[----:B------:R-:W-:Y:S01]  /*390f0*/  IMAD.MOV.U32 R15, RZ, RZ, -0x1 ;  /* 0xffffffffff0f7424 */ /* 0x000fe200078e00ff */
[----:B-1----:R-:W-:-:S04]  /*39100*/  SHF.R.U32.HI R2, RZ, 0x5, R2 ;  /* 0x00000005ff027819 */ /* 0x002fc80000011602 */
[----:B------:R-:W-:-:S04]  /*39110*/  LOP3.LUT R2, R2, 0x3, RZ, 0xc0, !PT ;  /* 0x0000000302027812 */ /* 0x000fc800078ec0ff */
[----:B------:R-:W-:-:S07]  /*39120*/  MOV R13, R2 ;  /* 0x00000002000d7202 */ /* 0x000fce0000000f00 */
[----:B0-----:R-:W-:Y:S05]  /*39130*/  WARPSYNC.COLLECTIVE R15, `(.L_x_2916) ;  /* 0x000000000f087348 */ /* 0x001fea0003c00000 */
[----:B------:R1:W2:Y:S02]  /*39140*/  SHFL.IDX P6, R14, R13, R12, R11 ;  /* 0x0000000c0d0e7389 */ /* 0x0002a400000c000b */
[----:B012---:R-:W-:Y:S01]  /*39150*/  ENDCOLLECTIVE ;  /* 0x000000000000791b */ /* 0x007fe20003800000 */
.L_x_2916:
[----:B------:R-:W-:Y:S05]  /*39160*/  BSYNC B0 ;  /* 0x0000000000007941 */ /* 0x000fea0003800000 */
.L_x_2915:
[----:B------:R-:W-:Y:S05]  /*39170*/  BRA `(.L_x_2917) ;  /* 0xffffffa4004c7947 */ /* 0x000fea000383ffff */
.L_x_2688:
[----:B------:R-:W-:Y:S01]  /*39180*/  BSSY B0, `(.L_x_2918) ;  /* 0x0000006000007945 */ /* 0x000fe20003800000 */
[----:B------:R-:W-:-:S07]  /*39190*/  IMAD.MOV.U32 R15, RZ, RZ, -0x1 ;  /* 0xffffffffff0f7424 */ /* 0x000fce00078e00ff */
[----:B01----:R-:W-:Y:S05]  /*391a0*/  WARPSYNC.COLLECTIVE R15, `(.L_x_2919) ;  /* 0x000000000f0c7348 */ /* 0x003fea0003c00000 */
[----:B------:R-:W-:Y:S02]  /*391b0*/  ELECT P6, UR62, PT ;  /* 0x00000000003e782f */ /* 0x000fe400038c0000 */
[----:B------:R-:W-:Y:S01]  /*391c0*/  MOV R14, UR62 ;  /* 0x0000003e000e7c02 */ /* 0x000fe20008000f00 */
[----:B01----:R-:W-:Y:S10]  /*391d0*/  ENDCOLLECTIVE ;  /* 0x000000000000791b */ /* 0x003ff40003800000 */
.L_x_2919:
[----:B------:R-:W-:Y:S05]  /*391e0*/  BSYNC B0 ;  /* 0x0000000000007941 */ /* 0x000fea0003800000 */
.L_x_2918:
[----:B------:R-:W-:Y:S05]  /*391f0*/  BRA `(.L_x_2920) ;  /* 0xffffffa400407947 */ /* 0x000fea000383ffff */
.L_x_2690:
[----:B0-----:R0:W1:Y:S02]  /*39200*/  SYNCS.PHASECHK.TRANS64.TRYWAIT P1, [R6+URZ], R5 ;  /* 0x00000005060075a7 */ /* 0x001064000802017f */
[----:B-1----:R-:W-:Y:S05]  /*39210*/  @!P1 NANOSLEEP.SYNCS 0x989680 ;  /* 0x009896800000995d */ /* 0x002fea0003900000 */
[----:B------:R-:W1:Y:S02]  /*39220*/  @!P1 SYNCS.PHASECHK.TRANS64 P1, [R6+URZ], R5 ;  /* 0x00000005060095a7 */ /* 0x000e64000802007f */
[----:B-1----:R-:W-:Y:S05]  /*39230*/  @!P1 BRA `(.L_x_2690) ;  /* 0xfffffffc00f09947 */ /* 0x002fea000383ffff */
[----:B------:R-:W-:Y:S05]  /*39240*/  BRA `(.L_x_2921) ;  /* 0xffffffa400787947 */ /* 0x000fea000383ffff */
.L_x_2691:
[----:B-1----:R1:W2:Y:S02]  /*39250*/  SYNCS.PHASECHK.TRANS64.TRYWAIT P1, [R7+URZ], R2 ;  /* 0x00000002070075a7 */ /* 0x0022a4000802017f */
[----:B--2---:R-:W-:Y:S05]  /*39260*/  @!P1 NANOSLEEP.SYNCS 0x989680 ;  /* 0x009896800000995d */ /* 0x004fea0003900000 */
[----:B------:R-:W2:Y:S02]  /*39270*/  @!P1 SYNCS.PHASECHK.TRANS64 P1, [R7+URZ], R2 ;  /* 0x00000002070095a7 */ /* 0x000ea4000802007f */
[----:B--2---:R-:W-:Y:S05]  /*39280*/  @!P1 BRA `(.L_x_2691) ;  /* 0xfffffffc00f09947 */ /* 0x004fea000383ffff */
[----:B------:R-:W-:Y:S05]  /*39290*/  BRA `(.L_x_2922) ;  /* 0xffffffa4006c7947 */ /* 0x000fea000383ffff */
.L_x_2693:
[----:B--2---:R2:W3:Y:S02]  /*392a0*/  SYNCS.PHASECHK.TRANS64.TRYWAIT P1, [R4+URZ+0x33460], R5 ;  /* 0x03346005040075a7 */ /* 0x0044e4000802017f */
[----:B---3--:R-:W-:Y:S05]  /*392b0*/  @!P1 NANOSLEEP.SYNCS 0x989680 ;  /* 0x009896800000995d */ /* 0x008fea0003900000 */
[----:B------:R-:W3:Y:S02]  /*392c0*/  @!P1 SYNCS.PHASECHK.TRANS64 P1, [R4+URZ+0x33460], R5 ;  /* 0x03346005040095a7 */ /* 0x000ee4000802007f */
[----:B---3--:R-:W-:Y:S05]  /*392d0*/  @!P1 BRA `(.L_x_2693) ;  /* 0xfffffffc00f09947 */ /* 0x008fea000383ffff */
[----:B------:R-:W-:Y:S05]  /*392e0*/  BRA `(.L_x_2923) ;  /* 0xffffffa4006c7947 */ /* 0x000fea000383ffff */
.L_x_2695:
[----:B---3--:R3:W4:Y:S02]  /*392f0*/  SYNCS.PHASECHK.TRANS64.TRYWAIT P1, [R3+URZ+0x33460], R2 ;  /* 0x03346002030075a7 */ /* 0x008724000802017f */
[----:B----4-:R-:W-:Y:S05]  /*39300*/  @!P1 NANOSLEEP.SYNCS 0x989680 ;  /* 0x009896800000995d */ /* 0x010fea0003900000 */
[----:B------:R-:W4:Y:S02]  /*39310*/  @!P1 SYNCS.PHASECHK.TRANS64 P1, [R3+URZ+0x33460], R2 ;  /* 0x03346002030095a7 */ /* 0x000f24000802007f */
[----:B----4-:R-:W-:Y:S05]  /*39320*/  @!P1 BRA `(.L_x_2695) ;  /* 0xfffffffc00f09947 */ /* 0x010fea000383ffff */
[----:B------:R-:W-:Y:S05]  /*39330*/  BRA `(.L_x_2924) ;  /* 0xffffffa4006c7947 */ /* 0x000fea000383ffff */
.L_x_2697:
[----:B----4-:R4:W0:Y:S02]  /*39340*/  SYNCS.PHASECHK.TRANS64.TRYWAIT P0, [R4+URZ+0x33480], R5 ;  /* 0x03348005040075a7 */ /* 0x010824000800017f */
[----:B0-----:R-:W-:Y:S05]  /*39350*/  @!P0 NANOSLEEP.SYNCS 0x989680 ;  /* 0x009896800000895d */ /* 0x001fea0003900000 */
[----:B------:R-:W0:Y:S02]  /*39360*/  @!P0 SYNCS.PHASECHK.TRANS64 P0, [R4+URZ+0x33480], R5 ;  /* 0x03348005040085a7 */ /* 0x000e24000800007f */
[----:B0-----:R-:W-:Y:S05]  /*39370*/  @!P0 BRA `(.L_x_2697) ;  /* 0xfffffffc00f08947 */ /* 0x001fea000383ffff */
[----:B------:R-:W-:Y:S05]  /*39380*/  BRA `(.L_x_2698) ;  /* 0xffffffa400687947 */ /* 0x000fea000383ffff */
.L_x_2925:
        /* <DEDUP_REMOVED lines=15> */
.L_x_2934:


//--------------------- .nv.global.init           --------------------------
	.section	.nv.global.init,"aw",@progbits
	.align	4
.nv.global.init:
	.type		_ZZN5flash28permute_output_fp8_VcolmajorIN4cute6TensorINS1_11ArrayEngineIfLm96EEENS1_6LayoutINS1_5tupleIJNS6_IJNS1_1CILi2EEES8_NS7_ILi24EEEEEENS7_ILi1EEESB_EEENS6_IJNS6_IJSB_S8_NS7_ILi4EEEEEENS7_ILi0EEESF_EEEEEEEEEvRT_E9upper_map,@object
	.size		_ZZN5flash28permute_output_fp8_VcolmajorIN4cute6TensorINS1_11ArrayEngineIfLm96EEENS1_6LayoutINS1_5tupleIJNS6_IJNS1_1CILi2EEES8_NS7_ILi24EEEEEENS7_ILi1EEESB_EEENS6_IJNS6_IJSB_S8_NS7_ILi4EEEEEENS7_ILi0EEESF_EEEEEEEEEvRT_E9upper_map,($str$23 - _ZZN5flash28permute_output_fp8_VcolmajorIN4cute6TensorINS1_11ArrayEngineIfLm96EEENS1_6LayoutINS1_5tupleIJNS6_IJNS1_1CILi2EEES8_NS7_ILi24EEEEEENS7_ILi1EEESB_EEENS6_IJNS6_IJSB_S8_NS7_ILi4EEEEEENS7_ILi0EEESF_EEEEEEEEEvRT_E9upper_map)
_ZZN5flash28permute_output_fp8_VcolmajorIN4cute6TensorINS1_11ArrayEngineIfLm96EEENS1_6LayoutINS1_5tupleIJNS6_IJNS1_1CILi2EEES8_NS7_ILi24EEEEEENS7_ILi1EEESB_EEENS6_IJNS6_IJSB_S8_NS7_ILi4EEEEEENS7_ILi0EEESF_EEEEEEEEEvRT_E9upper_map:
        /*0000*/ 	.byte	0x00, 0x00, 0x00, 0x00, 0x02, 0x00, 0x00, 0x00, 0x03, 0x00, 0x00, 0x00, 0x01, 0x00, 0x00, 0x00
	.type		$str$23,@object
	.size		$str$23,($str$24 - $str$23)
$str$23:
        /*0010*/ 	.byte	0x28, 0x61, 0x64, 0x64, 0x72, 0x65, 0x73, 0x73, 0x20, 0x26, 0x20, 0x6d, 0x61, 0x73, 0x6b, 0x29
        /*0020*/ 	.byte	0x20, 0x3d, 0x3d, 0x20, 0x30, 0x00
	.type		$str$24,@object
	.size		$str$24,(__unnamed_5 - $str$24)
$str$24:
        /*0026*/ 	.byte	0x2f, 0x74, 0x6d, 0x70, 0x2f, 0x6f, 0x73, 0x73, 0x5f, 0x6b, 0x65, 0x72, 0x6e, 0x65, 0x6c, 0x73
        /*0036*/ 	.byte	0x5f, 0x73, 0x72, 0x63, 0x2f, 0x66, 0x6c, 0x61, 0x73, 0x68, 0x5f, 0x61, 0x74, 0x74, 0x65, 0x6e
        /*0046*/ 	.byte	0x74, 0x69, 0x6f, 0x6e, 0x2f, 0x63, 0x73, 0x72, 0x63, 0x2f, 0x63, 0x75, 0x74, 0x6c, 0x61, 0x73
        /*0056*/ 	.byte	0x73, 0x2f, 0x69, 0x6e, 0x63, 0x6c, 0x75, 0x64, 0x65, 0x2f, 0x63, 0x75, 0x74, 0x65, 0x2f, 0x70
        /*0066*/ 	.byte	0x6f, 0x69, 0x6e, 0x74, 0x65, 0x72, 0x5f, 0x66, 0x6c, 0x61, 0x67, 0x67, 0x65, 0x64, 0x2e, 0x68
        /*0076*/ 	.byte	0x70, 0x70, 0x00
	.type		__unnamed_5,@object
	.size		__unnamed_5,(__unnamed_6 - __unnamed_5)
__unnamed_5:
        /* <DEDUP_REMOVED lines=24> */
        /*01f9*/ 	.byte	0x3e, 0x3e, 0x20, 0x26, 0x5d, 0x00
	.type		__unnamed_6,@object
	.size		__unnamed_6,(__unnamed_11 - __unnamed_6)
__unnamed_6:
        /* <DEDUP_REMOVED lines=25> */
	.type		__unnamed_11,@object
	.size		__unnamed_11,(__unnamed_8 - __unnamed_11)
__unnamed_11:
        /* <DEDUP_REMOVED lines=25> */
	.type		__unnamed_8,@object
	.size		__unnamed_8,(__unnamed_10 - __unnamed_8)
__unnamed_8:
        /* <DEDUP_REMOVED lines=29> */
        /*06db*/ 	.byte	0x5d, 0x00
	.type		__unnamed_10,@object
	.size		__unnamed_10,(__unnamed_3 - __unnamed_10)
__unnamed_10:
        /* <DEDUP_REMOVED lines=30> */
	.type		__unnamed_3,@object
	.size		__unnamed_3,(__unnamed_9 - __unnamed_3)
__unnamed_3:
        /* <DEDUP_REMOVED lines=30> */
	.type		__unnamed_9,@object
	.size		__unnamed_9,(__unnamed_2 - __unnamed_9)
__unnamed_9:
        /* <DEDUP_REMOVED lines=30> */
	.type		__unnamed_2,@object
	.size		__unnamed_2,(__unnamed_4 - __unnamed_2)
__unnamed_2:
        /* <DEDUP_REMOVED lines=29> */
        /*0e23*/ 	.byte	0x3e, 0x5d, 0x00
	.type		__unnamed_4,@object
	.size		__unnamed_4,(__unnamed_7 - __unnamed_4)
__unnamed_4:
        /* <DEDUP_REMOVED lines=30> */
	.type		__unnamed_7,@object
	.size		__unnamed_7,(__unnamed_1 - __unnamed_7)
__unnamed_7:
        /* <DEDUP_REMOVED lines=30> */
	.type		__unnamed_1,@object
	.size		__unnamed_1,(.L_0 - __unnamed_1)
__unnamed_1:
        /* <DEDUP_REMOVED lines=29> */
        /*139d*/ 	.byte	0x3e, 0x20, 0x26, 0x5d, 0x00
.L_0:


//--------------------- .nv.shared._ZN7cutlass13device_kernelIN5flash11enable_sm90INS1_16FlashAttnFwdSm90INS1_25CollectiveMainloopFwdSm90ILi2EN4cute5tupleIJNS5_1CILi1EEES8_S8_EEENS6_IJNS7_ILi128EEENS7_ILi160EEENS7_ILi192EEEEEELi192ENS_12float_e4m3_tEfNS_4arch4Sm90ELb0ELb0ELb1ELb0ELb0ELb0ELb0ELb1ELb1ELb1ELb1ELb0EEENS1_21CollectiveEpilogueFwdINS6_IJSA_SC_SB_EEES9_NS_10bfloat16_tESG_Li256ELb0ELb1ELb1ELb1EEENS1_19SingleTileSchedulerILb0ELb1ELb1ELi128EEEEEEEEEvNT_6ParamsE --------------------------
	.section	.nv.shared._ZN7cutlass13device_kernelIN5flash11enable_sm90INS1_16FlashAttnFwdSm90INS1_25CollectiveMainloopFwdSm90ILi2EN4cute5tupleIJNS5_1CILi1EEES8_S8_EEENS6_IJNS7_ILi128EEENS7_ILi160EEENS7_ILi192EEEEEELi192ENS_12float_e4m3_tEfNS_4arch4Sm90ELb0ELb0ELb1ELb0ELb0ELb0ELb0ELb1ELb1ELb1ELb1ELb0EEENS1_21CollectiveEpilogueFwdINS6_IJSA_SC_SB_EEES9_NS_10bfloat16_tESG_Li256ELb0ELb1ELb1ELb1EEENS1_19SingleTileSchedulerILb0ELb1ELb1ELi128EEEEEEEEEvNT_6ParamsE,"aw",@nobits
	.sectionflags	@""
	.align	16
	.zero		1024


//--------------------- .nv.shared.reserved.0     --------------------------
	.section	.nv.shared.reserved.0,"aw",@nobits
	.weak		__nv_reservedSMEM_offset_0_alias
	.size		__nv_reservedSMEM_offset_0_alias, 0, 0
	.other		__nv_reservedSMEM_offset_0_alias,@"STO_CUDA_RESERVED_SHARED STV_DEFAULT"
__nv_reservedSMEM_offset_0_alias:
	.zero		0


//--------------------- .nv.global                --------------------------
	.section	.nv.global,"aw",@nobits
.nv.global:
	.type		_ZN80_INTERNAL_db2e8898_44_flash_fwd_hdim192_e4m3_split_softcap_sm90_cu_61719c98_39594cute1_E,@object
	.size		_ZN80_INTERNAL_db2e8898_44_flash_fwd_hdim192_e4m3_split_softcap_sm90_cu_61719c98_39594cute1_E,(_ZN80_INTERNAL_db2e8898_44_flash_fwd_hdim192_e4m3_split_softcap_sm90_cu_61719c98_39594cuda3std3__45__cpo6cbeginE - _ZN80_INTERNAL_db2e8898_44_flash_fwd_hdim192_e4m3_split_softcap_sm90_cu_61719c98_39594cute1_E)
_ZN80_INTERNAL_db2e8898_44_flash_fwd_hdim192_e4m3_split_softcap_sm90_cu_61719c98_39594cute1_E:
	.zero		1
	.type		_ZN80_INTERNAL_db2e8898_44_flash_fwd_hdim192_e4m3_split_softcap_sm90_cu_61719c98_39594cuda3std3__45__cpo6cbeginE,@object
	.size		_ZN80_INTERNAL_db2e8898_44_flash_fwd_hdim192_e4m3_split_softcap_sm90_cu_61719c98_39594cuda3std3__45__cpo6cbeginE,(_ZN80_INTERNAL_db2e8898_44_flash_fwd_hdim192_e4m3_split_softcap_sm90_cu_61719c98_39594cuda3std3__48in_placeE - _ZN80_INTERNAL_db2e8898_44_flash_fwd_hdim192_e4m3_split_softcap_sm90_cu_61719c98_39594cuda3std3__45__cpo6cbeginE)
_ZN80_INTERNAL_db2e8898_44_flash_fwd_hdim192_e4m3_split_softcap_sm90_cu_61719c98_39594cuda3std3__45__cpo6cbeginE:
	.zero		1
	.type		_ZN80_INTERNAL_db2e8898_44_flash_fwd_hdim192_e4m3_split_softcap_sm90_cu_61719c98_39594cuda3std3__48in_placeE,@object
	.size		_ZN80_INTERNAL_db2e8898_44_flash_fwd_hdim192_e4m3_split_softcap_sm90_cu_61719c98_39594cuda3std3__48in_placeE,(_ZN80_INTERNAL_db2e8898_44_flash_fwd_hdim192_e4m3_split_softcap_sm90_cu_61719c98_39594cuda3std6ranges3__45__cpo9iter_moveE - _ZN80_INTERNAL_db2e8898_44_flash_fwd_hdim192_e4m3_split_softcap_sm90_cu_61719c98_39594cuda3std3__48in_placeE)
_ZN80_INTERNAL_db2e8898_44_flash_fwd_hdim192_e4m3_split_softcap_sm90_cu_61719c98_39594cuda3std3__48in_placeE:
	.zero		1
	.type		_ZN80_INTERNAL_db2e8898_44_flash_fwd_hdim192_e4m3_split_softcap_sm90_cu_61719c98_39594cuda3std6ranges3__45__cpo9iter_moveE,@object
	.size		_ZN80_INTERNAL_db2e8898_44_flash_fwd_hdim192_e4m3_split_softcap_sm90_cu_61719c98_39594cuda3std6ranges3__45__cpo9iter_moveE,(_ZN80_INTERNAL_db2e8898_44_flash_fwd_hdim192_e4m3_split_softcap_sm90_cu_61719c98_39594cuda3std3__45__cpo5beginE - _ZN80_INTERNAL_db2e8898_44_flash_fwd_hdim192_e4m3_split_softcap_sm90_cu_61719c98_39594cuda3std6ranges3__45__cpo9iter_moveE)
_ZN80_INTERNAL_db2e8898_44_flash_fwd_hdim192_e4m3_split_softcap_sm90_cu_61719c98_39594cuda3std6ranges3__45__cpo9iter_moveE:
	.zero		1
	.type		_ZN80_INTERNAL_db2e8898_44_flash_fwd_hdim192_e4m3_split_softcap_sm90_cu_61719c98_39594cuda3std3__45__cpo5beginE,@object
	.size		_ZN80_INTERNAL_db2e8898_44_flash_fwd_hdim192_e4m3_split_softcap_sm90_cu_61719c98_39594cuda3std3__45__cpo5beginE,(_ZN80_INTERNAL_db2e8898_44_flash_fwd_hdim192_e4m3_split_softcap_sm90_cu_61719c98_39594cuda3std3__482_GLOBAL__N__db2e8898_44_flash_fwd_hdim192_e4m3_split_softcap_sm90_cu_61719c98_39596ignoreE - _ZN80_INTERNAL_db2e8898_44_flash_fwd_hdim192_e4m3_split_softcap_sm90_cu_61719c98_39594cuda3std3__45__cpo5beginE)
_ZN80_INTERNAL_db2e8898_44_flash_fwd_hdim192_e4m3_split_softcap_sm90_cu_61719c98_39594cuda3std3__45__cpo5beginE:
	.zero		1
	.type		_ZN80_INTERNAL_db2e8898_44_flash_fwd_hdim192_e4m3_split_softcap_sm90_cu_61719c98_39594cuda3std3__482_GLOBAL__N__db2e8898_44_flash_fwd_hdim192_e4m3_split_softcap_sm90_cu_61719c98_39596ignoreE,@object
	.size		_ZN80_INTERNAL_db2e8898_44_flash_fwd_hdim192_e4m3_split_softcap_sm90_cu_61719c98_39594cuda3std3__482_GLOBAL__N__db2e8898_44_flash_fwd_hdim192_e4m3_split_softcap_sm90_cu_61719c98_39596ignoreE,(_ZN80_INTERNAL_db2e8898_44_flash_fwd_hdim192_e4m3_split_softcap_sm90_cu_61719c98_39594cute7productE - _ZN80_INTERNAL_db2e8898_44_flash_fwd_hdim192_e4m3_split_softcap_sm90_cu_61719c98_39594cuda3std3__482_GLOBAL__N__db2e8898_44_flash_fwd_hdim192_e4m3_split_softcap_sm90_cu_61719c98_39596ignoreE)
_ZN80_INTERNAL_db2e8898_44_flash_fwd_hdim192_e4m3_split_softcap_sm90_cu_61719c98_39594cuda3std3__482_GLOBAL__N__db2e8898_44_flash_fwd_hdim192_e4m3_split_softcap_sm90_cu_61719c98_39596ignoreE:
	.zero		1
	.type		_ZN80_INTERNAL_db2e8898_44_flash_fwd_hdim192_e4m3_split_softcap_sm90_cu_61719c98_39594cute7productE,@object
	.size		_ZN80_INTERNAL_db2e8898_44_flash_fwd_hdim192_e4m3_split_softcap_sm90_cu_61719c98_39594cute7productE,(_ZN80_INTERNAL_db2e8898_44_flash_fwd_hdim192_e4m3_split_softcap_sm90_cu_61719c98_39594cuda3std3__45__cpo3endE - _ZN80_INTERNAL_db2e8898_44_flash_fwd_hdim192_e4m3_split_softcap_sm90_cu_61719c98_39594cute7productE)
_ZN80_INTERNAL_db2e8898_44_flash_fwd_hdim192_e4m3_split_softcap_sm90_cu_61719c98_39594cute7productE:
	.zero		1
	.type		_ZN80_INTERNAL_db2e8898_44_flash_fwd_hdim192_e4m3_split_softcap_sm90_cu_61719c98_39594cuda3std3__45__cpo3endE,@object
	.size		_ZN80_INTERNAL_db2e8898_44_flash_fwd_hdim192_e4m3_split_softcap_sm90_cu_61719c98_39594cuda3std3__45__cpo3endE,(_ZN80_INTERNAL_db2e8898_44_flash_fwd_hdim192_e4m3_split_softcap_sm90_cu_61719c98_39594cuda3std3__419piecewise_constructE - _ZN80_INTERNAL_db2e8898_44_flash_fwd_hdim192_e4m3_split_softcap_sm90_cu_61719c98_39594cuda3std3__45__cpo3endE)
_ZN80_INTERNAL_db2e8898_44_flash_fwd_hdim192_e4m3_split_softcap_sm90_cu_61719c98_39594cuda3std3__45__cpo3endE:
	.zero		1
	.type		_ZN80_INTERNAL_db2e8898_44_flash_fwd_hdim192_e4m3_split_softcap_sm90_cu_61719c98_39594cuda3std3__419piecewise_constructE,@object
	.size		_ZN80_INTERNAL_db2e8898_44_flash_fwd_hdim192_e4m3_split_softcap_sm90_cu_61719c98_39594cuda3std3__419piecewise_constructE,(_ZN80_INTERNAL_db2e8898_44_flash_fwd_hdim192_e4m3_split_softcap_sm90_cu_61719c98_39594cuda3std3__45__cpo4cendE - _ZN80_INTERNAL_db2e8898_44_flash_fwd_hdim192_e4m3_split_softcap_sm90_cu_61719c98_39594cuda3std3__419piecewise_constructE)
_ZN80_INTERNAL_db2e8898_44_flash_fwd_hdim192_e4m3_split_softcap_sm90_cu_61719c98_39594cuda3std3__419piecewise_constructE:
	.zero		1
	.type		_ZN80_INTERNAL_db2e8898_44_flash_fwd_hdim192_e4m3_split_softcap_sm90_cu_61719c98_39594cuda3std3__45__cpo4cendE,@object
	.size		_ZN80_INTERNAL_db2e8898_44_flash_fwd_hdim192_e4m3_split_softcap_sm90_cu_61719c98_39594cuda3std3__45__cpo4cendE,(_ZN80_INTERNAL_db2e8898_44_flash_fwd_hdim192_e4m3_split_softcap_sm90_cu_61719c98_39594cuda3std6ranges3__45__cpo4swapE - _ZN80_INTERNAL_db2e8898_44_flash_fwd_hdim192_e4m3_split_softcap_sm90_cu_61719c98_39594cuda3std3__45__cpo4cendE)
_ZN80_INTERNAL_db2e8898_44_flash_fwd_hdim192_e4m3_split_softcap_sm90_cu_61719c98_39594cuda3std3__45__cpo4cendE:
	.zero		1
	.type		_ZN80_INTERNAL_db2e8898_44_flash_fwd_hdim192_e4m3_split_softcap_sm90_cu_61719c98_39594cuda3std6ranges3__45__cpo4swapE,@object
	.size		_ZN80_INTERNAL_db2e8898_44_flash_fwd_hdim192_e4m3_split_softcap_sm90_cu_61719c98_39594cuda3std6ranges3__45__cpo4swapE,(.L_19 - _ZN80_INTERNAL_db2e8898_44_flash_fwd_hdim192_e4m3_split_softcap_sm90_cu_61719c98_39594cuda3std6ranges3__45__cpo4swapE)
_ZN80_INTERNAL_db2e8898_44_flash_fwd_hdim192_e4m3_split_softcap_sm90_cu_61719c98_39594cuda3std6ranges3__45__cpo4swapE:
	.zero		1
.L_19:


//--------------------- .nv.shared._ZN7cutlass13device_kernelIN5flash11enable_sm90INS1_16FlashAttnFwdSm90INS1_25CollectiveMainloopFwdSm90ILi2EN4cute5tupleIJNS5_1CILi1EEES8_S8_EEENS6_IJNS7_ILi128EEENS7_ILi160EEENS7_ILi192EEEEEELi192ENS_12float_e4m3_tEfNS_4arch4Sm90ELb0ELb0ELb1ELb1ELb0ELb0ELb0ELb1ELb1ELb1ELb1ELb0EEENS1_21CollectiveEpilogueFwdINS6_IJSA_SC_SB_EEES9_NS_10bfloat16_tESG_Li256ELb1ELb1ELb1ELb1EEENS1_36VarlenDynamicPersistentTileSchedulerILi128ELi160ELi256ELi128ELb1ELb1ELb1ELb0ELb1ELb1EEEEEEEEEvNT_6ParamsE --------------------------
	.section	.nv.shared._ZN7cutlass13device_kernelIN5flash11enable_sm90INS1_16FlashAttnFwdSm90INS1_25CollectiveMainloopFwdSm90ILi2EN4cute5tupleIJNS5_1CILi1EEES8_S8_EEENS6_IJNS7_ILi128EEENS7_ILi160EEENS7_ILi192EEEEEELi192ENS_12float_e4m3_tEfNS_4arch4Sm90ELb0ELb0ELb1ELb1ELb0ELb0ELb0ELb1ELb1ELb1ELb1ELb0EEENS1_21CollectiveEpilogueFwdINS6_IJSA_SC_SB_EEES9_NS_10bfloat16_tESG_Li256ELb1ELb1ELb1ELb1EEENS1_36VarlenDynamicPersistentTileSchedulerILi128ELi160ELi256ELi128ELb1ELb1ELb1ELb0ELb1ELb1EEEEEEEEEvNT_6ParamsE,"aw",@nobits
	.sectionflags	@""
	.align	16
	.zero		1024


//--------------------- .nv.shared._ZN7cutlass13device_kernelIN5flash11enable_sm90INS1_16FlashAttnFwdSm90INS1_25CollectiveMainloopFwdSm90ILi2EN4cute5tupleIJNS5_1CILi1EEES8_S8_EEENS6_IJNS7_ILi128EEENS7_ILi160EEENS7_ILi192EEEEEELi192ENS_12float_e4m3_tEfNS_4arch4Sm90ELb0ELb0ELb1ELb1ELb0ELb1ELb0ELb1ELb1ELb1ELb1ELb0EEENS1_21CollectiveEpilogueFwdINS6_IJSA_SC_SB_EEES9_NS_10bfloat16_tESG_Li256ELb1ELb1ELb1ELb1EEENS1_36VarlenDynamicPersistentTileSchedulerILi128ELi160ELi256ELi128ELb1ELb1ELb1ELb0ELb1ELb1EEEEEEEEEvNT_6ParamsE --------------------------
	.section	.nv.shared._ZN7cutlass13device_kernelIN5flash11enable_sm90INS1_16FlashAttnFwdSm90INS1_25CollectiveMainloopFwdSm90ILi2EN4cute5tupleIJNS5_1CILi1EEES8_S8_EEENS6_IJNS7_ILi128EEENS7_ILi160EEENS7_ILi192EEEEEELi192ENS_12float_e4m3_tEfNS_4arch4Sm90ELb0ELb0ELb1ELb1ELb0ELb1ELb0ELb1ELb1ELb1ELb1ELb0EEENS1_21CollectiveEpilogueFwdINS6_IJSA_SC_SB_EEES9_NS_10bfloat16_tESG_Li256ELb1ELb1ELb1ELb1EEENS1_36VarlenDynamicPersistentTileSchedulerILi128ELi160ELi256ELi128ELb1ELb1ELb1ELb0ELb1ELb1EEEEEEEEEvNT_6ParamsE,"aw",@nobits
	.sectionflags	@""
	.align	16
	.zero		1024


//--------------------- .nv.shared._ZN7cutlass13device_kernelIN5flash11enable_sm90INS1_16FlashAttnFwdSm90INS1_25CollectiveMainloopFwdSm90ILi2EN4cute5tupleIJNS5_1CILi1EEES8_S8_EEENS6_IJNS7_ILi128EEESA_NS7_ILi192EEEEEELi192ENS_12float_e4m3_tEfNS_4arch4Sm90ELb0ELb1ELb1ELb0ELb0ELb0ELb0ELb1ELb1ELb1ELb1ELb0EEENS1_21CollectiveEpilogueFwdINS6_IJSA_SB_SA_EEES9_NS_10bfloat16_tESF_Li256ELb0ELb1ELb1ELb1EEENS1_19SingleTileSchedulerILb0ELb1ELb1ELi128EEEEEEEEEvNT_6ParamsE --------------------------
	.section	.nv.shared._ZN7cutlass13device_kernelIN5flash11enable_sm90INS1_16FlashAttnFwdSm90INS1_25CollectiveMainloopFwdSm90ILi2EN4cute5tupleIJNS5_1CILi1EEES8_S8_EEENS6_IJNS7_ILi128EEESA_NS7_ILi192EEEEEELi192ENS_12float_e4m3_tEfNS_4arch4Sm90ELb0ELb1ELb1ELb0ELb0ELb0ELb0ELb1ELb1ELb1ELb1ELb0EEENS1_21CollectiveEpilogueFwdINS6_IJSA_SB_SA_EEES9_NS_10bfloat16_tESF_Li256ELb0ELb1ELb1ELb1EEENS1_19SingleTileSchedulerILb0ELb1ELb1ELi128EEEEEEEEEvNT_6ParamsE,"aw",@nobits
	.sectionflags	@""
	.align	16
	.zero		1024


//--------------------- .nv.shared._ZN7cutlass13device_kernelIN5flash11enable_sm90INS1_16FlashAttnFwdSm90INS1_25CollectiveMainloopFwdSm90ILi2EN4cute5tupleIJNS5_1CILi1EEES8_S8_EEENS6_IJNS7_ILi128EEESA_NS7_ILi192EEEEEELi192ENS_12float_e4m3_tEfNS_4arch4Sm90ELb0ELb1ELb1ELb1ELb0ELb0ELb0ELb1ELb1ELb1ELb1ELb0EEENS1_21CollectiveEpilogueFwdINS6_IJSA_SB_SA_EEES9_NS_10bfloat16_tESF_Li256ELb1ELb1ELb1ELb1EEENS1_36VarlenDynamicPersistentTileSchedulerILi128ELi128ELi256ELi128ELb1ELb1ELb1ELb1ELb0ELb1EEEEEEEEEvNT_6ParamsE --------------------------
	.section	.nv.shared._ZN7cutlass13device_kernelIN5flash11enable_sm90INS1_16FlashAttnFwdSm90INS1_25CollectiveMainloopFwdSm90ILi2EN4cute5tupleIJNS5_1CILi1EEES8_S8_EEENS6_IJNS7_ILi128EEESA_NS7_ILi192EEEEEELi192ENS_12float_e4m3_tEfNS_4arch4Sm90ELb0ELb1ELb1ELb1ELb0ELb0ELb0ELb1ELb1ELb1ELb1ELb0EEENS1_21CollectiveEpilogueFwdINS6_IJSA_SB_SA_EEES9_NS_10bfloat16_tESF_Li256ELb1ELb1ELb1ELb1EEENS1_36VarlenDynamicPersistentTileSchedulerILi128ELi128ELi256ELi128ELb1ELb1ELb1ELb1ELb0ELb1EEEEEEEEEvNT_6ParamsE,"aw",@nobits
	.sectionflags	@""
	.align	16
	.zero		1024


//--------------------- .nv.shared._ZN7cutlass13device_kernelIN5flash11enable_sm90INS1_16FlashAttnFwdSm90INS1_25CollectiveMainloopFwdSm90ILi2EN4cute5tupleIJNS5_1CILi1EEES8_S8_EEENS6_IJNS7_ILi128EEESA_NS7_ILi192EEEEEELi192ENS_12float_e4m3_tEfNS_4arch4Sm90ELb0ELb1ELb1ELb1ELb0ELb1ELb0ELb1ELb1ELb1ELb1ELb0EEENS1_21CollectiveEpilogueFwdINS6_IJSA_SB_SA_EEES9_NS_10bfloat16_tESF_Li256ELb1ELb1ELb1ELb1EEENS1_36VarlenDynamicPersistentTileSchedulerILi128ELi128ELi256ELi128ELb1ELb1ELb1ELb1ELb0ELb1EEEEEEEEEvNT_6ParamsE --------------------------
	.section	.nv.shared._ZN7cutlass13device_kernelIN5flash11enable_sm90INS1_16FlashAttnFwdSm90INS1_25CollectiveMainloopFwdSm90ILi2EN4cute5tupleIJNS5_1CILi1EEES8_S8_EEENS6_IJNS7_ILi128EEESA_NS7_ILi192EEEEEELi192ENS_12float_e4m3_tEfNS_4arch4Sm90ELb0ELb1ELb1ELb1ELb0ELb1ELb0ELb1ELb1ELb1ELb1ELb0EEENS1_21CollectiveEpilogueFwdINS6_IJSA_SB_SA_EEES9_NS_10bfloat16_tESF_Li256ELb1ELb1ELb1ELb1EEENS1_36VarlenDynamicPersistentTileSchedulerILi128ELi128ELi256ELi128ELb1ELb1ELb1ELb1ELb0ELb1EEEEEEEEEvNT_6ParamsE,"aw",@nobits
	.sectionflags	@""
	.align	16
	.zero		1024


//--------------------- .nv.shared._ZN7cutlass13device_kernelIN5flash11enable_sm90INS1_16FlashAttnFwdSm90INS1_25CollectiveMainloopFwdSm90ILi2EN4cute5tupleIJNS5_1CILi1EEES8_S8_EEENS6_IJNS7_ILi128EEENS7_ILi160EEENS7_ILi192EEEEEELi192ENS_12float_e4m3_tEfNS_4arch4Sm90ELb1ELb0ELb1ELb0ELb0ELb0ELb0ELb1ELb1ELb1ELb1ELb0EEENS1_21CollectiveEpilogueFwdINS6_IJSA_SC_SB_EEES9_NS_10bfloat16_tESG_Li256ELb0ELb1ELb1ELb1EEENS1_19SingleTileSchedulerILb0ELb1ELb1ELi128EEEEEEEEEvNT_6ParamsE --------------------------
	.section	.nv.shared._ZN7cutlass13device_kernelIN5flash11enable_sm90INS1_16FlashAttnFwdSm90INS1_25CollectiveMainloopFwdSm90ILi2EN4cute5tupleIJNS5_1CILi1EEES8_S8_EEENS6_IJNS7_ILi128EEENS7_ILi160EEENS7_ILi192EEEEEELi192ENS_12float_e4m3_tEfNS_4arch4Sm90ELb1ELb0ELb1ELb0ELb0ELb0ELb0ELb1ELb1ELb1ELb1ELb0EEENS1_21CollectiveEpilogueFwdINS6_IJSA_SC_SB_EEES9_NS_10bfloat16_tESG_Li256ELb0ELb1ELb1ELb1EEENS1_19SingleTileSchedulerILb0ELb1ELb1ELi128EEEEEEEEEvNT_6ParamsE,"aw",@nobits
	.sectionflags	@""
	.align	16
	.zero		1024


//--------------------- .nv.shared._ZN7cutlass13device_kernelIN5flash11enable_sm90INS1_16FlashAttnFwdSm90INS1_25CollectiveMainloopFwdSm90ILi2EN4cute5tupleIJNS5_1CILi1EEES8_S8_EEENS6_IJNS7_ILi128EEENS7_ILi160EEENS7_ILi192EEEEEELi192ENS_12float_e4m3_tEfNS_4arch4Sm90ELb1ELb0ELb1ELb1ELb0ELb0ELb0ELb1ELb1ELb1ELb1ELb0EEENS1_21CollectiveEpilogueFwdINS6_IJSA_SC_SB_EEES9_NS_10bfloat16_tESG_Li256ELb1ELb1ELb1ELb1EEENS1_36VarlenDynamicPersistentTileSchedulerILi128ELi160ELi256ELi128ELb1ELb1ELb1ELb1ELb1ELb1EEEEEEEEEvNT_6ParamsE --------------------------
	.section	.nv.shared._ZN7cutlass13device_kernelIN5flash11enable_sm90INS1_16FlashAttnFwdSm90INS1_25CollectiveMainloopFwdSm90ILi2EN4cute5tupleIJNS5_1CILi1EEES8_S8_EEENS6_IJNS7_ILi128EEENS7_ILi160EEENS7_ILi192EEEEEELi192ENS_12float_e4m3_tEfNS_4arch4Sm90ELb1ELb0ELb1ELb1ELb0ELb0ELb0ELb1ELb1ELb1ELb1ELb0EEENS1_21CollectiveEpilogueFwdINS6_IJSA_SC_SB_EEES9_NS_10bfloat16_tESG_Li256ELb1ELb1ELb1ELb1EEENS1_36VarlenDynamicPersistentTileSchedulerILi128ELi160ELi256ELi128ELb1ELb1ELb1ELb1ELb1ELb1EEEEEEEEEvNT_6ParamsE,"aw",@nobits
	.sectionflags	@""
	.align	16
	.zero		1024


//--------------------- .nv.shared._ZN7cutlass13device_kernelIN5flash11enable_sm90INS1_16FlashAttnFwdSm90INS1_25CollectiveMainloopFwdSm90ILi2EN4cute5tupleIJNS5_1CILi1EEES8_S8_EEENS6_IJNS7_ILi128EEENS7_ILi160EEENS7_ILi192EEEEEELi192ENS_12float_e4m3_tEfNS_4arch4Sm90ELb1ELb0ELb1ELb1ELb0ELb1ELb0ELb1ELb1ELb1ELb1ELb0EEENS1_21CollectiveEpilogueFwdINS6_IJSA_SC_SB_EEES9_NS_10bfloat16_tESG_Li256ELb1ELb1ELb1ELb1EEENS1_36VarlenDynamicPersistentTileSchedulerILi128ELi160ELi256ELi128ELb1ELb1ELb1ELb1ELb1ELb1EEEEEEEEEvNT_6ParamsE --------------------------
	.section	.nv.shared._ZN7cutlass13device_kernelIN5flash11enable_sm90INS1_16FlashAttnFwdSm90INS1_25CollectiveMainloopFwdSm90ILi2EN4cute5tupleIJNS5_1CILi1EEES8_S8_EEENS6_IJNS7_ILi128EEENS7_ILi160EEENS7_ILi192EEEEEELi192ENS_12float_e4m3_tEfNS_4arch4Sm90ELb1ELb0ELb1ELb1ELb0ELb1ELb0ELb1ELb1ELb1ELb1ELb0EEENS1_21CollectiveEpilogueFwdINS6_IJSA_SC_SB_EEES9_NS_10bfloat16_tESG_Li256ELb1ELb1ELb1ELb1EEENS1_36VarlenDynamicPersistentTileSchedulerILi128ELi160ELi256ELi128ELb1ELb1ELb1ELb1ELb1ELb1EEEEEEEEEvNT_6ParamsE,"aw",@nobits
	.sectionflags	@""
	.align	16
	.zero		1024


//--------------------- .nv.constant0._ZN7cutlass13device_kernelIN5flash11enable_sm90INS1_16FlashAttnFwdSm90INS1_25CollectiveMainloopFwdSm90ILi2EN4cute5tupleIJNS5_1CILi1EEES8_S8_EEENS6_IJNS7_ILi128EEENS7_ILi160EEENS7_ILi192EEEEEELi192ENS_12float_e4m3_tEfNS_4arch4Sm90ELb0ELb0ELb1ELb0ELb0ELb0ELb0ELb1ELb1ELb1ELb1ELb0EEENS1_21CollectiveEpilogueFwdINS6_IJSA_SC_SB_EEES9_NS_10bfloat16_tESG_Li256ELb0ELb1ELb1ELb1EEENS1_19SingleTileSchedulerILb0ELb1ELb1ELi128EEEEEEEEEvNT_6ParamsE --------------------------
	.section	.nv.constant0._ZN7cutlass13device_kernelIN5flash11enable_sm90INS1_16FlashAttnFwdSm90INS1_25CollectiveMainloopFwdSm90ILi2EN4cute5tupleIJNS5_1CILi1EEES8_S8_EEENS6_IJNS7_ILi128EEENS7_ILi160EEENS7_ILi192EEEEEELi192ENS_12float_e4m3_tEfNS_4arch4Sm90ELb0ELb0ELb1ELb0ELb0ELb0ELb0ELb1ELb1ELb1ELb1ELb0EEENS1_21CollectiveEpilogueFwdINS6_IJSA_SC_SB_EEES9_NS_10bfloat16_tESG_Li256ELb0ELb1ELb1ELb1EEENS1_19SingleTileSchedulerILb0ELb1ELb1ELi128EEEEEEEEEvNT_6ParamsE,"a",@progbits
	.sectionflags	@""
	.align	4
.nv.constant0._ZN7cutlass13device_kernelIN5flash11enable_sm90INS1_16FlashAttnFwdSm90INS1_25CollectiveMainloopFwdSm90ILi2EN4cute5tupleIJNS5_1CILi1EEES8_S8_EEENS6_IJNS7_ILi128EEENS7_ILi160EEENS7_ILi192EEEEEELi192ENS_12float_e4m3_tEfNS_4arch4Sm90ELb0ELb0ELb1ELb0ELb0ELb0ELb0ELb1ELb1ELb1ELb1ELb0EEENS1_21CollectiveEpilogueFwdINS6_IJSA_SC_SB_EEES9_NS_10bfloat16_tESG_Li256ELb0ELb1ELb1ELb1EEENS1_19SingleTileSchedulerILb0ELb1ELb1ELi128EEEEEEEEEvNT_6ParamsE:
	.zero		3200


//--------------------- .nv.constant0._ZN7cutlass13device_kernelIN5flash11enable_sm90INS1_16FlashAttnFwdSm90INS1_25CollectiveMainloopFwdSm90ILi2EN4cute5tupleIJNS5_1CILi1EEES8_S8_EEENS6_IJNS7_ILi128EEENS7_ILi160EEENS7_ILi192EEEEEELi192ENS_12float_e4m3_tEfNS_4arch4Sm90ELb0ELb0ELb1ELb1ELb0ELb0ELb0ELb1ELb1ELb1ELb1ELb0EEENS1_21CollectiveEpilogueFwdINS6_IJSA_SC_SB_EEES9_NS_10bfloat16_tESG_Li256ELb1ELb1ELb1ELb1EEENS1_36VarlenDynamicPersistentTileSchedulerILi128ELi160ELi256ELi128ELb1ELb1ELb1ELb0ELb1ELb1EEEEEEEEEvNT_6ParamsE --------------------------
	.section	.nv.constant0._ZN7cutlass13device_kernelIN5flash11enable_sm90INS1_16FlashAttnFwdSm90INS1_25CollectiveMainloopFwdSm90ILi2EN4cute5tupleIJNS5_1CILi1EEES8_S8_EEENS6_IJNS7_ILi128EEENS7_ILi160EEENS7_ILi192EEEEEELi192ENS_12float_e4m3_tEfNS_4arch4Sm90ELb0ELb0ELb1ELb1ELb0ELb0ELb0ELb1ELb1ELb1ELb1ELb0EEENS1_21CollectiveEpilogueFwdINS6_IJSA_SC_SB_EEES9_NS_10bfloat16_tESG_Li256ELb1ELb1ELb1ELb1EEENS1_36VarlenDynamicPersistentTileSchedulerILi128ELi160ELi256ELi128ELb1ELb1ELb1ELb0ELb1ELb1EEEEEEEEEvNT_6ParamsE,"a",@progbits
	.sectionflags	@""
	.align	4
.nv.constant0._ZN7cutlass13device_kernelIN5flash11enable_sm90INS1_16FlashAttnFwdSm90INS1_25CollectiveMainloopFwdSm90ILi2EN4cute5tupleIJNS5_1CILi1EEES8_S8_EEENS6_IJNS7_ILi128EEENS7_ILi160EEENS7_ILi192EEEEEELi192ENS_12float_e4m3_tEfNS_4arch4Sm90ELb0ELb0ELb1ELb1ELb0ELb0ELb0ELb1ELb1ELb1ELb1ELb0EEENS1_21CollectiveEpilogueFwdINS6_IJSA_SC_SB_EEES9_NS_10bfloat16_tESG_Li256ELb1ELb1ELb1ELb1EEENS1_36VarlenDynamicPersistentTileSchedulerILi128ELi160ELi256ELi128ELb1ELb1ELb1ELb0ELb1ELb1EEEEEEEEEvNT_6ParamsE:
	.zero		3328


//--------------------- .nv.constant0._ZN7cutlass13device_kernelIN5flash11enable_sm90INS1_16FlashAttnFwdSm90INS1_25CollectiveMainloopFwdSm90ILi2EN4cute5tupleIJNS5_1CILi1EEES8_S8_EEENS6_IJNS7_ILi128EEENS7_ILi160EEENS7_ILi192EEEEEELi192ENS_12float_e4m3_tEfNS_4arch4Sm90ELb0ELb0ELb1ELb1ELb0ELb1ELb0ELb1ELb1ELb1ELb1ELb0EEENS1_21CollectiveEpilogueFwdINS6_IJSA_SC_SB_EEES9_NS_10bfloat16_tESG_Li256ELb1ELb1ELb1ELb1EEENS1_36VarlenDynamicPersistentTileSchedulerILi128ELi160ELi256ELi128ELb1ELb1ELb1ELb0ELb1ELb1EEEEEEEEEvNT_6ParamsE --------------------------
	.section	.nv.constant0._ZN7cutlass13device_kernelIN5flash11enable_sm90INS1_16FlashAttnFwdSm90INS1_25CollectiveMainloopFwdSm90ILi2EN4cute5tupleIJNS5_1CILi1EEES8_S8_EEENS6_IJNS7_ILi128EEENS7_ILi160EEENS7_ILi192EEEEEELi192ENS_12float_e4m3_tEfNS_4arch4Sm90ELb0ELb0ELb1ELb1ELb0ELb1ELb0ELb1ELb1ELb1ELb1ELb0EEENS1_21CollectiveEpilogueFwdINS6_IJSA_SC_SB_EEES9_NS_10bfloat16_tESG_Li256ELb1ELb1ELb1ELb1EEENS1_36VarlenDynamicPersistentTileSchedulerILi128ELi160ELi256ELi128ELb1ELb1ELb1ELb0ELb1ELb1EEEEEEEEEvNT_6ParamsE,"a",@progbits
	.sectionflags	@""
	.align	4
.nv.constant0._ZN7cutlass13device_kernelIN5flash11enable_sm90INS1_16FlashAttnFwdSm90INS1_25CollectiveMainloopFwdSm90ILi2EN4cute5tupleIJNS5_1CILi1EEES8_S8_EEENS6_IJNS7_ILi128EEENS7_ILi160EEENS7_ILi192EEEEEELi192ENS_12float_e4m3_tEfNS_4arch4Sm90ELb0ELb0ELb1ELb1ELb0ELb1ELb0ELb1ELb1ELb1ELb1ELb0EEENS1_21CollectiveEpilogueFwdINS6_IJSA_SC_SB_EEES9_NS_10bfloat16_tESG_Li256ELb1ELb1ELb1ELb1EEENS1_36VarlenDynamicPersistentTileSchedulerILi128ELi160ELi256ELi128ELb1ELb1ELb1ELb0ELb1ELb1EEEEEEEEEvNT_6ParamsE:
	.zero		3328


//--------------------- .nv.constant0._ZN7cutlass13device_kernelIN5flash11enable_sm90INS1_16FlashAttnFwdSm90INS1_25CollectiveMainloopFwdSm90ILi2EN4cute5tupleIJNS5_1CILi1EEES8_S8_EEENS6_IJNS7_ILi128EEESA_NS7_ILi192EEEEEELi192ENS_12float_e4m3_tEfNS_4arch4Sm90ELb0ELb1ELb1ELb0ELb0ELb0ELb0ELb1ELb1ELb1ELb1ELb0EEENS1_21CollectiveEpilogueFwdINS6_IJSA_SB_SA_EEES9_NS_10bfloat16_tESF_Li256ELb0ELb1ELb1ELb1EEENS1_19SingleTileSchedulerILb0ELb1ELb1ELi128EEEEEEEEEvNT_6ParamsE --------------------------
	.section	.nv.constant0._ZN7cutlass13device_kernelIN5flash11enable_sm90INS1_16FlashAttnFwdSm90INS1_25CollectiveMainloopFwdSm90ILi2EN4cute5tupleIJNS5_1CILi1EEES8_S8_EEENS6_IJNS7_ILi128EEESA_NS7_ILi192EEEEEELi192ENS_12float_e4m3_tEfNS_4arch4Sm90ELb0ELb1ELb1ELb0ELb0ELb0ELb0ELb1ELb1ELb1ELb1ELb0EEENS1_21CollectiveEpilogueFwdINS6_IJSA_SB_SA_EEES9_NS_10bfloat16_tESF_Li256ELb0ELb1ELb1ELb1EEENS1_19SingleTileSchedulerILb0ELb1ELb1ELi128EEEEEEEEEvNT_6ParamsE,"a",@progbits
	.sectionflags	@""
	.align	4
.nv.constant0._ZN7cutlass13device_kernelIN5flash11enable_sm90INS1_16FlashAttnFwdSm90INS1_25CollectiveMainloopFwdSm90ILi2EN4cute5tupleIJNS5_1CILi1EEES8_S8_EEENS6_IJNS7_ILi128EEESA_NS7_ILi192EEEEEELi192ENS_12float_e4m3_tEfNS_4arch4Sm90ELb0ELb1ELb1ELb0ELb0ELb0ELb0ELb1ELb1ELb1ELb1ELb0EEENS1_21CollectiveEpilogueFwdINS6_IJSA_SB_SA_EEES9_NS_10bfloat16_tESF_Li256ELb0ELb1ELb1ELb1EEENS1_19SingleTileSchedulerILb0ELb1ELb1ELi128EEEEEEEEEvNT_6ParamsE:
	.zero		3200


//--------------------- .nv.constant0._ZN7cutlass13device_kernelIN5flash11enable_sm90INS1_16FlashAttnFwdSm90INS1_25CollectiveMainloopFwdSm90ILi2EN4cute5tupleIJNS5_1CILi1EEES8_S8_EEENS6_IJNS7_ILi128EEESA_NS7_ILi192EEEEEELi192ENS_12float_e4m3_tEfNS_4arch4Sm90ELb0ELb1ELb1ELb1ELb0ELb0ELb0ELb1ELb1ELb1ELb1ELb0EEENS1_21CollectiveEpilogueFwdINS6_IJSA_SB_SA_EEES9_NS_10bfloat16_tESF_Li256ELb1ELb1ELb1ELb1EEENS1_36VarlenDynamicPersistentTileSchedulerILi128ELi128ELi256ELi128ELb1ELb1ELb1ELb1ELb0ELb1EEEEEEEEEvNT_6ParamsE --------------------------
	.section	.nv.constant0._ZN7cutlass13device_kernelIN5flash11enable_sm90INS1_16FlashAttnFwdSm90INS1_25CollectiveMainloopFwdSm90ILi2EN4cute5tupleIJNS5_1CILi1EEES8_S8_EEENS6_IJNS7_ILi128EEESA_NS7_ILi192EEEEEELi192ENS_12float_e4m3_tEfNS_4arch4Sm90ELb0ELb1ELb1ELb1ELb0ELb0ELb0ELb1ELb1ELb1ELb1ELb0EEENS1_21CollectiveEpilogueFwdINS6_IJSA_SB_SA_EEES9_NS_10bfloat16_tESF_Li256ELb1ELb1ELb1ELb1EEENS1_36VarlenDynamicPersistentTileSchedulerILi128ELi128ELi256ELi128ELb1ELb1ELb1ELb1ELb0ELb1EEEEEEEEEvNT_6ParamsE,"a",@progbits
	.sectionflags	@""
	.align	4
.nv.constant0._ZN7cutlass13device_kernelIN5flash11enable_sm90INS1_16FlashAttnFwdSm90INS1_25CollectiveMainloopFwdSm90ILi2EN4cute5tupleIJNS5_1CILi1EEES8_S8_EEENS6_IJNS7_ILi128EEESA_NS7_ILi192EEEEEELi192ENS_12float_e4m3_tEfNS_4arch4Sm90ELb0ELb1ELb1ELb1ELb0ELb0ELb0ELb1ELb1ELb1ELb1ELb0EEENS1_21CollectiveEpilogueFwdINS6_IJSA_SB_SA_EEES9_NS_10bfloat16_tESF_Li256ELb1ELb1ELb1ELb1EEENS1_36VarlenDynamicPersistentTileSchedulerILi128ELi128ELi256ELi128ELb1ELb1ELb1ELb1ELb0ELb1EEEEEEEEEvNT_6ParamsE:
	.zero		3328


//--------------------- .nv.constant0._ZN7cutlass13device_kernelIN5flash11enable_sm90INS1_16FlashAttnFwdSm90INS1_25CollectiveMainloopFwdSm90ILi2EN4cute5tupleIJNS5_1CILi1EEES8_S8_EEENS6_IJNS7_ILi128EEESA_NS7_ILi192EEEEEELi192ENS_12float_e4m3_tEfNS_4arch4Sm90ELb0ELb1ELb1ELb1ELb0ELb1ELb0ELb1ELb1ELb1ELb1ELb0EEENS1_21CollectiveEpilogueFwdINS6_IJSA_SB_SA_EEES9_NS_10bfloat16_tESF_Li256ELb1ELb1ELb1ELb1EEENS1_36VarlenDynamicPersistentTileSchedulerILi128ELi128ELi256ELi128ELb1ELb1ELb1ELb1ELb0ELb1EEEEEEEEEvNT_6ParamsE --------------------------
	.section	.nv.constant0._ZN7cutlass13device_kernelIN5flash11enable_sm90INS1_16FlashAttnFwdSm90INS1_25CollectiveMainloopFwdSm90ILi2EN4cute5tupleIJNS5_1CILi1EEES8_S8_EEENS6_IJNS7_ILi128EEESA_NS7_ILi192EEEEEELi192ENS_12float_e4m3_tEfNS_4arch4Sm90ELb0ELb1ELb1ELb1ELb0ELb1ELb0ELb1ELb1ELb1ELb1ELb0EEENS1_21CollectiveEpilogueFwdINS6_IJSA_SB_SA_EEES9_NS_10bfloat16_tESF_Li256ELb1ELb1ELb1ELb1EEENS1_36VarlenDynamicPersistentTileSchedulerILi128ELi128ELi256ELi128ELb1ELb1ELb1ELb1ELb0ELb1EEEEEEEEEvNT_6ParamsE,"a",@progbits
	.sectionflags	@""
	.align	4
.nv.constant0._ZN7cutlass13device_kernelIN5flash11enable_sm90INS1_16FlashAttnFwdSm90INS1_25CollectiveMainloopFwdSm90ILi2EN4cute5tupleIJNS5_1CILi1EEES8_S8_EEENS6_IJNS7_ILi128EEESA_NS7_ILi192EEEEEELi192ENS_12float_e4m3_tEfNS_4arch4Sm90ELb0ELb1ELb1ELb1ELb0ELb1ELb0ELb1ELb1ELb1ELb1ELb0EEENS1_21CollectiveEpilogueFwdINS6_IJSA_SB_SA_EEES9_NS_10bfloat16_tESF_Li256ELb1ELb1ELb1ELb1EEENS1_36VarlenDynamicPersistentTileSchedulerILi128ELi128ELi256ELi128ELb1ELb1ELb1ELb1ELb0ELb1EEEEEEEEEvNT_6ParamsE:
	.zero		3328


//--------------------- .nv.constant0._ZN7cutlass13device_kernelIN5flash11enable_sm90INS1_16FlashAttnFwdSm90INS1_25CollectiveMainloopFwdSm90ILi2EN4cute5tupleIJNS5_1CILi1EEES8_S8_EEENS6_IJNS7_ILi128EEENS7_ILi160EEENS7_ILi192EEEEEELi192ENS_12float_e4m3_tEfNS_4arch4Sm90ELb1ELb0ELb1ELb0ELb0ELb0ELb0ELb1ELb1ELb1ELb1ELb0EEENS1_21CollectiveEpilogueFwdINS6_IJSA_SC_SB_EEES9_NS_10bfloat16_tESG_Li256ELb0ELb1ELb1ELb1EEENS1_19SingleTileSchedulerILb0ELb1ELb1ELi128EEEEEEEEEvNT_6ParamsE --------------------------
	.section	.nv.constant0._ZN7cutlass13device_kernelIN5flash11enable_sm90INS1_16FlashAttnFwdSm90INS1_25CollectiveMainloopFwdSm90ILi2EN4cute5tupleIJNS5_1CILi1EEES8_S8_EEENS6_IJNS7_ILi128EEENS7_ILi160EEENS7_ILi192EEEEEELi192ENS_12float_e4m3_tEfNS_4arch4Sm90ELb1ELb0ELb1ELb0ELb0ELb0ELb0ELb1ELb1ELb1ELb1ELb0EEENS1_21CollectiveEpilogueFwdINS6_IJSA_SC_SB_EEES9_NS_10bfloat16_tESG_Li256ELb0ELb1ELb1ELb1EEENS1_19SingleTileSchedulerILb0ELb1ELb1ELi128EEEEEEEEEvNT_6ParamsE,"a",@progbits
	.sectionflags	@""
	.align	4
.nv.constant0._ZN7cutlass13device_kernelIN5flash11enable_sm90INS1_16FlashAttnFwdSm90INS1_25CollectiveMainloopFwdSm90ILi2EN4cute5tupleIJNS5_1CILi1EEES8_S8_EEENS6_IJNS7_ILi128EEENS7_ILi160EEENS7_ILi192EEEEEELi192ENS_12float_e4m3_tEfNS_4arch4Sm90ELb1ELb0ELb1ELb0ELb0ELb0ELb0ELb1ELb1ELb1ELb1ELb0EEENS1_21CollectiveEpilogueFwdINS6_IJSA_SC_SB_EEES9_NS_10bfloat16_tESG_Li256ELb0ELb1ELb1ELb1EEENS1_19SingleTileSchedulerILb0ELb1ELb1ELi128EEEEEEEEEvNT_6ParamsE:
	.zero		3200


//--------------------- .nv.constant0._ZN7cutlass13device_kernelIN5flash11enable_sm90INS1_16FlashAttnFwdSm90INS1_25CollectiveMainloopFwdSm90ILi2EN4cute5tupleIJNS5_1CILi1EEES8_S8_EEENS6_IJNS7_ILi128EEENS7_ILi160EEENS7_ILi192EEEEEELi192ENS_12float_e4m3_tEfNS_4arch4Sm90ELb1ELb0ELb1ELb1ELb0ELb0ELb0ELb1ELb1ELb1ELb1ELb0EEENS1_21CollectiveEpilogueFwdINS6_IJSA_SC_SB_EEES9_NS_10bfloat16_tESG_Li256ELb1ELb1ELb1ELb1EEENS1_36VarlenDynamicPersistentTileSchedulerILi128ELi160ELi256ELi128ELb1ELb1ELb1ELb1ELb1ELb1EEEEEEEEEvNT_6ParamsE --------------------------
	.section	.nv.constant0._ZN7cutlass13device_kernelIN5flash11enable_sm90INS1_16FlashAttnFwdSm90INS1_25CollectiveMainloopFwdSm90ILi2EN4cute5tupleIJNS5_1CILi1EEES8_S8_EEENS6_IJNS7_ILi128EEENS7_ILi160EEENS7_ILi192EEEEEELi192ENS_12float_e4m3_tEfNS_4arch4Sm90ELb1ELb0ELb1ELb1ELb0ELb0ELb0ELb1ELb1ELb1ELb1ELb0EEENS1_21CollectiveEpilogueFwdINS6_IJSA_SC_SB_EEES9_NS_10bfloat16_tESG_Li256ELb1ELb1ELb1ELb1EEENS1_36VarlenDynamicPersistentTileSchedulerILi128ELi160ELi256ELi128ELb1ELb1ELb1ELb1ELb1ELb1EEEEEEEEEvNT_6ParamsE,"a",@progbits
	.sectionflags	@""
	.align	4
.nv.constant0._ZN7cutlass13device_kernelIN5flash11enable_sm90INS1_16FlashAttnFwdSm90INS1_25CollectiveMainloopFwdSm90ILi2EN4cute5tupleIJNS5_1CILi1EEES8_S8_EEENS6_IJNS7_ILi128EEENS7_ILi160EEENS7_ILi192EEEEEELi192ENS_12float_e4m3_tEfNS_4arch4Sm90ELb1ELb0ELb1ELb1ELb0ELb0ELb0ELb1ELb1ELb1ELb1ELb0EEENS1_21CollectiveEpilogueFwdINS6_IJSA_SC_SB_EEES9_NS_10bfloat16_tESG_Li256ELb1ELb1ELb1ELb1EEENS1_36VarlenDynamicPersistentTileSchedulerILi128ELi160ELi256ELi128ELb1ELb1ELb1ELb1ELb1ELb1EEEEEEEEEvNT_6ParamsE:
	.zero		3328


//--------------------- .nv.constant0._ZN7cutlass13device_kernelIN5flash11enable_sm90INS1_16FlashAttnFwdSm90INS1_25CollectiveMainloopFwdSm90ILi2EN4cute5tupleIJNS5_1CILi1EEES8_S8_EEENS6_IJNS7_ILi128EEENS7_ILi160EEENS7_ILi192EEEEEELi192ENS_12float_e4m3_tEfNS_4arch4Sm90ELb1ELb0ELb1ELb1ELb0ELb1ELb0ELb1ELb1ELb1ELb1ELb0EEENS1_21CollectiveEpilogueFwdINS6_IJSA_SC_SB_EEES9_NS_10bfloat16_tESG_Li256ELb1ELb1ELb1ELb1EEENS1_36VarlenDynamicPersistentTileSchedulerILi128ELi160ELi256ELi128ELb1ELb1ELb1ELb1ELb1ELb1EEEEEEEEEvNT_6ParamsE --------------------------
	.section	.nv.constant0._ZN7cutlass13device_kernelIN5flash11enable_sm90INS1_16FlashAttnFwdSm90INS1_25CollectiveMainloopFwdSm90ILi2EN4cute5tupleIJNS5_1CILi1EEES8_S8_EEENS6_IJNS7_ILi128EEENS7_ILi160EEENS7_ILi192EEEEEELi192ENS_12float_e4m3_tEfNS_4arch4Sm90ELb1ELb0ELb1ELb1ELb0ELb1ELb0ELb1ELb1ELb1ELb1ELb0EEENS1_21CollectiveEpilogueFwdINS6_IJSA_SC_SB_EEES9_NS_10bfloat16_tESG_Li256ELb1ELb1ELb1ELb1EEENS1_36VarlenDynamicPersistentTileSchedulerILi128ELi160ELi256ELi128ELb1ELb1ELb1ELb1ELb1ELb1EEEEEEEEEvNT_6ParamsE,"a",@progbits
	.sectionflags	@""
	.align	4
.nv.constant0._ZN7cutlass13device_kernelIN5flash11enable_sm90INS1_16FlashAttnFwdSm90INS1_25CollectiveMainloopFwdSm90ILi2EN4cute5tupleIJNS5_1CILi1EEES8_S8_EEENS6_IJNS7_ILi128EEENS7_ILi160EEENS7_ILi192EEEEEELi192ENS_12float_e4m3_tEfNS_4arch4Sm90ELb1ELb0ELb1ELb1ELb0ELb1ELb0ELb1ELb1ELb1ELb1ELb0EEENS1_21CollectiveEpilogueFwdINS6_IJSA_SC_SB_EEES9_NS_10bfloat16_tESG_Li256ELb1ELb1ELb1ELb1EEENS1_36VarlenDynamicPersistentTileSchedulerILi128ELi160ELi256ELi128ELb1ELb1ELb1ELb1ELb1ELb1EEEEEEEEEvNT_6ParamsE:
	.zero		3328


//--------------------- SYMBOLS --------------------------

	.type		.nv.reservedSmem.offset0,@object
	.size		.nv.reservedSmem.offset0,0x4
	.type		__assertfail,@function
